	.target	sm_90a

	.elftype	@"ET_EXEC"


//--------------------- .note.nv.tkinfo           --------------------------
	.section	.note.nv.tkinfo,"",@"SHT_NOTE"
	.sectionflags	@"SHF_NOTE_NV_TKINFO"
	.tkinfo
        /*0018*/ 	.word	0x00000002
        /*0030*/ 	.string	""
        /*0030*/ 	.string	"ptxas"
        /*0030*/ 	.string	"Cuda compilation tools, release 13.0, V13.0.88"
        /*0030*/ 	.string	"Build cuda_13.0.r13.0/compiler.36424714_0"
        /*0030*/ 	.string	"-arch sm_90a -m 64 "



//--------------------- .note.nv.cuinfo           --------------------------
	.section	.note.nv.cuinfo,"",@"SHT_NOTE"
	.sectionflags	@"SHF_NOTE_NV_CUINFO"
        /*0018*/ 	.short	0x0002
        /*001a*/ 	.short	0x005a
        /*001c*/ 	.short	0x0082
	.zero		2


//--------------------- .nv.info                  --------------------------
	.section	.nv.info,"",@"SHT_CUDA_INFO"
	.align	4


	//----- nvinfo : EIATTR_REGCOUNT
	.align		4
        /*0000*/ 	.byte	0x04, 0x2f
        /*0002*/ 	.short	(.L_18 - .L_17)
	.align		4
.L_17:
        /*0004*/ 	.word	index@(_ZN7cutlass13device_kernelIN5flash22FlashAttnBwdPreprocessIN4cute5tupleIJNS3_1CILi64EEENS5_ILi192EEEEEENS_6half_tEfNS_4arch4Sm90ELb1ELb1EEEEEvNT_6ParamsE)
        /*0008*/ 	.word	0x0000004a


	//----- nvinfo : EIATTR_FRAME_SIZE
	.align		4
.L_18:
        /*000c*/ 	.byte	0x04, 0x11
        /*000e*/ 	.short	(.L_20 - .L_19)
	.align		4
.L_19:
        /*0010*/ 	.word	index@(_ZN7cutlass13device_kernelIN5flash22FlashAttnBwdPreprocessIN4cute5tupleIJNS3_1CILi64EEENS5_ILi192EEEEEENS_6half_tEfNS_4arch4Sm90ELb1ELb1EEEEEvNT_6ParamsE)
        /*0014*/ 	.word	0x00000000


	//----- nvinfo : EIATTR_REGCOUNT
	.align		4
.L_20:
        /*0018*/ 	.byte	0x04, 0x2f
        /*001a*/ 	.short	(.L_22 - .L_21)
	.align		4
.L_21:
        /*001c*/ 	.word	index@(_ZN7cutlass13device_kernelIN5flash11enable_sm90INS1_16FlashAttnBwdSm90INS1_25CollectiveMainloopBwdSm90ILi2ELi1ELi1EN4cute5tupleIJNS5_1CILi1EEES8_S8_EEENS6_IJNS7_ILi64EEENS7_ILi96EEENS7_ILi192EEEEEENS_6half_tEfNS_4arch4Sm90ELb1ELb0ELb0ELb1ELb1ELb0ELb1ELb0ELi3ELi1ELi1ELi1ELb0EEENS1_24CollectiveEpilogueBwdGQAISD_fSG_Li384ELb1ELb1EEENS1_25SingleTileBwdLPTSchedulerILb1ELi96ELb1EEEEEEEEEvNT_6ParamsE)
        /*0020*/ 	.word	0x00000080


	//----- nvinfo : EIATTR_FRAME_SIZE
	.align		4
.L_22:
        /*0024*/ 	.byte	0x04, 0x11
        /*0026*/ 	.short	(.L_24 - .L_23)
	.align		4
.L_23:
        /*0028*/ 	.word	index@(_ZN7cutlass13device_kernelIN5flash11enable_sm90INS1_16FlashAttnBwdSm90INS1_25CollectiveMainloopBwdSm90ILi2ELi1ELi1EN4cute5tupleIJNS5_1CILi1EEES8_S8_EEENS6_IJNS7_ILi64EEENS7_ILi96EEENS7_ILi192EEEEEENS_6half_tEfNS_4arch4Sm90ELb1ELb0ELb0ELb1ELb1ELb0ELb1ELb0ELi3ELi1ELi1ELi1ELb0EEENS1_24CollectiveEpilogueBwdGQAISD_fSG_Li384ELb1ELb1EEENS1_25SingleTileBwdLPTSchedulerILb1ELi96ELb1EEEEEEEEEvNT_6ParamsE)
        /*002c*/ 	.word	0x00000008


	//----- nvinfo : EIATTR_REGCOUNT
	.align		4
.L_24:
        /*0030*/ 	.byte	0x04, 0x2f
        /*0032*/ 	.short	(.L_26 - .L_25)
	.align		4
.L_25:
        /*0034*/ 	.word	index@(_ZN7cutlass13device_kernelIN5flash32FlashAttnBwdPostprocessConvertdQIN4cute5tupleIJNS3_1CILi64EEENS5_ILi192EEEEEENS_6half_tEfNS_4arch4Sm90ELi384ENS3_8TiledMMAINS3_8MMA_AtomIJNS3_4SM904GMMA25MMA_64x64x16_F32F16F16_SSILNSF_5MajorE0ELSH_1ELNSF_7ScaleInE1ELSI_1EEEEEENS3_6LayoutINS4_IJNS5_ILi1EEENS5_ILi3EEESM_EEENS4_IJNS5_ILi0EEESM_SP_EEEEENS4_IJNS3_10UnderscoreESS_SS_EEEEELb0EEEEEvNT_6ParamsE)
        /*0038*/ 	.word	0x00000038


	//----- nvinfo : EIATTR_FRAME_SIZE
	.align		4
.L_26:
        /*003c*/ 	.byte	0x04, 0x11
        /*003e*/ 	.short	(.L_28 - .L_27)
	.align		4
.L_27:
        /*0040*/ 	.word	index@(_ZN7cutlass13device_kernelIN5flash32FlashAttnBwdPostprocessConvertdQIN4cute5tupleIJNS3_1CILi64EEENS5_ILi192EEEEEENS_6half_tEfNS_4arch4Sm90ELi384ENS3_8TiledMMAINS3_8MMA_AtomIJNS3_4SM904GMMA25MMA_64x64x16_F32F16F16_SSILNSF_5MajorE0ELSH_1ELNSF_7ScaleInE1ELSI_1EEEEEENS3_6LayoutINS4_IJNS5_ILi1EEENS5_ILi3EEESM_EEENS4_IJNS5_ILi0EEESM_SP_EEEEENS4_IJNS3_10UnderscoreESS_SS_EEEEELb0EEEEEvNT_6ParamsE)
        /*0044*/ 	.word	0x00000000


	//----- nvinfo : EIATTR_REGCOUNT
	.align		4
.L_28:
        /*0048*/ 	.byte	0x04, 0x2f
        /*004a*/ 	.short	(.L_30 - .L_29)
	.align		4
.L_29:
        /*004c*/ 	.word	index@(_ZN7cutlass13device_kernelIN5flash32FlashAttnBwdPostprocessConvertdQIN4cute5tupleIJNS3_1CILi96EEENS5_ILi192EEEEEENS_6half_tEfNS_4arch4Sm90ELi384ENS3_8TiledMMAINS3_8MMA_AtomIJNS3_4SM904GMMA25MMA_64x96x16_F32F16F16_SSILNSF_5MajorE1ELSH_1ELNSF_7ScaleInE1ELSI_1EEEEEENS3_6LayoutINS4_IJNS5_ILi3EEENS5_ILi1EEESN_EEENS4_IJSN_NS5_ILi0EEESP_EEEEENS4_IJNS3_10UnderscoreESS_SS_EEEEELb1EEEEEvNT_6ParamsE)
        /*0050*/ 	.word	0x00000048


	//----- nvinfo : EIATTR_FRAME_SIZE
	.align		4
.L_30:
        /*0054*/ 	.byte	0x04, 0x11
        /*0056*/ 	.short	(.L_32 - .L_31)
	.align		4
.L_31:
        /*0058*/ 	.word	index@(_ZN7cutlass13device_kernelIN5flash32FlashAttnBwdPostprocessConvertdQIN4cute5tupleIJNS3_1CILi96EEENS5_ILi192EEEEEENS_6half_tEfNS_4arch4Sm90ELi384ENS3_8TiledMMAINS3_8MMA_AtomIJNS3_4SM904GMMA25MMA_64x96x16_F32F16F16_SSILNSF_5MajorE1ELSH_1ELNSF_7ScaleInE1ELSI_1EEEEEENS3_6LayoutINS4_IJNS5_ILi3EEENS5_ILi1EEESN_EEENS4_IJSN_NS5_ILi0EEESP_EEEEENS4_IJNS3_10UnderscoreESS_SS_EEEEELb1EEEEEvNT_6ParamsE)
        /*005c*/ 	.word	0x00000000


	//----- nvinfo : EIATTR_REGCOUNT
	.align		4
.L_32:
        /*0060*/ 	.byte	0x04, 0x2f
        /*0062*/ 	.short	(.L_34 - .L_33)
	.align		4
.L_33:
        /*0064*/ 	.word	index@(_ZN7cutlass13device_kernelIN5flash11enable_sm90INS1_16FlashAttnBwdSm90INS1_25CollectiveMainloopBwdSm90ILi2ELi1ELi1EN4cute5tupleIJNS5_1CILi1EEES8_S8_EEENS6_IJNS7_ILi64EEENS7_ILi96EEENS7_ILi192EEEEEENS_6half_tEfNS_4arch4Sm90ELb1ELb0ELb0ELb1ELb0ELb0ELb1ELb0ELi3ELi1ELi1ELi1ELb0EEENS1_24CollectiveEpilogueBwdGQAISD_fSG_Li384ELb1ELb0EEENS1_25SingleTileBwdLPTSchedulerILb1ELi96ELb0EEEEEEEEEvNT_6ParamsE)
        /*0068*/ 	.word	0x00000080


	//----- nvinfo : EIATTR_FRAME_SIZE
	.align		4
.L_34:
        /*006c*/ 	.byte	0x04, 0x11
        /*006e*/ 	.short	(.L_36 - .L_35)
	.align		4
.L_35:
        /*0070*/ 	.word	index@(_ZN7cutlass13device_kernelIN5flash11enable_sm90INS1_16FlashAttnBwdSm90INS1_25CollectiveMainloopBwdSm90ILi2ELi1ELi1EN4cute5tupleIJNS5_1CILi1EEES8_S8_EEENS6_IJNS7_ILi64EEENS7_ILi96EEENS7_ILi192EEEEEENS_6half_tEfNS_4arch4Sm90ELb1ELb0ELb0ELb1ELb0ELb0ELb1ELb0ELi3ELi1ELi1ELi1ELb0EEENS1_24CollectiveEpilogueBwdGQAISD_fSG_Li384ELb1ELb0EEENS1_25SingleTileBwdLPTSchedulerILb1ELi96ELb0EEEEEEEEEvNT_6ParamsE)
        /*0074*/ 	.word	0x00000008


	//----- nvinfo : EIATTR_REGCOUNT
	.align		4
.L_36:
        /*0078*/ 	.byte	0x04, 0x2f
        /*007a*/ 	.short	(.L_38 - .L_37)
	.align		4
.L_37:
        /*007c*/ 	.word	index@(_ZN7cutlass13device_kernelIN5flash11enable_sm90INS1_16FlashAttnBwdSm90INS1_25CollectiveMainloopBwdSm90ILi2ELi1ELi1EN4cute5tupleIJNS5_1CILi1EEES8_S8_EEENS6_IJNS7_ILi64EEENS7_ILi96EEENS7_ILi192EEEEEENS_6half_tEfNS_4arch4Sm90ELb1ELb0ELb0ELb1ELb1ELb0ELb1ELb0ELi3ELi1ELi1ELi1ELb0EEENS1_21CollectiveEpilogueBwdISD_SE_SG_Li384ELb1ELb1ELi3EEENS1_25SingleTileBwdLPTSchedulerILb1ELi96ELb1EEEEEEEEEvNT_6ParamsE)
        /*0080*/ 	.word	0x00000080


	//----- nvinfo : EIATTR_FRAME_SIZE
	.align		4
.L_38:
        /*0084*/ 	.byte	0x04, 0x11
        /*0086*/ 	.short	(.L_40 - .L_39)
	.align		4
.L_39:
        /*0088*/ 	.word	index@(_ZN7cutlass13device_kernelIN5flash11enable_sm90INS1_16FlashAttnBwdSm90INS1_25CollectiveMainloopBwdSm90ILi2ELi1ELi1EN4cute5tupleIJNS5_1CILi1EEES8_S8_EEENS6_IJNS7_ILi64EEENS7_ILi96EEENS7_ILi192EEEEEENS_6half_tEfNS_4arch4Sm90ELb1ELb0ELb0ELb1ELb1ELb0ELb1ELb0ELi3ELi1ELi1ELi1ELb0EEENS1_21CollectiveEpilogueBwdISD_SE_SG_Li384ELb1ELb1ELi3EEENS1_25SingleTileBwdLPTSchedulerILb1ELi96ELb1EEEEEEEEEvNT_6ParamsE)
        /*008c*/ 	.word	0x00000008


	//----- nvinfo : EIATTR_REGCOUNT
	.align		4
.L_40:
        /*0090*/ 	.byte	0x04, 0x2f
        /*0092*/ 	.short	(.L_42 - .L_41)
	.align		4
.L_41:
        /*0094*/ 	.word	index@(_ZN7cutlass13device_kernelIN5flash11enable_sm90INS1_16FlashAttnBwdSm90INS1_25CollectiveMainloopBwdSm90ILi2ELi1ELi1EN4cute5tupleIJNS5_1CILi1EEES8_S8_EEENS6_IJNS7_ILi64EEENS7_ILi96EEENS7_ILi192EEEEEENS_6half_tEfNS_4arch4Sm90ELb1ELb0ELb0ELb1ELb0ELb0ELb1ELb0ELi3ELi1ELi1ELi1ELb0EEENS1_21CollectiveEpilogueBwdISD_SE_SG_Li384ELb1ELb1ELi3EEENS1_25SingleTileBwdLPTSchedulerILb1ELi96ELb0EEEEEEEEEvNT_6ParamsE)
        /*0098*/ 	.word	0x00000080


	//----- nvinfo : EIATTR_FRAME_SIZE
	.align		4
.L_42:
        /*009c*/ 	.byte	0x04, 0x11
        /*009e*/ 	.short	(.L_44 - .L_43)
	.align		4
.L_43:
        /*00a0*/ 	.word	index@(_ZN7cutlass13device_kernelIN5flash11enable_sm90INS1_16FlashAttnBwdSm90INS1_25CollectiveMainloopBwdSm90ILi2ELi1ELi1EN4cute5tupleIJNS5_1CILi1EEES8_S8_EEENS6_IJNS7_ILi64EEENS7_ILi96EEENS7_ILi192EEEEEENS_6half_tEfNS_4arch4Sm90ELb1ELb0ELb0ELb1ELb0ELb0ELb1ELb0ELi3ELi1ELi1ELi1ELb0EEENS1_21CollectiveEpilogueBwdISD_SE_SG_Li384ELb1ELb1ELi3EEENS1_25SingleTileBwdLPTSchedulerILb1ELi96ELb0EEEEEEEEEvNT_6ParamsE)
        /*00a4*/ 	.word	0x00000008


	//----- nvinfo : EIATTR_REGCOUNT
	.align		4
.L_44:
        /*00a8*/ 	.byte	0x04, 0x2f
        /*00aa*/ 	.short	(.L_46 - .L_45)
	.align		4
.L_45:
        /*00ac*/ 	.word	index@(_ZN7cutlass13device_kernelIN5flash22FlashAttnBwdPreprocessIN4cute5tupleIJNS3_1CILi64EEENS5_ILi192EEEEEENS_6half_tEfNS_4arch4Sm90ELb1ELb0EEEEEvNT_6ParamsE)
        /*00b0*/ 	.word	0x0000004c


	//----- nvinfo : EIATTR_FRAME_SIZE
	.align		4
.L_46:
        /*00b4*/ 	.byte	0x04, 0x11
        /*00b6*/ 	.short	(.L_48 - .L_47)
	.align		4
.L_47:
        /*00b8*/ 	.word	index@(_ZN7cutlass13device_kernelIN5flash22FlashAttnBwdPreprocessIN4cute5tupleIJNS3_1CILi64EEENS5_ILi192EEEEEENS_6half_tEfNS_4arch4Sm90ELb1ELb0EEEEEvNT_6ParamsE)
        /*00bc*/ 	.word	0x00000000


	//----- nvinfo : EIATTR_REGCOUNT
	.align		4
.L_48:
        /*00c0*/ 	.byte	0x04, 0x2f
        /*00c2*/ 	.short	(.L_50 - .L_49)
	.align		4
.L_49:
        /*00c4*/ 	.word	index@(_ZN7cutlass13device_kernelIN5flash11enable_sm90INS1_16FlashAttnBwdSm90INS1_25CollectiveMainloopBwdSm90ILi2ELi1ELi1EN4cute5tupleIJNS5_1CILi1EEES8_S8_EEENS6_IJNS7_ILi64EEENS7_ILi96EEENS7_ILi192EEEEEENS_6half_tEfNS_4arch4Sm90ELb1ELb0ELb0ELb0ELb1ELb0ELb1ELb0ELi3ELi1ELi1ELi1ELb0EEENS1_24CollectiveEpilogueBwdGQAISD_fSG_Li384ELb0ELb1EEENS1_25SingleTileBwdLPTSchedulerILb0ELi96ELb1EEEEEEEEEvNT_6ParamsE)
        /*00c8*/ 	.word	0x00000080


	//----- nvinfo : EIATTR_FRAME_SIZE
	.align		4
.L_50:
        /*00cc*/ 	.byte	0x04, 0x11
        /*00ce*/ 	.short	(.L_52 - .L_51)
	.align		4
.L_51:
        /*00d0*/ 	.word	index@(_ZN7cutlass13device_kernelIN5flash11enable_sm90INS1_16FlashAttnBwdSm90INS1_25CollectiveMainloopBwdSm90ILi2ELi1ELi1EN4cute5tupleIJNS5_1CILi1EEES8_S8_EEENS6_IJNS7_ILi64EEENS7_ILi96EEENS7_ILi192EEEEEENS_6half_tEfNS_4arch4Sm90ELb1ELb0ELb0ELb0ELb1ELb0ELb1ELb0ELi3ELi1ELi1ELi1ELb0EEENS1_24CollectiveEpilogueBwdGQAISD_fSG_Li384ELb0ELb1EEENS1_25SingleTileBwdLPTSchedulerILb0ELi96ELb1EEEEEEEEEvNT_6ParamsE)
        /*00d4*/ 	.word	0x00000018


	//----- nvinfo : EIATTR_REGCOUNT
	.align		4
.L_52:
        /*00d8*/ 	.byte	0x04, 0x2f
        /*00da*/ 	.short	(.L_54 - .L_53)
	.align		4
.L_53:
        /*00dc*/ 	.word	index@(_ZN7cutlass13device_kernelIN5flash11enable_sm90INS1_16FlashAttnBwdSm90INS1_25CollectiveMainloopBwdSm90ILi2ELi1ELi1EN4cute5tupleIJNS5_1CILi1EEES8_S8_EEENS6_IJNS7_ILi64EEENS7_ILi96EEENS7_ILi192EEEEEENS_6half_tEfNS_4arch4Sm90ELb1ELb0ELb0ELb0ELb0ELb0ELb1ELb0ELi3ELi1ELi1ELi1ELb0EEENS1_24CollectiveEpilogueBwdGQAISD_fSG_Li384ELb0ELb0EEENS1_25SingleTileBwdLPTSchedulerILb0ELi96ELb0EEEEEEEEEvNT_6ParamsE)
        /*00e0*/ 	.word	0x00000080


	//----- nvinfo : EIATTR_FRAME_SIZE
	.align		4
.L_54:
        /*00e4*/ 	.byte	0x04, 0x11
        /*00e6*/ 	.short	(.L_56 - .L_55)
	.align		4
.L_55:
        /*00e8*/ 	.word	index@(_ZN7cutlass13device_kernelIN5flash11enable_sm90INS1_16FlashAttnBwdSm90INS1_25CollectiveMainloopBwdSm90ILi2ELi1ELi1EN4cute5tupleIJNS5_1CILi1EEES8_S8_EEENS6_IJNS7_ILi64EEENS7_ILi96EEENS7_ILi192EEEEEENS_6half_tEfNS_4arch4Sm90ELb1ELb0ELb0ELb0ELb0ELb0ELb1ELb0ELi3ELi1ELi1ELi1ELb0EEENS1_24CollectiveEpilogueBwdGQAISD_fSG_Li384ELb0ELb0EEENS1_25SingleTileBwdLPTSchedulerILb0ELi96ELb0EEEEEEEEEvNT_6ParamsE)
        /*00ec*/ 	.word	0x00000018


	//----- nvinfo : EIATTR_REGCOUNT
	.align		4
.L_56:
        /*00f0*/ 	.byte	0x04, 0x2f
        /*00f2*/ 	.short	(.L_58 - .L_57)
	.align		4
.L_57:
        /*00f4*/ 	.word	index@(_ZN7cutlass13device_kernelIN5flash11enable_sm90INS1_16FlashAttnBwdSm90INS1_25CollectiveMainloopBwdSm90ILi2ELi1ELi1EN4cute5tupleIJNS5_1CILi1EEES8_S8_EEENS6_IJNS7_ILi64EEENS7_ILi96EEENS7_ILi192EEEEEENS_6half_tEfNS_4arch4Sm90ELb1ELb0ELb0ELb0ELb1ELb0ELb1ELb0ELi3ELi1ELi1ELi1ELb0EEENS1_21CollectiveEpilogueBwdISD_SE_SG_Li384ELb0ELb1ELi3EEENS1_25SingleTileBwdLPTSchedulerILb0ELi96ELb1EEEEEEEEEvNT_6ParamsE)
        /*00f8*/ 	.word	0x00000080


	//----- nvinfo : EIATTR_FRAME_SIZE
	.align		4
.L_58:
        /*00fc*/ 	.byte	0x04, 0x11
        /*00fe*/ 	.short	(.L_60 - .L_59)
	.align		4
.L_59:
        /*0100*/ 	.word	index@(_ZN7cutlass13device_kernelIN5flash11enable_sm90INS1_16FlashAttnBwdSm90INS1_25CollectiveMainloopBwdSm90ILi2ELi1ELi1EN4cute5tupleIJNS5_1CILi1EEES8_S8_EEENS6_IJNS7_ILi64EEENS7_ILi96EEENS7_ILi192EEEEEENS_6half_tEfNS_4arch4Sm90ELb1ELb0ELb0ELb0ELb1ELb0ELb1ELb0ELi3ELi1ELi1ELi1ELb0EEENS1_21CollectiveEpilogueBwdISD_SE_SG_Li384ELb0ELb1ELi3EEENS1_25SingleTileBwdLPTSchedulerILb0ELi96ELb1EEEEEEEEEvNT_6ParamsE)
        /*0104*/ 	.word	0x00000018


	//----- nvinfo : EIATTR_REGCOUNT
	.align		4
.L_60:
        /*0108*/ 	.byte	0x04, 0x2f
        /*010a*/ 	.short	(.L_62 - .L_61)
	.align		4
.L_61:
        /*010c*/ 	.word	index@(_ZN7cutlass13device_kernelIN5flash11enable_sm90INS1_16FlashAttnBwdSm90INS1_25CollectiveMainloopBwdSm90ILi2ELi1ELi1EN4cute5tupleIJNS5_1CILi1EEES8_S8_EEENS6_IJNS7_ILi64EEENS7_ILi96EEENS7_ILi192EEEEEENS_6half_tEfNS_4arch4Sm90ELb1ELb0ELb0ELb0ELb0ELb0ELb1ELb0ELi3ELi1ELi1ELi1ELb0EEENS1_21CollectiveEpilogueBwdISD_SE_SG_Li384ELb0ELb1ELi3EEENS1_25SingleTileBwdLPTSchedulerILb0ELi96ELb0EEEEEEEEEvNT_6ParamsE)
        /*0110*/ 	.word	0x00000080


	//----- nvinfo : EIATTR_FRAME_SIZE
	.align		4
.L_62:
        /*0114*/ 	.byte	0x04, 0x11
        /*0116*/ 	.short	(.L_64 - .L_63)
	.align		4
.L_63:
        /*0118*/ 	.word	index@(_ZN7cutlass13device_kernelIN5flash11enable_sm90INS1_16FlashAttnBwdSm90INS1_25CollectiveMainloopBwdSm90ILi2ELi1ELi1EN4cute5tupleIJNS5_1CILi1EEES8_S8_EEENS6_IJNS7_ILi64EEENS7_ILi96EEENS7_ILi192EEEEEENS_6half_tEfNS_4arch4Sm90ELb1ELb0ELb0ELb0ELb0ELb0ELb1ELb0ELi3ELi1ELi1ELi1ELb0EEENS1_21CollectiveEpilogueBwdISD_SE_SG_Li384ELb0ELb1ELi3EEENS1_25SingleTileBwdLPTSchedulerILb0ELi96ELb0EEEEEEEEEvNT_6ParamsE)
        /*011c*/ 	.word	0x00000018


	//----- nvinfo : EIATTR_REGCOUNT
	.align		4
.L_64:
        /*0120*/ 	.byte	0x04, 0x2f
        /*0122*/ 	.short	(.L_66 - .L_65)
	.align		4
.L_65:
        /*0124*/ 	.word	index@(_ZN7cutlass13device_kernelIN5flash11enable_sm90INS1_16FlashAttnBwdSm90INS1_25CollectiveMainloopBwdSm90ILi2ELi1ELi1EN4cute5tupleIJNS5_1CILi1EEES8_S8_EEENS6_IJNS7_ILi64EEENS7_ILi96EEENS7_ILi192EEEEEENS_6half_tEfNS_4arch4Sm90ELb0ELb1ELb0ELb1ELb1ELb0ELb1ELb0ELi3ELi1ELi1ELi1ELb0EEENS1_24CollectiveEpilogueBwdGQAISD_fSG_Li384ELb1ELb1EEENS1_19SingleTileSchedulerILb1ELb0ELb0ELi96EEEEEEEEEvNT_6ParamsE)
        /*0128*/ 	.word	0x00000080


	//----- nvinfo : EIATTR_FRAME_SIZE
	.align		4
.L_66:
        /*012c*/ 	.byte	0x04, 0x11
        /*012e*/ 	.short	(.L_68 - .L_67)
	.align		4
.L_67:
        /*0130*/ 	.word	index@(_ZN7cutlass13device_kernelIN5flash11enable_sm90INS1_16FlashAttnBwdSm90INS1_25CollectiveMainloopBwdSm90ILi2ELi1ELi1EN4cute5tupleIJNS5_1CILi1EEES8_S8_EEENS6_IJNS7_ILi64EEENS7_ILi96EEENS7_ILi192EEEEEENS_6half_tEfNS_4arch4Sm90ELb0ELb1ELb0ELb1ELb1ELb0ELb1ELb0ELi3ELi1ELi1ELi1ELb0EEENS1_24CollectiveEpilogueBwdGQAISD_fSG_Li384ELb1ELb1EEENS1_19SingleTileSchedulerILb1ELb0ELb0ELi96EEEEEEEEEvNT_6ParamsE)
        /*0134*/ 	.word	0x00000000


	//----- nvinfo : EIATTR_REGCOUNT
	.align		4
.L_68:
        /*0138*/ 	.byte	0x04, 0x2f
        /*013a*/ 	.short	(.L_70 - .L_69)
	.align		4
.L_69:
        /*013c*/ 	.word	index@(_ZN7cutlass13device_kernelIN5flash11enable_sm90INS1_16FlashAttnBwdSm90INS1_25CollectiveMainloopBwdSm90ILi2ELi1ELi1EN4cute5tupleIJNS5_1CILi1EEES8_S8_EEENS6_IJNS7_ILi64EEENS7_ILi96EEENS7_ILi192EEEEEENS_6half_tEfNS_4arch4Sm90ELb0ELb1ELb0ELb1ELb0ELb0ELb1ELb0ELi3ELi1ELi1ELi1ELb0EEENS1_24CollectiveEpilogueBwdGQAISD_fSG_Li384ELb1ELb0EEENS1_19SingleTileSchedulerILb1ELb0ELb0ELi96EEEEEEEEEvNT_6ParamsE)
        /*0140*/ 	.word	0x00000080


	//----- nvinfo : EIATTR_FRAME_SIZE
	.align		4
.L_70:
        /*0144*/ 	.byte	0x04, 0x11
        /*0146*/ 	.short	(.L_72 - .L_71)
	.align		4
.L_71:
        /*0148*/ 	.word	index@(_ZN7cutlass13device_kernelIN5flash11enable_sm90INS1_16FlashAttnBwdSm90INS1_25CollectiveMainloopBwdSm90ILi2ELi1ELi1EN4cute5tupleIJNS5_1CILi1EEES8_S8_EEENS6_IJNS7_ILi64EEENS7_ILi96EEENS7_ILi192EEEEEENS_6half_tEfNS_4arch4Sm90ELb0ELb1ELb0ELb1ELb0ELb0ELb1ELb0ELi3ELi1ELi1ELi1ELb0EEENS1_24CollectiveEpilogueBwdGQAISD_fSG_Li384ELb1ELb0EEENS1_19SingleTileSchedulerILb1ELb0ELb0ELi96EEEEEEEEEvNT_6ParamsE)
        /*014c*/ 	.word	0x00000000


	//----- nvinfo : EIATTR_REGCOUNT
	.align		4
.L_72:
        /*0150*/ 	.byte	0x04, 0x2f
        /*0152*/ 	.short	(.L_74 - .L_73)
	.align		4
.L_73:
        /*0154*/ 	.word	index@(_ZN7cutlass13device_kernelIN5flash11enable_sm90INS1_16FlashAttnBwdSm90INS1_25CollectiveMainloopBwdSm90ILi2ELi1ELi1EN4cute5tupleIJNS5_1CILi1EEES8_S8_EEENS6_IJNS7_ILi64EEENS7_ILi96EEENS7_ILi192EEEEEENS_6half_tEfNS_4arch4Sm90ELb0ELb1ELb0ELb1ELb1ELb0ELb1ELb0ELi3ELi1ELi1ELi1ELb0EEENS1_21CollectiveEpilogueBwdISD_SE_SG_Li384ELb1ELb1ELi3EEENS1_19SingleTileSchedulerILb1ELb0ELb0ELi96EEEEEEEEEvNT_6ParamsE)
        /*0158*/ 	.word	0x00000080


	//----- nvinfo : EIATTR_FRAME_SIZE
	.align		4
.L_74:
        /*015c*/ 	.byte	0x04, 0x11
        /*015e*/ 	.short	(.L_76 - .L_75)
	.align		4
.L_75:
        /*0160*/ 	.word	index@(_ZN7cutlass13device_kernelIN5flash11enable_sm90INS1_16FlashAttnBwdSm90INS1_25CollectiveMainloopBwdSm90ILi2ELi1ELi1EN4cute5tupleIJNS5_1CILi1EEES8_S8_EEENS6_IJNS7_ILi64EEENS7_ILi96EEENS7_ILi192EEEEEENS_6half_tEfNS_4arch4Sm90ELb0ELb1ELb0ELb1ELb1ELb0ELb1ELb0ELi3ELi1ELi1ELi1ELb0EEENS1_21CollectiveEpilogueBwdISD_SE_SG_Li384ELb1ELb1ELi3EEENS1_19SingleTileSchedulerILb1ELb0ELb0ELi96EEEEEEEEEvNT_6ParamsE)
        /*0164*/ 	.word	0x00000000


	//----- nvinfo : EIATTR_REGCOUNT
	.align		4
.L_76:
        /*0168*/ 	.byte	0x04, 0x2f
        /*016a*/ 	.short	(.L_78 - .L_77)
	.align		4
.L_77:
        /*016c*/ 	.word	index@(_ZN7cutlass13device_kernelIN5flash11enable_sm90INS1_16FlashAttnBwdSm90INS1_25CollectiveMainloopBwdSm90ILi2ELi1ELi1EN4cute5tupleIJNS5_1CILi1EEES8_S8_EEENS6_IJNS7_ILi64EEENS7_ILi96EEENS7_ILi192EEEEEENS_6half_tEfNS_4arch4Sm90ELb0ELb1ELb0ELb1ELb0ELb0ELb1ELb0ELi3ELi1ELi1ELi1ELb0EEENS1_21CollectiveEpilogueBwdISD_SE_SG_Li384ELb1ELb1ELi3EEENS1_19SingleTileSchedulerILb1ELb0ELb0ELi96EEEEEEEEEvNT_6ParamsE)
        /*0170*/ 	.word	0x00000080


	//----- nvinfo : EIATTR_FRAME_SIZE
	.align		4
.L_78:
        /*0174*/ 	.byte	0x04, 0x11
        /*0176*/ 	.short	(.L_80 - .L_79)
	.align		4
.L_79:
        /*0178*/ 	.word	index@(_ZN7cutlass13device_kernelIN5flash11enable_sm90INS1_16FlashAttnBwdSm90INS1_25CollectiveMainloopBwdSm90ILi2ELi1ELi1EN4cute5tupleIJNS5_1CILi1EEES8_S8_EEENS6_IJNS7_ILi64EEENS7_ILi96EEENS7_ILi192EEEEEENS_6half_tEfNS_4arch4Sm90ELb0ELb1ELb0ELb1ELb0ELb0ELb1ELb0ELi3ELi1ELi1ELi1ELb0EEENS1_21CollectiveEpilogueBwdISD_SE_SG_Li384ELb1ELb1ELi3EEENS1_19SingleTileSchedulerILb1ELb0ELb0ELi96EEEEEEEEEvNT_6ParamsE)
        /*017c*/ 	.word	0x00000000


	//----- nvinfo : EIATTR_REGCOUNT
	.align		4
.L_80:
        /*0180*/ 	.byte	0x04, 0x2f
        /*0182*/ 	.short	(.L_82 - .L_81)
	.align		4
.L_81:
        /*0184*/ 	.word	index@(_ZN7cutlass13device_kernelIN5flash11enable_sm90INS1_16FlashAttnBwdSm90INS1_25CollectiveMainloopBwdSm90ILi2ELi1ELi1EN4cute5tupleIJNS5_1CILi1EEES8_S8_EEENS6_IJNS7_ILi64EEENS7_ILi96EEENS7_ILi192EEEEEENS_6half_tEfNS_4arch4Sm90ELb0ELb1ELb0ELb0ELb1ELb0ELb1ELb0ELi3ELi1ELi1ELi1ELb0EEENS1_24CollectiveEpilogueBwdGQAISD_fSG_Li384ELb0ELb1EEENS1_19SingleTileSchedulerILb0ELb0ELb0ELi96EEEEEEEEEvNT_6ParamsE)
        /*0188*/ 	.word	0x00000080


	//----- nvinfo : EIATTR_FRAME_SIZE
	.align		4
.L_82:
        /*018c*/ 	.byte	0x04, 0x11
        /*018e*/ 	.short	(.L_84 - .L_83)
	.align		4
.L_83:
        /*0190*/ 	.word	index@(_ZN7cutlass13device_kernelIN5flash11enable_sm90INS1_16FlashAttnBwdSm90INS1_25CollectiveMainloopBwdSm90ILi2ELi1ELi1EN4cute5tupleIJNS5_1CILi1EEES8_S8_EEENS6_IJNS7_ILi64EEENS7_ILi96EEENS7_ILi192EEEEEENS_6half_tEfNS_4arch4Sm90ELb0ELb1ELb0ELb0ELb1ELb0ELb1ELb0ELi3ELi1ELi1ELi1ELb0EEENS1_24CollectiveEpilogueBwdGQAISD_fSG_Li384ELb0ELb1EEENS1_19SingleTileSchedulerILb0ELb0ELb0ELi96EEEEEEEEEvNT_6ParamsE)
        /*0194*/ 	.word	0x00000000


	//----- nvinfo : EIATTR_REGCOUNT
	.align		4
.L_84:
        /*0198*/ 	.byte	0x04, 0x2f
        /*019a*/ 	.short	(.L_86 - .L_85)
	.align		4
.L_85:
        /*019c*/ 	.word	index@(_ZN7cutlass13device_kernelIN5flash11enable_sm90INS1_16FlashAttnBwdSm90INS1_25CollectiveMainloopBwdSm90ILi2ELi1ELi1EN4cute5tupleIJNS5_1CILi1EEES8_S8_EEENS6_IJNS7_ILi64EEENS7_ILi96EEENS7_ILi192EEEEEENS_6half_tEfNS_4arch4Sm90ELb0ELb1ELb0ELb0ELb0ELb0ELb1ELb0ELi3ELi1ELi1ELi1ELb0EEENS1_24CollectiveEpilogueBwdGQAISD_fSG_Li384ELb0ELb0EEENS1_19SingleTileSchedulerILb0ELb0ELb0ELi96EEEEEEEEEvNT_6ParamsE)
        /*01a0*/ 	.word	0x00000080


	//----- nvinfo : EIATTR_FRAME_SIZE
	.align		4
.L_86:
        /*01a4*/ 	.byte	0x04, 0x11
        /*01a6*/ 	.short	(.L_88 - .L_87)
	.align		4
.L_87:
        /*01a8*/ 	.word	index@(_ZN7cutlass13device_kernelIN5flash11enable_sm90INS1_16FlashAttnBwdSm90INS1_25CollectiveMainloopBwdSm90ILi2ELi1ELi1EN4cute5tupleIJNS5_1CILi1EEES8_S8_EEENS6_IJNS7_ILi64EEENS7_ILi96EEENS7_ILi192EEEEEENS_6half_tEfNS_4arch4Sm90ELb0ELb1ELb0ELb0ELb0ELb0ELb1ELb0ELi3ELi1ELi1ELi1ELb0EEENS1_24CollectiveEpilogueBwdGQAISD_fSG_Li384ELb0ELb0EEENS1_19SingleTileSchedulerILb0ELb0ELb0ELi96EEEEEEEEEvNT_6ParamsE)
        /*01ac*/ 	.word	0x00000000


	//----- nvinfo : EIATTR_REGCOUNT
	.align		4
.L_88:
        /*01b0*/ 	.byte	0x04, 0x2f
        /*01b2*/ 	.short	(.L_90 - .L_89)
	.align		4
.L_89:
        /*01b4*/ 	.word	index@(_ZN7cutlass13device_kernelIN5flash11enable_sm90INS1_16FlashAttnBwdSm90INS1_25CollectiveMainloopBwdSm90ILi2ELi1ELi1EN4cute5tupleIJNS5_1CILi1EEES8_S8_EEENS6_IJNS7_ILi64EEENS7_ILi96EEENS7_ILi192EEEEEENS_6half_tEfNS_4arch4Sm90ELb0ELb1ELb0ELb0ELb1ELb0ELb1ELb0ELi3ELi1ELi1ELi1ELb0EEENS1_21CollectiveEpilogueBwdISD_SE_SG_Li384ELb0ELb1ELi3EEENS1_19SingleTileSchedulerILb0ELb0ELb0ELi96EEEEEEEEEvNT_6ParamsE)
        /*01b8*/ 	.word	0x00000080


	//----- nvinfo : EIATTR_FRAME_SIZE
	.align		4
.L_90:
        /*01bc*/ 	.byte	0x04, 0x11
        /*01be*/ 	.short	(.L_92 - .L_91)
	.align		4
.L_91:
        /*01c0*/ 	.word	index@(_ZN7cutlass13device_kernelIN5flash11enable_sm90INS1_16FlashAttnBwdSm90INS1_25CollectiveMainloopBwdSm90ILi2ELi1ELi1EN4cute5tupleIJNS5_1CILi1EEES8_S8_EEENS6_IJNS7_ILi64EEENS7_ILi96EEENS7_ILi192EEEEEENS_6half_tEfNS_4arch4Sm90ELb0ELb1ELb0ELb0ELb1ELb0ELb1ELb0ELi3ELi1ELi1ELi1ELb0EEENS1_21CollectiveEpilogueBwdISD_SE_SG_Li384ELb0ELb1ELi3EEENS1_19SingleTileSchedulerILb0ELb0ELb0ELi96EEEEEEEEEvNT_6ParamsE)
        /*01c4*/ 	.word	0x00000000


	//----- nvinfo : EIATTR_REGCOUNT
	.align		4
.L_92:
        /*01c8*/ 	.byte	0x04, 0x2f
        /*01ca*/ 	.short	(.L_94 - .L_93)
	.align		4
.L_93:
        /*01cc*/ 	.word	index@(_ZN7cutlass13device_kernelIN5flash11enable_sm90INS1_16FlashAttnBwdSm90INS1_25CollectiveMainloopBwdSm90ILi2ELi1ELi1EN4cute5tupleIJNS5_1CILi1EEES8_S8_EEENS6_IJNS7_ILi64EEENS7_ILi96EEENS7_ILi192EEEEEENS_6half_tEfNS_4arch4Sm90ELb0ELb1ELb0ELb0ELb0ELb0ELb1ELb0ELi3ELi1ELi1ELi1ELb0EEENS1_21CollectiveEpilogueBwdISD_SE_SG_Li384ELb0ELb1ELi3EEENS1_19SingleTileSchedulerILb0ELb0ELb0ELi96EEEEEEEEEvNT_6ParamsE)
        /*01d0*/ 	.word	0x00000080


	//----- nvinfo : EIATTR_FRAME_SIZE
	.align		4
.L_94:
        /*01d4*/ 	.byte	0x04, 0x11
        /*01d6*/ 	.short	(.L_96 - .L_95)
	.align		4
.L_95:
        /*01d8*/ 	.word	index@(_ZN7cutlass13device_kernelIN5flash11enable_sm90INS1_16FlashAttnBwdSm90INS1_25CollectiveMainloopBwdSm90ILi2ELi1ELi1EN4cute5tupleIJNS5_1CILi1EEES8_S8_EEENS6_IJNS7_ILi64EEENS7_ILi96EEENS7_ILi192EEEEEENS_6half_tEfNS_4arch4Sm90ELb0ELb1ELb0ELb0ELb0ELb0ELb1ELb0ELi3ELi1ELi1ELi1ELb0EEENS1_21CollectiveEpilogueBwdISD_SE_SG_Li384ELb0ELb1ELi3EEENS1_19SingleTileSchedulerILb0ELb0ELb0ELi96EEEEEEEEEvNT_6ParamsE)
        /*01dc*/ 	.word	0x00000000


	//----- nvinfo : EIATTR_REGCOUNT
	.align		4
.L_96:
        /*01e0*/ 	.byte	0x04, 0x2f
        /*01e2*/ 	.short	(.L_98 - .L_97)
	.align		4
.L_97:
        /*01e4*/ 	.word	index@(_ZN7cutlass13device_kernelIN5flash11enable_sm90INS1_16FlashAttnBwdSm90INS1_25CollectiveMainloopBwdSm90ILi2ELi1ELi1EN4cute5tupleIJNS5_1CILi1EEES8_S8_EEENS6_IJNS7_ILi64EEENS7_ILi96EEENS7_ILi192EEEEEENS_6half_tEfNS_4arch4Sm90ELb0ELb0ELb0ELb1ELb1ELb0ELb1ELb0ELi3ELi1ELi1ELi1ELb0EEENS1_24CollectiveEpilogueBwdGQAISD_fSG_Li384ELb1ELb1EEENS1_19SingleTileSchedulerILb1ELb0ELb0ELi96EEEEEEEEEvNT_6ParamsE)
        /*01e8*/ 	.word	0x00000080


	//----- nvinfo : EIATTR_FRAME_SIZE
	.align		4
.L_98:
        /*01ec*/ 	.byte	0x04, 0x11
        /*01ee*/ 	.short	(.L_100 - .L_99)
	.align		4
.L_99:
        /*01f0*/ 	.word	index@(_ZN7cutlass13device_kernelIN5flash11enable_sm90INS1_16FlashAttnBwdSm90INS1_25CollectiveMainloopBwdSm90ILi2ELi1ELi1EN4cute5tupleIJNS5_1CILi1EEES8_S8_EEENS6_IJNS7_ILi64EEENS7_ILi96EEENS7_ILi192EEEEEENS_6half_tEfNS_4arch4Sm90ELb0ELb0ELb0ELb1ELb1ELb0ELb1ELb0ELi3ELi1ELi1ELi1ELb0EEENS1_24CollectiveEpilogueBwdGQAISD_fSG_Li384ELb1ELb1EEENS1_19SingleTileSchedulerILb1ELb0ELb0ELi96EEEEEEEEEvNT_6ParamsE)
        /*01f4*/ 	.word	0x00000000


	//----- nvinfo : EIATTR_REGCOUNT
	.align		4
.L_100:
        /*01f8*/ 	.byte	0x04, 0x2f
        /*01fa*/ 	.short	(.L_102 - .L_101)
	.align		4
.L_101:
        /*01fc*/ 	.word	index@(_ZN7cutlass13device_kernelIN5flash11enable_sm90INS1_16FlashAttnBwdSm90INS1_25CollectiveMainloopBwdSm90ILi2ELi1ELi1EN4cute5tupleIJNS5_1CILi1EEES8_S8_EEENS6_IJNS7_ILi64EEENS7_ILi96EEENS7_ILi192EEEEEENS_6half_tEfNS_4arch4Sm90ELb0ELb0ELb0ELb1ELb0ELb0ELb1ELb0ELi3ELi1ELi1ELi1ELb0EEENS1_24CollectiveEpilogueBwdGQAISD_fSG_Li384ELb1ELb0EEENS1_19SingleTileSchedulerILb1ELb0ELb0ELi96EEEEEEEEEvNT_6ParamsE)
        /*0200*/ 	.word	0x00000080


	//----- nvinfo : EIATTR_FRAME_SIZE
	.align		4
.L_102:
        /*0204*/ 	.byte	0x04, 0x11
        /*0206*/ 	.short	(.L_104 - .L_103)
	.align		4
.L_103:
        /*0208*/ 	.word	index@(_ZN7cutlass13device_kernelIN5flash11enable_sm90INS1_16FlashAttnBwdSm90INS1_25CollectiveMainloopBwdSm90ILi2ELi1ELi1EN4cute5tupleIJNS5_1CILi1EEES8_S8_EEENS6_IJNS7_ILi64EEENS7_ILi96EEENS7_ILi192EEEEEENS_6half_tEfNS_4arch4Sm90ELb0ELb0ELb0ELb1ELb0ELb0ELb1ELb0ELi3ELi1ELi1ELi1ELb0EEENS1_24CollectiveEpilogueBwdGQAISD_fSG_Li384ELb1ELb0EEENS1_19SingleTileSchedulerILb1ELb0ELb0ELi96EEEEEEEEEvNT_6ParamsE)
        /*020c*/ 	.word	0x00000000


	//----- nvinfo : EIATTR_REGCOUNT
	.align		4
.L_104:
        /*0210*/ 	.byte	0x04, 0x2f
        /*0212*/ 	.short	(.L_106 - .L_105)
	.align		4
.L_105:
        /*0214*/ 	.word	index@(_ZN7cutlass13device_kernelIN5flash11enable_sm90INS1_16FlashAttnBwdSm90INS1_25CollectiveMainloopBwdSm90ILi2ELi1ELi1EN4cute5tupleIJNS5_1CILi1EEES8_S8_EEENS6_IJNS7_ILi64EEENS7_ILi96EEENS7_ILi192EEEEEENS_6half_tEfNS_4arch4Sm90ELb0ELb0ELb0ELb1ELb1ELb0ELb1ELb0ELi3ELi1ELi1ELi1ELb0EEENS1_21CollectiveEpilogueBwdISD_SE_SG_Li384ELb1ELb1ELi3EEENS1_19SingleTileSchedulerILb1ELb0ELb0ELi96EEEEEEEEEvNT_6ParamsE)
        /*0218*/ 	.word	0x00000080


	//----- nvinfo : EIATTR_FRAME_SIZE
	.align		4
.L_106:
        /*021c*/ 	.byte	0x04, 0x11
        /*021e*/ 	.short	(.L_108 - .L_107)
	.align		4
.L_107:
        /*0220*/ 	.word	index@(_ZN7cutlass13device_kernelIN5flash11enable_sm90INS1_16FlashAttnBwdSm90INS1_25CollectiveMainloopBwdSm90ILi2ELi1ELi1EN4cute5tupleIJNS5_1CILi1EEES8_S8_EEENS6_IJNS7_ILi64EEENS7_ILi96EEENS7_ILi192EEEEEENS_6half_tEfNS_4arch4Sm90ELb0ELb0ELb0ELb1ELb1ELb0ELb1ELb0ELi3ELi1ELi1ELi1ELb0EEENS1_21CollectiveEpilogueBwdISD_SE_SG_Li384ELb1ELb1ELi3EEENS1_19SingleTileSchedulerILb1ELb0ELb0ELi96EEEEEEEEEvNT_6ParamsE)
        /*0224*/ 	.word	0x00000000


	//----- nvinfo : EIATTR_REGCOUNT
	.align		4
.L_108:
        /*0228*/ 	.byte	0x04, 0x2f
        /*022a*/ 	.short	(.L_110 - .L_109)
	.align		4
.L_109:
        /*022c*/ 	.word	index@(_ZN7cutlass13device_kernelIN5flash11enable_sm90INS1_16FlashAttnBwdSm90INS1_25CollectiveMainloopBwdSm90ILi2ELi1ELi1EN4cute5tupleIJNS5_1CILi1EEES8_S8_EEENS6_IJNS7_ILi64EEENS7_ILi96EEENS7_ILi192EEEEEENS_6half_tEfNS_4arch4Sm90ELb0ELb0ELb0ELb1ELb0ELb0ELb1ELb0ELi3ELi1ELi1ELi1ELb0EEENS1_21CollectiveEpilogueBwdISD_SE_SG_Li384ELb1ELb1ELi3EEENS1_19SingleTileSchedulerILb1ELb0ELb0ELi96EEEEEEEEEvNT_6ParamsE)
        /*0230*/ 	.word	0x00000080


	//----- nvinfo : EIATTR_FRAME_SIZE
	.align		4
.L_110:
        /*0234*/ 	.byte	0x04, 0x11
        /*0236*/ 	.short	(.L_112 - .L_111)
	.align		4
.L_111:
        /*0238*/ 	.word	index@(_ZN7cutlass13device_kernelIN5flash11enable_sm90INS1_16FlashAttnBwdSm90INS1_25CollectiveMainloopBwdSm90ILi2ELi1ELi1EN4cute5tupleIJNS5_1CILi1EEES8_S8_EEENS6_IJNS7_ILi64EEENS7_ILi96EEENS7_ILi192EEEEEENS_6half_tEfNS_4arch4Sm90ELb0ELb0ELb0ELb1ELb0ELb0ELb1ELb0ELi3ELi1ELi1ELi1ELb0EEENS1_21CollectiveEpilogueBwdISD_SE_SG_Li384ELb1ELb1ELi3EEENS1_19SingleTileSchedulerILb1ELb0ELb0ELi96EEEEEEEEEvNT_6ParamsE)
        /*023c*/ 	.word	0x00000000


	//----- nvinfo : EIATTR_REGCOUNT
	.align		4
.L_112:
        /*0240*/ 	.byte	0x04, 0x2f
        /*0242*/ 	.short	(.L_114 - .L_113)
	.align		4
.L_113:
        /*0244*/ 	.word	index@(_ZN7cutlass13device_kernelIN5flash11enable_sm90INS1_16FlashAttnBwdSm90INS1_25CollectiveMainloopBwdSm90ILi2ELi1ELi1EN4cute5tupleIJNS5_1CILi1EEES8_S8_EEENS6_IJNS7_ILi64EEENS7_ILi96EEENS7_ILi192EEEEEENS_6half_tEfNS_4arch4Sm90ELb0ELb0ELb0ELb0ELb1ELb0ELb1ELb0ELi3ELi1ELi1ELi1ELb0EEENS1_24CollectiveEpilogueBwdGQAISD_fSG_Li384ELb0ELb1EEENS1_19SingleTileSchedulerILb0ELb0ELb0ELi96EEEEEEEEEvNT_6ParamsE)
        /*0248*/ 	.word	0x00000080


	//----- nvinfo : EIATTR_FRAME_SIZE
	.align		4
.L_114:
        /*024c*/ 	.byte	0x04, 0x11
        /*024e*/ 	.short	(.L_116 - .L_115)
	.align		4
.L_115:
        /*0250*/ 	.word	index@(_ZN7cutlass13device_kernelIN5flash11enable_sm90INS1_16FlashAttnBwdSm90INS1_25CollectiveMainloopBwdSm90ILi2ELi1ELi1EN4cute5tupleIJNS5_1CILi1EEES8_S8_EEENS6_IJNS7_ILi64EEENS7_ILi96EEENS7_ILi192EEEEEENS_6half_tEfNS_4arch4Sm90ELb0ELb0ELb0ELb0ELb1ELb0ELb1ELb0ELi3ELi1ELi1ELi1ELb0EEENS1_24CollectiveEpilogueBwdGQAISD_fSG_Li384ELb0ELb1EEENS1_19SingleTileSchedulerILb0ELb0ELb0ELi96EEEEEEEEEvNT_6ParamsE)
        /*0254*/ 	.word	0x00000000


	//----- nvinfo : EIATTR_REGCOUNT
	.align		4
.L_116:
        /*0258*/ 	.byte	0x04, 0x2f
        /*025a*/ 	.short	(.L_118 - .L_117)
	.align		4
.L_117:
        /*025c*/ 	.word	index@(_ZN7cutlass13device_kernelIN5flash11enable_sm90INS1_16FlashAttnBwdSm90INS1_25CollectiveMainloopBwdSm90ILi2ELi1ELi1EN4cute5tupleIJNS5_1CILi1EEES8_S8_EEENS6_IJNS7_ILi64EEENS7_ILi96EEENS7_ILi192EEEEEENS_6half_tEfNS_4arch4Sm90ELb0ELb0ELb0ELb0ELb0ELb0ELb1ELb0ELi3ELi1ELi1ELi1ELb0EEENS1_24CollectiveEpilogueBwdGQAISD_fSG_Li384ELb0ELb0EEENS1_19SingleTileSchedulerILb0ELb0ELb0ELi96EEEEEEEEEvNT_6ParamsE)
        /*0260*/ 	.word	0x00000080


	//----- nvinfo : EIATTR_FRAME_SIZE
	.align		4
.L_118:
        /*0264*/ 	.byte	0x04, 0x11
        /*0266*/ 	.short	(.L_120 - .L_119)
	.align		4
.L_119:
        /*0268*/ 	.word	index@(_ZN7cutlass13device_kernelIN5flash11enable_sm90INS1_16FlashAttnBwdSm90INS1_25CollectiveMainloopBwdSm90ILi2ELi1ELi1EN4cute5tupleIJNS5_1CILi1EEES8_S8_EEENS6_IJNS7_ILi64EEENS7_ILi96EEENS7_ILi192EEEEEENS_6half_tEfNS_4arch4Sm90ELb0ELb0ELb0ELb0ELb0ELb0ELb1ELb0ELi3ELi1ELi1ELi1ELb0EEENS1_24CollectiveEpilogueBwdGQAISD_fSG_Li384ELb0ELb0EEENS1_19SingleTileSchedulerILb0ELb0ELb0ELi96EEEEEEEEEvNT_6ParamsE)
        /*026c*/ 	.word	0x00000000


	//----- nvinfo : EIATTR_REGCOUNT
	.align		4
.L_120:
        /*0270*/ 	.byte	0x04, 0x2f
        /*0272*/ 	.short	(.L_122 - .L_121)
	.align		4
.L_121:
        /*0274*/ 	.word	index@(_ZN7cutlass13device_kernelIN5flash11enable_sm90INS1_16FlashAttnBwdSm90INS1_25CollectiveMainloopBwdSm90ILi2ELi1ELi1EN4cute5tupleIJNS5_1CILi1EEES8_S8_EEENS6_IJNS7_ILi64EEENS7_ILi96EEENS7_ILi192EEEEEENS_6half_tEfNS_4arch4Sm90ELb0ELb0ELb0ELb0ELb1ELb0ELb1ELb0ELi3ELi1ELi1ELi1ELb0EEENS1_21CollectiveEpilogueBwdISD_SE_SG_Li384ELb0ELb1ELi3EEENS1_19SingleTileSchedulerILb0ELb0ELb0ELi96EEEEEEEEEvNT_6ParamsE)
        /*0278*/ 	.word	0x00000080


	//----- nvinfo : EIATTR_FRAME_SIZE
	.align		4
.L_122:
        /*027c*/ 	.byte	0x04, 0x11
        /*027e*/ 	.short	(.L_124 - .L_123)
	.align		4
.L_123:
        /*0280*/ 	.word	index@(_ZN7cutlass13device_kernelIN5flash11enable_sm90INS1_16FlashAttnBwdSm90INS1_25CollectiveMainloopBwdSm90ILi2ELi1ELi1EN4cute5tupleIJNS5_1CILi1EEES8_S8_EEENS6_IJNS7_ILi64EEENS7_ILi96EEENS7_ILi192EEEEEENS_6half_tEfNS_4arch4Sm90ELb0ELb0ELb0ELb0ELb1ELb0ELb1ELb0ELi3ELi1ELi1ELi1ELb0EEENS1_21CollectiveEpilogueBwdISD_SE_SG_Li384ELb0ELb1ELi3EEENS1_19SingleTileSchedulerILb0ELb0ELb0ELi96EEEEEEEEEvNT_6ParamsE)
        /*0284*/ 	.word	0x00000000


	//----- nvinfo : EIATTR_REGCOUNT
	.align		4
.L_124:
        /*0288*/ 	.byte	0x04, 0x2f
        /*028a*/ 	.short	(.L_126 - .L_125)
	.align		4
.L_125:
        /*028c*/ 	.word	index@(_ZN7cutlass13device_kernelIN5flash11enable_sm90INS1_16FlashAttnBwdSm90INS1_25CollectiveMainloopBwdSm90ILi2ELi1ELi1EN4cute5tupleIJNS5_1CILi1EEES8_S8_EEENS6_IJNS7_ILi64EEENS7_ILi96EEENS7_ILi192EEEEEENS_6half_tEfNS_4arch4Sm90ELb0ELb0ELb0ELb0ELb0ELb0ELb1ELb0ELi3ELi1ELi1ELi1ELb0EEENS1_21CollectiveEpilogueBwdISD_SE_SG_Li384ELb0ELb1ELi3EEENS1_19SingleTileSchedulerILb0ELb0ELb0ELi96EEEEEEEEEvNT_6ParamsE)
        /*0290*/ 	.word	0x00000080


	//----- nvinfo : EIATTR_FRAME_SIZE
	.align		4
.L_126:
        /*0294*/ 	.byte	0x04, 0x11
        /*0296*/ 	.short	(.L_128 - .L_127)
	.align		4
.L_127:
        /*0298*/ 	.word	index@(_ZN7cutlass13device_kernelIN5flash11enable_sm90INS1_16FlashAttnBwdSm90INS1_25CollectiveMainloopBwdSm90ILi2ELi1ELi1EN4cute5tupleIJNS5_1CILi1EEES8_S8_EEENS6_IJNS7_ILi64EEENS7_ILi96EEENS7_ILi192EEEEEENS_6half_tEfNS_4arch4Sm90ELb0ELb0ELb0ELb0ELb0ELb0ELb1ELb0ELi3ELi1ELi1ELi1ELb0EEENS1_21CollectiveEpilogueBwdISD_SE_SG_Li384ELb0ELb1ELi3EEENS1_19SingleTileSchedulerILb0ELb0ELb0ELi96EEEEEEEEEvNT_6ParamsE)
        /*029c*/ 	.word	0x00000000


	//----- nvinfo : EIATTR_REGCOUNT
	.align		4
.L_128:
        /*02a0*/ 	.byte	0x04, 0x2f
        /*02a2*/ 	.short	(.L_130 - .L_129)
	.align		4
.L_129:
        /*02a4*/ 	.word	index@(_ZN7cutlass13device_kernelIN5flash11enable_sm90INS1_16FlashAttnBwdSm90INS1_25CollectiveMainloopBwdSm90ILi2ELi1ELi1EN4cute5tupleIJNS5_1CILi1EEES8_S8_EEENS6_IJNS7_ILi64EEENS7_ILi96EEENS7_ILi192EEEEEENS_6half_tEfNS_4arch4Sm90ELb1ELb0ELb1ELb1ELb1ELb0ELb1ELb0ELi3ELi1ELi1ELi1ELb0EEENS1_24CollectiveEpilogueBwdGQAISD_fSG_Li384ELb1ELb1EEENS1_25SingleTileBwdLPTSchedulerILb1ELi96ELb1EEEEEEEEEvNT_6ParamsE)
        /*02a8*/ 	.word	0x00000080


	//----- nvinfo : EIATTR_FRAME_SIZE
	.align		4
.L_130:
        /*02ac*/ 	.byte	0x04, 0x11
        /*02ae*/ 	.short	(.L_132 - .L_131)
	.align		4
.L_131:
        /*02b0*/ 	.word	index@(_ZN7cutlass13device_kernelIN5flash11enable_sm90INS1_16FlashAttnBwdSm90INS1_25CollectiveMainloopBwdSm90ILi2ELi1ELi1EN4cute5tupleIJNS5_1CILi1EEES8_S8_EEENS6_IJNS7_ILi64EEENS7_ILi96EEENS7_ILi192EEEEEENS_6half_tEfNS_4arch4Sm90ELb1ELb0ELb1ELb1ELb1ELb0ELb1ELb0ELi3ELi1ELi1ELi1ELb0EEENS1_24CollectiveEpilogueBwdGQAISD_fSG_Li384ELb1ELb1EEENS1_25SingleTileBwdLPTSchedulerILb1ELi96ELb1EEEEEEEEEvNT_6ParamsE)
        /*02b4*/ 	.word	0x00000018


	//----- nvinfo : EIATTR_REGCOUNT
	.align		4
.L_132:
        /*02b8*/ 	.byte	0x04, 0x2f
        /*02ba*/ 	.short	(.L_134 - .L_133)
	.align		4
.L_133:
        /*02bc*/ 	.word	index@(_ZN7cutlass13device_kernelIN5flash11enable_sm90INS1_16FlashAttnBwdSm90INS1_25CollectiveMainloopBwdSm90ILi2ELi1ELi1EN4cute5tupleIJNS5_1CILi1EEES8_S8_EEENS6_IJNS7_ILi64EEENS7_ILi96EEENS7_ILi192EEEEEENS_6half_tEfNS_4arch4Sm90ELb1ELb0ELb1ELb1ELb0ELb0ELb1ELb0ELi3ELi1ELi1ELi1ELb0EEENS1_24CollectiveEpilogueBwdGQAISD_fSG_Li384ELb1ELb0EEENS1_25SingleTileBwdLPTSchedulerILb1ELi96ELb0EEEEEEEEEvNT_6ParamsE)
        /*02c0*/ 	.word	0x00000080


	//----- nvinfo : EIATTR_FRAME_SIZE
	.align		4
.L_134:
        /*02c4*/ 	.byte	0x04, 0x11
        /*02c6*/ 	.short	(.L_136 - .L_135)
	.align		4
.L_135:
        /*02c8*/ 	.word	index@(_ZN7cutlass13device_kernelIN5flash11enable_sm90INS1_16FlashAttnBwdSm90INS1_25CollectiveMainloopBwdSm90ILi2ELi1ELi1EN4cute5tupleIJNS5_1CILi1EEES8_S8_EEENS6_IJNS7_ILi64EEENS7_ILi96EEENS7_ILi192EEEEEENS_6half_tEfNS_4arch4Sm90ELb1ELb0ELb1ELb1ELb0ELb0ELb1ELb0ELi3ELi1ELi1ELi1ELb0EEENS1_24CollectiveEpilogueBwdGQAISD_fSG_Li384ELb1ELb0EEENS1_25SingleTileBwdLPTSchedulerILb1ELi96ELb0EEEEEEEEEvNT_6ParamsE)
        /*02cc*/ 	.word	0x00000018


	//----- nvinfo : EIATTR_REGCOUNT
	.align		4
.L_136:
        /*02d0*/ 	.byte	0x04, 0x2f
        /*02d2*/ 	.short	(.L_138 - .L_137)
	.align		4
.L_137:
        /*02d4*/ 	.word	index@(_ZN7cutlass13device_kernelIN5flash11enable_sm90INS1_16FlashAttnBwdSm90INS1_25CollectiveMainloopBwdSm90ILi2ELi1ELi1EN4cute5tupleIJNS5_1CILi1EEES8_S8_EEENS6_IJNS7_ILi64EEENS7_ILi96EEENS7_ILi192EEEEEENS_6half_tEfNS_4arch4Sm90ELb1ELb0ELb1ELb1ELb1ELb0ELb1ELb0ELi3ELi1ELi1ELi1ELb0EEENS1_21CollectiveEpilogueBwdISD_SE_SG_Li384ELb1ELb1ELi3EEENS1_25SingleTileBwdLPTSchedulerILb1ELi96ELb1EEEEEEEEEvNT_6ParamsE)
        /*02d8*/ 	.word	0x00000080


	//----- nvinfo : EIATTR_FRAME_SIZE
	.align		4
.L_138:
        /*02dc*/ 	.byte	0x04, 0x11
        /*02de*/ 	.short	(.L_140 - .L_139)
	.align		4
.L_139:
        /*02e0*/ 	.word	index@(_ZN7cutlass13device_kernelIN5flash11enable_sm90INS1_16FlashAttnBwdSm90INS1_25CollectiveMainloopBwdSm90ILi2ELi1ELi1EN4cute5tupleIJNS5_1CILi1EEES8_S8_EEENS6_IJNS7_ILi64EEENS7_ILi96EEENS7_ILi192EEEEEENS_6half_tEfNS_4arch4Sm90ELb1ELb0ELb1ELb1ELb1ELb0ELb1ELb0ELi3ELi1ELi1ELi1ELb0EEENS1_21CollectiveEpilogueBwdISD_SE_SG_Li384ELb1ELb1ELi3EEENS1_25SingleTileBwdLPTSchedulerILb1ELi96ELb1EEEEEEEEEvNT_6ParamsE)
        /*02e4*/ 	.word	0x00000020


	//----- nvinfo : EIATTR_REGCOUNT
	.align		4
.L_140:
        /*02e8*/ 	.byte	0x04, 0x2f
        /*02ea*/ 	.short	(.L_142 - .L_141)
	.align		4
.L_141:
        /*02ec*/ 	.word	index@(_ZN7cutlass13device_kernelIN5flash11enable_sm90INS1_16FlashAttnBwdSm90INS1_25CollectiveMainloopBwdSm90ILi2ELi1ELi1EN4cute5tupleIJNS5_1CILi1EEES8_S8_EEENS6_IJNS7_ILi64EEENS7_ILi96EEENS7_ILi192EEEEEENS_6half_tEfNS_4arch4Sm90ELb1ELb0ELb1ELb1ELb0ELb0ELb1ELb0ELi3ELi1ELi1ELi1ELb0EEENS1_21CollectiveEpilogueBwdISD_SE_SG_Li384ELb1ELb1ELi3EEENS1_25SingleTileBwdLPTSchedulerILb1ELi96ELb0EEEEEEEEEvNT_6ParamsE)
        /*02f0*/ 	.word	0x00000080


	//----- nvinfo : EIATTR_FRAME_SIZE
	.align		4
.L_142:
        /*02f4*/ 	.byte	0x04, 0x11
        /*02f6*/ 	.short	(.L_144 - .L_143)
	.align		4
.L_143:
        /*02f8*/ 	.word	index@(_ZN7cutlass13device_kernelIN5flash11enable_sm90INS1_16FlashAttnBwdSm90INS1_25CollectiveMainloopBwdSm90ILi2ELi1ELi1EN4cute5tupleIJNS5_1CILi1EEES8_S8_EEENS6_IJNS7_ILi64EEENS7_ILi96EEENS7_ILi192EEEEEENS_6half_tEfNS_4arch4Sm90ELb1ELb0ELb1ELb1ELb0ELb0ELb1ELb0ELi3ELi1ELi1ELi1ELb0EEENS1_21CollectiveEpilogueBwdISD_SE_SG_Li384ELb1ELb1ELi3EEENS1_25SingleTileBwdLPTSchedulerILb1ELi96ELb0EEEEEEEEEvNT_6ParamsE)
        /*02fc*/ 	.word	0x00000020


	//----- nvinfo : EIATTR_REGCOUNT
	.align		4
.L_144:
        /*0300*/ 	.byte	0x04, 0x2f
        /*0302*/ 	.short	(.L_146 - .L_145)
	.align		4
.L_145:
        /*0304*/ 	.word	index@(_ZN7cutlass13device_kernelIN5flash11enable_sm90INS1_16FlashAttnBwdSm90INS1_25CollectiveMainloopBwdSm90ILi2ELi1ELi1EN4cute5tupleIJNS5_1CILi1EEES8_S8_EEENS6_IJNS7_ILi64EEENS7_ILi96EEENS7_ILi192EEEEEENS_6half_tEfNS_4arch4Sm90ELb1ELb0ELb1ELb0ELb1ELb0ELb1ELb0ELi3ELi1ELi1ELi1ELb0EEENS1_24CollectiveEpilogueBwdGQAISD_fSG_Li384ELb0ELb1EEENS1_25SingleTileBwdLPTSchedulerILb0ELi96ELb1EEEEEEEEEvNT_6ParamsE)
        /*0308*/ 	.word	0x00000080


	//----- nvinfo : EIATTR_FRAME_SIZE
	.align		4
.L_146:
        /*030c*/ 	.byte	0x04, 0x11
        /*030e*/ 	.short	(.L_148 - .L_147)
	.align		4
.L_147:
        /*0310*/ 	.word	index@(_ZN7cutlass13device_kernelIN5flash11enable_sm90INS1_16FlashAttnBwdSm90INS1_25CollectiveMainloopBwdSm90ILi2ELi1ELi1EN4cute5tupleIJNS5_1CILi1EEES8_S8_EEENS6_IJNS7_ILi64EEENS7_ILi96EEENS7_ILi192EEEEEENS_6half_tEfNS_4arch4Sm90ELb1ELb0ELb1ELb0ELb1ELb0ELb1ELb0ELi3ELi1ELi1ELi1ELb0EEENS1_24CollectiveEpilogueBwdGQAISD_fSG_Li384ELb0ELb1EEENS1_25SingleTileBwdLPTSchedulerILb0ELi96ELb1EEEEEEEEEvNT_6ParamsE)
        /*0314*/ 	.word	0x00000018


	//----- nvinfo : EIATTR_REGCOUNT
	.align		4
.L_148:
        /*0318*/ 	.byte	0x04, 0x2f
        /*031a*/ 	.short	(.L_150 - .L_149)
	.align		4
.L_149:
        /*031c*/ 	.word	index@(_ZN7cutlass13device_kernelIN5flash11enable_sm90INS1_16FlashAttnBwdSm90INS1_25CollectiveMainloopBwdSm90ILi2ELi1ELi1EN4cute5tupleIJNS5_1CILi1EEES8_S8_EEENS6_IJNS7_ILi64EEENS7_ILi96EEENS7_ILi192EEEEEENS_6half_tEfNS_4arch4Sm90ELb1ELb0ELb1ELb0ELb0ELb0ELb1ELb0ELi3ELi1ELi1ELi1ELb0EEENS1_24CollectiveEpilogueBwdGQAISD_fSG_Li384ELb0ELb0EEENS1_25SingleTileBwdLPTSchedulerILb0ELi96ELb0EEEEEEEEEvNT_6ParamsE)
        /*0320*/ 	.word	0x00000080


	//----- nvinfo : EIATTR_FRAME_SIZE
	.align		4
.L_150:
        /*0324*/ 	.byte	0x04, 0x11
        /*0326*/ 	.short	(.L_152 - .L_151)
	.align		4
.L_151:
        /*0328*/ 	.word	index@(_ZN7cutlass13device_kernelIN5flash11enable_sm90INS1_16FlashAttnBwdSm90INS1_25CollectiveMainloopBwdSm90ILi2ELi1ELi1EN4cute5tupleIJNS5_1CILi1EEES8_S8_EEENS6_IJNS7_ILi64EEENS7_ILi96EEENS7_ILi192EEEEEENS_6half_tEfNS_4arch4Sm90ELb1ELb0ELb1ELb0ELb0ELb0ELb1ELb0ELi3ELi1ELi1ELi1ELb0EEENS1_24CollectiveEpilogueBwdGQAISD_fSG_Li384ELb0ELb0EEENS1_25SingleTileBwdLPTSchedulerILb0ELi96ELb0EEEEEEEEEvNT_6ParamsE)
        /*032c*/ 	.word	0x00000018


	//----- nvinfo : EIATTR_REGCOUNT
	.align		4
.L_152:
        /*0330*/ 	.byte	0x04, 0x2f
        /*0332*/ 	.short	(.L_154 - .L_153)
	.align		4
.L_153:
        /*0334*/ 	.word	index@(_ZN7cutlass13device_kernelIN5flash11enable_sm90INS1_16FlashAttnBwdSm90INS1_25CollectiveMainloopBwdSm90ILi2ELi1ELi1EN4cute5tupleIJNS5_1CILi1EEES8_S8_EEENS6_IJNS7_ILi64EEENS7_ILi96EEENS7_ILi192EEEEEENS_6half_tEfNS_4arch4Sm90ELb1ELb0ELb1ELb0ELb1ELb0ELb1ELb0ELi3ELi1ELi1ELi1ELb0EEENS1_21CollectiveEpilogueBwdISD_SE_SG_Li384ELb0ELb1ELi3EEENS1_25SingleTileBwdLPTSchedulerILb0ELi96ELb1EEEEEEEEEvNT_6ParamsE)
        /*0338*/ 	.word	0x00000080


	//----- nvinfo : EIATTR_FRAME_SIZE
	.align		4
.L_154:
        /*033c*/ 	.byte	0x04, 0x11
        /*033e*/ 	.short	(.L_156 - .L_155)
	.align		4
.L_155:
        /*0340*/ 	.word	index@(_ZN7cutlass13device_kernelIN5flash11enable_sm90INS1_16FlashAttnBwdSm90INS1_25CollectiveMainloopBwdSm90ILi2ELi1ELi1EN4cute5tupleIJNS5_1CILi1EEES8_S8_EEENS6_IJNS7_ILi64EEENS7_ILi96EEENS7_ILi192EEEEEENS_6half_tEfNS_4arch4Sm90ELb1ELb0ELb1ELb0ELb1ELb0ELb1ELb0ELi3ELi1ELi1ELi1ELb0EEENS1_21CollectiveEpilogueBwdISD_SE_SG_Li384ELb0ELb1ELi3EEENS1_25SingleTileBwdLPTSchedulerILb0ELi96ELb1EEEEEEEEEvNT_6ParamsE)
        /*0344*/ 	.word	0x00000018


	//----- nvinfo : EIATTR_REGCOUNT
	.align		4
.L_156:
        /*0348*/ 	.byte	0x04, 0x2f
        /*034a*/ 	.short	(.L_158 - .L_157)
	.align		4
.L_157:
        /*034c*/ 	.word	index@(_ZN7cutlass13device_kernelIN5flash11enable_sm90INS1_16FlashAttnBwdSm90INS1_25CollectiveMainloopBwdSm90ILi2ELi1ELi1EN4cute5tupleIJNS5_1CILi1EEES8_S8_EEENS6_IJNS7_ILi64EEENS7_ILi96EEENS7_ILi192EEEEEENS_6half_tEfNS_4arch4Sm90ELb1ELb0ELb1ELb0ELb0ELb0ELb1ELb0ELi3ELi1ELi1ELi1ELb0EEENS1_21CollectiveEpilogueBwdISD_SE_SG_Li384ELb0ELb1ELi3EEENS1_25SingleTileBwdLPTSchedulerILb0ELi96ELb0EEEEEEEEEvNT_6ParamsE)
        /*0350*/ 	.word	0x00000080


	//----- nvinfo : EIATTR_FRAME_SIZE
	.align		4
.L_158:
        /*0354*/ 	.byte	0x04, 0x11
        /*0356*/ 	.short	(.L_160 - .L_159)
	.align		4
.L_159:
        /*0358*/ 	.word	index@(_ZN7cutlass13device_kernelIN5flash11enable_sm90INS1_16FlashAttnBwdSm90INS1_25CollectiveMainloopBwdSm90ILi2ELi1ELi1EN4cute5tupleIJNS5_1CILi1EEES8_S8_EEENS6_IJNS7_ILi64EEENS7_ILi96EEENS7_ILi192EEEEEENS_6half_tEfNS_4arch4Sm90ELb1ELb0ELb1ELb0ELb0ELb0ELb1ELb0ELi3ELi1ELi1ELi1ELb0EEENS1_21CollectiveEpilogueBwdISD_SE_SG_Li384ELb0ELb1ELi3EEENS1_25SingleTileBwdLPTSchedulerILb0ELi96ELb0EEEEEEEEEvNT_6ParamsE)
        /*035c*/ 	.word	0x00000018


	//----- nvinfo : EIATTR_REGCOUNT
	.align		4
.L_160:
        /*0360*/ 	.byte	0x04, 0x2f
        /*0362*/ 	.short	(.L_162 - .L_161)
	.align		4
.L_161:
        /*0364*/ 	.word	index@(_ZN7cutlass13device_kernelIN5flash11enable_sm90INS1_16FlashAttnBwdSm90INS1_25CollectiveMainloopBwdSm90ILi2ELi1ELi1EN4cute5tupleIJNS5_1CILi1EEES8_S8_EEENS6_IJNS7_ILi64EEENS7_ILi96EEENS7_ILi192EEEEEENS_6half_tEfNS_4arch4Sm90ELb0ELb1ELb1ELb1ELb1ELb0ELb1ELb0ELi3ELi1ELi1ELi1ELb0EEENS1_24CollectiveEpilogueBwdGQAISD_fSG_Li384ELb1ELb1EEENS1_19SingleTileSchedulerILb1ELb0ELb0ELi96EEEEEEEEEvNT_6ParamsE)
        /*0368*/ 	.word	0x00000080


	//----- nvinfo : EIATTR_FRAME_SIZE
	.align		4
.L_162:
        /*036c*/ 	.byte	0x04, 0x11
        /*036e*/ 	.short	(.L_164 - .L_163)
	.align		4
.L_163:
        /*0370*/ 	.word	index@(_ZN7cutlass13device_kernelIN5flash11enable_sm90INS1_16FlashAttnBwdSm90INS1_25CollectiveMainloopBwdSm90ILi2ELi1ELi1EN4cute5tupleIJNS5_1CILi1EEES8_S8_EEENS6_IJNS7_ILi64EEENS7_ILi96EEENS7_ILi192EEEEEENS_6half_tEfNS_4arch4Sm90ELb0ELb1ELb1ELb1ELb1ELb0ELb1ELb0ELi3ELi1ELi1ELi1ELb0EEENS1_24CollectiveEpilogueBwdGQAISD_fSG_Li384ELb1ELb1EEENS1_19SingleTileSchedulerILb1ELb0ELb0ELi96EEEEEEEEEvNT_6ParamsE)
        /*0374*/ 	.word	0x00000020


	//----- nvinfo : EIATTR_REGCOUNT
	.align		4
.L_164:
        /*0378*/ 	.byte	0x04, 0x2f
        /*037a*/ 	.short	(.L_166 - .L_165)
	.align		4
.L_165:
        /*037c*/ 	.word	index@(_ZN7cutlass13device_kernelIN5flash11enable_sm90INS1_16FlashAttnBwdSm90INS1_25CollectiveMainloopBwdSm90ILi2ELi1ELi1EN4cute5tupleIJNS5_1CILi1EEES8_S8_EEENS6_IJNS7_ILi64EEENS7_ILi96EEENS7_ILi192EEEEEENS_6half_tEfNS_4arch4Sm90ELb0ELb1ELb1ELb1ELb0ELb0ELb1ELb0ELi3ELi1ELi1ELi1ELb0EEENS1_24CollectiveEpilogueBwdGQAISD_fSG_Li384ELb1ELb0EEENS1_19SingleTileSchedulerILb1ELb0ELb0ELi96EEEEEEEEEvNT_6ParamsE)
        /*0380*/ 	.word	0x00000080


	//----- nvinfo : EIATTR_FRAME_SIZE
	.align		4
.L_166:
        /*0384*/ 	.byte	0x04, 0x11
        /*0386*/ 	.short	(.L_168 - .L_167)
	.align		4
.L_167:
        /*0388*/ 	.word	index@(_ZN7cutlass13device_kernelIN5flash11enable_sm90INS1_16FlashAttnBwdSm90INS1_25CollectiveMainloopBwdSm90ILi2ELi1ELi1EN4cute5tupleIJNS5_1CILi1EEES8_S8_EEENS6_IJNS7_ILi64EEENS7_ILi96EEENS7_ILi192EEEEEENS_6half_tEfNS_4arch4Sm90ELb0ELb1ELb1ELb1ELb0ELb0ELb1ELb0ELi3ELi1ELi1ELi1ELb0EEENS1_24CollectiveEpilogueBwdGQAISD_fSG_Li384ELb1ELb0EEENS1_19SingleTileSchedulerILb1ELb0ELb0ELi96EEEEEEEEEvNT_6ParamsE)
        /*038c*/ 	.word	0x00000020


	//----- nvinfo : EIATTR_REGCOUNT
	.align		4
.L_168:
        /*0390*/ 	.byte	0x04, 0x2f
        /*0392*/ 	.short	(.L_170 - .L_169)
	.align		4
.L_169:
        /*0394*/ 	.word	index@(_ZN7cutlass13device_kernelIN5flash11enable_sm90INS1_16FlashAttnBwdSm90INS1_25CollectiveMainloopBwdSm90ILi2ELi1ELi1EN4cute5tupleIJNS5_1CILi1EEES8_S8_EEENS6_IJNS7_ILi64EEENS7_ILi96EEENS7_ILi192EEEEEENS_6half_tEfNS_4arch4Sm90ELb0ELb1ELb1ELb1ELb1ELb0ELb1ELb0ELi3ELi1ELi1ELi1ELb0EEENS1_21CollectiveEpilogueBwdISD_SE_SG_Li384ELb1ELb1ELi3EEENS1_19SingleTileSchedulerILb1ELb0ELb0ELi96EEEEEEEEEvNT_6ParamsE)
        /*0398*/ 	.word	0x00000080


	//----- nvinfo : EIATTR_FRAME_SIZE
	.align		4
.L_170:
        /*039c*/ 	.byte	0x04, 0x11
        /*039e*/ 	.short	(.L_172 - .L_171)
	.align		4
.L_171:
        /*03a0*/ 	.word	index@(_ZN7cutlass13device_kernelIN5flash11enable_sm90INS1_16FlashAttnBwdSm90INS1_25CollectiveMainloopBwdSm90ILi2ELi1ELi1EN4cute5tupleIJNS5_1CILi1EEES8_S8_EEENS6_IJNS7_ILi64EEENS7_ILi96EEENS7_ILi192EEEEEENS_6half_tEfNS_4arch4Sm90ELb0ELb1ELb1ELb1ELb1ELb0ELb1ELb0ELi3ELi1ELi1ELi1ELb0EEENS1_21CollectiveEpilogueBwdISD_SE_SG_Li384ELb1ELb1ELi3EEENS1_19SingleTileSchedulerILb1ELb0ELb0ELi96EEEEEEEEEvNT_6ParamsE)
        /*03a4*/ 	.word	0x00000020


	//----- nvinfo : EIATTR_REGCOUNT
	.align		4
.L_172:
        /*03a8*/ 	.byte	0x04, 0x2f
        /*03aa*/ 	.short	(.L_174 - .L_173)
	.align		4
.L_173:
        /*03ac*/ 	.word	index@(_ZN7cutlass13device_kernelIN5flash11enable_sm90INS1_16FlashAttnBwdSm90INS1_25CollectiveMainloopBwdSm90ILi2ELi1ELi1EN4cute5tupleIJNS5_1CILi1EEES8_S8_EEENS6_IJNS7_ILi64EEENS7_ILi96EEENS7_ILi192EEEEEENS_6half_tEfNS_4arch4Sm90ELb0ELb1ELb1ELb1ELb0ELb0ELb1ELb0ELi3ELi1ELi1ELi1ELb0EEENS1_21CollectiveEpilogueBwdISD_SE_SG_Li384ELb1ELb1ELi3EEENS1_19SingleTileSchedulerILb1ELb0ELb0ELi96EEEEEEEEEvNT_6ParamsE)
        /*03b0*/ 	.word	0x00000080


	//----- nvinfo : EIATTR_FRAME_SIZE
	.align		4
.L_174:
        /*03b4*/ 	.byte	0x04, 0x11
        /*03b6*/ 	.short	(.L_176 - .L_175)
	.align		4
.L_175:
        /*03b8*/ 	.word	index@(_ZN7cutlass13device_kernelIN5flash11enable_sm90INS1_16FlashAttnBwdSm90INS1_25CollectiveMainloopBwdSm90ILi2ELi1ELi1EN4cute5tupleIJNS5_1CILi1EEES8_S8_EEENS6_IJNS7_ILi64EEENS7_ILi96EEENS7_ILi192EEEEEENS_6half_tEfNS_4arch4Sm90ELb0ELb1ELb1ELb1ELb0ELb0ELb1ELb0ELi3ELi1ELi1ELi1ELb0EEENS1_21CollectiveEpilogueBwdISD_SE_SG_Li384ELb1ELb1ELi3EEENS1_19SingleTileSchedulerILb1ELb0ELb0ELi96EEEEEEEEEvNT_6ParamsE)
        /*03bc*/ 	.word	0x00000020


	//----- nvinfo : EIATTR_REGCOUNT
	.align		4
.L_176:
        /*03c0*/ 	.byte	0x04, 0x2f
        /*03c2*/ 	.short	(.L_178 - .L_177)
	.align		4
.L_177:
        /*03c4*/ 	.word	index@(_ZN7cutlass13device_kernelIN5flash11enable_sm90INS1_16FlashAttnBwdSm90INS1_25CollectiveMainloopBwdSm90ILi2ELi1ELi1EN4cute5tupleIJNS5_1CILi1EEES8_S8_EEENS6_IJNS7_ILi64EEENS7_ILi96EEENS7_ILi192EEEEEENS_6half_tEfNS_4arch4Sm90ELb0ELb1ELb1ELb0ELb1ELb0ELb1ELb0ELi3ELi1ELi1ELi1ELb0EEENS1_24CollectiveEpilogueBwdGQAISD_fSG_Li384ELb0ELb1EEENS1_19SingleTileSchedulerILb0ELb0ELb0ELi96EEEEEEEEEvNT_6ParamsE)
        /*03c8*/ 	.word	0x00000080


	//----- nvinfo : EIATTR_FRAME_SIZE
	.align		4
.L_178:
        /*03cc*/ 	.byte	0x04, 0x11
        /*03ce*/ 	.short	(.L_180 - .L_179)
	.align		4
.L_179:
        /*03d0*/ 	.word	index@(_ZN7cutlass13device_kernelIN5flash11enable_sm90INS1_16FlashAttnBwdSm90INS1_25CollectiveMainloopBwdSm90ILi2ELi1ELi1EN4cute5tupleIJNS5_1CILi1EEES8_S8_EEENS6_IJNS7_ILi64EEENS7_ILi96EEENS7_ILi192EEEEEENS_6half_tEfNS_4arch4Sm90ELb0ELb1ELb1ELb0ELb1ELb0ELb1ELb0ELi3ELi1ELi1ELi1ELb0EEENS1_24CollectiveEpilogueBwdGQAISD_fSG_Li384ELb0ELb1EEENS1_19SingleTileSchedulerILb0ELb0ELb0ELi96EEEEEEEEEvNT_6ParamsE)
        /*03d4*/ 	.word	0x00000008


	//----- nvinfo : EIATTR_REGCOUNT
	.align		4
.L_180:
        /*03d8*/ 	.byte	0x04, 0x2f
        /*03da*/ 	.short	(.L_182 - .L_181)
	.align		4
.L_181:
        /*03dc*/ 	.word	index@(_ZN7cutlass13device_kernelIN5flash11enable_sm90INS1_16FlashAttnBwdSm90INS1_25CollectiveMainloopBwdSm90ILi2ELi1ELi1EN4cute5tupleIJNS5_1CILi1EEES8_S8_EEENS6_IJNS7_ILi64EEENS7_ILi96EEENS7_ILi192EEEEEENS_6half_tEfNS_4arch4Sm90ELb0ELb1ELb1ELb0ELb0ELb0ELb1ELb0ELi3ELi1ELi1ELi1ELb0EEENS1_24CollectiveEpilogueBwdGQAISD_fSG_Li384ELb0ELb0EEENS1_19SingleTileSchedulerILb0ELb0ELb0ELi96EEEEEEEEEvNT_6ParamsE)
        /*03e0*/ 	.word	0x00000080


	//----- nvinfo : EIATTR_FRAME_SIZE
	.align		4
.L_182:
        /*03e4*/ 	.byte	0x04, 0x11
        /*03e6*/ 	.short	(.L_184 - .L_183)
	.align		4
.L_183:
        /*03e8*/ 	.word	index@(_ZN7cutlass13device_kernelIN5flash11enable_sm90INS1_16FlashAttnBwdSm90INS1_25CollectiveMainloopBwdSm90ILi2ELi1ELi1EN4cute5tupleIJNS5_1CILi1EEES8_S8_EEENS6_IJNS7_ILi64EEENS7_ILi96EEENS7_ILi192EEEEEENS_6half_tEfNS_4arch4Sm90ELb0ELb1ELb1ELb0ELb0ELb0ELb1ELb0ELi3ELi1ELi1ELi1ELb0EEENS1_24CollectiveEpilogueBwdGQAISD_fSG_Li384ELb0ELb0EEENS1_19SingleTileSchedulerILb0ELb0ELb0ELi96EEEEEEEEEvNT_6ParamsE)
        /*03ec*/ 	.word	0x00000008


	//----- nvinfo : EIATTR_REGCOUNT
	.align		4
.L_184:
        /*03f0*/ 	.byte	0x04, 0x2f
        /*03f2*/ 	.short	(.L_186 - .L_185)
	.align		4
.L_185:
        /*03f4*/ 	.word	index@(_ZN7cutlass13device_kernelIN5flash11enable_sm90INS1_16FlashAttnBwdSm90INS1_25CollectiveMainloopBwdSm90ILi2ELi1ELi1EN4cute5tupleIJNS5_1CILi1EEES8_S8_EEENS6_IJNS7_ILi64EEENS7_ILi96EEENS7_ILi192EEEEEENS_6half_tEfNS_4arch4Sm90ELb0ELb1ELb1ELb0ELb1ELb0ELb1ELb0ELi3ELi1ELi1ELi1ELb0EEENS1_21CollectiveEpilogueBwdISD_SE_SG_Li384ELb0ELb1ELi3EEENS1_19SingleTileSchedulerILb0ELb0ELb0ELi96EEEEEEEEEvNT_6ParamsE)
        /*03f8*/ 	.word	0x00000080


	//----- nvinfo : EIATTR_FRAME_SIZE
	.align		4
.L_186:
        /*03fc*/ 	.byte	0x04, 0x11
        /*03fe*/ 	.short	(.L_188 - .L_187)
	.align		4
.L_187:
        /*0400*/ 	.word	index@(_ZN7cutlass13device_kernelIN5flash11enable_sm90INS1_16FlashAttnBwdSm90INS1_25CollectiveMainloopBwdSm90ILi2ELi1ELi1EN4cute5tupleIJNS5_1CILi1EEES8_S8_EEENS6_IJNS7_ILi64EEENS7_ILi96EEENS7_ILi192EEEEEENS_6half_tEfNS_4arch4Sm90ELb0ELb1ELb1ELb0ELb1ELb0ELb1ELb0ELi3ELi1ELi1ELi1ELb0EEENS1_21CollectiveEpilogueBwdISD_SE_SG_Li384ELb0ELb1ELi3EEENS1_19SingleTileSchedulerILb0ELb0ELb0ELi96EEEEEEEEEvNT_6ParamsE)
        /*0404*/ 	.word	0x00000010


	//----- nvinfo : EIATTR_REGCOUNT
	.align		4
.L_188:
        /*0408*/ 	.byte	0x04, 0x2f
        /*040a*/ 	.short	(.L_190 - .L_189)
	.align		4
.L_189:
        /*040c*/ 	.word	index@(_ZN7cutlass13device_kernelIN5flash11enable_sm90INS1_16FlashAttnBwdSm90INS1_25CollectiveMainloopBwdSm90ILi2ELi1ELi1EN4cute5tupleIJNS5_1CILi1EEES8_S8_EEENS6_IJNS7_ILi64EEENS7_ILi96EEENS7_ILi192EEEEEENS_6half_tEfNS_4arch4Sm90ELb0ELb1ELb1ELb0ELb0ELb0ELb1ELb0ELi3ELi1ELi1ELi1ELb0EEENS1_21CollectiveEpilogueBwdISD_SE_SG_Li384ELb0ELb1ELi3EEENS1_19SingleTileSchedulerILb0ELb0ELb0ELi96EEEEEEEEEvNT_6ParamsE)
        /*0410*/ 	.word	0x00000080


	//----- nvinfo : EIATTR_FRAME_SIZE
	.align		4
.L_190:
        /*0414*/ 	.byte	0x04, 0x11
        /*0416*/ 	.short	(.L_192 - .L_191)
	.align		4
.L_191:
        /*0418*/ 	.word	index@(_ZN7cutlass13device_kernelIN5flash11enable_sm90INS1_16FlashAttnBwdSm90INS1_25CollectiveMainloopBwdSm90ILi2ELi1ELi1EN4cute5tupleIJNS5_1CILi1EEES8_S8_EEENS6_IJNS7_ILi64EEENS7_ILi96EEENS7_ILi192EEEEEENS_6half_tEfNS_4arch4Sm90ELb0ELb1ELb1ELb0ELb0ELb0ELb1ELb0ELi3ELi1ELi1ELi1ELb0EEENS1_21CollectiveEpilogueBwdISD_SE_SG_Li384ELb0ELb1ELi3EEENS1_19SingleTileSchedulerILb0ELb0ELb0ELi96EEEEEEEEEvNT_6ParamsE)
        /*041c*/ 	.word	0x00000010


	//----- nvinfo : EIATTR_REGCOUNT
	.align		4
.L_192:
        /*0420*/ 	.byte	0x04, 0x2f
        /*0422*/ 	.short	(.L_194 - .L_193)
	.align		4
.L_193:
        /*0424*/ 	.word	index@(_ZN7cutlass13device_kernelIN5flash11enable_sm90INS1_16FlashAttnBwdSm90INS1_25CollectiveMainloopBwdSm90ILi2ELi1ELi1EN4cute5tupleIJNS5_1CILi1EEES8_S8_EEENS6_IJNS7_ILi64EEENS7_ILi96EEENS7_ILi192EEEEEENS_6half_tEfNS_4arch4Sm90ELb0ELb0ELb1ELb1ELb1ELb0ELb1ELb0ELi3ELi1ELi1ELi1ELb0EEENS1_24CollectiveEpilogueBwdGQAISD_fSG_Li384ELb1ELb1EEENS1_19SingleTileSchedulerILb1ELb0ELb0ELi96EEEEEEEEEvNT_6ParamsE)
        /*0428*/ 	.word	0x00000080


	//----- nvinfo : EIATTR_FRAME_SIZE
	.align		4
.L_194:
        /*042c*/ 	.byte	0x04, 0x11
        /*042e*/ 	.short	(.L_196 - .L_195)
	.align		4
.L_195:
        /*0430*/ 	.word	index@(_ZN7cutlass13device_kernelIN5flash11enable_sm90INS1_16FlashAttnBwdSm90INS1_25CollectiveMainloopBwdSm90ILi2ELi1ELi1EN4cute5tupleIJNS5_1CILi1EEES8_S8_EEENS6_IJNS7_ILi64EEENS7_ILi96EEENS7_ILi192EEEEEENS_6half_tEfNS_4arch4Sm90ELb0ELb0ELb1ELb1ELb1ELb0ELb1ELb0ELi3ELi1ELi1ELi1ELb0EEENS1_24CollectiveEpilogueBwdGQAISD_fSG_Li384ELb1ELb1EEENS1_19SingleTileSchedulerILb1ELb0ELb0ELi96EEEEEEEEEvNT_6ParamsE)
        /*0434*/ 	.word	0x00000010


	//----- nvinfo : EIATTR_REGCOUNT
	.align		4
.L_196:
        /*0438*/ 	.byte	0x04, 0x2f
        /*043a*/ 	.short	(.L_198 - .L_197)
	.align		4
.L_197:
        /*043c*/ 	.word	index@(_ZN7cutlass13device_kernelIN5flash11enable_sm90INS1_16FlashAttnBwdSm90INS1_25CollectiveMainloopBwdSm90ILi2ELi1ELi1EN4cute5tupleIJNS5_1CILi1EEES8_S8_EEENS6_IJNS7_ILi64EEENS7_ILi96EEENS7_ILi192EEEEEENS_6half_tEfNS_4arch4Sm90ELb0ELb0ELb1ELb1ELb0ELb0ELb1ELb0ELi3ELi1ELi1ELi1ELb0EEENS1_24CollectiveEpilogueBwdGQAISD_fSG_Li384ELb1ELb0EEENS1_19SingleTileSchedulerILb1ELb0ELb0ELi96EEEEEEEEEvNT_6ParamsE)
        /*0440*/ 	.word	0x00000080


	//----- nvinfo : EIATTR_FRAME_SIZE
	.align		4
.L_198:
        /*0444*/ 	.byte	0x04, 0x11
        /*0446*/ 	.short	(.L_200 - .L_199)
	.align		4
.L_199:
        /*0448*/ 	.word	index@(_ZN7cutlass13device_kernelIN5flash11enable_sm90INS1_16FlashAttnBwdSm90INS1_25CollectiveMainloopBwdSm90ILi2ELi1ELi1EN4cute5tupleIJNS5_1CILi1EEES8_S8_EEENS6_IJNS7_ILi64EEENS7_ILi96EEENS7_ILi192EEEEEENS_6half_tEfNS_4arch4Sm90ELb0ELb0ELb1ELb1ELb0ELb0ELb1ELb0ELi3ELi1ELi1ELi1ELb0EEENS1_24CollectiveEpilogueBwdGQAISD_fSG_Li384ELb1ELb0EEENS1_19SingleTileSchedulerILb1ELb0ELb0ELi96EEEEEEEEEvNT_6ParamsE)
        /*044c*/ 	.word	0x00000010


	//----- nvinfo : EIATTR_REGCOUNT
	.align		4
.L_200:
        /*0450*/ 	.byte	0x04, 0x2f
        /*0452*/ 	.short	(.L_202 - .L_201)
	.align		4
.L_201:
        /*0454*/ 	.word	index@(_ZN7cutlass13device_kernelIN5flash11enable_sm90INS1_16FlashAttnBwdSm90INS1_25CollectiveMainloopBwdSm90ILi2ELi1ELi1EN4cute5tupleIJNS5_1CILi1EEES8_S8_EEENS6_IJNS7_ILi64EEENS7_ILi96EEENS7_ILi192EEEEEENS_6half_tEfNS_4arch4Sm90ELb0ELb0ELb1ELb1ELb1ELb0ELb1ELb0ELi3ELi1ELi1ELi1ELb0EEENS1_21CollectiveEpilogueBwdISD_SE_SG_Li384ELb1ELb1ELi3EEENS1_19SingleTileSchedulerILb1ELb0ELb0ELi96EEEEEEEEEvNT_6ParamsE)
        /*0458*/ 	.word	0x00000080


	//----- nvinfo : EIATTR_FRAME_SIZE
	.align		4
.L_202:
        /*045c*/ 	.byte	0x04, 0x11
        /*045e*/ 	.short	(.L_204 - .L_203)
	.align		4
.L_203:
        /*0460*/ 	.word	index@(_ZN7cutlass13device_kernelIN5flash11enable_sm90INS1_16FlashAttnBwdSm90INS1_25CollectiveMainloopBwdSm90ILi2ELi1ELi1EN4cute5tupleIJNS5_1CILi1EEES8_S8_EEENS6_IJNS7_ILi64EEENS7_ILi96EEENS7_ILi192EEEEEENS_6half_tEfNS_4arch4Sm90ELb0ELb0ELb1ELb1ELb1ELb0ELb1ELb0ELi3ELi1ELi1ELi1ELb0EEENS1_21CollectiveEpilogueBwdISD_SE_SG_Li384ELb1ELb1ELi3EEENS1_19SingleTileSchedulerILb1ELb0ELb0ELi96EEEEEEEEEvNT_6ParamsE)
        /*0464*/ 	.word	0x00000010


	//----- nvinfo : EIATTR_REGCOUNT
	.align		4
.L_204:
        /*0468*/ 	.byte	0x04, 0x2f
        /*046a*/ 	.short	(.L_206 - .L_205)
	.align		4
.L_205:
        /*046c*/ 	.word	index@(_ZN7cutlass13device_kernelIN5flash11enable_sm90INS1_16FlashAttnBwdSm90INS1_25CollectiveMainloopBwdSm90ILi2ELi1ELi1EN4cute5tupleIJNS5_1CILi1EEES8_S8_EEENS6_IJNS7_ILi64EEENS7_ILi96EEENS7_ILi192EEEEEENS_6half_tEfNS_4arch4Sm90ELb0ELb0ELb1ELb1ELb0ELb0ELb1ELb0ELi3ELi1ELi1ELi1ELb0EEENS1_21CollectiveEpilogueBwdISD_SE_SG_Li384ELb1ELb1ELi3EEENS1_19SingleTileSchedulerILb1ELb0ELb0ELi96EEEEEEEEEvNT_6ParamsE)
        /*0470*/ 	.word	0x00000080


	//----- nvinfo : EIATTR_FRAME_SIZE
	.align		4
.L_206:
        /*0474*/ 	.byte	0x04, 0x11
        /*0476*/ 	.short	(.L_208 - .L_207)
	.align		4
.L_207:
        /*0478*/ 	.word	index@(_ZN7cutlass13device_kernelIN5flash11enable_sm90INS1_16FlashAttnBwdSm90INS1_25CollectiveMainloopBwdSm90ILi2ELi1ELi1EN4cute5tupleIJNS5_1CILi1EEES8_S8_EEENS6_IJNS7_ILi64EEENS7_ILi96EEENS7_ILi192EEEEEENS_6half_tEfNS_4arch4Sm90ELb0ELb0ELb1ELb1ELb0ELb0ELb1ELb0ELi3ELi1ELi1ELi1ELb0EEENS1_21CollectiveEpilogueBwdISD_SE_SG_Li384ELb1ELb1ELi3EEENS1_19SingleTileSchedulerILb1ELb0ELb0ELi96EEEEEEEEEvNT_6ParamsE)
        /*047c*/ 	.word	0x00000010


	//----- nvinfo : EIATTR_REGCOUNT
	.align		4
.L_208:
        /*0480*/ 	.byte	0x04, 0x2f
        /*0482*/ 	.short	(.L_210 - .L_209)
	.align		4
.L_209:
        /*0484*/ 	.word	index@(_ZN7cutlass13device_kernelIN5flash11enable_sm90INS1_16FlashAttnBwdSm90INS1_25CollectiveMainloopBwdSm90ILi2ELi1ELi1EN4cute5tupleIJNS5_1CILi1EEES8_S8_EEENS6_IJNS7_ILi64EEENS7_ILi96EEENS7_ILi192EEEEEENS_6half_tEfNS_4arch4Sm90ELb0ELb0ELb1ELb0ELb1ELb0ELb1ELb0ELi3ELi1ELi1ELi1ELb0EEENS1_24CollectiveEpilogueBwdGQAISD_fSG_Li384ELb0ELb1EEENS1_19SingleTileSchedulerILb0ELb0ELb0ELi96EEEEEEEEEvNT_6ParamsE)
        /*0488*/ 	.word	0x00000080


	//----- nvinfo : EIATTR_FRAME_SIZE
	.align		4
.L_210:
        /*048c*/ 	.byte	0x04, 0x11
        /*048e*/ 	.short	(.L_212 - .L_211)
	.align		4
.L_211:
        /*0490*/ 	.word	index@(_ZN7cutlass13device_kernelIN5flash11enable_sm90INS1_16FlashAttnBwdSm90INS1_25CollectiveMainloopBwdSm90ILi2ELi1ELi1EN4cute5tupleIJNS5_1CILi1EEES8_S8_EEENS6_IJNS7_ILi64EEENS7_ILi96EEENS7_ILi192EEEEEENS_6half_tEfNS_4arch4Sm90ELb0ELb0ELb1ELb0ELb1ELb0ELb1ELb0ELi3ELi1ELi1ELi1ELb0EEENS1_24CollectiveEpilogueBwdGQAISD_fSG_Li384ELb0ELb1EEENS1_19SingleTileSchedulerILb0ELb0ELb0ELi96EEEEEEEEEvNT_6ParamsE)
        /*0494*/ 	.word	0x00000000


	//----- nvinfo : EIATTR_REGCOUNT
	.align		4
.L_212:
        /*0498*/ 	.byte	0x04, 0x2f
        /*049a*/ 	.short	(.L_214 - .L_213)
	.align		4
.L_213:
        /*049c*/ 	.word	index@(_ZN7cutlass13device_kernelIN5flash11enable_sm90INS1_16FlashAttnBwdSm90INS1_25CollectiveMainloopBwdSm90ILi2ELi1ELi1EN4cute5tupleIJNS5_1CILi1EEES8_S8_EEENS6_IJNS7_ILi64EEENS7_ILi96EEENS7_ILi192EEEEEENS_6half_tEfNS_4arch4Sm90ELb0ELb0ELb1ELb0ELb0ELb0ELb1ELb0ELi3ELi1ELi1ELi1ELb0EEENS1_24CollectiveEpilogueBwdGQAISD_fSG_Li384ELb0ELb0EEENS1_19SingleTileSchedulerILb0ELb0ELb0ELi96EEEEEEEEEvNT_6ParamsE)
        /*04a0*/ 	.word	0x00000080


	//----- nvinfo : EIATTR_FRAME_SIZE
	.align		4
.L_214:
        /*04a4*/ 	.byte	0x04, 0x11
        /*04a6*/ 	.short	(.L_216 - .L_215)
	.align		4
.L_215:
        /*04a8*/ 	.word	index@(_ZN7cutlass13device_kernelIN5flash11enable_sm90INS1_16FlashAttnBwdSm90INS1_25CollectiveMainloopBwdSm90ILi2ELi1ELi1EN4cute5tupleIJNS5_1CILi1EEES8_S8_EEENS6_IJNS7_ILi64EEENS7_ILi96EEENS7_ILi192EEEEEENS_6half_tEfNS_4arch4Sm90ELb0ELb0ELb1ELb0ELb0ELb0ELb1ELb0ELi3ELi1ELi1ELi1ELb0EEENS1_24CollectiveEpilogueBwdGQAISD_fSG_Li384ELb0ELb0EEENS1_19SingleTileSchedulerILb0ELb0ELb0ELi96EEEEEEEEEvNT_6ParamsE)
        /*04ac*/ 	.word	0x00000000


	//----- nvinfo : EIATTR_REGCOUNT
	.align		4
.L_216:
        /*04b0*/ 	.byte	0x04, 0x2f
        /*04b2*/ 	.short	(.L_218 - .L_217)
	.align		4
.L_217:
        /*04b4*/ 	.word	index@(_ZN7cutlass13device_kernelIN5flash11enable_sm90INS1_16FlashAttnBwdSm90INS1_25CollectiveMainloopBwdSm90ILi2ELi1ELi1EN4cute5tupleIJNS5_1CILi1EEES8_S8_EEENS6_IJNS7_ILi64EEENS7_ILi96EEENS7_ILi192EEEEEENS_6half_tEfNS_4arch4Sm90ELb0ELb0ELb1ELb0ELb1ELb0ELb1ELb0ELi3ELi1ELi1ELi1ELb0EEENS1_21CollectiveEpilogueBwdISD_SE_SG_Li384ELb0ELb1ELi3EEENS1_19SingleTileSchedulerILb0ELb0ELb0ELi96EEEEEEEEEvNT_6ParamsE)
        /*04b8*/ 	.word	0x00000080


	//----- nvinfo : EIATTR_FRAME_SIZE
	.align		4
.L_218:
        /*04bc*/ 	.byte	0x04, 0x11
        /*04be*/ 	.short	(.L_220 - .L_219)
	.align		4
.L_219:
        /*04c0*/ 	.word	index@(_ZN7cutlass13device_kernelIN5flash11enable_sm90INS1_16FlashAttnBwdSm90INS1_25CollectiveMainloopBwdSm90ILi2ELi1ELi1EN4cute5tupleIJNS5_1CILi1EEES8_S8_EEENS6_IJNS7_ILi64EEENS7_ILi96EEENS7_ILi192EEEEEENS_6half_tEfNS_4arch4Sm90ELb0ELb0ELb1ELb0ELb1ELb0ELb1ELb0ELi3ELi1ELi1ELi1ELb0EEENS1_21CollectiveEpilogueBwdISD_SE_SG_Li384ELb0ELb1ELi3EEENS1_19SingleTileSchedulerILb0ELb0ELb0ELi96EEEEEEEEEvNT_6ParamsE)
        /*04c4*/ 	.word	0x00000008


	//----- nvinfo : EIATTR_REGCOUNT
	.align		4
.L_220:
        /*04c8*/ 	.byte	0x04, 0x2f
        /*04ca*/ 	.short	(.L_222 - .L_221)
	.align		4
.L_221:
        /*04cc*/ 	.word	index@(_ZN7cutlass13device_kernelIN5flash11enable_sm90INS1_16FlashAttnBwdSm90INS1_25CollectiveMainloopBwdSm90ILi2ELi1ELi1EN4cute5tupleIJNS5_1CILi1EEES8_S8_EEENS6_IJNS7_ILi64EEENS7_ILi96EEENS7_ILi192EEEEEENS_6half_tEfNS_4arch4Sm90ELb0ELb0ELb1ELb0ELb0ELb0ELb1ELb0ELi3ELi1ELi1ELi1ELb0EEENS1_21CollectiveEpilogueBwdISD_SE_SG_Li384ELb0ELb1ELi3EEENS1_19SingleTileSchedulerILb0ELb0ELb0ELi96EEEEEEEEEvNT_6ParamsE)
        /*04d0*/ 	.word	0x00000080


	//----- nvinfo : EIATTR_FRAME_SIZE
	.align		4
.L_222:
        /*04d4*/ 	.byte	0x04, 0x11
        /*04d6*/ 	.short	(.L_224 - .L_223)
	.align		4
.L_223:
        /*04d8*/ 	.word	index@(_ZN7cutlass13device_kernelIN5flash11enable_sm90INS1_16FlashAttnBwdSm90INS1_25CollectiveMainloopBwdSm90ILi2ELi1ELi1EN4cute5tupleIJNS5_1CILi1EEES8_S8_EEENS6_IJNS7_ILi64EEENS7_ILi96EEENS7_ILi192EEEEEENS_6half_tEfNS_4arch4Sm90ELb0ELb0ELb1ELb0ELb0ELb0ELb1ELb0ELi3ELi1ELi1ELi1ELb0EEENS1_21CollectiveEpilogueBwdISD_SE_SG_Li384ELb0ELb1ELi3EEENS1_19SingleTileSchedulerILb0ELb0ELb0ELi96EEEEEEEEEvNT_6ParamsE)
        /*04dc*/ 	.word	0x00000008


	//----- nvinfo : EIATTR_MIN_STACK_SIZE
	.align		4
.L_224:
        /*04e0*/ 	.byte	0x04, 0x12
        /*04e2*/ 	.short	(.L_226 - .L_225)
	.align		4
.L_225:
        /*04e4*/ 	.word	index@(_ZN7cutlass13device_kernelIN5flash11enable_sm90INS1_16FlashAttnBwdSm90INS1_25CollectiveMainloopBwdSm90ILi2ELi1ELi1EN4cute5tupleIJNS5_1CILi1EEES8_S8_EEENS6_IJNS7_ILi64EEENS7_ILi96EEENS7_ILi192EEEEEENS_6half_tEfNS_4arch4Sm90ELb0ELb0ELb1ELb0ELb0ELb0ELb1ELb0ELi3ELi1ELi1ELi1ELb0EEENS1_21CollectiveEpilogueBwdISD_SE_SG_Li384ELb0ELb1ELi3EEENS1_19SingleTileSchedulerILb0ELb0ELb0ELi96EEEEEEEEEvNT_6ParamsE)
        /*04e8*/ 	.word	0x00000008


	//----- nvinfo : EIATTR_MIN_STACK_SIZE
	.align		4
.L_226:
        /*04ec*/ 	.byte	0x04, 0x12
        /*04ee*/ 	.short	(.L_228 - .L_227)
	.align		4
.L_227:
        /*04f0*/ 	.word	index@(_ZN7cutlass13device_kernelIN5flash11enable_sm90INS1_16FlashAttnBwdSm90INS1_25CollectiveMainloopBwdSm90ILi2ELi1ELi1EN4cute5tupleIJNS5_1CILi1EEES8_S8_EEENS6_IJNS7_ILi64EEENS7_ILi96EEENS7_ILi192EEEEEENS_6half_tEfNS_4arch4Sm90ELb0ELb0ELb1ELb0ELb1ELb0ELb1ELb0ELi3ELi1ELi1ELi1ELb0EEENS1_21CollectiveEpilogueBwdISD_SE_SG_Li384ELb0ELb1ELi3EEENS1_19SingleTileSchedulerILb0ELb0ELb0ELi96EEEEEEEEEvNT_6ParamsE)
        /*04f4*/ 	.word	0x00000008


	//----- nvinfo : EIATTR_MIN_STACK_SIZE
	.align		4
.L_228:
        /*04f8*/ 	.byte	0x04, 0x12
        /*04fa*/ 	.short	(.L_230 - .L_229)
	.align		4
.L_229:
        /*04fc*/ 	.word	index@(_ZN7cutlass13device_kernelIN5flash11enable_sm90INS1_16FlashAttnBwdSm90INS1_25CollectiveMainloopBwdSm90ILi2ELi1ELi1EN4cute5tupleIJNS5_1CILi1EEES8_S8_EEENS6_IJNS7_ILi64EEENS7_ILi96EEENS7_ILi192EEEEEENS_6half_tEfNS_4arch4Sm90ELb0ELb0ELb1ELb0ELb0ELb0ELb1ELb0ELi3ELi1ELi1ELi1ELb0EEENS1_24CollectiveEpilogueBwdGQAISD_fSG_Li384ELb0ELb0EEENS1_19SingleTileSchedulerILb0ELb0ELb0ELi96EEEEEEEEEvNT_6ParamsE)
        /*0500*/ 	.word	0x00000000


	//----- nvinfo : EIATTR_MIN_STACK_SIZE
	.align		4
.L_230:
        /*0504*/ 	.byte	0x04, 0x12
        /*0506*/ 	.short	(.L_232 - .L_231)
	.align		4
.L_231:
        /*0508*/ 	.word	index@(_ZN7cutlass13device_kernelIN5flash11enable_sm90INS1_16FlashAttnBwdSm90INS1_25CollectiveMainloopBwdSm90ILi2ELi1ELi1EN4cute5tupleIJNS5_1CILi1EEES8_S8_EEENS6_IJNS7_ILi64EEENS7_ILi96EEENS7_ILi192EEEEEENS_6half_tEfNS_4arch4Sm90ELb0ELb0ELb1ELb0ELb1ELb0ELb1ELb0ELi3ELi1ELi1ELi1ELb0EEENS1_24CollectiveEpilogueBwdGQAISD_fSG_Li384ELb0ELb1EEENS1_19SingleTileSchedulerILb0ELb0ELb0ELi96EEEEEEEEEvNT_6ParamsE)
        /*050c*/ 	.word	0x00000000


	//----- nvinfo : EIATTR_MIN_STACK_SIZE
	.align		4
.L_232:
        /*0510*/ 	.byte	0x04, 0x12
        /*0512*/ 	.short	(.L_234 - .L_233)
	.align		4
.L_233:
        /*0514*/ 	.word	index@(_ZN7cutlass13device_kernelIN5flash11enable_sm90INS1_16FlashAttnBwdSm90INS1_25CollectiveMainloopBwdSm90ILi2ELi1ELi1EN4cute5tupleIJNS5_1CILi1EEES8_S8_EEENS6_IJNS7_ILi64EEENS7_ILi96EEENS7_ILi192EEEEEENS_6half_tEfNS_4arch4Sm90ELb0ELb0ELb1ELb1ELb0ELb0ELb1ELb0ELi3ELi1ELi1ELi1ELb0EEENS1_21CollectiveEpilogueBwdISD_SE_SG_Li384ELb1ELb1ELi3EEENS1_19SingleTileSchedulerILb1ELb0ELb0ELi96EEEEEEEEEvNT_6ParamsE)
        /*0518*/ 	.word	0x00000010


	//----- nvinfo : EIATTR_MIN_STACK_SIZE
	.align		4
.L_234:
        /*051c*/ 	.byte	0x04, 0x12
        /*051e*/ 	.short	(.L_236 - .L_235)
	.align		4
.L_235:
        /*0520*/ 	.word	index@(_ZN7cutlass13device_kernelIN5flash11enable_sm90INS1_16FlashAttnBwdSm90INS1_25CollectiveMainloopBwdSm90ILi2ELi1ELi1EN4cute5tupleIJNS5_1CILi1EEES8_S8_EEENS6_IJNS7_ILi64EEENS7_ILi96EEENS7_ILi192EEEEEENS_6half_tEfNS_4arch4Sm90ELb0ELb0ELb1ELb1ELb1ELb0ELb1ELb0ELi3ELi1ELi1ELi1ELb0EEENS1_21CollectiveEpilogueBwdISD_SE_SG_Li384ELb1ELb1ELi3EEENS1_19SingleTileSchedulerILb1ELb0ELb0ELi96EEEEEEEEEvNT_6ParamsE)
        /*0524*/ 	.word	0x00000010


	//----- nvinfo : EIATTR_MIN_STACK_SIZE
	.align		4
.L_236:
        /*0528*/ 	.byte	0x04, 0x12
        /*052a*/ 	.short	(.L_238 - .L_237)
	.align		4
.L_237:
        /*052c*/ 	.word	index@(_ZN7cutlass13device_kernelIN5flash11enable_sm90INS1_16FlashAttnBwdSm90INS1_25CollectiveMainloopBwdSm90ILi2ELi1ELi1EN4cute5tupleIJNS5_1CILi1EEES8_S8_EEENS6_IJNS7_ILi64EEENS7_ILi96EEENS7_ILi192EEEEEENS_6half_tEfNS_4arch4Sm90ELb0ELb0ELb1ELb1ELb0ELb0ELb1ELb0ELi3ELi1ELi1ELi1ELb0EEENS1_24CollectiveEpilogueBwdGQAISD_fSG_Li384ELb1ELb0EEENS1_19SingleTileSchedulerILb1ELb0ELb0ELi96EEEEEEEEEvNT_6ParamsE)
        /*0530*/ 	.word	0x00000010


	//----- nvinfo : EIATTR_MIN_STACK_SIZE
	.align		4
.L_238:
        /*0534*/ 	.byte	0x04, 0x12
        /*0536*/ 	.short	(.L_240 - .L_239)
	.align		4
.L_239:
        /*0538*/ 	.word	index@(_ZN7cutlass13device_kernelIN5flash11enable_sm90INS1_16FlashAttnBwdSm90INS1_25CollectiveMainloopBwdSm90ILi2ELi1ELi1EN4cute5tupleIJNS5_1CILi1EEES8_S8_EEENS6_IJNS7_ILi64EEENS7_ILi96EEENS7_ILi192EEEEEENS_6half_tEfNS_4arch4Sm90ELb0ELb0ELb1ELb1ELb1ELb0ELb1ELb0ELi3ELi1ELi1ELi1ELb0EEENS1_24CollectiveEpilogueBwdGQAISD_fSG_Li384ELb1ELb1EEENS1_19SingleTileSchedulerILb1ELb0ELb0ELi96EEEEEEEEEvNT_6ParamsE)
        /*053c*/ 	.word	0x00000010


	//----- nvinfo : EIATTR_MIN_STACK_SIZE
	.align		4
.L_240:
        /*0540*/ 	.byte	0x04, 0x12
        /*0542*/ 	.short	(.L_242 - .L_241)
	.align		4
.L_241:
        /*0544*/ 	.word	index@(_ZN7cutlass13device_kernelIN5flash11enable_sm90INS1_16FlashAttnBwdSm90INS1_25CollectiveMainloopBwdSm90ILi2ELi1ELi1EN4cute5tupleIJNS5_1CILi1EEES8_S8_EEENS6_IJNS7_ILi64EEENS7_ILi96EEENS7_ILi192EEEEEENS_6half_tEfNS_4arch4Sm90ELb0ELb1ELb1ELb0ELb0ELb0ELb1ELb0ELi3ELi1ELi1ELi1ELb0EEENS1_21CollectiveEpilogueBwdISD_SE_SG_Li384ELb0ELb1ELi3EEENS1_19SingleTileSchedulerILb0ELb0ELb0ELi96EEEEEEEEEvNT_6ParamsE)
        /*0548*/ 	.word	0x00000010


	//----- nvinfo : EIATTR_MIN_STACK_SIZE
	.align		4
.L_242:
        /*054c*/ 	.byte	0x04, 0x12
        /*054e*/ 	.short	(.L_244 - .L_243)
	.align		4
.L_243:
        /*0550*/ 	.word	index@(_ZN7cutlass13device_kernelIN5flash11enable_sm90INS1_16FlashAttnBwdSm90INS1_25CollectiveMainloopBwdSm90ILi2ELi1ELi1EN4cute5tupleIJNS5_1CILi1EEES8_S8_EEENS6_IJNS7_ILi64EEENS7_ILi96EEENS7_ILi192EEEEEENS_6half_tEfNS_4arch4Sm90ELb0ELb1ELb1ELb0ELb1ELb0ELb1ELb0ELi3ELi1ELi1ELi1ELb0EEENS1_21CollectiveEpilogueBwdISD_SE_SG_Li384ELb0ELb1ELi3EEENS1_19SingleTileSchedulerILb0ELb0ELb0ELi96EEEEEEEEEvNT_6ParamsE)
        /*0554*/ 	.word	0x00000010


	//----- nvinfo : EIATTR_MIN_STACK_SIZE
	.align		4
.L_244:
        /*0558*/ 	.byte	0x04, 0x12
        /*055a*/ 	.short	(.L_246 - .L_245)
	.align		4
.L_245:
        /*055c*/ 	.word	index@(_ZN7cutlass13device_kernelIN5flash11enable_sm90INS1_16FlashAttnBwdSm90INS1_25CollectiveMainloopBwdSm90ILi2ELi1ELi1EN4cute5tupleIJNS5_1CILi1EEES8_S8_EEENS6_IJNS7_ILi64EEENS7_ILi96EEENS7_ILi192EEEEEENS_6half_tEfNS_4arch4Sm90ELb0ELb1ELb1ELb0ELb0ELb0ELb1ELb0ELi3ELi1ELi1ELi1ELb0EEENS1_24CollectiveEpilogueBwdGQAISD_fSG_Li384ELb0ELb0EEENS1_19SingleTileSchedulerILb0ELb0ELb0ELi96EEEEEEEEEvNT_6ParamsE)
        /*0560*/ 	.word	0x00000008


	//----- nvinfo : EIATTR_MIN_STACK_SIZE
	.align		4
.L_246:
        /*0564*/ 	.byte	0x04, 0x12
        /*0566*/ 	.short	(.L_248 - .L_247)
	.align		4
.L_247:
        /*0568*/ 	.word	index@(_ZN7cutlass13device_kernelIN5flash11enable_sm90INS1_16FlashAttnBwdSm90INS1_25CollectiveMainloopBwdSm90ILi2ELi1ELi1EN4cute5tupleIJNS5_1CILi1EEES8_S8_EEENS6_IJNS7_ILi64EEENS7_ILi96EEENS7_ILi192EEEEEENS_6half_tEfNS_4arch4Sm90ELb0ELb1ELb1ELb0ELb1ELb0ELb1ELb0ELi3ELi1ELi1ELi1ELb0EEENS1_24CollectiveEpilogueBwdGQAISD_fSG_Li384ELb0ELb1EEENS1_19SingleTileSchedulerILb0ELb0ELb0ELi96EEEEEEEEEvNT_6ParamsE)
        /*056c*/ 	.word	0x00000008


	//----- nvinfo : EIATTR_MIN_STACK_SIZE
	.align		4
.L_248:
        /*0570*/ 	.byte	0x04, 0x12
        /*0572*/ 	.short	(.L_250 - .L_249)
	.align		4
.L_249:
        /*0574*/ 	.word	index@(_ZN7cutlass13device_kernelIN5flash11enable_sm90INS1_16FlashAttnBwdSm90INS1_25CollectiveMainloopBwdSm90ILi2ELi1ELi1EN4cute5tupleIJNS5_1CILi1EEES8_S8_EEENS6_IJNS7_ILi64EEENS7_ILi96EEENS7_ILi192EEEEEENS_6half_tEfNS_4arch4Sm90ELb0ELb1ELb1ELb1ELb0ELb0ELb1ELb0ELi3ELi1ELi1ELi1ELb0EEENS1_21CollectiveEpilogueBwdISD_SE_SG_Li384ELb1ELb1ELi3EEENS1_19SingleTileSchedulerILb1ELb0ELb0ELi96EEEEEEEEEvNT_6ParamsE)
        /*0578*/ 	.word	0x00000020


	//----- nvinfo : EIATTR_MIN_STACK_SIZE
	.align		4
.L_250:
        /*057c*/ 	.byte	0x04, 0x12
        /*057e*/ 	.short	(.L_252 - .L_251)
	.align		4
.L_251:
        /*0580*/ 	.word	index@(_ZN7cutlass13device_kernelIN5flash11enable_sm90INS1_16FlashAttnBwdSm90INS1_25CollectiveMainloopBwdSm90ILi2ELi1ELi1EN4cute5tupleIJNS5_1CILi1EEES8_S8_EEENS6_IJNS7_ILi64EEENS7_ILi96EEENS7_ILi192EEEEEENS_6half_tEfNS_4arch4Sm90ELb0ELb1ELb1ELb1ELb1ELb0ELb1ELb0ELi3ELi1ELi1ELi1ELb0EEENS1_21CollectiveEpilogueBwdISD_SE_SG_Li384ELb1ELb1ELi3EEENS1_19SingleTileSchedulerILb1ELb0ELb0ELi96EEEEEEEEEvNT_6ParamsE)
        /*0584*/ 	.word	0x00000020


	//----- nvinfo : EIATTR_MIN_STACK_SIZE
	.align		4
.L_252:
        /*0588*/ 	.byte	0x04, 0x12
        /*058a*/ 	.short	(.L_254 - .L_253)
	.align		4
.L_253:
        /*058c*/ 	.word	index@(_ZN7cutlass13device_kernelIN5flash11enable_sm90INS1_16FlashAttnBwdSm90INS1_25CollectiveMainloopBwdSm90ILi2ELi1ELi1EN4cute5tupleIJNS5_1CILi1EEES8_S8_EEENS6_IJNS7_ILi64EEENS7_ILi96EEENS7_ILi192EEEEEENS_6half_tEfNS_4arch4Sm90ELb0ELb1ELb1ELb1ELb0ELb0ELb1ELb0ELi3ELi1ELi1ELi1ELb0EEENS1_24CollectiveEpilogueBwdGQAISD_fSG_Li384ELb1ELb0EEENS1_19SingleTileSchedulerILb1ELb0ELb0ELi96EEEEEEEEEvNT_6ParamsE)
        /*0590*/ 	.word	0x00000020


	//----- nvinfo : EIATTR_MIN_STACK_SIZE
	.align		4
.L_254:
        /*0594*/ 	.byte	0x04, 0x12
        /*0596*/ 	.short	(.L_256 - .L_255)
	.align		4
.L_255:
        /*0598*/ 	.word	index@(_ZN7cutlass13device_kernelIN5flash11enable_sm90INS1_16FlashAttnBwdSm90INS1_25CollectiveMainloopBwdSm90ILi2ELi1ELi1EN4cute5tupleIJNS5_1CILi1EEES8_S8_EEENS6_IJNS7_ILi64EEENS7_ILi96EEENS7_ILi192EEEEEENS_6half_tEfNS_4arch4Sm90ELb0ELb1ELb1ELb1ELb1ELb0ELb1ELb0ELi3ELi1ELi1ELi1ELb0EEENS1_24CollectiveEpilogueBwdGQAISD_fSG_Li384ELb1ELb1EEENS1_19SingleTileSchedulerILb1ELb0ELb0ELi96EEEEEEEEEvNT_6ParamsE)
        /*059c*/ 	.word	0x00000020


	//----- nvinfo : EIATTR_MIN_STACK_SIZE
	.align		4
.L_256:
        /*05a0*/ 	.byte	0x04, 0x12
        /*05a2*/ 	.short	(.L_258 - .L_257)
	.align		4
.L_257:
        /*05a4*/ 	.word	index@(_ZN7cutlass13device_kernelIN5flash11enable_sm90INS1_16FlashAttnBwdSm90INS1_25CollectiveMainloopBwdSm90ILi2ELi1ELi1EN4cute5tupleIJNS5_1CILi1EEES8_S8_EEENS6_IJNS7_ILi64EEENS7_ILi96EEENS7_ILi192EEEEEENS_6half_tEfNS_4arch4Sm90ELb1ELb0ELb1ELb0ELb0ELb0ELb1ELb0ELi3ELi1ELi1ELi1ELb0EEENS1_21CollectiveEpilogueBwdISD_SE_SG_Li384ELb0ELb1ELi3EEENS1_25SingleTileBwdLPTSchedulerILb0ELi96ELb0EEEEEEEEEvNT_6ParamsE)
        /*05a8*/ 	.word	0x00000018


	//----- nvinfo : EIATTR_MIN_STACK_SIZE
	.align		4
.L_258:
        /*05ac*/ 	.byte	0x04, 0x12
        /*05ae*/ 	.short	(.L_260 - .L_259)
	.align		4
.L_259:
        /*05b0*/ 	.word	index@(_ZN7cutlass13device_kernelIN5flash11enable_sm90INS1_16FlashAttnBwdSm90INS1_25CollectiveMainloopBwdSm90ILi2ELi1ELi1EN4cute5tupleIJNS5_1CILi1EEES8_S8_EEENS6_IJNS7_ILi64EEENS7_ILi96EEENS7_ILi192EEEEEENS_6half_tEfNS_4arch4Sm90ELb1ELb0ELb1ELb0ELb1ELb0ELb1ELb0ELi3ELi1ELi1ELi1ELb0EEENS1_21CollectiveEpilogueBwdISD_SE_SG_Li384ELb0ELb1ELi3EEENS1_25SingleTileBwdLPTSchedulerILb0ELi96ELb1EEEEEEEEEvNT_6ParamsE)
        /*05b4*/ 	.word	0x00000018


	//----- nvinfo : EIATTR_MIN_STACK_SIZE
	.align		4
.L_260:
        /*05b8*/ 	.byte	0x04, 0x12
        /*05ba*/ 	.short	(.L_262 - .L_261)
	.align		4
.L_261:
        /*05bc*/ 	.word	index@(_ZN7cutlass13device_kernelIN5flash11enable_sm90INS1_16FlashAttnBwdSm90INS1_25CollectiveMainloopBwdSm90ILi2ELi1ELi1EN4cute5tupleIJNS5_1CILi1EEES8_S8_EEENS6_IJNS7_ILi64EEENS7_ILi96EEENS7_ILi192EEEEEENS_6half_tEfNS_4arch4Sm90ELb1ELb0ELb1ELb0ELb0ELb0ELb1ELb0ELi3ELi1ELi1ELi1ELb0EEENS1_24CollectiveEpilogueBwdGQAISD_fSG_Li384ELb0ELb0EEENS1_25SingleTileBwdLPTSchedulerILb0ELi96ELb0EEEEEEEEEvNT_6ParamsE)
        /*05c0*/ 	.word	0x00000018


	//----- nvinfo : EIATTR_MIN_STACK_SIZE
	.align		4
.L_262:
        /*05c4*/ 	.byte	0x04, 0x12
        /*05c6*/ 	.short	(.L_264 - .L_263)
	.align		4
.L_263:
        /*05c8*/ 	.word	index@(_ZN7cutlass13device_kernelIN5flash11enable_sm90INS1_16FlashAttnBwdSm90INS1_25CollectiveMainloopBwdSm90ILi2ELi1ELi1EN4cute5tupleIJNS5_1CILi1EEES8_S8_EEENS6_IJNS7_ILi64EEENS7_ILi96EEENS7_ILi192EEEEEENS_6half_tEfNS_4arch4Sm90ELb1ELb0ELb1ELb0ELb1ELb0ELb1ELb0ELi3ELi1ELi1ELi1ELb0EEENS1_24CollectiveEpilogueBwdGQAISD_fSG_Li384ELb0ELb1EEENS1_25SingleTileBwdLPTSchedulerILb0ELi96ELb1EEEEEEEEEvNT_6ParamsE)
        /*05cc*/ 	.word	0x00000018


	//----- nvinfo : EIATTR_MIN_STACK_SIZE
	.align		4
.L_264:
        /*05d0*/ 	.byte	0x04, 0x12
        /*05d2*/ 	.short	(.L_266 - .L_265)
	.align		4
.L_265:
        /*05d4*/ 	.word	index@(_ZN7cutlass13device_kernelIN5flash11enable_sm90INS1_16FlashAttnBwdSm90INS1_25CollectiveMainloopBwdSm90ILi2ELi1ELi1EN4cute5tupleIJNS5_1CILi1EEES8_S8_EEENS6_IJNS7_ILi64EEENS7_ILi96EEENS7_ILi192EEEEEENS_6half_tEfNS_4arch4Sm90ELb1ELb0ELb1ELb1ELb0ELb0ELb1ELb0ELi3ELi1ELi1ELi1ELb0EEENS1_21CollectiveEpilogueBwdISD_SE_SG_Li384ELb1ELb1ELi3EEENS1_25SingleTileBwdLPTSchedulerILb1ELi96ELb0EEEEEEEEEvNT_6ParamsE)
        /*05d8*/ 	.word	0x00000020


	//----- nvinfo : EIATTR_MIN_STACK_SIZE
	.align		4
.L_266:
        /*05dc*/ 	.byte	0x04, 0x12
        /*05de*/ 	.short	(.L_268 - .L_267)
	.align		4
.L_267:
        /*05e0*/ 	.word	index@(_ZN7cutlass13device_kernelIN5flash11enable_sm90INS1_16FlashAttnBwdSm90INS1_25CollectiveMainloopBwdSm90ILi2ELi1ELi1EN4cute5tupleIJNS5_1CILi1EEES8_S8_EEENS6_IJNS7_ILi64EEENS7_ILi96EEENS7_ILi192EEEEEENS_6half_tEfNS_4arch4Sm90ELb1ELb0ELb1ELb1ELb1ELb0ELb1ELb0ELi3ELi1ELi1ELi1ELb0EEENS1_21CollectiveEpilogueBwdISD_SE_SG_Li384ELb1ELb1ELi3EEENS1_25SingleTileBwdLPTSchedulerILb1ELi96ELb1EEEEEEEEEvNT_6ParamsE)
        /*05e4*/ 	.word	0x00000020


	//----- nvinfo : EIATTR_MIN_STACK_SIZE
	.align		4
.L_268:
        /*05e8*/ 	.byte	0x04, 0x12
        /*05ea*/ 	.short	(.L_270 - .L_269)
	.align		4
.L_269:
        /*05ec*/ 	.word	index@(_ZN7cutlass13device_kernelIN5flash11enable_sm90INS1_16FlashAttnBwdSm90INS1_25CollectiveMainloopBwdSm90ILi2ELi1ELi1EN4cute5tupleIJNS5_1CILi1EEES8_S8_EEENS6_IJNS7_ILi64EEENS7_ILi96EEENS7_ILi192EEEEEENS_6half_tEfNS_4arch4Sm90ELb1ELb0ELb1ELb1ELb0ELb0ELb1ELb0ELi3ELi1ELi1ELi1ELb0EEENS1_24CollectiveEpilogueBwdGQAISD_fSG_Li384ELb1ELb0EEENS1_25SingleTileBwdLPTSchedulerILb1ELi96ELb0EEEEEEEEEvNT_6ParamsE)
        /*05f0*/ 	.word	0x00000018


	//----- nvinfo : EIATTR_MIN_STACK_SIZE
	.align		4
.L_270:
        /*05f4*/ 	.byte	0x04, 0x12
        /*05f6*/ 	.short	(.L_272 - .L_271)
	.align		4
.L_271:
        /*05f8*/ 	.word	index@(_ZN7cutlass13device_kernelIN5flash11enable_sm90INS1_16FlashAttnBwdSm90INS1_25CollectiveMainloopBwdSm90ILi2ELi1ELi1EN4cute5tupleIJNS5_1CILi1EEES8_S8_EEENS6_IJNS7_ILi64EEENS7_ILi96EEENS7_ILi192EEEEEENS_6half_tEfNS_4arch4Sm90ELb1ELb0ELb1ELb1ELb1ELb0ELb1ELb0ELi3ELi1ELi1ELi1ELb0EEENS1_24CollectiveEpilogueBwdGQAISD_fSG_Li384ELb1ELb1EEENS1_25SingleTileBwdLPTSchedulerILb1ELi96ELb1EEEEEEEEEvNT_6ParamsE)
        /*05fc*/ 	.word	0x00000018


	//----- nvinfo : EIATTR_MIN_STACK_SIZE
	.align		4
.L_272:
        /*0600*/ 	.byte	0x04, 0x12
        /*0602*/ 	.short	(.L_274 - .L_273)
	.align		4
.L_273:
        /*0604*/ 	.word	index@(_ZN7cutlass13device_kernelIN5flash11enable_sm90INS1_16FlashAttnBwdSm90INS1_25CollectiveMainloopBwdSm90ILi2ELi1ELi1EN4cute5tupleIJNS5_1CILi1EEES8_S8_EEENS6_IJNS7_ILi64EEENS7_ILi96EEENS7_ILi192EEEEEENS_6half_tEfNS_4arch4Sm90ELb0ELb0ELb0ELb0ELb0ELb0ELb1ELb0ELi3ELi1ELi1ELi1ELb0EEENS1_21CollectiveEpilogueBwdISD_SE_SG_Li384ELb0ELb1ELi3EEENS1_19SingleTileSchedulerILb0ELb0ELb0ELi96EEEEEEEEEvNT_6ParamsE)
        /*0608*/ 	.word	0x00000000


	//----- nvinfo : EIATTR_MIN_STACK_SIZE
	.align		4
.L_274:
        /*060c*/ 	.byte	0x04, 0x12
        /*060e*/ 	.short	(.L_276 - .L_275)
	.align		4
.L_275:
        /*0610*/ 	.word	index@(_ZN7cutlass13device_kernelIN5flash11enable_sm90INS1_16FlashAttnBwdSm90INS1_25CollectiveMainloopBwdSm90ILi2ELi1ELi1EN4cute5tupleIJNS5_1CILi1EEES8_S8_EEENS6_IJNS7_ILi64EEENS7_ILi96EEENS7_ILi192EEEEEENS_6half_tEfNS_4arch4Sm90ELb0ELb0ELb0ELb0ELb1ELb0ELb1ELb0ELi3ELi1ELi1ELi1ELb0EEENS1_21CollectiveEpilogueBwdISD_SE_SG_Li384ELb0ELb1ELi3EEENS1_19SingleTileSchedulerILb0ELb0ELb0ELi96EEEEEEEEEvNT_6ParamsE)
        /*0614*/ 	.word	0x00000000


	//----- nvinfo : EIATTR_MIN_STACK_SIZE
	.align		4
.L_276:
        /*0618*/ 	.byte	0x04, 0x12
        /*061a*/ 	.short	(.L_278 - .L_277)
	.align		4
.L_277:
        /*061c*/ 	.word	index@(_ZN7cutlass13device_kernelIN5flash11enable_sm90INS1_16FlashAttnBwdSm90INS1_25CollectiveMainloopBwdSm90ILi2ELi1ELi1EN4cute5tupleIJNS5_1CILi1EEES8_S8_EEENS6_IJNS7_ILi64EEENS7_ILi96EEENS7_ILi192EEEEEENS_6half_tEfNS_4arch4Sm90ELb0ELb0ELb0ELb0ELb0ELb0ELb1ELb0ELi3ELi1ELi1ELi1ELb0EEENS1_24CollectiveEpilogueBwdGQAISD_fSG_Li384ELb0ELb0EEENS1_19SingleTileSchedulerILb0ELb0ELb0ELi96EEEEEEEEEvNT_6ParamsE)
        /*0620*/ 	.word	0x00000000


	//----- nvinfo : EIATTR_MIN_STACK_SIZE
	.align		4
.L_278:
        /*0624*/ 	.byte	0x04, 0x12
        /*0626*/ 	.short	(.L_280 - .L_279)
	.align		4
.L_279:
        /*0628*/ 	.word	index@(_ZN7cutlass13device_kernelIN5flash11enable_sm90INS1_16FlashAttnBwdSm90INS1_25CollectiveMainloopBwdSm90ILi2ELi1ELi1EN4cute5tupleIJNS5_1CILi1EEES8_S8_EEENS6_IJNS7_ILi64EEENS7_ILi96EEENS7_ILi192EEEEEENS_6half_tEfNS_4arch4Sm90ELb0ELb0ELb0ELb0ELb1ELb0ELb1ELb0ELi3ELi1ELi1ELi1ELb0EEENS1_24CollectiveEpilogueBwdGQAISD_fSG_Li384ELb0ELb1EEENS1_19SingleTileSchedulerILb0ELb0ELb0ELi96EEEEEEEEEvNT_6ParamsE)
        /*062c*/ 	.word	0x00000000


	//----- nvinfo : EIATTR_MIN_STACK_SIZE
	.align		4
.L_280:
        /*0630*/ 	.byte	0x04, 0x12
        /*0632*/ 	.short	(.L_282 - .L_281)
	.align		4
.L_281:
        /*0634*/ 	.word	index@(_ZN7cutlass13device_kernelIN5flash11enable_sm90INS1_16FlashAttnBwdSm90INS1_25CollectiveMainloopBwdSm90ILi2ELi1ELi1EN4cute5tupleIJNS5_1CILi1EEES8_S8_EEENS6_IJNS7_ILi64EEENS7_ILi96EEENS7_ILi192EEEEEENS_6half_tEfNS_4arch4Sm90ELb0ELb0ELb0ELb1ELb0ELb0ELb1ELb0ELi3ELi1ELi1ELi1ELb0EEENS1_21CollectiveEpilogueBwdISD_SE_SG_Li384ELb1ELb1ELi3EEENS1_19SingleTileSchedulerILb1ELb0ELb0ELi96EEEEEEEEEvNT_6ParamsE)
        /*0638*/ 	.word	0x00000000


	//----- nvinfo : EIATTR_MIN_STACK_SIZE
	.align		4
.L_282:
        /*063c*/ 	.byte	0x04, 0x12
        /*063e*/ 	.short	(.L_284 - .L_283)
	.align		4
.L_283:
        /*0640*/ 	.word	index@(_ZN7cutlass13device_kernelIN5flash11enable_sm90INS1_16FlashAttnBwdSm90INS1_25CollectiveMainloopBwdSm90ILi2ELi1ELi1EN4cute5tupleIJNS5_1CILi1EEES8_S8_EEENS6_IJNS7_ILi64EEENS7_ILi96EEENS7_ILi192EEEEEENS_6half_tEfNS_4arch4Sm90ELb0ELb0ELb0ELb1ELb1ELb0ELb1ELb0ELi3ELi1ELi1ELi1ELb0EEENS1_21CollectiveEpilogueBwdISD_SE_SG_Li384ELb1ELb1ELi3EEENS1_19SingleTileSchedulerILb1ELb0ELb0ELi96EEEEEEEEEvNT_6ParamsE)
        /*0644*/ 	.word	0x00000000


	//----- nvinfo : EIATTR_MIN_STACK_SIZE
	.align		4
.L_284:
        /*0648*/ 	.byte	0x04, 0x12
        /*064a*/ 	.short	(.L_286 - .L_285)
	.align		4
.L_285:
        /*064c*/ 	.word	index@(_ZN7cutlass13device_kernelIN5flash11enable_sm90INS1_16FlashAttnBwdSm90INS1_25CollectiveMainloopBwdSm90ILi2ELi1ELi1EN4cute5tupleIJNS5_1CILi1EEES8_S8_EEENS6_IJNS7_ILi64EEENS7_ILi96EEENS7_ILi192EEEEEENS_6half_tEfNS_4arch4Sm90ELb0ELb0ELb0ELb1ELb0ELb0ELb1ELb0ELi3ELi1ELi1ELi1ELb0EEENS1_24CollectiveEpilogueBwdGQAISD_fSG_Li384ELb1ELb0EEENS1_19SingleTileSchedulerILb1ELb0ELb0ELi96EEEEEEEEEvNT_6ParamsE)
        /*0650*/ 	.word	0x00000000


	//----- nvinfo : EIATTR_MIN_STACK_SIZE
	.align		4
.L_286:
        /*0654*/ 	.byte	0x04, 0x12
        /*0656*/ 	.short	(.L_288 - .L_287)
	.align		4
.L_287:
        /*0658*/ 	.word	index@(_ZN7cutlass13device_kernelIN5flash11enable_sm90INS1_16FlashAttnBwdSm90INS1_25CollectiveMainloopBwdSm90ILi2ELi1ELi1EN4cute5tupleIJNS5_1CILi1EEES8_S8_EEENS6_IJNS7_ILi64EEENS7_ILi96EEENS7_ILi192EEEEEENS_6half_tEfNS_4arch4Sm90ELb0ELb0ELb0ELb1ELb1ELb0ELb1ELb0ELi3ELi1ELi1ELi1ELb0EEENS1_24CollectiveEpilogueBwdGQAISD_fSG_Li384ELb1ELb1EEENS1_19SingleTileSchedulerILb1ELb0ELb0ELi96EEEEEEEEEvNT_6ParamsE)
        /*065c*/ 	.word	0x00000000


	//----- nvinfo : EIATTR_MIN_STACK_SIZE
	.align		4
.L_288:
        /*0660*/ 	.byte	0x04, 0x12
        /*0662*/ 	.short	(.L_290 - .L_289)
	.align		4
.L_289:
        /*0664*/ 	.word	index@(_ZN7cutlass13device_kernelIN5flash11enable_sm90INS1_16FlashAttnBwdSm90INS1_25CollectiveMainloopBwdSm90ILi2ELi1ELi1EN4cute5tupleIJNS5_1CILi1EEES8_S8_EEENS6_IJNS7_ILi64EEENS7_ILi96EEENS7_ILi192EEEEEENS_6half_tEfNS_4arch4Sm90ELb0ELb1ELb0ELb0ELb0ELb0ELb1ELb0ELi3ELi1ELi1ELi1ELb0EEENS1_21CollectiveEpilogueBwdISD_SE_SG_Li384ELb0ELb1ELi3EEENS1_19SingleTileSchedulerILb0ELb0ELb0ELi96EEEEEEEEEvNT_6ParamsE)
        /*0668*/ 	.word	0x00000000


	//----- nvinfo : EIATTR_MIN_STACK_SIZE
	.align		4
.L_290:
        /*066c*/ 	.byte	0x04, 0x12
        /*066e*/ 	.short	(.L_292 - .L_291)
	.align		4
.L_291:
        /*0670*/ 	.word	index@(_ZN7cutlass13device_kernelIN5flash11enable_sm90INS1_16FlashAttnBwdSm90INS1_25CollectiveMainloopBwdSm90ILi2ELi1ELi1EN4cute5tupleIJNS5_1CILi1EEES8_S8_EEENS6_IJNS7_ILi64EEENS7_ILi96EEENS7_ILi192EEEEEENS_6half_tEfNS_4arch4Sm90ELb0ELb1ELb0ELb0ELb1ELb0ELb1ELb0ELi3ELi1ELi1ELi1ELb0EEENS1_21CollectiveEpilogueBwdISD_SE_SG_Li384ELb0ELb1ELi3EEENS1_19SingleTileSchedulerILb0ELb0ELb0ELi96EEEEEEEEEvNT_6ParamsE)
        /*0674*/ 	.word	0x00000000


	//----- nvinfo : EIATTR_MIN_STACK_SIZE
	.align		4
.L_292:
        /*0678*/ 	.byte	0x04, 0x12
        /*067a*/ 	.short	(.L_294 - .L_293)
	.align		4
.L_293:
        /*067c*/ 	.word	index@(_ZN7cutlass13device_kernelIN5flash11enable_sm90INS1_16FlashAttnBwdSm90INS1_25CollectiveMainloopBwdSm90ILi2ELi1ELi1EN4cute5tupleIJNS5_1CILi1EEES8_S8_EEENS6_IJNS7_ILi64EEENS7_ILi96EEENS7_ILi192EEEEEENS_6half_tEfNS_4arch4Sm90ELb0ELb1ELb0ELb0ELb0ELb0ELb1ELb0ELi3ELi1ELi1ELi1ELb0EEENS1_24CollectiveEpilogueBwdGQAISD_fSG_Li384ELb0ELb0EEENS1_19SingleTileSchedulerILb0ELb0ELb0ELi96EEEEEEEEEvNT_6ParamsE)
        /*0680*/ 	.word	0x00000000


	//----- nvinfo : EIATTR_MIN_STACK_SIZE
	.align		4
.L_294:
        /*0684*/ 	.byte	0x04, 0x12
        /*0686*/ 	.short	(.L_296 - .L_295)
	.align		4
.L_295:
        /*0688*/ 	.word	index@(_ZN7cutlass13device_kernelIN5flash11enable_sm90INS1_16FlashAttnBwdSm90INS1_25CollectiveMainloopBwdSm90ILi2ELi1ELi1EN4cute5tupleIJNS5_1CILi1EEES8_S8_EEENS6_IJNS7_ILi64EEENS7_ILi96EEENS7_ILi192EEEEEENS_6half_tEfNS_4arch4Sm90ELb0ELb1ELb0ELb0ELb1ELb0ELb1ELb0ELi3ELi1ELi1ELi1ELb0EEENS1_24CollectiveEpilogueBwdGQAISD_fSG_Li384ELb0ELb1EEENS1_19SingleTileSchedulerILb0ELb0ELb0ELi96EEEEEEEEEvNT_6ParamsE)
        /*068c*/ 	.word	0x00000000


	//----- nvinfo : EIATTR_MIN_STACK_SIZE
	.align		4
.L_296:
        /*0690*/ 	.byte	0x04, 0x12
        /*0692*/ 	.short	(.L_298 - .L_297)
	.align		4
.L_297:
        /*0694*/ 	.word	index@(_ZN7cutlass13device_kernelIN5flash11enable_sm90INS1_16FlashAttnBwdSm90INS1_25CollectiveMainloopBwdSm90ILi2ELi1ELi1EN4cute5tupleIJNS5_1CILi1EEES8_S8_EEENS6_IJNS7_ILi64EEENS7_ILi96EEENS7_ILi192EEEEEENS_6half_tEfNS_4arch4Sm90ELb0ELb1ELb0ELb1ELb0ELb0ELb1ELb0ELi3ELi1ELi1ELi1ELb0EEENS1_21CollectiveEpilogueBwdISD_SE_SG_Li384ELb1ELb1ELi3EEENS1_19SingleTileSchedulerILb1ELb0ELb0ELi96EEEEEEEEEvNT_6ParamsE)
        /*0698*/ 	.word	0x00000000


	//----- nvinfo : EIATTR_MIN_STACK_SIZE
	.align		4
.L_298:
        /*069c*/ 	.byte	0x04, 0x12
        /*069e*/ 	.short	(.L_300 - .L_299)
	.align		4
.L_299:
        /*06a0*/ 	.word	index@(_ZN7cutlass13device_kernelIN5flash11enable_sm90INS1_16FlashAttnBwdSm90INS1_25CollectiveMainloopBwdSm90ILi2ELi1ELi1EN4cute5tupleIJNS5_1CILi1EEES8_S8_EEENS6_IJNS7_ILi64EEENS7_ILi96EEENS7_ILi192EEEEEENS_6half_tEfNS_4arch4Sm90ELb0ELb1ELb0ELb1ELb1ELb0ELb1ELb0ELi3ELi1ELi1ELi1ELb0EEENS1_21CollectiveEpilogueBwdISD_SE_SG_Li384ELb1ELb1ELi3EEENS1_19SingleTileSchedulerILb1ELb0ELb0ELi96EEEEEEEEEvNT_6ParamsE)
        /*06a4*/ 	.word	0x00000000


	//----- nvinfo : EIATTR_MIN_STACK_SIZE
	.align		4
.L_300:
        /*06a8*/ 	.byte	0x04, 0x12
        /*06aa*/ 	.short	(.L_302 - .L_301)
	.align		4
.L_301:
        /*06ac*/ 	.word	index@(_ZN7cutlass13device_kernelIN5flash11enable_sm90INS1_16FlashAttnBwdSm90INS1_25CollectiveMainloopBwdSm90ILi2ELi1ELi1EN4cute5tupleIJNS5_1CILi1EEES8_S8_EEENS6_IJNS7_ILi64EEENS7_ILi96EEENS7_ILi192EEEEEENS_6half_tEfNS_4arch4Sm90ELb0ELb1ELb0ELb1ELb0ELb0ELb1ELb0ELi3ELi1ELi1ELi1ELb0EEENS1_24CollectiveEpilogueBwdGQAISD_fSG_Li384ELb1ELb0EEENS1_19SingleTileSchedulerILb1ELb0ELb0ELi96EEEEEEEEEvNT_6ParamsE)
        /*06b0*/ 	.word	0x00000000


	//----- nvinfo : EIATTR_MIN_STACK_SIZE
	.align		4
.L_302:
        /*06b4*/ 	.byte	0x04, 0x12
        /*06b6*/ 	.short	(.L_304 - .L_303)
	.align		4
.L_303:
        /*06b8*/ 	.word	index@(_ZN7cutlass13device_kernelIN5flash11enable_sm90INS1_16FlashAttnBwdSm90INS1_25CollectiveMainloopBwdSm90ILi2ELi1ELi1EN4cute5tupleIJNS5_1CILi1EEES8_S8_EEENS6_IJNS7_ILi64EEENS7_ILi96EEENS7_ILi192EEEEEENS_6half_tEfNS_4arch4Sm90ELb0ELb1ELb0ELb1ELb1ELb0ELb1ELb0ELi3ELi1ELi1ELi1ELb0EEENS1_24CollectiveEpilogueBwdGQAISD_fSG_Li384ELb1ELb1EEENS1_19SingleTileSchedulerILb1ELb0ELb0ELi96EEEEEEEEEvNT_6ParamsE)
        /*06bc*/ 	.word	0x00000000


	//----- nvinfo : EIATTR_MIN_STACK_SIZE
	.align		4
.L_304:
        /*06c0*/ 	.byte	0x04, 0x12
        /*06c2*/ 	.short	(.L_306 - .L_305)
	.align		4
.L_305:
        /*06c4*/ 	.word	index@(_ZN7cutlass13device_kernelIN5flash11enable_sm90INS1_16FlashAttnBwdSm90INS1_25CollectiveMainloopBwdSm90ILi2ELi1ELi1EN4cute5tupleIJNS5_1CILi1EEES8_S8_EEENS6_IJNS7_ILi64EEENS7_ILi96EEENS7_ILi192EEEEEENS_6half_tEfNS_4arch4Sm90ELb1ELb0ELb0ELb0ELb0ELb0ELb1ELb0ELi3ELi1ELi1ELi1ELb0EEENS1_21CollectiveEpilogueBwdISD_SE_SG_Li384ELb0ELb1ELi3EEENS1_25SingleTileBwdLPTSchedulerILb0ELi96ELb0EEEEEEEEEvNT_6ParamsE)
        /*06c8*/ 	.word	0x00000018


	//----- nvinfo : EIATTR_MIN_STACK_SIZE
	.align		4
.L_306:
        /*06cc*/ 	.byte	0x04, 0x12
        /*06ce*/ 	.short	(.L_308 - .L_307)
	.align		4
.L_307:
        /*06d0*/ 	.word	index@(_ZN7cutlass13device_kernelIN5flash11enable_sm90INS1_16FlashAttnBwdSm90INS1_25CollectiveMainloopBwdSm90ILi2ELi1ELi1EN4cute5tupleIJNS5_1CILi1EEES8_S8_EEENS6_IJNS7_ILi64EEENS7_ILi96EEENS7_ILi192EEEEEENS_6half_tEfNS_4arch4Sm90ELb1ELb0ELb0ELb0ELb1ELb0ELb1ELb0ELi3ELi1ELi1ELi1ELb0EEENS1_21CollectiveEpilogueBwdISD_SE_SG_Li384ELb0ELb1ELi3EEENS1_25SingleTileBwdLPTSchedulerILb0ELi96ELb1EEEEEEEEEvNT_6ParamsE)
        /*06d4*/ 	.word	0x00000018


	//----- nvinfo : EIATTR_MIN_STACK_SIZE
	.align		4
.L_308:
        /*06d8*/ 	.byte	0x04, 0x12
        /*06da*/ 	.short	(.L_310 - .L_309)
	.align		4
.L_309:
        /*06dc*/ 	.word	index@(_ZN7cutlass13device_kernelIN5flash11enable_sm90INS1_16FlashAttnBwdSm90INS1_25CollectiveMainloopBwdSm90ILi2ELi1ELi1EN4cute5tupleIJNS5_1CILi1EEES8_S8_EEENS6_IJNS7_ILi64EEENS7_ILi96EEENS7_ILi192EEEEEENS_6half_tEfNS_4arch4Sm90ELb1ELb0ELb0ELb0ELb0ELb0ELb1ELb0ELi3ELi1ELi1ELi1ELb0EEENS1_24CollectiveEpilogueBwdGQAISD_fSG_Li384ELb0ELb0EEENS1_25SingleTileBwdLPTSchedulerILb0ELi96ELb0EEEEEEEEEvNT_6ParamsE)
        /*06e0*/ 	.word	0x00000018


	//----- nvinfo : EIATTR_MIN_STACK_SIZE
	.align		4
.L_310:
        /*06e4*/ 	.byte	0x04, 0x12
        /*06e6*/ 	.short	(.L_312 - .L_311)
	.align		4
.L_311:
        /*06e8*/ 	.word	index@(_ZN7cutlass13device_kernelIN5flash11enable_sm90INS1_16FlashAttnBwdSm90INS1_25CollectiveMainloopBwdSm90ILi2ELi1ELi1EN4cute5tupleIJNS5_1CILi1EEES8_S8_EEENS6_IJNS7_ILi64EEENS7_ILi96EEENS7_ILi192EEEEEENS_6half_tEfNS_4arch4Sm90ELb1ELb0ELb0ELb0ELb1ELb0ELb1ELb0ELi3ELi1ELi1ELi1ELb0EEENS1_24CollectiveEpilogueBwdGQAISD_fSG_Li384ELb0ELb1EEENS1_25SingleTileBwdLPTSchedulerILb0ELi96ELb1EEEEEEEEEvNT_6ParamsE)
        /*06ec*/ 	.word	0x00000018


	//----- nvinfo : EIATTR_MIN_STACK_SIZE
	.align		4
.L_312:
        /*06f0*/ 	.byte	0x04, 0x12
        /*06f2*/ 	.short	(.L_314 - .L_313)
	.align		4
.L_313:
        /*06f4*/ 	.word	index@(_ZN7cutlass13device_kernelIN5flash22FlashAttnBwdPreprocessIN4cute5tupleIJNS3_1CILi64EEENS5_ILi192EEEEEENS_6half_tEfNS_4arch4Sm90ELb1ELb0EEEEEvNT_6ParamsE)
        /*06f8*/ 	.word	0x00000000


	//----- nvinfo : EIATTR_MIN_STACK_SIZE
	.align		4
.L_314:
        /*06fc*/ 	.byte	0x04, 0x12
        /*06fe*/ 	.short	(.L_316 - .L_315)
	.align		4
.L_315:
        /*0700*/ 	.word	index@(_ZN7cutlass13device_kernelIN5flash11enable_sm90INS1_16FlashAttnBwdSm90INS1_25CollectiveMainloopBwdSm90ILi2ELi1ELi1EN4cute5tupleIJNS5_1CILi1EEES8_S8_EEENS6_IJNS7_ILi64EEENS7_ILi96EEENS7_ILi192EEEEEENS_6half_tEfNS_4arch4Sm90ELb1ELb0ELb0ELb1ELb0ELb0ELb1ELb0ELi3ELi1ELi1ELi1ELb0EEENS1_21CollectiveEpilogueBwdISD_SE_SG_Li384ELb1ELb1ELi3EEENS1_25SingleTileBwdLPTSchedulerILb1ELi96ELb0EEEEEEEEEvNT_6ParamsE)
        /*0704*/ 	.word	0x00000008


	//----- nvinfo : EIATTR_MIN_STACK_SIZE
	.align		4
.L_316:
        /*0708*/ 	.byte	0x04, 0x12
        /*070a*/ 	.short	(.L_318 - .L_317)
	.align		4
.L_317:
        /*070c*/ 	.word	index@(_ZN7cutlass13device_kernelIN5flash11enable_sm90INS1_16FlashAttnBwdSm90INS1_25CollectiveMainloopBwdSm90ILi2ELi1ELi1EN4cute5tupleIJNS5_1CILi1EEES8_S8_EEENS6_IJNS7_ILi64EEENS7_ILi96EEENS7_ILi192EEEEEENS_6half_tEfNS_4arch4Sm90ELb1ELb0ELb0ELb1ELb1ELb0ELb1ELb0ELi3ELi1ELi1ELi1ELb0EEENS1_21CollectiveEpilogueBwdISD_SE_SG_Li384ELb1ELb1ELi3EEENS1_25SingleTileBwdLPTSchedulerILb1ELi96ELb1EEEEEEEEEvNT_6ParamsE)
        /*0710*/ 	.word	0x00000008


	//----- nvinfo : EIATTR_MIN_STACK_SIZE
	.align		4
.L_318:
        /*0714*/ 	.byte	0x04, 0x12
        /*0716*/ 	.short	(.L_320 - .L_319)
	.align		4
.L_319:
        /*0718*/ 	.word	index@(_ZN7cutlass13device_kernelIN5flash11enable_sm90INS1_16FlashAttnBwdSm90INS1_25CollectiveMainloopBwdSm90ILi2ELi1ELi1EN4cute5tupleIJNS5_1CILi1EEES8_S8_EEENS6_IJNS7_ILi64EEENS7_ILi96EEENS7_ILi192EEEEEENS_6half_tEfNS_4arch4Sm90ELb1ELb0ELb0ELb1ELb0ELb0ELb1ELb0ELi3ELi1ELi1ELi1ELb0EEENS1_24CollectiveEpilogueBwdGQAISD_fSG_Li384ELb1ELb0EEENS1_25SingleTileBwdLPTSchedulerILb1ELi96ELb0EEEEEEEEEvNT_6ParamsE)
        /*071c*/ 	.word	0x00000008


	//----- nvinfo : EIATTR_MIN_STACK_SIZE
	.align		4
.L_320:
        /*0720*/ 	.byte	0x04, 0x12
        /*0722*/ 	.short	(.L_322 - .L_321)
	.align		4
.L_321:
        /*0724*/ 	.word	index@(_ZN7cutlass13device_kernelIN5flash32FlashAttnBwdPostprocessConvertdQIN4cute5tupleIJNS3_1CILi96EEENS5_ILi192EEEEEENS_6half_tEfNS_4arch4Sm90ELi384ENS3_8TiledMMAINS3_8MMA_AtomIJNS3_4SM904GMMA25MMA_64x96x16_F32F16F16_SSILNSF_5MajorE1ELSH_1ELNSF_7ScaleInE1ELSI_1EEEEEENS3_6LayoutINS4_IJNS5_ILi3EEENS5_ILi1EEESN_EEENS4_IJSN_NS5_ILi0EEESP_EEEEENS4_IJNS3_10UnderscoreESS_SS_EEEEELb1EEEEEvNT_6ParamsE)
        /*0728*/ 	.word	0x00000000


	//----- nvinfo : EIATTR_MIN_STACK_SIZE
	.align		4
.L_322:
        /*072c*/ 	.byte	0x04, 0x12
        /*072e*/ 	.short	(.L_324 - .L_323)
	.align		4
.L_323:
        /*0730*/ 	.word	index@(_ZN7cutlass13device_kernelIN5flash32FlashAttnBwdPostprocessConvertdQIN4cute5tupleIJNS3_1CILi64EEENS5_ILi192EEEEEENS_6half_tEfNS_4arch4Sm90ELi384ENS3_8TiledMMAINS3_8MMA_AtomIJNS3_4SM904GMMA25MMA_64x64x16_F32F16F16_SSILNSF_5MajorE0ELSH_1ELNSF_7ScaleInE1ELSI_1EEEEEENS3_6LayoutINS4_IJNS5_ILi1EEENS5_ILi3EEESM_EEENS4_IJNS5_ILi0EEESM_SP_EEEEENS4_IJNS3_10UnderscoreESS_SS_EEEEELb0EEEEEvNT_6ParamsE)
        /*0734*/ 	.word	0x00000000


	//----- nvinfo : EIATTR_MIN_STACK_SIZE
	.align		4
.L_324:
        /*0738*/ 	.byte	0x04, 0x12
        /*073a*/ 	.short	(.L_326 - .L_325)
	.align		4
.L_325:
        /*073c*/ 	.word	index@(_ZN7cutlass13device_kernelIN5flash11enable_sm90INS1_16FlashAttnBwdSm90INS1_25CollectiveMainloopBwdSm90ILi2ELi1ELi1EN4cute5tupleIJNS5_1CILi1EEES8_S8_EEENS6_IJNS7_ILi64EEENS7_ILi96EEENS7_ILi192EEEEEENS_6half_tEfNS_4arch4Sm90ELb1ELb0ELb0ELb1ELb1ELb0ELb1ELb0ELi3ELi1ELi1ELi1ELb0EEENS1_24CollectiveEpilogueBwdGQAISD_fSG_Li384ELb1ELb1EEENS1_25SingleTileBwdLPTSchedulerILb1ELi96ELb1EEEEEEEEEvNT_6ParamsE)
        /*0740*/ 	.word	0x00000008


	//----- nvinfo : EIATTR_MIN_STACK_SIZE
	.align		4
.L_326:
        /*0744*/ 	.byte	0x04, 0x12
        /*0746*/ 	.short	(.L_328 - .L_327)
	.align		4
.L_327:
        /*0748*/ 	.word	index@(_ZN7cutlass13device_kernelIN5flash22FlashAttnBwdPreprocessIN4cute5tupleIJNS3_1CILi64EEENS5_ILi192EEEEEENS_6half_tEfNS_4arch4Sm90ELb1ELb1EEEEEvNT_6ParamsE)
        /*074c*/ 	.word	0x00000000
.L_328:


//--------------------- .nv.compat                --------------------------
	.section	.nv.compat,"",@"SHT_CUDA_COMPAT_INFO"
	.align	4
        /*0000*/ 	.byte	0x02, 0x09, 0x01, 0x00, 0x02, 0x02, 0x04, 0x00, 0x02, 0x05, 0x05, 0x00, 0x03, 0x07, 0x01, 0x01
        /*0010*/ 	.byte	0x02, 0x03, 0x01, 0x00, 0x02, 0x06, 0x01, 0x00, 0x04, 0x0b, 0x08, 0x00, 0x00, 0x00, 0x00, 0x00
        /*0020*/ 	.byte	0x00, 0x00, 0x00, 0x00


//--------------------- .nv.info._ZN7cutlass13device_kernelIN5flash11enable_sm90INS1_16FlashAttnBwdSm90INS1_25CollectiveMainloopBwdSm90ILi2ELi1ELi1EN4cute5tupleIJNS5_1CILi1EEES8_S8_EEENS6_IJNS7_ILi64EEENS7_ILi96EEENS7_ILi192EEEEEENS_6half_tEfNS_4arch4Sm90ELb0ELb0ELb1ELb0ELb0ELb0ELb1ELb0ELi3ELi1ELi1ELi1ELb0EEENS1_21CollectiveEpilogueBwdISD_SE_SG_Li384ELb0ELb1ELi3EEENS1_19SingleTileSchedulerILb0ELb0ELb0ELi96EEEEEEEEEvNT_6ParamsE --------------------------
	.section	.nv.info._ZN7cutlass13device_kernelIN5flash11enable_sm90INS1_16FlashAttnBwdSm90INS1_25CollectiveMainloopBwdSm90ILi2ELi1ELi1EN4cute5tupleIJNS5_1CILi1EEES8_S8_EEENS6_IJNS7_ILi64EEENS7_ILi96EEENS7_ILi192EEEEEENS_6half_tEfNS_4arch4Sm90ELb0ELb0ELb1ELb0ELb0ELb0ELb1ELb0ELi3ELi1ELi1ELi1ELb0EEENS1_21CollectiveEpilogueBwdISD_SE_SG_Li384ELb0ELb1ELi3EEENS1_19SingleTileSchedulerILb0ELb0ELb0ELi96EEEEEEEEEvNT_6ParamsE,"",@"SHT_CUDA_INFO"
	.sectionflags	@""
	.align	4


	//----- nvinfo : EIATTR_CUDA_API_VERSION
	.align		4
        /*0000*/ 	.byte	0x04, 0x37
        /*0002*/ 	.short	(.L_330 - .L_329)
.L_329:
        /*0004*/ 	.word	0x00000082


	//----- nvinfo : EIATTR_KPARAM_INFO
	.align		4
.L_330:
        /*0008*/ 	.byte	0x04, 0x17
        /*000a*/ 	.short	(.L_332 - .L_331)
.L_331:
        /*000c*/ 	.word	0x00000000
        /*0010*/ 	.short	0x0000
        /*0012*/ 	.short	0x0070
        /*0014*/ 	.byte	0x00, 0xf0, 0x01, 0x24


	//----- nvinfo : EIATTR_SPARSE_MMA_MASK
	.align		4
.L_332:
        /*0018*/ 	.byte	0x03, 0x50
        /*001a*/ 	.short	0x0000


	//----- nvinfo : EIATTR_MAXREG_COUNT
	.align		4
        /*001c*/ 	.byte	0x03, 0x1b
        /*001e*/ 	.short	0x0080


	//----- nvinfo : EIATTR_NUM_BARRIERS
	.align		4
        /*0020*/ 	.byte	0x02, 0x4c
        /*0022*/ 	.byte	0x10
	.zero		1


	//----- nvinfo : EIATTR_EXTERNS
	.align		4
        /*0024*/ 	.byte	0x04, 0x0f
        /*0026*/ 	.short	(.L_334 - .L_333)


	//   ....[0]....
	.align		4
.L_333:
        /*0028*/ 	.word	index@(__assertfail)


	//----- nvinfo : EIATTR_ANNOTATIONS
	.align		4
.L_334:
        /*002c*/ 	.byte	0x04, 0x55
        /*002e*/ 	.short	(.L_336 - .L_335)


	//   ....[0]....
.L_335:
        /*0030*/ 	.word	0x00000001
        /*0034*/ 	.byte	0xd0, 0x0c, 0x00, 0x00, 0x01, 0x00, 0x00, 0x00, 0x00, 0x0d, 0x00, 0x00, 0x01, 0x00, 0x00, 0x00
        /*0044*/ 	.byte	0xd0, 0x10, 0x00, 0x00, 0x01, 0x00, 0x00, 0x00, 0xe0, 0x10, 0x00, 0x00, 0x01, 0x00, 0x00, 0x00
        /*0054*/ 	.byte	0x10, 0x3f, 0x00, 0x00, 0x01, 0x00, 0x00, 0x00, 0x20, 0x3f, 0x00, 0x00


	//----- nvinfo : EIATTR_MERCURY_ISA_VERSION
	.align		4
.L_336:
        /*0060*/ 	.byte	0x03, 0x5f
        /*0062*/ 	.short	0x0101


	//----- nvinfo : EIATTR_INT_WARP_WIDE_INSTR_OFFSETS
	.align		4
        /*0064*/ 	.byte	0x04, 0x31
        /*0066*/ 	.short	(.L_338 - .L_337)


	//   ....[0]....
.L_337:
        /*0068*/ 	.word	0x000001e0


	//   ....[1]....
        /*006c*/ 	.word	0x000002a0


	//----- nvinfo : EIATTR_COOP_GROUP_MASK_REGIDS
	.align		4
.L_338:
        /*0070*/ 	.byte	0x04, 0x29
        /*0072*/ 	.short	(.L_340 - .L_339)


	//   ....[0]....
.L_339:
        /*0074*/ 	.word	0xffffffff


	//   ....[1]....
        /*0078*/ 	.word	0xffffffff


	//   ....[2]....
        /*007c*/ 	.word	0xffffffff


	//   ....[3]....
        /*0080*/ 	.word	0xffffffff


	//   ....[4]....
        /*0084*/ 	.word	0xffffffff


	//   ....[5]....
        /*0088*/ 	.word	0xffffffff


	//   ....[6]....
        /*008c*/ 	.word	0xffffffff


	//   ....[7]....
        /*0090*/ 	.word	0xffffffff


	//   ....[8]....
        /*0094*/ 	.word	0x0500000f


	//----- nvinfo : EIATTR_COOP_GROUP_INSTR_OFFSETS
	.align		4
.L_340:
        /*0098*/ 	.byte	0x04, 0x28
        /*009a*/ 	.short	(.L_342 - .L_341)


	//   ....[0]....
.L_341:
        /*009c*/ 	.word	0x00000060


	//   ....[1]....
        /*00a0*/ 	.word	0x000001f0


	//   ....[2]....
        /*00a4*/ 	.word	0x00000280


	//   ....[3]....
        /*00a8*/ 	.word	0x00000400


	//   ....[4]....
        /*00ac*/ 	.word	0x00000610


	//   ....[5]....
        /*00b0*/ 	.word	0x00000b80


	//   ....[6]....
        /*00b4*/ 	.word	0x00004350


	//   ....[7]....
        /*00b8*/ 	.word	0x000047f0


	//   ....[8]....
        /*00bc*/ 	.word	0x000078b0


	//----- nvinfo : EIATTR_REG_RECONFIG
	.align		4
.L_342:
        /*00c0*/ 	.byte	0x01, 0x54
	.zero		2


	//----- nvinfo : EIATTR_SYSCALL_OFFSETS
	.align		4
        /*00c4*/ 	.byte	0x04, 0x46
        /*00c6*/ 	.short	(.L_344 - .L_343)


	//   ....[0]....
.L_343:
        /*00c8*/ 	.word	0x000007e0


	//   ....[1]....
        /*00cc*/ 	.word	0x000008d0


	//   ....[2]....
        /*00d0*/ 	.word	0x00000a10


	//   ....[3]....
        /*00d4*/ 	.word	0x00000b00


	//   ....[4]....
        /*00d8*/ 	.word	0x00003b80


	//   ....[5]....
        /*00dc*/ 	.word	0x00003cc0


	//   ....[6]....
        /*00e0*/ 	.word	0x00003de0


	//   ....[7]....
        /*00e4*/ 	.word	0x00003f00


	//----- nvinfo : EIATTR_MBARRIER_INSTR_OFFSETS
	.align		4
.L_344:
        /*00e8*/ 	.byte	0x04, 0x39
        /*00ea*/ 	.short	(.L_346 - .L_345)


	//   ....[0]....
.L_345:
        /*00ec*/ 	.word	0x000002c0
        /*00f0*/ 	.word	0x000000ff
        /*00f4*/ 	.word	0x00036400
        /*00f8*/ 	.short	0x0100
        /*00fa*/ 	.byte	0x06
	.zero		1


	//   ....[1]....
        /*00fc*/ 	.word	0x000003b0
        /*0100*/ 	.word	0x000000ff
        /*0104*/ 	.word	0x00036410
        /*0108*/ 	.short	0x0100
        /*010a*/ 	.byte	0x08
	.zero		1


	//   ....[2]....
        /*010c*/ 	.word	0x000003c0
        /*0110*/ 	.word	0x000000ff
        /*0114*/ 	.word	0x00036420
        /*0118*/ 	.short	0x0100
        /*011a*/ 	.byte	0x08
	.zero		1


	//   ....[3]....
        /*011c*/ 	.word	0x000003d0
        /*0120*/ 	.word	0x000000ff
        /*0124*/ 	.word	0x00036418
        /*0128*/ 	.short	0x0100
        /*012a*/ 	.byte	0x08
	.zero		1


	//   ....[4]....
        /*012c*/ 	.word	0x000003e0
        /*0130*/ 	.word	0x000000ff
        /*0134*/ 	.word	0x00036428
        /*0138*/ 	.short	0x0100
        /*013a*/ 	.byte	0x08
	.zero		1


	//   ....[5]....
        /*013c*/ 	.word	0x00000510
        /*0140*/ 	.word	0x000000ff
        /*0144*/ 	.word	0x00036430
        /*0148*/ 	.short	0x0100
        /*014a*/ 	.byte	0x08
	.zero		1


	//   ....[6]....
        /*014c*/ 	.word	0x00000520
        /*0150*/ 	.word	0x000000ff
        /*0154*/ 	.word	0x00036438
        /*0158*/ 	.short	0x0100
        /*015a*/ 	.byte	0x08
	.zero		1


	//   ....[7]....
        /*015c*/ 	.word	0x00000bd0
        /*0160*/ 	.word	0x000000ff
        /*0164*/ 	.word	0x00036400
        /*0168*/ 	.short	0x010a
        /*016a*/ 	.byte	0x25
	.zero		1


	//   ....[8]....
        /*016c*/ 	.word	0x00000d70
        /*0170*/ 	.word	0x000000ff
        /*0174*/ 	.word	0x00036400
        /*0178*/ 	.short	0x010a
        /*017a*/ 	.byte	0x25
	.zero		1


	//   ....[9]....
        /*017c*/ 	.word	0x00001480
        /*0180*/ 	.word	0x00000004
        /*0184*/ 	.word	0x00036410
        /*0188*/ 	.short	0x010a
        /*018a*/ 	.byte	0x3f
	.zero		1


	//   ....[10]....
        /*018c*/ 	.word	0x000014c0
        /*0190*/ 	.word	0x00000004
        /*0194*/ 	.word	0x00036410
        /*0198*/ 	.short	0x010a
        /*019a*/ 	.byte	0x3f
	.zero		1


	//   ....[11]....
        /*019c*/ 	.word	0x00001b60
        /*01a0*/ 	.word	0x000000ff
        /*01a4*/ 	.word	0x00036430
        /*01a8*/ 	.short	0x010a
        /*01aa*/ 	.byte	0x25
	.zero		1


	//   ....[12]....
        /*01ac*/ 	.word	0x00001ba0
        /*01b0*/ 	.word	0x000000ff
        /*01b4*/ 	.word	0x00036430
        /*01b8*/ 	.short	0x010a
        /*01ba*/ 	.byte	0x25
	.zero		1


	//   ....[13]....
        /*01bc*/ 	.word	0x00003380
        /*01c0*/ 	.word	0x000000ff
        /*01c4*/ 	.word	0x00000000
        /*01c8*/ 	.short	0x0101
        /*01ca*/ 	.byte	0x04
	.zero		1


	//   ....[14]....
        /*01cc*/ 	.word	0x00003710
        /*01d0*/ 	.word	0x00000004
        /*01d4*/ 	.word	0x00000000
        /*01d8*/ 	.short	0x0101
        /*01da*/ 	.byte	0x3f
	.zero		1


	//   ....[15]....
        /*01dc*/ 	.word	0x00005a60
        /*01e0*/ 	.word	0x00000000
        /*01e4*/ 	.word	0x00036420
        /*01e8*/ 	.short	0x010a
        /*01ea*/ 	.byte	0x3f
	.zero		1


	//   ....[16]....
        /*01ec*/ 	.word	0x000061a0
        /*01f0*/ 	.word	0x00000000
        /*01f4*/ 	.word	0x00036438
        /*01f8*/ 	.short	0x010a
        /*01fa*/ 	.byte	0x3f
	.zero		1


	//   ....[17]....
        /*01fc*/ 	.word	0x000064f0
        /*0200*/ 	.word	0x00000000
        /*0204*/ 	.word	0x00036428
        /*0208*/ 	.short	0x010a
        /*020a*/ 	.byte	0x3f
	.zero		1


	//   ....[18]....
        /*020c*/ 	.word	0x00006780
        /*0210*/ 	.word	0x00000000
        /*0214*/ 	.word	0x00036438
        /*0218*/ 	.short	0x010a
        /*021a*/ 	.byte	0x3f
	.zero		1


	//   ....[19]....
        /*021c*/ 	.word	0x00006a60
        /*0220*/ 	.word	0x00000000
        /*0224*/ 	.word	0x00036420
        /*0228*/ 	.short	0x010a
        /*022a*/ 	.byte	0x3f
	.zero		1


	//   ....[20]....
        /*022c*/ 	.word	0x00006d50
        /*0230*/ 	.word	0x00000000
        /*0234*/ 	.word	0x00036438
        /*0238*/ 	.short	0x010a
        /*023a*/ 	.byte	0x3f
	.zero		1


	//   ....[21]....
        /*023c*/ 	.word	0x00007040
        /*0240*/ 	.word	0x00000000
        /*0244*/ 	.word	0x00036428
        /*0248*/ 	.short	0x010a
        /*024a*/ 	.byte	0x3f
	.zero		1


	//   ....[22]....
        /*024c*/ 	.word	0x000072f0
        /*0250*/ 	.word	0x00000000
        /*0254*/ 	.word	0x00036438
        /*0258*/ 	.short	0x010a
        /*025a*/ 	.byte	0x3f
	.zero		1


	//   ....[23]....
        /*025c*/ 	.word	0x00007740
        /*0260*/ 	.word	0x00000007
        /*0264*/ 	.word	0x00000000
        /*0268*/ 	.short	0x010a
        /*026a*/ 	.byte	0x3f
	.zero		1


	//   ....[24]....
        /*026c*/ 	.word	0x000077c0
        /*0270*/ 	.word	0x00000003
        /*0274*/ 	.word	0x00000000
        /*0278*/ 	.short	0x010a
        /*027a*/ 	.byte	0x3f
	.zero		1


	//   ....[25]....
        /*027c*/ 	.word	0x00007810
        /*0280*/ 	.word	0x00000009
        /*0284*/ 	.word	0x00036438
        /*0288*/ 	.short	0x010a
        /*028a*/ 	.byte	0x3f
	.zero		1


	//   ....[26]....
        /*028c*/ 	.word	0x000078e0
        /*0290*/ 	.word	0x0000009d
        /*0294*/ 	.word	0x00036400
        /*0298*/ 	.short	0x010a
        /*029a*/ 	.byte	0x3f
	.zero		1


	//   ....[27]....
        /*029c*/ 	.word	0x00007930
        /*02a0*/ 	.word	0x00000004
        /*02a4*/ 	.word	0x00036410
        /*02a8*/ 	.short	0x010a
        /*02aa*/ 	.byte	0x3f
	.zero		1


	//   ....[28]....
        /*02ac*/ 	.word	0x00007980
        /*02b0*/ 	.word	0x0000009d
        /*02b4*/ 	.word	0x00036430
        /*02b8*/ 	.short	0x010a
        /*02ba*/ 	.byte	0x3f
	.zero		1


	//   ....[29]....
        /*02bc*/ 	.word	0x000079d0
        /*02c0*/ 	.word	0x00000000
        /*02c4*/ 	.word	0x00036420
        /*02c8*/ 	.short	0x010a
        /*02ca*/ 	.byte	0x3f
	.zero		1


	//   ....[30]....
        /*02cc*/ 	.word	0x00007a20
        /*02d0*/ 	.word	0x00000000
        /*02d4*/ 	.word	0x00036438
        /*02d8*/ 	.short	0x010a
        /*02da*/ 	.byte	0x3f
	.zero		1


	//   ....[31]....
        /*02dc*/ 	.word	0x00007a70
        /*02e0*/ 	.word	0x00000000
        /*02e4*/ 	.word	0x00036428
        /*02e8*/ 	.short	0x010a
        /*02ea*/ 	.byte	0x3f
	.zero		1


	//   ....[32]....
        /*02ec*/ 	.word	0x00007ac0
        /*02f0*/ 	.word	0x00000000
        /*02f4*/ 	.word	0x00036438
        /*02f8*/ 	.short	0x010a
        /*02fa*/ 	.byte	0x3f
	.zero		1


	//   ....[33]....
        /*02fc*/ 	.word	0x00007b20
        /*0300*/ 	.word	0x00000000
        /*0304*/ 	.word	0x00036420
        /*0308*/ 	.short	0x010a
        /*030a*/ 	.byte	0x3f
	.zero		1


	//   ....[34]....
        /*030c*/ 	.word	0x00007b70
        /*0310*/ 	.word	0x00000000
        /*0314*/ 	.word	0x00036438
        /*0318*/ 	.short	0x010a
        /*031a*/ 	.byte	0x3f
	.zero		1


	//   ....[35]....
        /*031c*/ 	.word	0x00007bc0
        /*0320*/ 	.word	0x00000000
        /*0324*/ 	.word	0x00036428
        /*0328*/ 	.short	0x010a
        /*032a*/ 	.byte	0x3f
	.zero		1


	//   ....[36]....
        /*032c*/ 	.word	0x00007c10
        /*0330*/ 	.word	0x00000000
        /*0334*/ 	.word	0x00036438
        /*0338*/ 	.short	0x010a
        /*033a*/ 	.byte	0x3f
	.zero		1


	//   ....[37]....
        /*033c*/ 	.word	0x00007cf0
        /*0340*/ 	.word	0x00000007
        /*0344*/ 	.word	0x00000000
        /*0348*/ 	.short	0x010a
        /*034a*/ 	.byte	0x3f
	.zero		1


	//   ....[38]....
        /*034c*/ 	.word	0x00007d40
        /*0350*/ 	.word	0x00000003
        /*0354*/ 	.word	0x00000000
        /*0358*/ 	.short	0x010a
        /*035a*/ 	.byte	0x3f
	.zero		1


	//----- nvinfo : EIATTR_NUM_MBARRIERS
	.align		4
.L_346:
        /*035c*/ 	.byte	0x03, 0x38
        /*035e*/ 	.short	0x0007


	//----- nvinfo : EIATTR_EXIT_INSTR_OFFSETS
	.align		4
        /*0360*/ 	.byte	0x04, 0x1c
        /*0362*/ 	.short	(.L_348 - .L_347)


	//   ....[0]....
.L_347:
        /*0364*/ 	.word	0x00000670


	//   ....[1]....
        /*0368*/ 	.word	0x000047a0


	//   ....[2]....
        /*036c*/ 	.word	0x00004830


	//   ....[3]....
        /*0370*/ 	.word	0x00004860


	//   ....[4]....
        /*0374*/ 	.word	0x00004960


	//   ....[5]....
        /*0378*/ 	.word	0x000052a0


	//   ....[6]....
        /*037c*/ 	.word	0x000056f0


	//   ....[7]....
        /*0380*/ 	.word	0x00007860


	//----- nvinfo : EIATTR_MAX_THREADS
	.align		4
.L_348:
        /*0384*/ 	.byte	0x04, 0x05
        /*0386*/ 	.short	(.L_350 - .L_349)
.L_349:
        /*0388*/ 	.word	0x00000200
        /*038c*/ 	.word	0x00000001
        /*0390*/ 	.word	0x00000001


	//----- nvinfo : EIATTR_CRS_STACK_SIZE
	.align		4
.L_350:
        /*0394*/ 	.byte	0x04, 0x1e
        /*0396*/ 	.short	(.L_352 - .L_351)
.L_351:
        /*0398*/ 	.word	0x00000000


	//----- nvinfo : EIATTR_CBANK_PARAM_SIZE
	.align		4
.L_352:
        /*039c*/ 	.byte	0x03, 0x19
        /*039e*/ 	.short	0x0970


	//----- nvinfo : EIATTR_PARAM_CBANK
	.align		4
        /*03a0*/ 	.byte	0x04, 0x0a
        /*03a2*/ 	.short	(.L_354 - .L_353)
	.align		4
.L_353:
        /*03a4*/ 	.word	index@(.nv.constant0._ZN7cutlass13device_kernelIN5flash11enable_sm90INS1_16FlashAttnBwdSm90INS1_25CollectiveMainloopBwdSm90ILi2ELi1ELi1EN4cute5tupleIJNS5_1CILi1EEES8_S8_EEENS6_IJNS7_ILi64EEENS7_ILi96EEENS7_ILi192EEEEEENS_6half_tEfNS_4arch4Sm90ELb0ELb0ELb1ELb0ELb0ELb0ELb1ELb0ELi3ELi1ELi1ELi1ELb0EEENS1_21CollectiveEpilogueBwdISD_SE_SG_Li384ELb0ELb1ELi3EEENS1_19SingleTileSchedulerILb0ELb0ELb0ELi96EEEEEEEEEvNT_6ParamsE)
        /*03a8*/ 	.short	0x0210
        /*03aa*/ 	.short	0x0970


	//----- nvinfo : EIATTR_SW_WAR
	.align		4
.L_354:
        /*03ac*/ 	.byte	0x04, 0x36
        /*03ae*/ 	.short	(.L_356 - .L_355)
.L_355:
        /*03b0*/ 	.word	0x00000008
.L_356:


//--------------------- .nv.info._ZN7cutlass13device_kernelIN5flash11enable_sm90INS1_16FlashAttnBwdSm90INS1_25CollectiveMainloopBwdSm90ILi2ELi1ELi1EN4cute5tupleIJNS5_1CILi1EEES8_S8_EEENS6_IJNS7_ILi64EEENS7_ILi96EEENS7_ILi192EEEEEENS_6half_tEfNS_4arch4Sm90ELb0ELb0ELb1ELb0ELb1ELb0ELb1ELb0ELi3ELi1ELi1ELi1ELb0EEENS1_21CollectiveEpilogueBwdISD_SE_SG_Li384ELb0ELb1ELi3EEENS1_19SingleTileSchedulerILb0ELb0ELb0ELi96EEEEEEEEEvNT_6ParamsE --------------------------
	.section	.nv.info._ZN7cutlass13device_kernelIN5flash11enable_sm90INS1_16FlashAttnBwdSm90INS1_25CollectiveMainloopBwdSm90ILi2ELi1ELi1EN4cute5tupleIJNS5_1CILi1EEES8_S8_EEENS6_IJNS7_ILi64EEENS7_ILi96EEENS7_ILi192EEEEEENS_6half_tEfNS_4arch4Sm90ELb0ELb0ELb1ELb0ELb1ELb0ELb1ELb0ELi3ELi1ELi1ELi1ELb0EEENS1_21CollectiveEpilogueBwdISD_SE_SG_Li384ELb0ELb1ELi3EEENS1_19SingleTileSchedulerILb0ELb0ELb0ELi96EEEEEEEEEvNT_6ParamsE,"",@"SHT_CUDA_INFO"
	.sectionflags	@""
	.align	4


	//----- nvinfo : EIATTR_CUDA_API_VERSION
	.align		4
        /*0000*/ 	.byte	0x04, 0x37
        /*0002*/ 	.short	(.L_358 - .L_357)
.L_357:
        /*0004*/ 	.word	0x00000082


	//----- nvinfo : EIATTR_KPARAM_INFO
	.align		4
.L_358:
        /*0008*/ 	.byte	0x04, 0x17
        /*000a*/ 	.short	(.L_360 - .L_359)
.L_359:
        /*000c*/ 	.word	0x00000000
        /*0010*/ 	.short	0x0000
        /*0012*/ 	.short	0x0070
        /*0014*/ 	.byte	0x00, 0xf0, 0x01, 0x24


	//----- nvinfo : EIATTR_SPARSE_MMA_MASK
	.align		4
.L_360:
        /*0018*/ 	.byte	0x03, 0x50
        /*001a*/ 	.short	0x0000


	//----- nvinfo : EIATTR_MAXREG_COUNT
	.align		4
        /*001c*/ 	.byte	0x03, 0x1b
        /*001e*/ 	.short	0x0080


	//----- nvinfo : EIATTR_NUM_BARRIERS
	.align		4
        /*0020*/ 	.byte	0x02, 0x4c
        /*0022*/ 	.byte	0x10
	.zero		1


	//----- nvinfo : EIATTR_EXTERNS
	.align		4
        /*0024*/ 	.byte	0x04, 0x0f
        /*0026*/ 	.short	(.L_362 - .L_361)


	//   ....[0]....
	.align		4
.L_361:
        /*0028*/ 	.word	index@(__assertfail)


	//----- nvinfo : EIATTR_ANNOTATIONS
	.align		4
.L_362:
        /*002c*/ 	.byte	0x04, 0x55
        /*002e*/ 	.short	(.L_364 - .L_363)


	//   ....[0]....
.L_363:
        /*0030*/ 	.word	0x00000001
        /*0034*/ 	.byte	0xd0, 0x0c, 0x00, 0x00, 0x01, 0x00, 0x00, 0x00, 0x00, 0x0d, 0x00, 0x00, 0x01, 0x00, 0x00, 0x00
        /*0044*/ 	.byte	0xd0, 0x10, 0x00, 0x00, 0x01, 0x00, 0x00, 0x00, 0xe0, 0x10, 0x00, 0x00, 0x01, 0x00, 0x00, 0x00
        /*0054*/ 	.byte	0x10, 0x3f, 0x00, 0x00, 0x01, 0x00, 0x00, 0x00, 0x20, 0x3f, 0x00, 0x00


	//----- nvinfo : EIATTR_MERCURY_ISA_VERSION
	.align		4
.L_364:
        /*0060*/ 	.byte	0x03, 0x5f
        /*0062*/ 	.short	0x0101


	//----- nvinfo : EIATTR_INT_WARP_WIDE_INSTR_OFFSETS
	.align		4
        /*0064*/ 	.byte	0x04, 0x31
        /*0066*/ 	.short	(.L_366 - .L_365)


	//   ....[0]....
.L_365:
        /*0068*/ 	.word	0x000001e0


	//   ....[1]....
        /*006c*/ 	.word	0x000002a0


	//   ....[2]....
        /*0070*/ 	.word	0x00005140


	//   ....[3]....
        /*0074*/ 	.word	0x00005730


	//   ....[4]....
        /*0078*/ 	.word	0x00005ea0


	//----- nvinfo : EIATTR_COOP_GROUP_MASK_REGIDS
	.align		4
.L_366:
        /*007c*/ 	.byte	0x04, 0x29
        /*007e*/ 	.short	(.L_368 - .L_367)


	//   ....[0]....
.L_367:
        /*0080*/ 	.word	0xffffffff


	//   ....[1]....
        /*0084*/ 	.word	0xffffffff


	//   ....[2]....
        /*0088*/ 	.word	0xffffffff


	//   ....[3]....
        /*008c*/ 	.word	0xffffffff


	//   ....[4]....
        /*0090*/ 	.word	0xffffffff


	//   ....[5]....
        /*0094*/ 	.word	0xffffffff


	//   ....[6]....
        /*0098*/ 	.word	0xffffffff


	//   ....[7]....
        /*009c*/ 	.word	0xffffffff


	//   ....[8]....
        /*00a0*/ 	.word	0xffffffff


	//   ....[9]....
        /*00a4*/ 	.word	0xffffffff


	//   ....[10]....
        /*00a8*/ 	.word	0xffffffff


	//   ....[11]....
        /*00ac*/ 	.word	0xffffffff


	//   ....[12]....
        /*00b0*/ 	.word	0xffffffff


	//   ....[13]....
        /*00b4*/ 	.word	0xffffffff


	//   ....[14]....
        /*00b8*/ 	.word	0x0500000f


	//   ....[15]....
        /*00bc*/ 	.word	0x0500000f


	//   ....[16]....
        /*00c0*/ 	.word	0x0500000f


	//   ....[17]....
        /*00c4*/ 	.word	0x0500000f


	//----- nvinfo : EIATTR_COOP_GROUP_INSTR_OFFSETS
	.align		4
.L_368:
        /*00c8*/ 	.byte	0x04, 0x28
        /*00ca*/ 	.short	(.L_370 - .L_369)


	//   ....[0]....
.L_369:
        /*00cc*/ 	.word	0x00000060


	//   ....[1]....
        /*00d0*/ 	.word	0x000001f0


	//   ....[2]....
        /*00d4*/ 	.word	0x00000280


	//   ....[3]....
        /*00d8*/ 	.word	0x00000400


	//   ....[4]....
        /*00dc*/ 	.word	0x00000610


	//   ....[5]....
        /*00e0*/ 	.word	0x00000b80


	//   ....[6]....
        /*00e4*/ 	.word	0x00004350


	//   ....[7]....
        /*00e8*/ 	.word	0x000047f0


	//   ....[8]....
        /*00ec*/ 	.word	0x00004c80


	//   ....[9]....
        /*00f0*/ 	.word	0x00005070


	//   ....[10]....
        /*00f4*/ 	.word	0x000052b0


	//   ....[11]....
        /*00f8*/ 	.word	0x00005660


	//   ....[12]....
        /*00fc*/ 	.word	0x00005910


	//   ....[13]....
        /*0100*/ 	.word	0x00005dd0


	//   ....[14]....
        /*0104*/ 	.word	0x000080c0


	//   ....[15]....
        /*0108*/ 	.word	0x00008210


	//   ....[16]....
        /*010c*/ 	.word	0x00008280


	//   ....[17]....
        /*0110*/ 	.word	0x000082f0


	//----- nvinfo : EIATTR_REG_RECONFIG
	.align		4
.L_370:
        /*0114*/ 	.byte	0x01, 0x54
	.zero		2


	//----- nvinfo : EIATTR_SYSCALL_OFFSETS
	.align		4
        /*0118*/ 	.byte	0x04, 0x46
        /*011a*/ 	.short	(.L_372 - .L_371)


	//   ....[0]....
.L_371:
        /*011c*/ 	.word	0x000007e0


	//   ....[1]....
        /*0120*/ 	.word	0x000008d0


	//   ....[2]....
        /*0124*/ 	.word	0x00000a10


	//   ....[3]....
        /*0128*/ 	.word	0x00000b00


	//   ....[4]....
        /*012c*/ 	.word	0x00003b80


	//   ....[5]....
        /*0130*/ 	.word	0x00003cc0


	//   ....[6]....
        /*0134*/ 	.word	0x00003de0


	//   ....[7]....
        /*0138*/ 	.word	0x00003f00


	//----- nvinfo : EIATTR_MBARRIER_INSTR_OFFSETS
	.align		4
.L_372:
        /*013c*/ 	.byte	0x04, 0x39
        /*013e*/ 	.short	(.L_374 - .L_373)


	//   ....[0]....
.L_373:
        /*0140*/ 	.word	0x000002c0
        /*0144*/ 	.word	0x000000ff
        /*0148*/ 	.word	0x00036400
        /*014c*/ 	.short	0x0100
        /*014e*/ 	.byte	0x06
	.zero		1


	//   ....[1]....
        /*0150*/ 	.word	0x000003b0
        /*0154*/ 	.word	0x000000ff
        /*0158*/ 	.word	0x00036410
        /*015c*/ 	.short	0x0100
        /*015e*/ 	.byte	0x08
	.zero		1


	//   ....[2]....
        /*0160*/ 	.word	0x000003c0
        /*0164*/ 	.word	0x000000ff
        /*0168*/ 	.word	0x00036420
        /*016c*/ 	.short	0x0100
        /*016e*/ 	.byte	0x08
	.zero		1


	//   ....[3]....
        /*0170*/ 	.word	0x000003d0
        /*0174*/ 	.word	0x000000ff
        /*0178*/ 	.word	0x00036418
        /*017c*/ 	.short	0x0100
        /*017e*/ 	.byte	0x08
	.zero		1


	//   ....[4]....
        /*0180*/ 	.word	0x000003e0
        /*0184*/ 	.word	0x000000ff
        /*0188*/ 	.word	0x00036428
        /*018c*/ 	.short	0x0100
        /*018e*/ 	.byte	0x08
	.zero		1


	//   ....[5]....
        /*0190*/ 	.word	0x00000510
        /*0194*/ 	.word	0x000000ff
        /*0198*/ 	.word	0x00036430
        /*019c*/ 	.short	0x0100
        /*019e*/ 	.byte	0x08
	.zero		1


	//   ....[6]....
        /*01a0*/ 	.word	0x00000520
        /*01a4*/ 	.word	0x000000ff
        /*01a8*/ 	.word	0x00036438
        /*01ac*/ 	.short	0x0100
        /*01ae*/ 	.byte	0x08
	.zero		1


	//   ....[7]....
        /*01b0*/ 	.word	0x00000bd0
        /*01b4*/ 	.word	0x000000ff
        /*01b8*/ 	.word	0x00036400
        /*01bc*/ 	.short	0x010a
        /*01be*/ 	.byte	0x25
	.zero		1


	//   ....[8]....
        /*01c0*/ 	.word	0x00000d70
        /*01c4*/ 	.word	0x000000ff
        /*01c8*/ 	.word	0x00036400
        /*01cc*/ 	.short	0x010a
        /*01ce*/ 	.byte	0x25
	.zero		1


	//   ....[9]....
        /*01d0*/ 	.word	0x00001480
        /*01d4*/ 	.word	0x00000004
        /*01d8*/ 	.word	0x00036410
        /*01dc*/ 	.short	0x010a
        /*01de*/ 	.byte	0x3f
	.zero		1


	//   ....[10]....
        /*01e0*/ 	.word	0x000014c0
        /*01e4*/ 	.word	0x00000004
        /*01e8*/ 	.word	0x00036410
        /*01ec*/ 	.short	0x010a
        /*01ee*/ 	.byte	0x3f
	.zero		1


	//   ....[11]....
        /*01f0*/ 	.word	0x00001b60
        /*01f4*/ 	.word	0x000000ff
        /*01f8*/ 	.word	0x00036430
        /*01fc*/ 	.short	0x010a
        /*01fe*/ 	.byte	0x25
	.zero		1


	//   ....[12]....
        /*0200*/ 	.word	0x00001ba0
        /*0204*/ 	.word	0x000000ff
        /*0208*/ 	.word	0x00036430
        /*020c*/ 	.short	0x010a
        /*020e*/ 	.byte	0x25
	.zero		1


	//   ....[13]....
        /*0210*/ 	.word	0x00003380
        /*0214*/ 	.word	0x000000ff
        /*0218*/ 	.word	0x00000000
        /*021c*/ 	.short	0x0101
        /*021e*/ 	.byte	0x04
	.zero		1


	//   ....[14]....
        /*0220*/ 	.word	0x00003710
        /*0224*/ 	.word	0x00000004
        /*0228*/ 	.word	0x00000000
        /*022c*/ 	.short	0x0101
        /*022e*/ 	.byte	0x3f
	.zero		1


	//   ....[15]....
        /*0230*/ 	.word	0x00006270
        /*0234*/ 	.word	0x00000000
        /*0238*/ 	.word	0x00036420
        /*023c*/ 	.short	0x010a
        /*023e*/ 	.byte	0x3f
	.zero		1


	//   ....[16]....
        /*0240*/ 	.word	0x000069b0
        /*0244*/ 	.word	0x00000000
        /*0248*/ 	.word	0x00036438
        /*024c*/ 	.short	0x010a
        /*024e*/ 	.byte	0x3f
	.zero		1


	//   ....[17]....
        /*0250*/ 	.word	0x00006d00
        /*0254*/ 	.word	0x00000000
        /*0258*/ 	.word	0x00036428
        /*025c*/ 	.short	0x010a
        /*025e*/ 	.byte	0x3f
	.zero		1


	//   ....[18]....
        /*0260*/ 	.word	0x00006f90
        /*0264*/ 	.word	0x00000000
        /*0268*/ 	.word	0x00036438
        /*026c*/ 	.short	0x010a
        /*026e*/ 	.byte	0x3f
	.zero		1


	//   ....[19]....
        /*0270*/ 	.word	0x00007270
        /*0274*/ 	.word	0x00000000
        /*0278*/ 	.word	0x00036420
        /*027c*/ 	.short	0x010a
        /*027e*/ 	.byte	0x3f
	.zero		1


	//   ....[20]....
        /*0280*/ 	.word	0x00007560
        /*0284*/ 	.word	0x00000000
        /*0288*/ 	.word	0x00036438
        /*028c*/ 	.short	0x010a
        /*028e*/ 	.byte	0x3f
	.zero		1


	//   ....[21]....
        /*0290*/ 	.word	0x00007850
        /*0294*/ 	.word	0x00000000
        /*0298*/ 	.word	0x00036428
        /*029c*/ 	.short	0x010a
        /*029e*/ 	.byte	0x3f
	.zero		1


	//   ....[22]....
        /*02a0*/ 	.word	0x00007b00
        /*02a4*/ 	.word	0x00000000
        /*02a8*/ 	.word	0x00036438
        /*02ac*/ 	.short	0x010a
        /*02ae*/ 	.byte	0x3f
	.zero		1


	//   ....[23]....
        /*02b0*/ 	.word	0x00007f50
        /*02b4*/ 	.word	0x00000007
        /*02b8*/ 	.word	0x00000000
        /*02bc*/ 	.short	0x010a
        /*02be*/ 	.byte	0x3f
	.zero		1


	//   ....[24]....
        /*02c0*/ 	.word	0x00007fd0
        /*02c4*/ 	.word	0x00000003
        /*02c8*/ 	.word	0x00000000
        /*02cc*/ 	.short	0x010a
        /*02ce*/ 	.byte	0x3f
	.zero		1


	//   ....[25]....
        /*02d0*/ 	.word	0x00008020
        /*02d4*/ 	.word	0x00000009
        /*02d8*/ 	.word	0x00036438
        /*02dc*/ 	.short	0x010a
        /*02de*/ 	.byte	0x3f
	.zero		1


	//   ....[26]....
        /*02e0*/ 	.word	0x000080f0
        /*02e4*/ 	.word	0x0000009d
        /*02e8*/ 	.word	0x00036400
        /*02ec*/ 	.short	0x010a
        /*02ee*/ 	.byte	0x3f
	.zero		1


	//   ....[27]....
        /*02f0*/ 	.word	0x00008140
        /*02f4*/ 	.word	0x00000004
        /*02f8*/ 	.word	0x00036410
        /*02fc*/ 	.short	0x010a
        /*02fe*/ 	.byte	0x3f
	.zero		1


	//   ....[28]....
        /*0300*/ 	.word	0x00008190
        /*0304*/ 	.word	0x0000009d
        /*0308*/ 	.word	0x00036430
        /*030c*/ 	.short	0x010a
        /*030e*/ 	.byte	0x3f
	.zero		1


	//   ....[29]....
        /*0310*/ 	.word	0x00008330
        /*0314*/ 	.word	0x00000000
        /*0318*/ 	.word	0x00036420
        /*031c*/ 	.short	0x010a
        /*031e*/ 	.byte	0x3f
	.zero		1


	//   ....[30]....
        /*0320*/ 	.word	0x00008380
        /*0324*/ 	.word	0x00000000
        /*0328*/ 	.word	0x00036438
        /*032c*/ 	.short	0x010a
        /*032e*/ 	.byte	0x3f
	.zero		1


	//   ....[31]....
        /*0330*/ 	.word	0x000083d0
        /*0334*/ 	.word	0x00000000
        /*0338*/ 	.word	0x00036428
        /*033c*/ 	.short	0x010a
        /*033e*/ 	.byte	0x3f
	.zero		1


	//   ....[32]....
        /*0340*/ 	.word	0x00008420
        /*0344*/ 	.word	0x00000000
        /*0348*/ 	.word	0x00036438
        /*034c*/ 	.short	0x010a
        /*034e*/ 	.byte	0x3f
	.zero		1


	//   ....[33]....
        /*0350*/ 	.word	0x00008480
        /*0354*/ 	.word	0x00000000
        /*0358*/ 	.word	0x00036420
        /*035c*/ 	.short	0x010a
        /*035e*/ 	.byte	0x3f
	.zero		1


	//   ....[34]....
        /*0360*/ 	.word	0x000084d0
        /*0364*/ 	.word	0x00000000
        /*0368*/ 	.word	0x00036438
        /*036c*/ 	.short	0x010a
        /*036e*/ 	.byte	0x3f
	.zero		1


	//   ....[35]....
        /*0370*/ 	.word	0x00008520
        /*0374*/ 	.word	0x00000000
        /*0378*/ 	.word	0x00036428
        /*037c*/ 	.short	0x010a
        /*037e*/ 	.byte	0x3f
	.zero		1


	//   ....[36]....
        /*0380*/ 	.word	0x00008570
        /*0384*/ 	.word	0x00000000
        /*0388*/ 	.word	0x00036438
        /*038c*/ 	.short	0x010a
        /*038e*/ 	.byte	0x3f
	.zero		1


	//   ....[37]....
        /*0390*/ 	.word	0x00008650
        /*0394*/ 	.word	0x00000007
        /*0398*/ 	.word	0x00000000
        /*039c*/ 	.short	0x010a
        /*039e*/ 	.byte	0x3f
	.zero		1


	//   ....[38]....
        /*03a0*/ 	.word	0x000086a0
        /*03a4*/ 	.word	0x00000003
        /*03a8*/ 	.word	0x00000000
        /*03ac*/ 	.short	0x010a
        /*03ae*/ 	.byte	0x3f
	.zero		1


	//----- nvinfo : EIATTR_NUM_MBARRIERS
	.align		4
.L_374:
        /*03b0*/ 	.byte	0x03, 0x38
        /*03b2*/ 	.short	0x0007


	//----- nvinfo : EIATTR_EXIT_INSTR_OFFSETS
	.align		4
        /*03b4*/ 	.byte	0x04, 0x1c
        /*03b6*/ 	.short	(.L_376 - .L_375)


	//   ....[0]....
.L_375:
        /*03b8*/ 	.word	0x00000670


	//   ....[1]....
        /*03bc*/ 	.word	0x000047a0


	//   ....[2]....
        /*03c0*/ 	.word	0x00004830


	//   ....[3]....
        /*03c4*/ 	.word	0x00004860


	//   ....[4]....
        /*03c8*/ 	.word	0x000049a0


	//   ....[5]....
        /*03cc*/ 	.word	0x000057d0


	//   ....[6]....
        /*03d0*/ 	.word	0x00005f00


	//   ....[7]....
        /*03d4*/ 	.word	0x00008070


	//----- nvinfo : EIATTR_MAX_THREADS
	.align		4
.L_376:
        /*03d8*/ 	.byte	0x04, 0x05
        /*03da*/ 	.short	(.L_378 - .L_377)
.L_377:
        /*03dc*/ 	.word	0x00000200
        /*03e0*/ 	.word	0x00000001
        /*03e4*/ 	.word	0x00000001


	//----- nvinfo : EIATTR_CRS_STACK_SIZE
	.align		4
.L_378:
        /*03e8*/ 	.byte	0x04, 0x1e
        /*03ea*/ 	.short	(.L_380 - .L_379)
.L_379:
        /*03ec*/ 	.word	0x00000000


	//----- nvinfo : EIATTR_CBANK_PARAM_SIZE
	.align		4
.L_380:
        /*03f0*/ 	.byte	0x03, 0x19
        /*03f2*/ 	.short	0x0970


	//----- nvinfo : EIATTR_PARAM_CBANK
	.align		4
        /*03f4*/ 	.byte	0x04, 0x0a
        /*03f6*/ 	.short	(.L_382 - .L_381)
	.align		4
.L_381:
        /*03f8*/ 	.word	index@(.nv.constant0._ZN7cutlass13device_kernelIN5flash11enable_sm90INS1_16FlashAttnBwdSm90INS1_25CollectiveMainloopBwdSm90ILi2ELi1ELi1EN4cute5tupleIJNS5_1CILi1EEES8_S8_EEENS6_IJNS7_ILi64EEENS7_ILi96EEENS7_ILi192EEEEEENS_6half_tEfNS_4arch4Sm90ELb0ELb0ELb1ELb0ELb1ELb0ELb1ELb0ELi3ELi1ELi1ELi1ELb0EEENS1_21CollectiveEpilogueBwdISD_SE_SG_Li384ELb0ELb1ELi3EEENS1_19SingleTileSchedulerILb0ELb0ELb0ELi96EEEEEEEEEvNT_6ParamsE)
        /*03fc*/ 	.short	0x0210
        /*03fe*/ 	.short	0x0970


	//----- nvinfo : EIATTR_SW_WAR
	.align		4
.L_382:
        /*0400*/ 	.byte	0x04, 0x36
        /*0402*/ 	.short	(.L_384 - .L_383)
.L_383:
        /*0404*/ 	.word	0x00000008
.L_384:


//--------------------- .nv.info._ZN7cutlass13device_kernelIN5flash11enable_sm90INS1_16FlashAttnBwdSm90INS1_25CollectiveMainloopBwdSm90ILi2ELi1ELi1EN4cute5tupleIJNS5_1CILi1EEES8_S8_EEENS6_IJNS7_ILi64EEENS7_ILi96EEENS7_ILi192EEEEEENS_6half_tEfNS_4arch4Sm90ELb0ELb0ELb1ELb0ELb0ELb0ELb1ELb0ELi3ELi1ELi1ELi1ELb0EEENS1_24CollectiveEpilogueBwdGQAISD_fSG_Li384ELb0ELb0EEENS1_19SingleTileSchedulerILb0ELb0ELb0ELi96EEEEEEEEEvNT_6ParamsE --------------------------
	.section	.nv.info._ZN7cutlass13device_kernelIN5flash11enable_sm90INS1_16FlashAttnBwdSm90INS1_25CollectiveMainloopBwdSm90ILi2ELi1ELi1EN4cute5tupleIJNS5_1CILi1EEES8_S8_EEENS6_IJNS7_ILi64EEENS7_ILi96EEENS7_ILi192EEEEEENS_6half_tEfNS_4arch4Sm90ELb0ELb0ELb1ELb0ELb0ELb0ELb1ELb0ELi3ELi1ELi1ELi1ELb0EEENS1_24CollectiveEpilogueBwdGQAISD_fSG_Li384ELb0ELb0EEENS1_19SingleTileSchedulerILb0ELb0ELb0ELi96EEEEEEEEEvNT_6ParamsE,"",@"SHT_CUDA_INFO"
	.sectionflags	@""
	.align	4


	//----- nvinfo : EIATTR_CUDA_API_VERSION
	.align		4
        /*0000*/ 	.byte	0x04, 0x37
        /*0002*/ 	.short	(.L_386 - .L_385)
.L_385:
        /*0004*/ 	.word	0x00000082


	//----- nvinfo : EIATTR_KPARAM_INFO
	.align		4
.L_386:
        /*0008*/ 	.byte	0x04, 0x17
        /*000a*/ 	.short	(.L_388 - .L_387)
.L_387:
        /*000c*/ 	.word	0x00000000
        /*0010*/ 	.short	0x0000
        /*0012*/ 	.short	0x0070
        /*0014*/ 	.byte	0x00, 0xf0, 0x01, 0x1a


	//----- nvinfo : EIATTR_SPARSE_MMA_MASK
	.align		4
.L_388:
        /*0018*/ 	.byte	0x03, 0x50
        /*001a*/ 	.short	0x0000


	//----- nvinfo : EIATTR_MAXREG_COUNT
	.align		4
        /*001c*/ 	.byte	0x03, 0x1b
        /*001e*/ 	.short	0x0080


	//----- nvinfo : EIATTR_NUM_BARRIERS
	.align		4
        /*0020*/ 	.byte	0x02, 0x4c
        /*0022*/ 	.byte	0x10
	.zero		1


	//----- nvinfo : EIATTR_EXTERNS
	.align		4
        /*0024*/ 	.byte	0x04, 0x0f
        /*0026*/ 	.short	(.L_390 - .L_389)


	//   ....[0]....
	.align		4
.L_389:
        /*0028*/ 	.word	index@(__assertfail)


	//----- nvinfo : EIATTR_MERCURY_ISA_VERSION
	.align		4
.L_390:
        /*002c*/ 	.byte	0x03, 0x5f
        /*002e*/ 	.short	0x0101


	//----- nvinfo : EIATTR_INT_WARP_WIDE_INSTR_OFFSETS
	.align		4
        /*0030*/ 	.byte	0x04, 0x31
        /*0032*/ 	.short	(.L_392 - .L_391)


	//   ....[0]....
.L_391:
        /*0034*/ 	.word	0x00000170


	//   ....[1]....
        /*0038*/ 	.word	0x00000230


	//----- nvinfo : EIATTR_COOP_GROUP_MASK_REGIDS
	.align		4
.L_392:
        /*003c*/ 	.byte	0x04, 0x29
        /*003e*/ 	.short	(.L_394 - .L_393)


	//   ....[0]....
.L_393:
        /*0040*/ 	.word	0xffffffff


	//   ....[1]....
        /*0044*/ 	.word	0xffffffff


	//   ....[2]....
        /*0048*/ 	.word	0xffffffff


	//   ....[3]....
        /*004c*/ 	.word	0xffffffff


	//   ....[4]....
        /*0050*/ 	.word	0xffffffff


	//   ....[5]....
        /*0054*/ 	.word	0xffffffff


	//   ....[6]....
        /*0058*/ 	.word	0xffffffff


	//   ....[7]....
        /*005c*/ 	.word	0x0500000f


	//----- nvinfo : EIATTR_COOP_GROUP_INSTR_OFFSETS
	.align		4
.L_394:
        /*0060*/ 	.byte	0x04, 0x28
        /*0062*/ 	.short	(.L_396 - .L_395)


	//   ....[0]....
.L_395:
        /*0064*/ 	.word	0x00000050


	//   ....[1]....
        /*0068*/ 	.word	0x00000180


	//   ....[2]....
        /*006c*/ 	.word	0x00000210


	//   ....[3]....
        /*0070*/ 	.word	0x00000390


	//   ....[4]....
        /*0074*/ 	.word	0x000005b0


	//   ....[5]....
        /*0078*/ 	.word	0x00000b20


	//   ....[6]....
        /*007c*/ 	.word	0x00004440


	//   ....[7]....
        /*0080*/ 	.word	0x00007500


	//----- nvinfo : EIATTR_REG_RECONFIG
	.align		4
.L_396:
        /*0084*/ 	.byte	0x01, 0x54
	.zero		2


	//----- nvinfo : EIATTR_SYSCALL_OFFSETS
	.align		4
        /*0088*/ 	.byte	0x04, 0x46
        /*008a*/ 	.short	(.L_398 - .L_397)


	//   ....[0]....
.L_397:
        /*008c*/ 	.word	0x00000780


	//   ....[1]....
        /*0090*/ 	.word	0x00000870


	//   ....[2]....
        /*0094*/ 	.word	0x000009b0


	//   ....[3]....
        /*0098*/ 	.word	0x00000aa0


	//----- nvinfo : EIATTR_MBARRIER_INSTR_OFFSETS
	.align		4
.L_398:
        /*009c*/ 	.byte	0x04, 0x39
        /*009e*/ 	.short	(.L_400 - .L_399)


	//   ....[0]....
.L_399:
        /*00a0*/ 	.word	0x00000250
        /*00a4*/ 	.word	0x000000ff
        /*00a8*/ 	.word	0x00036400
        /*00ac*/ 	.short	0x0100
        /*00ae*/ 	.byte	0x06
	.zero		1


	//   ....[1]....
        /*00b0*/ 	.word	0x00000340
        /*00b4*/ 	.word	0x000000ff
        /*00b8*/ 	.word	0x00036410
        /*00bc*/ 	.short	0x0100
        /*00be*/ 	.byte	0x08
	.zero		1


	//   ....[2]....
        /*00c0*/ 	.word	0x00000350
        /*00c4*/ 	.word	0x000000ff
        /*00c8*/ 	.word	0x00036420
        /*00cc*/ 	.short	0x0100
        /*00ce*/ 	.byte	0x08
	.zero		1


	//   ....[3]....
        /*00d0*/ 	.word	0x00000360
        /*00d4*/ 	.word	0x000000ff
        /*00d8*/ 	.word	0x00036418
        /*00dc*/ 	.short	0x0100
        /*00de*/ 	.byte	0x08
	.zero		1


	//   ....[4]....
        /*00e0*/ 	.word	0x00000370
        /*00e4*/ 	.word	0x000000ff
        /*00e8*/ 	.word	0x00036428
        /*00ec*/ 	.short	0x0100
        /*00ee*/ 	.byte	0x08
	.zero		1


	//   ....[5]....
        /*00f0*/ 	.word	0x000004a0
        /*00f4*/ 	.word	0x000000ff
        /*00f8*/ 	.word	0x00036430
        /*00fc*/ 	.short	0x0100
        /*00fe*/ 	.byte	0x08
	.zero		1


	//   ....[6]....
        /*0100*/ 	.word	0x000004b0
        /*0104*/ 	.word	0x000000ff
        /*0108*/ 	.word	0x00036438
        /*010c*/ 	.short	0x0100
        /*010e*/ 	.byte	0x08
	.zero		1


	//   ....[7]....
        /*0110*/ 	.word	0x00000b60
        /*0114*/ 	.word	0x000000ff
        /*0118*/ 	.word	0x00036400
        /*011c*/ 	.short	0x010a
        /*011e*/ 	.byte	0x24
	.zero		1


	//   ....[8]....
        /*0120*/ 	.word	0x00000c40
        /*0124*/ 	.word	0x000000ff
        /*0128*/ 	.word	0x00036400
        /*012c*/ 	.short	0x010a
        /*012e*/ 	.byte	0x24
	.zero		1


	//   ....[9]....
        /*0130*/ 	.word	0x00001670
        /*0134*/ 	.word	0x00000003
        /*0138*/ 	.word	0x00036410
        /*013c*/ 	.short	0x010a
        /*013e*/ 	.byte	0x3f
	.zero		1


	//   ....[10]....
        /*0140*/ 	.word	0x000016b0
        /*0144*/ 	.word	0x00000003
        /*0148*/ 	.word	0x00036410
        /*014c*/ 	.short	0x010a
        /*014e*/ 	.byte	0x3f
	.zero		1


	//   ....[11]....
        /*0150*/ 	.word	0x00001d50
        /*0154*/ 	.word	0x000000ff
        /*0158*/ 	.word	0x00036430
        /*015c*/ 	.short	0x010a
        /*015e*/ 	.byte	0x24
	.zero		1


	//   ....[12]....
        /*0160*/ 	.word	0x00001d90
        /*0164*/ 	.word	0x000000ff
        /*0168*/ 	.word	0x00036430
        /*016c*/ 	.short	0x010a
        /*016e*/ 	.byte	0x24
	.zero		1


	//   ....[13]....
        /*0170*/ 	.word	0x00003570
        /*0174*/ 	.word	0x000000ff
        /*0178*/ 	.word	0x00000000
        /*017c*/ 	.short	0x0101
        /*017e*/ 	.byte	0x04
	.zero		1


	//   ....[14]....
        /*0180*/ 	.word	0x00003920
        /*0184*/ 	.word	0x00000003
        /*0188*/ 	.word	0x00000000
        /*018c*/ 	.short	0x0101
        /*018e*/ 	.byte	0x3f
	.zero		1


	//   ....[15]....
        /*0190*/ 	.word	0x000056b0
        /*0194*/ 	.word	0x00000000
        /*0198*/ 	.word	0x00036420
        /*019c*/ 	.short	0x010a
        /*019e*/ 	.byte	0x3f
	.zero		1


	//   ....[16]....
        /*01a0*/ 	.word	0x00005df0
        /*01a4*/ 	.word	0x00000000
        /*01a8*/ 	.word	0x00036438
        /*01ac*/ 	.short	0x010a
        /*01ae*/ 	.byte	0x3f
	.zero		1


	//   ....[17]....
        /*01b0*/ 	.word	0x00006140
        /*01b4*/ 	.word	0x00000000
        /*01b8*/ 	.word	0x00036428
        /*01bc*/ 	.short	0x010a
        /*01be*/ 	.byte	0x3f
	.zero		1


	//   ....[18]....
        /*01c0*/ 	.word	0x000063d0
        /*01c4*/ 	.word	0x00000000
        /*01c8*/ 	.word	0x00036438
        /*01cc*/ 	.short	0x010a
        /*01ce*/ 	.byte	0x3f
	.zero		1


	//   ....[19]....
        /*01d0*/ 	.word	0x000066b0
        /*01d4*/ 	.word	0x00000000
        /*01d8*/ 	.word	0x00036420
        /*01dc*/ 	.short	0x010a
        /*01de*/ 	.byte	0x3f
	.zero		1


	//   ....[20]....
        /*01e0*/ 	.word	0x000069a0
        /*01e4*/ 	.word	0x00000000
        /*01e8*/ 	.word	0x00036438
        /*01ec*/ 	.short	0x010a
        /*01ee*/ 	.byte	0x3f
	.zero		1


	//   ....[21]....
        /*01f0*/ 	.word	0x00006c90
        /*01f4*/ 	.word	0x00000000
        /*01f8*/ 	.word	0x00036428
        /*01fc*/ 	.short	0x010a
        /*01fe*/ 	.byte	0x3f
	.zero		1


	//   ....[22]....
        /*0200*/ 	.word	0x00006f40
        /*0204*/ 	.word	0x00000000
        /*0208*/ 	.word	0x00036438
        /*020c*/ 	.short	0x010a
        /*020e*/ 	.byte	0x3f
	.zero		1


	//   ....[23]....
        /*0210*/ 	.word	0x00007380
        /*0214*/ 	.word	0x00000007
        /*0218*/ 	.word	0x00000000
        /*021c*/ 	.short	0x010a
        /*021e*/ 	.byte	0x3f
	.zero		1


	//   ....[24]....
        /*0220*/ 	.word	0x00007400
        /*0224*/ 	.word	0x00000003
        /*0228*/ 	.word	0x00000000
        /*022c*/ 	.short	0x010a
        /*022e*/ 	.byte	0x3f
	.zero		1


	//   ....[25]....
        /*0230*/ 	.word	0x00007450
        /*0234*/ 	.word	0x00000009
        /*0238*/ 	.word	0x00036438
        /*023c*/ 	.short	0x010a
        /*023e*/ 	.byte	0x3f
	.zero		1


	//   ....[26]....
        /*0240*/ 	.word	0x00007540
        /*0244*/ 	.word	0x00000005
        /*0248*/ 	.word	0x00036400
        /*024c*/ 	.short	0x010a
        /*024e*/ 	.byte	0x3f
	.zero		1


	//   ....[27]....
        /*0250*/ 	.word	0x00007590
        /*0254*/ 	.word	0x00000003
        /*0258*/ 	.word	0x00036410
        /*025c*/ 	.short	0x010a
        /*025e*/ 	.byte	0x3f
	.zero		1


	//   ....[28]....
        /*0260*/ 	.word	0x000075f0
        /*0264*/ 	.word	0x0000000f
        /*0268*/ 	.word	0x00036430
        /*026c*/ 	.short	0x010a
        /*026e*/ 	.byte	0x3f
	.zero		1


	//   ....[29]....
        /*0270*/ 	.word	0x00007640
        /*0274*/ 	.word	0x00000000
        /*0278*/ 	.word	0x00036420
        /*027c*/ 	.short	0x010a
        /*027e*/ 	.byte	0x3f
	.zero		1


	//   ....[30]....
        /*0280*/ 	.word	0x00007690
        /*0284*/ 	.word	0x00000000
        /*0288*/ 	.word	0x00036438
        /*028c*/ 	.short	0x010a
        /*028e*/ 	.byte	0x3f
	.zero		1


	//   ....[31]....
        /*0290*/ 	.word	0x000076e0
        /*0294*/ 	.word	0x00000000
        /*0298*/ 	.word	0x00036428
        /*029c*/ 	.short	0x010a
        /*029e*/ 	.byte	0x3f
	.zero		1


	//   ....[32]....
        /*02a0*/ 	.word	0x00007730
        /*02a4*/ 	.word	0x00000000
        /*02a8*/ 	.word	0x00036438
        /*02ac*/ 	.short	0x010a
        /*02ae*/ 	.byte	0x3f
	.zero		1


	//   ....[33]....
        /*02b0*/ 	.word	0x00007790
        /*02b4*/ 	.word	0x00000000
        /*02b8*/ 	.word	0x00036420
        /*02bc*/ 	.short	0x010a
        /*02be*/ 	.byte	0x3f
	.zero		1


	//   ....[34]....
        /*02c0*/ 	.word	0x000077e0
        /*02c4*/ 	.word	0x00000000
        /*02c8*/ 	.word	0x00036438
        /*02cc*/ 	.short	0x010a
        /*02ce*/ 	.byte	0x3f
	.zero		1


	//   ....[35]....
        /*02d0*/ 	.word	0x00007830
        /*02d4*/ 	.word	0x00000000
        /*02d8*/ 	.word	0x00036428
        /*02dc*/ 	.short	0x010a
        /*02de*/ 	.byte	0x3f
	.zero		1


	//   ....[36]....
        /*02e0*/ 	.word	0x00007880
        /*02e4*/ 	.word	0x00000000
        /*02e8*/ 	.word	0x00036438
        /*02ec*/ 	.short	0x010a
        /*02ee*/ 	.byte	0x3f
	.zero		1


	//   ....[37]....
        /*02f0*/ 	.word	0x00007960
        /*02f4*/ 	.word	0x00000007
        /*02f8*/ 	.word	0x00000000
        /*02fc*/ 	.short	0x010a
        /*02fe*/ 	.byte	0x3f
	.zero		1


	//   ....[38]....
        /*0300*/ 	.word	0x000079b0
        /*0304*/ 	.word	0x00000003
        /*0308*/ 	.word	0x00000000
        /*030c*/ 	.short	0x010a
        /*030e*/ 	.byte	0x3f
	.zero		1


	//----- nvinfo : EIATTR_NUM_MBARRIERS
	.align		4
.L_400:
        /*0310*/ 	.byte	0x03, 0x38
        /*0312*/ 	.short	0x0007


	//----- nvinfo : EIATTR_EXIT_INSTR_OFFSETS
	.align		4
        /*0314*/ 	.byte	0x04, 0x1c
        /*0316*/ 	.short	(.L_402 - .L_401)


	//   ....[0]....
.L_401:
        /*0318*/ 	.word	0x000074a0


	//----- nvinfo : EIATTR_MAX_THREADS
	.align		4
.L_402:
        /*031c*/ 	.byte	0x04, 0x05
        /*031e*/ 	.short	(.L_404 - .L_403)
.L_403:
        /*0320*/ 	.word	0x00000200
        /*0324*/ 	.word	0x00000001
        /*0328*/ 	.word	0x00000001


	//----- nvinfo : EIATTR_CRS_STACK_SIZE
	.align		4
.L_404:
        /*032c*/ 	.byte	0x04, 0x1e
        /*032e*/ 	.short	(.L_406 - .L_405)
.L_405:
        /*0330*/ 	.word	0x00000000


	//----- nvinfo : EIATTR_CBANK_PARAM_SIZE
	.align		4
.L_406:
        /*0334*/ 	.byte	0x03, 0x19
        /*0336*/ 	.short	0x06f0


	//----- nvinfo : EIATTR_PARAM_CBANK
	.align		4
        /*0338*/ 	.byte	0x04, 0x0a
        /*033a*/ 	.short	(.L_408 - .L_407)
	.align		4
.L_407:
        /*033c*/ 	.word	index@(.nv.constant0._ZN7cutlass13device_kernelIN5flash11enable_sm90INS1_16FlashAttnBwdSm90INS1_25CollectiveMainloopBwdSm90ILi2ELi1ELi1EN4cute5tupleIJNS5_1CILi1EEES8_S8_EEENS6_IJNS7_ILi64EEENS7_ILi96EEENS7_ILi192EEEEEENS_6half_tEfNS_4arch4Sm90ELb0ELb0ELb1ELb0ELb0ELb0ELb1ELb0ELi3ELi1ELi1ELi1ELb0EEENS1_24CollectiveEpilogueBwdGQAISD_fSG_Li384ELb0ELb0EEENS1_19SingleTileSchedulerILb0ELb0ELb0ELi96EEEEEEEEEvNT_6ParamsE)
        /*0340*/ 	.short	0x0210
        /*0342*/ 	.short	0x06f0


	//----- nvinfo : EIATTR_SW_WAR
	.align		4
.L_408:
        /*0344*/ 	.byte	0x04, 0x36
        /*0346*/ 	.short	(.L_410 - .L_409)
.L_409:
        /*0348*/ 	.word	0x00000008
.L_410:


//--------------------- .nv.info._ZN7cutlass13device_kernelIN5flash11enable_sm90INS1_16FlashAttnBwdSm90INS1_25CollectiveMainloopBwdSm90ILi2ELi1ELi1EN4cute5tupleIJNS5_1CILi1EEES8_S8_EEENS6_IJNS7_ILi64EEENS7_ILi96EEENS7_ILi192EEEEEENS_6half_tEfNS_4arch4Sm90ELb0ELb0ELb1ELb0ELb1ELb0ELb1ELb0ELi3ELi1ELi1ELi1ELb0EEENS1_24CollectiveEpilogueBwdGQAISD_fSG_Li384ELb0ELb1EEENS1_19SingleTileSchedulerILb0ELb0ELb0ELi96EEEEEEEEEvNT_6ParamsE --------------------------
	.section	.nv.info._ZN7cutlass13device_kernelIN5flash11enable_sm90INS1_16FlashAttnBwdSm90INS1_25CollectiveMainloopBwdSm90ILi2ELi1ELi1EN4cute5tupleIJNS5_1CILi1EEES8_S8_EEENS6_IJNS7_ILi64EEENS7_ILi96EEENS7_ILi192EEEEEENS_6half_tEfNS_4arch4Sm90ELb0ELb0ELb1ELb0ELb1ELb0ELb1ELb0ELi3ELi1ELi1ELi1ELb0EEENS1_24CollectiveEpilogueBwdGQAISD_fSG_Li384ELb0ELb1EEENS1_19SingleTileSchedulerILb0ELb0ELb0ELi96EEEEEEEEEvNT_6ParamsE,"",@"SHT_CUDA_INFO"
	.sectionflags	@""
	.align	4


	//----- nvinfo : EIATTR_CUDA_API_VERSION
	.align		4
        /*0000*/ 	.byte	0x04, 0x37
        /*0002*/ 	.short	(.L_412 - .L_411)
.L_411:
        /*0004*/ 	.word	0x00000082


	//----- nvinfo : EIATTR_KPARAM_INFO
	.align		4
.L_412:
        /*0008*/ 	.byte	0x04, 0x17
        /*000a*/ 	.short	(.L_414 - .L_413)
.L_413:
        /*000c*/ 	.word	0x00000000
        /*0010*/ 	.short	0x0000
        /*0012*/ 	.short	0x0070
        /*0014*/ 	.byte	0x00, 0xf0, 0x01, 0x1a


	//----- nvinfo : EIATTR_SPARSE_MMA_MASK
	.align		4
.L_414:
        /*0018*/ 	.byte	0x03, 0x50
        /*001a*/ 	.short	0x0000


	//----- nvinfo : EIATTR_MAXREG_COUNT
	.align		4
        /*001c*/ 	.byte	0x03, 0x1b
        /*001e*/ 	.short	0x0080


	//----- nvinfo : EIATTR_NUM_BARRIERS
	.align		4
        /*0020*/ 	.byte	0x02, 0x4c
        /*0022*/ 	.byte	0x10
	.zero		1


	//----- nvinfo : EIATTR_EXTERNS
	.align		4
        /*0024*/ 	.byte	0x04, 0x0f
        /*0026*/ 	.short	(.L_416 - .L_415)


	//   ....[0]....
	.align		4
.L_415:
        /*0028*/ 	.word	index@(__assertfail)


	//----- nvinfo : EIATTR_MERCURY_ISA_VERSION
	.align		4
.L_416:
        /*002c*/ 	.byte	0x03, 0x5f
        /*002e*/ 	.short	0x0101


	//----- nvinfo : EIATTR_INT_WARP_WIDE_INSTR_OFFSETS
	.align		4
        /*0030*/ 	.byte	0x04, 0x31
        /*0032*/ 	.short	(.L_418 - .L_417)


	//   ....[0]....
.L_417:
        /*0034*/ 	.word	0x00000170


	//   ....[1]....
        /*0038*/ 	.word	0x00000230


	//   ....[2]....
        /*003c*/ 	.word	0x000051e0


	//   ....[3]....
        /*0040*/ 	.word	0x000057d0


	//   ....[4]....
        /*0044*/ 	.word	0x00005f30


	//----- nvinfo : EIATTR_COOP_GROUP_MASK_REGIDS
	.align		4
.L_418:
        /*0048*/ 	.byte	0x04, 0x29
        /*004a*/ 	.short	(.L_420 - .L_419)


	//   ....[0]....
.L_419:
        /*004c*/ 	.word	0xffffffff


	//   ....[1]....
        /*0050*/ 	.word	0xffffffff


	//   ....[2]....
        /*0054*/ 	.word	0xffffffff


	//   ....[3]....
        /*0058*/ 	.word	0xffffffff


	//   ....[4]....
        /*005c*/ 	.word	0xffffffff


	//   ....[5]....
        /*0060*/ 	.word	0xffffffff


	//   ....[6]....
        /*0064*/ 	.word	0xffffffff


	//   ....[7]....
        /*0068*/ 	.word	0xffffffff


	//   ....[8]....
        /*006c*/ 	.word	0xffffffff


	//   ....[9]....
        /*0070*/ 	.word	0xffffffff


	//   ....[10]....
        /*0074*/ 	.word	0xffffffff


	//   ....[11]....
        /*0078*/ 	.word	0xffffffff


	//   ....[12]....
        /*007c*/ 	.word	0xffffffff


	//   ....[13]....
        /*0080*/ 	.word	0xffffffff


	//   ....[14]....
        /*0084*/ 	.word	0xffffffff


	//   ....[15]....
        /*0088*/ 	.word	0xffffffff


	//   ....[16]....
        /*008c*/ 	.word	0xffffffff


	//   ....[17]....
        /*0090*/ 	.word	0x0500000f


	//   ....[18]....
        /*0094*/ 	.word	0x0500000f


	//   ....[19]....
        /*0098*/ 	.word	0x0500000f


	//   ....[20]....
        /*009c*/ 	.word	0x0500000f


	//   ....[21]....
        /*00a0*/ 	.word	0x0500000f


	//   ....[22]....
        /*00a4*/ 	.word	0x0500000f


	//----- nvinfo : EIATTR_COOP_GROUP_INSTR_OFFSETS
	.align		4
.L_420:
        /*00a8*/ 	.byte	0x04, 0x28
        /*00aa*/ 	.short	(.L_422 - .L_421)


	//   ....[0]....
.L_421:
        /*00ac*/ 	.word	0x00000050


	//   ....[1]....
        /*00b0*/ 	.word	0x00000180


	//   ....[2]....
        /*00b4*/ 	.word	0x00000210


	//   ....[3]....
        /*00b8*/ 	.word	0x00000390


	//   ....[4]....
        /*00bc*/ 	.word	0x000005c0


	//   ....[5]....
        /*00c0*/ 	.word	0x00000b30


	//   ....[6]....
        /*00c4*/ 	.word	0x000041d0


	//   ....[7]....
        /*00c8*/ 	.word	0x00004360


	//   ....[8]....
        /*00cc*/ 	.word	0x000045f0


	//   ....[9]....
        /*00d0*/ 	.word	0x00004780


	//   ....[10]....
        /*00d4*/ 	.word	0x000048a0


	//   ....[11]....
        /*00d8*/ 	.word	0x00004d20


	//   ....[12]....
        /*00dc*/ 	.word	0x00005110


	//   ....[13]....
        /*00e0*/ 	.word	0x00005350


	//   ....[14]....
        /*00e4*/ 	.word	0x00005700


	//   ....[15]....
        /*00e8*/ 	.word	0x000059b0


	//   ....[16]....
        /*00ec*/ 	.word	0x00005e70


	//   ....[17]....
        /*00f0*/ 	.word	0x00008140


	//   ....[18]....
        /*00f4*/ 	.word	0x000082b0


	//   ....[19]....
        /*00f8*/ 	.word	0x00008320


	//   ....[20]....
        /*00fc*/ 	.word	0x00008390


	//   ....[21]....
        /*0100*/ 	.word	0x00008400


	//   ....[22]....
        /*0104*/ 	.word	0x00008470


	//----- nvinfo : EIATTR_REG_RECONFIG
	.align		4
.L_422:
        /*0108*/ 	.byte	0x01, 0x54
	.zero		2


	//----- nvinfo : EIATTR_SYSCALL_OFFSETS
	.align		4
        /*010c*/ 	.byte	0x04, 0x46
        /*010e*/ 	.short	(.L_424 - .L_423)


	//   ....[0]....
.L_423:
        /*0110*/ 	.word	0x00000790


	//   ....[1]....
        /*0114*/ 	.word	0x00000880


	//   ....[2]....
        /*0118*/ 	.word	0x000009c0


	//   ....[3]....
        /*011c*/ 	.word	0x00000ab0


	//----- nvinfo : EIATTR_MBARRIER_INSTR_OFFSETS
	.align		4
.L_424:
        /*0120*/ 	.byte	0x04, 0x39
        /*0122*/ 	.short	(.L_426 - .L_425)


	//   ....[0]....
.L_425:
        /*0124*/ 	.word	0x00000250
        /*0128*/ 	.word	0x000000ff
        /*012c*/ 	.word	0x00036400
        /*0130*/ 	.short	0x0100
        /*0132*/ 	.byte	0x06
	.zero		1


	//   ....[1]....
        /*0134*/ 	.word	0x00000340
        /*0138*/ 	.word	0x000000ff
        /*013c*/ 	.word	0x00036410
        /*0140*/ 	.short	0x0100
        /*0142*/ 	.byte	0x08
	.zero		1


	//   ....[2]....
        /*0144*/ 	.word	0x00000350
        /*0148*/ 	.word	0x000000ff
        /*014c*/ 	.word	0x00036420
        /*0150*/ 	.short	0x0100
        /*0152*/ 	.byte	0x08
	.zero		1


	//   ....[3]....
        /*0154*/ 	.word	0x00000360
        /*0158*/ 	.word	0x000000ff
        /*015c*/ 	.word	0x00036418
        /*0160*/ 	.short	0x0100
        /*0162*/ 	.byte	0x08
	.zero		1


	//   ....[4]....
        /*0164*/ 	.word	0x00000370
        /*0168*/ 	.word	0x000000ff
        /*016c*/ 	.word	0x00036428
        /*0170*/ 	.short	0x0100
        /*0172*/ 	.byte	0x08
	.zero		1


	//   ....[5]....
        /*0174*/ 	.word	0x000004a0
        /*0178*/ 	.word	0x000000ff
        /*017c*/ 	.word	0x00036430
        /*0180*/ 	.short	0x0100
        /*0182*/ 	.byte	0x08
	.zero		1


	//   ....[6]....
        /*0184*/ 	.word	0x000004b0
        /*0188*/ 	.word	0x000000ff
        /*018c*/ 	.word	0x00036438
        /*0190*/ 	.short	0x0100
        /*0192*/ 	.byte	0x08
	.zero		1


	//   ....[7]....
        /*0194*/ 	.word	0x00000b70
        /*0198*/ 	.word	0x000000ff
        /*019c*/ 	.word	0x00036400
        /*01a0*/ 	.short	0x010a
        /*01a2*/ 	.byte	0x24
	.zero		1


	//   ....[8]....
        /*01a4*/ 	.word	0x00000c50
        /*01a8*/ 	.word	0x000000ff
        /*01ac*/ 	.word	0x00036400
        /*01b0*/ 	.short	0x010a
        /*01b2*/ 	.byte	0x24
	.zero		1


	//   ....[9]....
        /*01b4*/ 	.word	0x00001680
        /*01b8*/ 	.word	0x00000003
        /*01bc*/ 	.word	0x00036410
        /*01c0*/ 	.short	0x010a
        /*01c2*/ 	.byte	0x3f
	.zero		1


	//   ....[10]....
        /*01c4*/ 	.word	0x000016c0
        /*01c8*/ 	.word	0x00000003
        /*01cc*/ 	.word	0x00036410
        /*01d0*/ 	.short	0x010a
        /*01d2*/ 	.byte	0x3f
	.zero		1


	//   ....[11]....
        /*01d4*/ 	.word	0x00001d60
        /*01d8*/ 	.word	0x000000ff
        /*01dc*/ 	.word	0x00036430
        /*01e0*/ 	.short	0x010a
        /*01e2*/ 	.byte	0x24
	.zero		1


	//   ....[12]....
        /*01e4*/ 	.word	0x00001da0
        /*01e8*/ 	.word	0x000000ff
        /*01ec*/ 	.word	0x00036430
        /*01f0*/ 	.short	0x010a
        /*01f2*/ 	.byte	0x24
	.zero		1


	//   ....[13]....
        /*01f4*/ 	.word	0x00003580
        /*01f8*/ 	.word	0x000000ff
        /*01fc*/ 	.word	0x00000000
        /*0200*/ 	.short	0x0101
        /*0202*/ 	.byte	0x04
	.zero		1


	//   ....[14]....
        /*0204*/ 	.word	0x00003930
        /*0208*/ 	.word	0x00000003
        /*020c*/ 	.word	0x00000000
        /*0210*/ 	.short	0x0101
        /*0212*/ 	.byte	0x3f
	.zero		1


	//   ....[15]....
        /*0214*/ 	.word	0x000062f0
        /*0218*/ 	.word	0x00000000
        /*021c*/ 	.word	0x00036420
        /*0220*/ 	.short	0x010a
        /*0222*/ 	.byte	0x3f
	.zero		1


	//   ....[16]....
        /*0224*/ 	.word	0x00006a30
        /*0228*/ 	.word	0x00000000
        /*022c*/ 	.word	0x00036438
        /*0230*/ 	.short	0x010a
        /*0232*/ 	.byte	0x3f
	.zero		1


	//   ....[17]....
        /*0234*/ 	.word	0x00006d80
        /*0238*/ 	.word	0x00000000
        /*023c*/ 	.word	0x00036428
        /*0240*/ 	.short	0x010a
        /*0242*/ 	.byte	0x3f
	.zero		1


	//   ....[18]....
        /*0244*/ 	.word	0x00007010
        /*0248*/ 	.word	0x00000000
        /*024c*/ 	.word	0x00036438
        /*0250*/ 	.short	0x010a
        /*0252*/ 	.byte	0x3f
	.zero		1


	//   ....[19]....
        /*0254*/ 	.word	0x000072f0
        /*0258*/ 	.word	0x00000000
        /*025c*/ 	.word	0x00036420
        /*0260*/ 	.short	0x010a
        /*0262*/ 	.byte	0x3f
	.zero		1


	//   ....[20]....
        /*0264*/ 	.word	0x000075e0
        /*0268*/ 	.word	0x00000000
        /*026c*/ 	.word	0x00036438
        /*0270*/ 	.short	0x010a
        /*0272*/ 	.byte	0x3f
	.zero		1


	//   ....[21]....
        /*0274*/ 	.word	0x000078d0
        /*0278*/ 	.word	0x00000000
        /*027c*/ 	.word	0x00036428
        /*0280*/ 	.short	0x010a
        /*0282*/ 	.byte	0x3f
	.zero		1


	//   ....[22]....
        /*0284*/ 	.word	0x00007b80
        /*0288*/ 	.word	0x00000000
        /*028c*/ 	.word	0x00036438
        /*0290*/ 	.short	0x010a
        /*0292*/ 	.byte	0x3f
	.zero		1


	//   ....[23]....
        /*0294*/ 	.word	0x00007fc0
        /*0298*/ 	.word	0x00000007
        /*029c*/ 	.word	0x00000000
        /*02a0*/ 	.short	0x010a
        /*02a2*/ 	.byte	0x3f
	.zero		1


	//   ....[24]....
        /*02a4*/ 	.word	0x00008040
        /*02a8*/ 	.word	0x00000003
        /*02ac*/ 	.word	0x00000000
        /*02b0*/ 	.short	0x010a
        /*02b2*/ 	.byte	0x3f
	.zero		1


	//   ....[25]....
        /*02b4*/ 	.word	0x00008090
        /*02b8*/ 	.word	0x00000009
        /*02bc*/ 	.word	0x00036438
        /*02c0*/ 	.short	0x010a
        /*02c2*/ 	.byte	0x3f
	.zero		1


	//   ....[26]....
        /*02c4*/ 	.word	0x00008180
        /*02c8*/ 	.word	0x00000005
        /*02cc*/ 	.word	0x00036400
        /*02d0*/ 	.short	0x010a
        /*02d2*/ 	.byte	0x3f
	.zero		1


	//   ....[27]....
        /*02d4*/ 	.word	0x000081d0
        /*02d8*/ 	.word	0x00000003
        /*02dc*/ 	.word	0x00036410
        /*02e0*/ 	.short	0x010a
        /*02e2*/ 	.byte	0x3f
	.zero		1


	//   ....[28]....
        /*02e4*/ 	.word	0x00008230
        /*02e8*/ 	.word	0x0000000f
        /*02ec*/ 	.word	0x00036430
        /*02f0*/ 	.short	0x010a
        /*02f2*/ 	.byte	0x3f
	.zero		1


	//   ....[29]....
        /*02f4*/ 	.word	0x000084b0
        /*02f8*/ 	.word	0x00000000
        /*02fc*/ 	.word	0x00036420
        /*0300*/ 	.short	0x010a
        /*0302*/ 	.byte	0x3f
	.zero		1


	//   ....[30]....
        /*0304*/ 	.word	0x00008500
        /*0308*/ 	.word	0x00000000
        /*030c*/ 	.word	0x00036438
        /*0310*/ 	.short	0x010a
        /*0312*/ 	.byte	0x3f
	.zero		1


	//   ....[31]....
        /*0314*/ 	.word	0x00008550
        /*0318*/ 	.word	0x00000000
        /*031c*/ 	.word	0x00036428
        /*0320*/ 	.short	0x010a
        /*0322*/ 	.byte	0x3f
	.zero		1


	//   ....[32]....
        /*0324*/ 	.word	0x000085a0
        /*0328*/ 	.word	0x00000000
        /*032c*/ 	.word	0x00036438
        /*0330*/ 	.short	0x010a
        /*0332*/ 	.byte	0x3f
	.zero		1


	//   ....[33]....
        /*0334*/ 	.word	0x00008600
        /*0338*/ 	.word	0x00000000
        /*033c*/ 	.word	0x00036420
        /*0340*/ 	.short	0x010a
        /*0342*/ 	.byte	0x3f
	.zero		1


	//   ....[34]....
        /*0344*/ 	.word	0x00008650
        /*0348*/ 	.word	0x00000000
        /*034c*/ 	.word	0x00036438
        /*0350*/ 	.short	0x010a
        /*0352*/ 	.byte	0x3f
	.zero		1


	//   ....[35]....
        /*0354*/ 	.word	0x000086a0
        /*0358*/ 	.word	0x00000000
        /*035c*/ 	.word	0x00036428
        /*0360*/ 	.short	0x010a
        /*0362*/ 	.byte	0x3f
	.zero		1


	//   ....[36]....
        /*0364*/ 	.word	0x000086f0
        /*0368*/ 	.word	0x00000000
        /*036c*/ 	.word	0x00036438
        /*0370*/ 	.short	0x010a
        /*0372*/ 	.byte	0x3f
	.zero		1


	//   ....[37]....
        /*0374*/ 	.word	0x000087d0
        /*0378*/ 	.word	0x00000007
        /*037c*/ 	.word	0x00000000
        /*0380*/ 	.short	0x010a
        /*0382*/ 	.byte	0x3f
	.zero		1


	//   ....[38]....
        /*0384*/ 	.word	0x00008820
        /*0388*/ 	.word	0x00000003
        /*038c*/ 	.word	0x00000000
        /*0390*/ 	.short	0x010a
        /*0392*/ 	.byte	0x3f
	.zero		1


	//----- nvinfo : EIATTR_NUM_MBARRIERS
	.align		4
.L_426:
        /*0394*/ 	.byte	0x03, 0x38
        /*0396*/ 	.short	0x0007


	//----- nvinfo : EIATTR_EXIT_INSTR_OFFSETS
	.align		4
        /*0398*/ 	.byte	0x04, 0x1c
        /*039a*/ 	.short	(.L_428 - .L_427)


	//   ....[0]....
.L_427:
        /*039c*/ 	.word	0x000080e0


	//----- nvinfo : EIATTR_MAX_THREADS
	.align		4
.L_428:
        /*03a0*/ 	.byte	0x04, 0x05
        /*03a2*/ 	.short	(.L_430 - .L_429)
.L_429:
        /*03a4*/ 	.word	0x00000200
        /*03a8*/ 	.word	0x00000001
        /*03ac*/ 	.word	0x00000001


	//----- nvinfo : EIATTR_CRS_STACK_SIZE
	.align		4
.L_430:
        /*03b0*/ 	.byte	0x04, 0x1e
        /*03b2*/ 	.short	(.L_432 - .L_431)
.L_431:
        /*03b4*/ 	.word	0x00000000


	//----- nvinfo : EIATTR_CBANK_PARAM_SIZE
	.align		4
.L_432:
        /*03b8*/ 	.byte	0x03, 0x19
        /*03ba*/ 	.short	0x06f0


	//----- nvinfo : EIATTR_PARAM_CBANK
	.align		4
        /*03bc*/ 	.byte	0x04, 0x0a
        /*03be*/ 	.short	(.L_434 - .L_433)
	.align		4
.L_433:
        /*03c0*/ 	.word	index@(.nv.constant0._ZN7cutlass13device_kernelIN5flash11enable_sm90INS1_16FlashAttnBwdSm90INS1_25CollectiveMainloopBwdSm90ILi2ELi1ELi1EN4cute5tupleIJNS5_1CILi1EEES8_S8_EEENS6_IJNS7_ILi64EEENS7_ILi96EEENS7_ILi192EEEEEENS_6half_tEfNS_4arch4Sm90ELb0ELb0ELb1ELb0ELb1ELb0ELb1ELb0ELi3ELi1ELi1ELi1ELb0EEENS1_24CollectiveEpilogueBwdGQAISD_fSG_Li384ELb0ELb1EEENS1_19SingleTileSchedulerILb0ELb0ELb0ELi96EEEEEEEEEvNT_6ParamsE)
        /*03c4*/ 	.short	0x0210
        /*03c6*/ 	.short	0x06f0


	//----- nvinfo : EIATTR_SW_WAR
	.align		4
.L_434:
        /*03c8*/ 	.byte	0x04, 0x36
        /*03ca*/ 	.short	(.L_436 - .L_435)
.L_435:
        /*03cc*/ 	.word	0x00000008
.L_436:


//--------------------- .nv.info._ZN7cutlass13device_kernelIN5flash11enable_sm90INS1_16FlashAttnBwdSm90INS1_25CollectiveMainloopBwdSm90ILi2ELi1ELi1EN4cute5tupleIJNS5_1CILi1EEES8_S8_EEENS6_IJNS7_ILi64EEENS7_ILi96EEENS7_ILi192EEEEEENS_6half_tEfNS_4arch4Sm90ELb0ELb0ELb1ELb1ELb0ELb0ELb1ELb0ELi3ELi1ELi1ELi1ELb0EEENS1_21CollectiveEpilogueBwdISD_SE_SG_Li384ELb1ELb1ELi3EEENS1_19SingleTileSchedulerILb1ELb0ELb0ELi96EEEEEEEEEvNT_6ParamsE --------------------------
	.section	.nv.info._ZN7cutlass13device_kernelIN5flash11enable_sm90INS1_16FlashAttnBwdSm90INS1_25CollectiveMainloopBwdSm90ILi2ELi1ELi1EN4cute5tupleIJNS5_1CILi1EEES8_S8_EEENS6_IJNS7_ILi64EEENS7_ILi96EEENS7_ILi192EEEEEENS_6half_tEfNS_4arch4Sm90ELb0ELb0ELb1ELb1ELb0ELb0ELb1ELb0ELi3ELi1ELi1ELi1ELb0EEENS1_21CollectiveEpilogueBwdISD_SE_SG_Li384ELb1ELb1ELi3EEENS1_19SingleTileSchedulerILb1ELb0ELb0ELi96EEEEEEEEEvNT_6ParamsE,"",@"SHT_CUDA_INFO"
	.sectionflags	@""
	.align	4


	//----- nvinfo : EIATTR_CUDA_API_VERSION
	.align		4
        /*0000*/ 	.byte	0x04, 0x37
        /*0002*/ 	.short	(.L_438 - .L_437)
.L_437:
        /*0004*/ 	.word	0x00000082


	//----- nvinfo : EIATTR_KPARAM_INFO
	.align		4
.L_438:
        /*0008*/ 	.byte	0x04, 0x17
        /*000a*/ 	.short	(.L_440 - .L_439)
.L_439:
        /*000c*/ 	.word	0x00000000
        /*0010*/ 	.short	0x0000
        /*0012*/ 	.short	0x0070
        /*0014*/ 	.byte	0x00, 0xf0, 0x01, 0x1a


	//----- nvinfo : EIATTR_SPARSE_MMA_MASK
	.align		4
.L_440:
        /*0018*/ 	.byte	0x03, 0x50
        /*001a*/ 	.short	0x0000


	//----- nvinfo : EIATTR_MAXREG_COUNT
	.align		4
        /*001c*/ 	.byte	0x03, 0x1b
        /*001e*/ 	.short	0x0080


	//----- nvinfo : EIATTR_NUM_BARRIERS
	.align		4
        /*0020*/ 	.byte	0x02, 0x4c
        /*0022*/ 	.byte	0x10
	.zero		1


	//----- nvinfo : EIATTR_EXTERNS
	.align		4
        /*0024*/ 	.byte	0x04, 0x0f
        /*0026*/ 	.short	(.L_442 - .L_441)


	//   ....[0]....
	.align		4
.L_441:
        /*0028*/ 	.word	index@(__assertfail)


	//----- nvinfo : EIATTR_ANNOTATIONS
	.align		4
.L_442:
        /*002c*/ 	.byte	0x04, 0x55
        /*002e*/ 	.short	(.L_444 - .L_443)


	//   ....[0]....
.L_443:
        /*0030*/ 	.word	0x00000001
        /*0034*/ 	.byte	0xa0, 0x07, 0x00, 0x00, 0x01, 0x00, 0x00, 0x00, 0x80, 0x17, 0x00, 0x00, 0x01, 0x00, 0x00, 0x00
        /*0044*/ 	.byte	0xc0, 0x17, 0x00, 0x00, 0x01, 0x00, 0x00, 0x00, 0x30, 0x1b, 0x00, 0x00, 0x01, 0x00, 0x00, 0x00
        /*0054*/ 	.byte	0xe0, 0x23, 0x00, 0x00, 0x01, 0x00, 0x00, 0x00, 0xc0, 0x3c, 0x00, 0x00, 0x01, 0x00, 0x00, 0x00
        /*0064*/ 	.byte	0xc0, 0x40, 0x00, 0x00, 0x01, 0x00, 0x00, 0x00, 0xa0, 0x58, 0x00, 0x00


	//----- nvinfo : EIATTR_MERCURY_ISA_VERSION
	.align		4
.L_444:
        /*0070*/ 	.byte	0x03, 0x5f
        /*0072*/ 	.short	0x0101


	//----- nvinfo : EIATTR_INT_WARP_WIDE_INSTR_OFFSETS
	.align		4
        /*0074*/ 	.byte	0x04, 0x31
        /*0076*/ 	.short	(.L_446 - .L_445)


	//   ....[0]....
.L_445:
        /*0078*/ 	.word	0x00000180


	//   ....[1]....
        /*007c*/ 	.word	0x00000240


	//   ....[2]....
        /*0080*/ 	.word	0x000080a0


	//----- nvinfo : EIATTR_COOP_GROUP_MASK_REGIDS
	.align		4
.L_446:
        /*0084*/ 	.byte	0x04, 0x29
        /*0086*/ 	.short	(.L_448 - .L_447)


	//   ....[0]....
.L_447:
        /*0088*/ 	.word	0xffffffff


	//   ....[1]....
        /*008c*/ 	.word	0xffffffff


	//   ....[2]....
        /*0090*/ 	.word	0xffffffff


	//   ....[3]....
        /*0094*/ 	.word	0xffffffff


	//   ....[4]....
        /*0098*/ 	.word	0xffffffff


	//   ....[5]....
        /*009c*/ 	.word	0xffffffff


	//   ....[6]....
        /*00a0*/ 	.word	0xffffffff


	//   ....[7]....
        /*00a4*/ 	.word	0x0500000f


	//----- nvinfo : EIATTR_COOP_GROUP_INSTR_OFFSETS
	.align		4
.L_448:
        /*00a8*/ 	.byte	0x04, 0x28
        /*00aa*/ 	.short	(.L_450 - .L_449)


	//   ....[0]....
.L_449:
        /*00ac*/ 	.word	0x00000060


	//   ....[1]....
        /*00b0*/ 	.word	0x00000190


	//   ....[2]....
        /*00b4*/ 	.word	0x00000220


	//   ....[3]....
        /*00b8*/ 	.word	0x000003a0


	//   ....[4]....
        /*00bc*/ 	.word	0x000005e0


	//   ....[5]....
        /*00c0*/ 	.word	0x00001250


	//   ....[6]....
        /*00c4*/ 	.word	0x000069c0


	//   ....[7]....
        /*00c8*/ 	.word	0x0000a3e0


	//----- nvinfo : EIATTR_REG_RECONFIG
	.align		4
.L_450:
        /*00cc*/ 	.byte	0x01, 0x54
	.zero		2


	//----- nvinfo : EIATTR_SYSCALL_OFFSETS
	.align		4
        /*00d0*/ 	.byte	0x04, 0x46
        /*00d2*/ 	.short	(.L_452 - .L_451)


	//   ....[0]....
.L_451:
        /*00d4*/ 	.word	0x00000eb0


	//   ....[1]....
        /*00d8*/ 	.word	0x00000fa0


	//   ....[2]....
        /*00dc*/ 	.word	0x000010e0


	//   ....[3]....
        /*00e0*/ 	.word	0x000011d0


	//----- nvinfo : EIATTR_MBARRIER_INSTR_OFFSETS
	.align		4
.L_452:
        /*00e4*/ 	.byte	0x04, 0x39
        /*00e6*/ 	.short	(.L_454 - .L_453)


	//   ....[0]....
.L_453:
        /*00e8*/ 	.word	0x00000260
        /*00ec*/ 	.word	0x000000ff
        /*00f0*/ 	.word	0x00036400
        /*00f4*/ 	.short	0x0100
        /*00f6*/ 	.byte	0x06
	.zero		1


	//   ....[1]....
        /*00f8*/ 	.word	0x00000350
        /*00fc*/ 	.word	0x000000ff
        /*0100*/ 	.word	0x00036410
        /*0104*/ 	.short	0x0100
        /*0106*/ 	.byte	0x08
	.zero		1


	//   ....[2]....
        /*0108*/ 	.word	0x00000360
        /*010c*/ 	.word	0x000000ff
        /*0110*/ 	.word	0x00036420
        /*0114*/ 	.short	0x0100
        /*0116*/ 	.byte	0x08
	.zero		1


	//   ....[3]....
        /*0118*/ 	.word	0x00000370
        /*011c*/ 	.word	0x000000ff
        /*0120*/ 	.word	0x00036418
        /*0124*/ 	.short	0x0100
        /*0126*/ 	.byte	0x08
	.zero		1


	//   ....[4]....
        /*0128*/ 	.word	0x00000380
        /*012c*/ 	.word	0x000000ff
        /*0130*/ 	.word	0x00036428
        /*0134*/ 	.short	0x0100
        /*0136*/ 	.byte	0x08
	.zero		1


	//   ....[5]....
        /*0138*/ 	.word	0x000004b0
        /*013c*/ 	.word	0x000000ff
        /*0140*/ 	.word	0x00036430
        /*0144*/ 	.short	0x0100
        /*0146*/ 	.byte	0x08
	.zero		1


	//   ....[6]....
        /*0148*/ 	.word	0x000004c0
        /*014c*/ 	.word	0x000000ff
        /*0150*/ 	.word	0x00036438
        /*0154*/ 	.short	0x0100
        /*0156*/ 	.byte	0x08
	.zero		1


	//   ....[7]....
        /*0158*/ 	.word	0x00001290
        /*015c*/ 	.word	0x000000ff
        /*0160*/ 	.word	0x00036400
        /*0164*/ 	.short	0x010a
        /*0166*/ 	.byte	0x24
	.zero		1


	//   ....[8]....
        /*0168*/ 	.word	0x000013e0
        /*016c*/ 	.word	0x000000ff
        /*0170*/ 	.word	0x00036400
        /*0174*/ 	.short	0x010a
        /*0176*/ 	.byte	0x24
	.zero		1


	//   ....[9]....
        /*0178*/ 	.word	0x00001a90
        /*017c*/ 	.word	0x00000004
        /*0180*/ 	.word	0x00036410
        /*0184*/ 	.short	0x010a
        /*0186*/ 	.byte	0x3f
	.zero		1


	//   ....[10]....
        /*0188*/ 	.word	0x00001ad0
        /*018c*/ 	.word	0x00000004
        /*0190*/ 	.word	0x00036410
        /*0194*/ 	.short	0x010a
        /*0196*/ 	.byte	0x3f
	.zero		1


	//   ....[11]....
        /*0198*/ 	.word	0x00002180
        /*019c*/ 	.word	0x000000ff
        /*01a0*/ 	.word	0x00036430
        /*01a4*/ 	.short	0x010a
        /*01a6*/ 	.byte	0x24
	.zero		1


	//   ....[12]....
        /*01a8*/ 	.word	0x000023a0
        /*01ac*/ 	.word	0x000000ff
        /*01b0*/ 	.word	0x00036430
        /*01b4*/ 	.short	0x010a
        /*01b6*/ 	.byte	0x24
	.zero		1


	//   ....[13]....
        /*01b8*/ 	.word	0x000039b0
        /*01bc*/ 	.word	0x000000ff
        /*01c0*/ 	.word	0x00000000
        /*01c4*/ 	.short	0x0101
        /*01c6*/ 	.byte	0x04
	.zero		1


	//   ....[14]....
        /*01c8*/ 	.word	0x00003d30
        /*01cc*/ 	.word	0x00000004
        /*01d0*/ 	.word	0x00000000
        /*01d4*/ 	.short	0x0101
        /*01d6*/ 	.byte	0x3f
	.zero		1


	//   ....[15]....
        /*01d8*/ 	.word	0x00008580
        /*01dc*/ 	.word	0x0000000c
        /*01e0*/ 	.word	0x00036420
        /*01e4*/ 	.short	0x010a
        /*01e6*/ 	.byte	0x3f
	.zero		1


	//   ....[16]....
        /*01e8*/ 	.word	0x00008c80
        /*01ec*/ 	.word	0x0000000c
        /*01f0*/ 	.word	0x00036438
        /*01f4*/ 	.short	0x010a
        /*01f6*/ 	.byte	0x3f
	.zero		1


	//   ....[17]....
        /*01f8*/ 	.word	0x00008ff0
        /*01fc*/ 	.word	0x0000000c
        /*0200*/ 	.word	0x00036428
        /*0204*/ 	.short	0x010a
        /*0206*/ 	.byte	0x3f
	.zero		1


	//   ....[18]....
        /*0208*/ 	.word	0x000092a0
        /*020c*/ 	.word	0x0000000c
        /*0210*/ 	.word	0x00036438
        /*0214*/ 	.short	0x010a
        /*0216*/ 	.byte	0x3f
	.zero		1


	//   ....[19]....
        /*0218*/ 	.word	0x00009560
        /*021c*/ 	.word	0x0000000c
        /*0220*/ 	.word	0x00036420
        /*0224*/ 	.short	0x010a
        /*0226*/ 	.byte	0x3f
	.zero		1


	//   ....[20]....
        /*0228*/ 	.word	0x00009860
        /*022c*/ 	.word	0x0000000c
        /*0230*/ 	.word	0x00036438
        /*0234*/ 	.short	0x010a
        /*0236*/ 	.byte	0x3f
	.zero		1


	//   ....[21]....
        /*0238*/ 	.word	0x00009b60
        /*023c*/ 	.word	0x0000000c
        /*0240*/ 	.word	0x00036428
        /*0244*/ 	.short	0x010a
        /*0246*/ 	.byte	0x3f
	.zero		1


	//   ....[22]....
        /*0248*/ 	.word	0x00009e20
        /*024c*/ 	.word	0x0000000c
        /*0250*/ 	.word	0x00036438
        /*0254*/ 	.short	0x010a
        /*0256*/ 	.byte	0x3f
	.zero		1


	//   ....[23]....
        /*0258*/ 	.word	0x0000a270
        /*025c*/ 	.word	0x00000007
        /*0260*/ 	.word	0x00000000
        /*0264*/ 	.short	0x010a
        /*0266*/ 	.byte	0x3f
	.zero		1


	//   ....[24]....
        /*0268*/ 	.word	0x0000a2f0
        /*026c*/ 	.word	0x00000005
        /*0270*/ 	.word	0x00000000
        /*0274*/ 	.short	0x010a
        /*0276*/ 	.byte	0x3f
	.zero		1


	//   ....[25]....
        /*0278*/ 	.word	0x0000a340
        /*027c*/ 	.word	0x00000009
        /*0280*/ 	.word	0x00036438
        /*0284*/ 	.short	0x010a
        /*0286*/ 	.byte	0x3f
	.zero		1


	//   ....[26]....
        /*0288*/ 	.word	0x0000a420
        /*028c*/ 	.word	0x00000007
        /*0290*/ 	.word	0x00036400
        /*0294*/ 	.short	0x010a
        /*0296*/ 	.byte	0x3f
	.zero		1


	//   ....[27]....
        /*0298*/ 	.word	0x0000a470
        /*029c*/ 	.word	0x00000004
        /*02a0*/ 	.word	0x00036410
        /*02a4*/ 	.short	0x010a
        /*02a6*/ 	.byte	0x3f
	.zero		1


	//   ....[28]....
        /*02a8*/ 	.word	0x0000a4d0
        /*02ac*/ 	.word	0x00000078
        /*02b0*/ 	.word	0x00036430
        /*02b4*/ 	.short	0x010a
        /*02b6*/ 	.byte	0x3f
	.zero		1


	//   ....[29]....
        /*02b8*/ 	.word	0x0000a520
        /*02bc*/ 	.word	0x0000000c
        /*02c0*/ 	.word	0x00036420
        /*02c4*/ 	.short	0x010a
        /*02c6*/ 	.byte	0x3f
	.zero		1


	//   ....[30]....
        /*02c8*/ 	.word	0x0000a570
        /*02cc*/ 	.word	0x0000000c
        /*02d0*/ 	.word	0x00036438
        /*02d4*/ 	.short	0x010a
        /*02d6*/ 	.byte	0x3f
	.zero		1


	//   ....[31]....
        /*02d8*/ 	.word	0x0000a5c0
        /*02dc*/ 	.word	0x0000000c
        /*02e0*/ 	.word	0x00036428
        /*02e4*/ 	.short	0x010a
        /*02e6*/ 	.byte	0x3f
	.zero		1


	//   ....[32]....
        /*02e8*/ 	.word	0x0000a610
        /*02ec*/ 	.word	0x0000000c
        /*02f0*/ 	.word	0x00036438
        /*02f4*/ 	.short	0x010a
        /*02f6*/ 	.byte	0x3f
	.zero		1


	//   ....[33]....
        /*02f8*/ 	.word	0x0000a670
        /*02fc*/ 	.word	0x0000000c
        /*0300*/ 	.word	0x00036420
        /*0304*/ 	.short	0x010a
        /*0306*/ 	.byte	0x3f
	.zero		1


	//   ....[34]....
        /*0308*/ 	.word	0x0000a6c0
        /*030c*/ 	.word	0x0000000c
        /*0310*/ 	.word	0x00036438
        /*0314*/ 	.short	0x010a
        /*0316*/ 	.byte	0x3f
	.zero		1


	//   ....[35]....
        /*0318*/ 	.word	0x0000a710
        /*031c*/ 	.word	0x0000000c
        /*0320*/ 	.word	0x00036428
        /*0324*/ 	.short	0x010a
        /*0326*/ 	.byte	0x3f
	.zero		1


	//   ....[36]....
        /*0328*/ 	.word	0x0000a760
        /*032c*/ 	.word	0x0000000c
        /*0330*/ 	.word	0x00036438
        /*0334*/ 	.short	0x010a
        /*0336*/ 	.byte	0x3f
	.zero		1


	//   ....[37]....
        /*0338*/ 	.word	0x0000a830
        /*033c*/ 	.word	0x00000007
        /*0340*/ 	.word	0x00000000
        /*0344*/ 	.short	0x010a
        /*0346*/ 	.byte	0x3f
	.zero		1


	//   ....[38]....
        /*0348*/ 	.word	0x0000a880
        /*034c*/ 	.word	0x00000005
        /*0350*/ 	.word	0x00000000
        /*0354*/ 	.short	0x010a
        /*0356*/ 	.byte	0x3f
	.zero		1


	//----- nvinfo : EIATTR_NUM_MBARRIERS
	.align		4
.L_454:
        /*0358*/ 	.byte	0x03, 0x38
        /*035a*/ 	.short	0x0007


	//----- nvinfo : EIATTR_EXIT_INSTR_OFFSETS
	.align		4
        /*035c*/ 	.byte	0x04, 0x1c
        /*035e*/ 	.short	(.L_456 - .L_455)


	//   ....[0]....
.L_455:
        /*0360*/ 	.word	0x0000a390


	//----- nvinfo : EIATTR_MAX_THREADS
	.align		4
.L_456:
        /*0364*/ 	.byte	0x04, 0x05
        /*0366*/ 	.short	(.L_458 - .L_457)
.L_457:
        /*0368*/ 	.word	0x00000200
        /*036c*/ 	.word	0x00000001
        /*0370*/ 	.word	0x00000001


	//----- nvinfo : EIATTR_CRS_STACK_SIZE
	.align		4
.L_458:
        /*0374*/ 	.byte	0x04, 0x1e
        /*0376*/ 	.short	(.L_460 - .L_459)
.L_459:
        /*0378*/ 	.word	0x00000000


	//----- nvinfo : EIATTR_CBANK_PARAM_SIZE
	.align		4
.L_460:
        /*037c*/ 	.byte	0x03, 0x19
        /*037e*/ 	.short	0x06f0


	//----- nvinfo : EIATTR_PARAM_CBANK
	.align		4
        /*0380*/ 	.byte	0x04, 0x0a
        /*0382*/ 	.short	(.L_462 - .L_461)
	.align		4
.L_461:
        /*0384*/ 	.word	index@(.nv.constant0._ZN7cutlass13device_kernelIN5flash11enable_sm90INS1_16FlashAttnBwdSm90INS1_25CollectiveMainloopBwdSm90ILi2ELi1ELi1EN4cute5tupleIJNS5_1CILi1EEES8_S8_EEENS6_IJNS7_ILi64EEENS7_ILi96EEENS7_ILi192EEEEEENS_6half_tEfNS_4arch4Sm90ELb0ELb0ELb1ELb1ELb0ELb0ELb1ELb0ELi3ELi1ELi1ELi1ELb0EEENS1_21CollectiveEpilogueBwdISD_SE_SG_Li384ELb1ELb1ELi3EEENS1_19SingleTileSchedulerILb1ELb0ELb0ELi96EEEEEEEEEvNT_6ParamsE)
        /*0388*/ 	.short	0x0210
        /*038a*/ 	.short	0x06f0


	//----- nvinfo : EIATTR_SW_WAR
	.align		4
.L_462:
        /*038c*/ 	.byte	0x04, 0x36
        /*038e*/ 	.short	(.L_464 - .L_463)
.L_463:
        /*0390*/ 	.word	0x00000008
.L_464:


//--------------------- .nv.info._ZN7cutlass13device_kernelIN5flash11enable_sm90INS1_16FlashAttnBwdSm90INS1_25CollectiveMainloopBwdSm90ILi2ELi1ELi1EN4cute5tupleIJNS5_1CILi1EEES8_S8_EEENS6_IJNS7_ILi64EEENS7_ILi96EEENS7_ILi192EEEEEENS_6half_tEfNS_4arch4Sm90ELb0ELb0ELb1ELb1ELb1ELb0ELb1ELb0ELi3ELi1ELi1ELi1ELb0EEENS1_21CollectiveEpilogueBwdISD_SE_SG_Li384ELb1ELb1ELi3EEENS1_19SingleTileSchedulerILb1ELb0ELb0ELi96EEEEEEEEEvNT_6ParamsE --------------------------
	.section	.nv.info._ZN7cutlass13device_kernelIN5flash11enable_sm90INS1_16FlashAttnBwdSm90INS1_25CollectiveMainloopBwdSm90ILi2ELi1ELi1EN4cute5tupleIJNS5_1CILi1EEES8_S8_EEENS6_IJNS7_ILi64EEENS7_ILi96EEENS7_ILi192EEEEEENS_6half_tEfNS_4arch4Sm90ELb0ELb0ELb1ELb1ELb1ELb0ELb1ELb0ELi3ELi1ELi1ELi1ELb0EEENS1_21CollectiveEpilogueBwdISD_SE_SG_Li384ELb1ELb1ELi3EEENS1_19SingleTileSchedulerILb1ELb0ELb0ELi96EEEEEEEEEvNT_6ParamsE,"",@"SHT_CUDA_INFO"
	.sectionflags	@""
	.align	4


	//----- nvinfo : EIATTR_CUDA_API_VERSION
	.align		4
        /*0000*/ 	.byte	0x04, 0x37
        /*0002*/ 	.short	(.L_466 - .L_465)
.L_465:
        /*0004*/ 	.word	0x00000082


	//----- nvinfo : EIATTR_KPARAM_INFO
	.align		4
.L_466:
        /*0008*/ 	.byte	0x04, 0x17
        /*000a*/ 	.short	(.L_468 - .L_467)
.L_467:
        /*000c*/ 	.word	0x00000000
        /*0010*/ 	.short	0x0000
        /*0012*/ 	.short	0x0070
        /*0014*/ 	.byte	0x00, 0xf0, 0x01, 0x1a


	//----- nvinfo : EIATTR_SPARSE_MMA_MASK
	.align		4
.L_468:
        /*0018*/ 	.byte	0x03, 0x50
        /*001a*/ 	.short	0x0000


	//----- nvinfo : EIATTR_MAXREG_COUNT
	.align		4
        /*001c*/ 	.byte	0x03, 0x1b
        /*001e*/ 	.short	0x0080


	//----- nvinfo : EIATTR_NUM_BARRIERS
	.align		4
        /*0020*/ 	.byte	0x02, 0x4c
        /*0022*/ 	.byte	0x10
	.zero		1


	//----- nvinfo : EIATTR_EXTERNS
	.align		4
        /*0024*/ 	.byte	0x04, 0x0f
        /*0026*/ 	.short	(.L_470 - .L_469)


	//   ....[0]....
	.align		4
.L_469:
        /*0028*/ 	.word	index@(__assertfail)


	//----- nvinfo : EIATTR_ANNOTATIONS
	.align		4
.L_470:
        /*002c*/ 	.byte	0x04, 0x55
        /*002e*/ 	.short	(.L_472 - .L_471)


	//   ....[0]....
.L_471:
        /*0030*/ 	.word	0x00000001
        /*0034*/ 	.byte	0xa0, 0x07, 0x00, 0x00, 0x01, 0x00, 0x00, 0x00, 0x80, 0x17, 0x00, 0x00, 0x01, 0x00, 0x00, 0x00
        /*0044*/ 	.byte	0xc0, 0x17, 0x00, 0x00, 0x01, 0x00, 0x00, 0x00, 0x30, 0x1b, 0x00, 0x00, 0x01, 0x00, 0x00, 0x00
        /*0054*/ 	.byte	0xe0, 0x23, 0x00, 0x00, 0x01, 0x00, 0x00, 0x00, 0xc0, 0x3c, 0x00, 0x00, 0x01, 0x00, 0x00, 0x00
        /*0064*/ 	.byte	0xc0, 0x40, 0x00, 0x00, 0x01, 0x00, 0x00, 0x00, 0xa0, 0x58, 0x00, 0x00


	//----- nvinfo : EIATTR_MERCURY_ISA_VERSION
	.align		4
.L_472:
        /*0070*/ 	.byte	0x03, 0x5f
        /*0072*/ 	.short	0x0101


	//----- nvinfo : EIATTR_INT_WARP_WIDE_INSTR_OFFSETS
	.align		4
        /*0074*/ 	.byte	0x04, 0x31
        /*0076*/ 	.short	(.L_474 - .L_473)


	//   ....[0]....
.L_473:
        /*0078*/ 	.word	0x00000180


	//   ....[1]....
        /*007c*/ 	.word	0x00000240


	//   ....[2]....
        /*0080*/ 	.word	0x00007780


	//   ....[3]....
        /*0084*/ 	.word	0x00007d70


	//   ....[4]....
        /*0088*/ 	.word	0x000084d0


	//   ....[5]....
        /*008c*/ 	.word	0x00008870


	//----- nvinfo : EIATTR_COOP_GROUP_MASK_REGIDS
	.align		4
.L_474:
        /*0090*/ 	.byte	0x04, 0x29
        /*0092*/ 	.short	(.L_476 - .L_475)


	//   ....[0]....
.L_475:
        /*0094*/ 	.word	0xffffffff


	//   ....[1]....
        /*0098*/ 	.word	0xffffffff


	//   ....[2]....
        /*009c*/ 	.word	0xffffffff


	//   ....[3]....
        /*00a0*/ 	.word	0xffffffff


	//   ....[4]....
        /*00a4*/ 	.word	0xffffffff


	//   ....[5]....
        /*00a8*/ 	.word	0xffffffff


	//   ....[6]....
        /*00ac*/ 	.word	0xffffffff


	//   ....[7]....
        /*00b0*/ 	.word	0xffffffff


	//   ....[8]....
        /*00b4*/ 	.word	0xffffffff


	//   ....[9]....
        /*00b8*/ 	.word	0xffffffff


	//   ....[10]....
        /*00bc*/ 	.word	0xffffffff


	//   ....[11]....
        /*00c0*/ 	.word	0xffffffff


	//   ....[12]....
        /*00c4*/ 	.word	0xffffffff


	//   ....[13]....
        /*00c8*/ 	.word	0x0500000f


	//   ....[14]....
        /*00cc*/ 	.word	0x0500000f


	//   ....[15]....
        /*00d0*/ 	.word	0x0500000f


	//   ....[16]....
        /*00d4*/ 	.word	0x0500000f


	//----- nvinfo : EIATTR_COOP_GROUP_INSTR_OFFSETS
	.align		4
.L_476:
        /*00d8*/ 	.byte	0x04, 0x28
        /*00da*/ 	.short	(.L_478 - .L_477)


	//   ....[0]....
.L_477:
        /*00dc*/ 	.word	0x00000060


	//   ....[1]....
        /*00e0*/ 	.word	0x00000190


	//   ....[2]....
        /*00e4*/ 	.word	0x00000220


	//   ....[3]....
        /*00e8*/ 	.word	0x000003a0


	//   ....[4]....
        /*00ec*/ 	.word	0x000005e0


	//   ....[5]....
        /*00f0*/ 	.word	0x00001250


	//   ....[6]....
        /*00f4*/ 	.word	0x000069c0


	//   ....[7]....
        /*00f8*/ 	.word	0x000072c0


	//   ....[8]....
        /*00fc*/ 	.word	0x000076b0


	//   ....[9]....
        /*0100*/ 	.word	0x000078f0


	//   ....[10]....
        /*0104*/ 	.word	0x00007ca0


	//   ....[11]....
        /*0108*/ 	.word	0x00007f50


	//   ....[12]....
        /*010c*/ 	.word	0x00008410


	//   ....[13]....
        /*0110*/ 	.word	0x0000abb0


	//   ....[14]....
        /*0114*/ 	.word	0x0000ad20


	//   ....[15]....
        /*0118*/ 	.word	0x0000ad90


	//   ....[16]....
        /*011c*/ 	.word	0x0000ae00


	//----- nvinfo : EIATTR_REG_RECONFIG
	.align		4
.L_478:
        /*0120*/ 	.byte	0x01, 0x54
	.zero		2


	//----- nvinfo : EIATTR_SYSCALL_OFFSETS
	.align		4
        /*0124*/ 	.byte	0x04, 0x46
        /*0126*/ 	.short	(.L_480 - .L_479)


	//   ....[0]....
.L_479:
        /*0128*/ 	.word	0x00000eb0


	//   ....[1]....
        /*012c*/ 	.word	0x00000fa0


	//   ....[2]....
        /*0130*/ 	.word	0x000010e0


	//   ....[3]....
        /*0134*/ 	.word	0x000011d0


	//----- nvinfo : EIATTR_MBARRIER_INSTR_OFFSETS
	.align		4
.L_480:
        /*0138*/ 	.byte	0x04, 0x39
        /*013a*/ 	.short	(.L_482 - .L_481)


	//   ....[0]....
.L_481:
        /*013c*/ 	.word	0x00000260
        /*0140*/ 	.word	0x000000ff
        /*0144*/ 	.word	0x00036400
        /*0148*/ 	.short	0x0100
        /*014a*/ 	.byte	0x06
	.zero		1


	//   ....[1]....
        /*014c*/ 	.word	0x00000350
        /*0150*/ 	.word	0x000000ff
        /*0154*/ 	.word	0x00036410
        /*0158*/ 	.short	0x0100
        /*015a*/ 	.byte	0x08
	.zero		1


	//   ....[2]....
        /*015c*/ 	.word	0x00000360
        /*0160*/ 	.word	0x000000ff
        /*0164*/ 	.word	0x00036420
        /*0168*/ 	.short	0x0100
        /*016a*/ 	.byte	0x08
	.zero		1


	//   ....[3]....
        /*016c*/ 	.word	0x00000370
        /*0170*/ 	.word	0x000000ff
        /*0174*/ 	.word	0x00036418
        /*0178*/ 	.short	0x0100
        /*017a*/ 	.byte	0x08
	.zero		1


	//   ....[4]....
        /*017c*/ 	.word	0x00000380
        /*0180*/ 	.word	0x000000ff
        /*0184*/ 	.word	0x00036428
        /*0188*/ 	.short	0x0100
        /*018a*/ 	.byte	0x08
	.zero		1


	//   ....[5]....
        /*018c*/ 	.word	0x000004b0
        /*0190*/ 	.word	0x000000ff
        /*0194*/ 	.word	0x00036430
        /*0198*/ 	.short	0x0100
        /*019a*/ 	.byte	0x08
	.zero		1


	//   ....[6]....
        /*019c*/ 	.word	0x000004c0
        /*01a0*/ 	.word	0x000000ff
        /*01a4*/ 	.word	0x00036438
        /*01a8*/ 	.short	0x0100
        /*01aa*/ 	.byte	0x08
	.zero		1


	//   ....[7]....
        /*01ac*/ 	.word	0x00001290
        /*01b0*/ 	.word	0x000000ff
        /*01b4*/ 	.word	0x00036400
        /*01b8*/ 	.short	0x010a
        /*01ba*/ 	.byte	0x24
	.zero		1


	//   ....[8]....
        /*01bc*/ 	.word	0x000013e0
        /*01c0*/ 	.word	0x000000ff
        /*01c4*/ 	.word	0x00036400
        /*01c8*/ 	.short	0x010a
        /*01ca*/ 	.byte	0x24
	.zero		1


	//   ....[9]....
        /*01cc*/ 	.word	0x00001a90
        /*01d0*/ 	.word	0x00000004
        /*01d4*/ 	.word	0x00036410
        /*01d8*/ 	.short	0x010a
        /*01da*/ 	.byte	0x3f
	.zero		1


	//   ....[10]....
        /*01dc*/ 	.word	0x00001ad0
        /*01e0*/ 	.word	0x00000004
        /*01e4*/ 	.word	0x00036410
        /*01e8*/ 	.short	0x010a
        /*01ea*/ 	.byte	0x3f
	.zero		1


	//   ....[11]....
        /*01ec*/ 	.word	0x00002180
        /*01f0*/ 	.word	0x000000ff
        /*01f4*/ 	.word	0x00036430
        /*01f8*/ 	.short	0x010a
        /*01fa*/ 	.byte	0x24
	.zero		1


	//   ....[12]....
        /*01fc*/ 	.word	0x000023a0
        /*0200*/ 	.word	0x000000ff
        /*0204*/ 	.word	0x00036430
        /*0208*/ 	.short	0x010a
        /*020a*/ 	.byte	0x24
	.zero		1


	//   ....[13]....
        /*020c*/ 	.word	0x000039b0
        /*0210*/ 	.word	0x000000ff
        /*0214*/ 	.word	0x00000000
        /*0218*/ 	.short	0x0101
        /*021a*/ 	.byte	0x04
	.zero		1


	//   ....[14]....
        /*021c*/ 	.word	0x00003d30
        /*0220*/ 	.word	0x00000004
        /*0224*/ 	.word	0x00000000
        /*0228*/ 	.short	0x0101
        /*022a*/ 	.byte	0x3f
	.zero		1


	//   ....[15]....
        /*022c*/ 	.word	0x00008d50
        /*0230*/ 	.word	0x0000000c
        /*0234*/ 	.word	0x00036420
        /*0238*/ 	.short	0x010a
        /*023a*/ 	.byte	0x3f
	.zero		1


	//   ....[16]....
        /*023c*/ 	.word	0x00009450
        /*0240*/ 	.word	0x0000000c
        /*0244*/ 	.word	0x00036438
        /*0248*/ 	.short	0x010a
        /*024a*/ 	.byte	0x3f
	.zero		1


	//   ....[17]....
        /*024c*/ 	.word	0x000097c0
        /*0250*/ 	.word	0x0000000c
        /*0254*/ 	.word	0x00036428
        /*0258*/ 	.short	0x010a
        /*025a*/ 	.byte	0x3f
	.zero		1


	//   ....[18]....
        /*025c*/ 	.word	0x00009a70
        /*0260*/ 	.word	0x0000000c
        /*0264*/ 	.word	0x00036438
        /*0268*/ 	.short	0x010a
        /*026a*/ 	.byte	0x3f
	.zero		1


	//   ....[19]....
        /*026c*/ 	.word	0x00009d30
        /*0270*/ 	.word	0x0000000c
        /*0274*/ 	.word	0x00036420
        /*0278*/ 	.short	0x010a
        /*027a*/ 	.byte	0x3f
	.zero		1


	//   ....[20]....
        /*027c*/ 	.word	0x0000a030
        /*0280*/ 	.word	0x0000000c
        /*0284*/ 	.word	0x00036438
        /*0288*/ 	.short	0x010a
        /*028a*/ 	.byte	0x3f
	.zero		1


	//   ....[21]....
        /*028c*/ 	.word	0x0000a330
        /*0290*/ 	.word	0x0000000c
        /*0294*/ 	.word	0x00036428
        /*0298*/ 	.short	0x010a
        /*029a*/ 	.byte	0x3f
	.zero		1


	//   ....[22]....
        /*029c*/ 	.word	0x0000a5f0
        /*02a0*/ 	.word	0x0000000c
        /*02a4*/ 	.word	0x00036438
        /*02a8*/ 	.short	0x010a
        /*02aa*/ 	.byte	0x3f
	.zero		1


	//   ....[23]....
        /*02ac*/ 	.word	0x0000aa40
        /*02b0*/ 	.word	0x00000007
        /*02b4*/ 	.word	0x00000000
        /*02b8*/ 	.short	0x010a
        /*02ba*/ 	.byte	0x3f
	.zero		1


	//   ....[24]....
        /*02bc*/ 	.word	0x0000aac0
        /*02c0*/ 	.word	0x00000005
        /*02c4*/ 	.word	0x00000000
        /*02c8*/ 	.short	0x010a
        /*02ca*/ 	.byte	0x3f
	.zero		1


	//   ....[25]....
        /*02cc*/ 	.word	0x0000ab10
        /*02d0*/ 	.word	0x00000009
        /*02d4*/ 	.word	0x00036438
        /*02d8*/ 	.short	0x010a
        /*02da*/ 	.byte	0x3f
	.zero		1


	//   ....[26]....
        /*02dc*/ 	.word	0x0000abf0
        /*02e0*/ 	.word	0x00000007
        /*02e4*/ 	.word	0x00036400
        /*02e8*/ 	.short	0x010a
        /*02ea*/ 	.byte	0x3f
	.zero		1


	//   ....[27]....
        /*02ec*/ 	.word	0x0000ac40
        /*02f0*/ 	.word	0x00000004
        /*02f4*/ 	.word	0x00036410
        /*02f8*/ 	.short	0x010a
        /*02fa*/ 	.byte	0x3f
	.zero		1


	//   ....[28]....
        /*02fc*/ 	.word	0x0000aca0
        /*0300*/ 	.word	0x00000078
        /*0304*/ 	.word	0x00036430
        /*0308*/ 	.short	0x010a
        /*030a*/ 	.byte	0x3f
	.zero		1


	//   ....[29]....
        /*030c*/ 	.word	0x0000ae40
        /*0310*/ 	.word	0x0000000c
        /*0314*/ 	.word	0x00036420
        /*0318*/ 	.short	0x010a
        /*031a*/ 	.byte	0x3f
	.zero		1


	//   ....[30]....
        /*031c*/ 	.word	0x0000ae90
        /*0320*/ 	.word	0x0000000c
        /*0324*/ 	.word	0x00036438
        /*0328*/ 	.short	0x010a
        /*032a*/ 	.byte	0x3f
	.zero		1


	//   ....[31]....
        /*032c*/ 	.word	0x0000aee0
        /*0330*/ 	.word	0x0000000c
        /*0334*/ 	.word	0x00036428
        /*0338*/ 	.short	0x010a
        /*033a*/ 	.byte	0x3f
	.zero		1


	//   ....[32]....
        /*033c*/ 	.word	0x0000af30
        /*0340*/ 	.word	0x0000000c
        /*0344*/ 	.word	0x00036438
        /*0348*/ 	.short	0x010a
        /*034a*/ 	.byte	0x3f
	.zero		1


	//   ....[33]....
        /*034c*/ 	.word	0x0000af90
        /*0350*/ 	.word	0x0000000c
        /*0354*/ 	.word	0x00036420
        /*0358*/ 	.short	0x010a
        /*035a*/ 	.byte	0x3f
	.zero		1


	//   ....[34]....
        /*035c*/ 	.word	0x0000afe0
        /*0360*/ 	.word	0x0000000c
        /*0364*/ 	.word	0x00036438
        /*0368*/ 	.short	0x010a
        /*036a*/ 	.byte	0x3f
	.zero		1


	//   ....[35]....
        /*036c*/ 	.word	0x0000b030
        /*0370*/ 	.word	0x0000000c
        /*0374*/ 	.word	0x00036428
        /*0378*/ 	.short	0x010a
        /*037a*/ 	.byte	0x3f
	.zero		1


	//   ....[36]....
        /*037c*/ 	.word	0x0000b080
        /*0380*/ 	.word	0x0000000c
        /*0384*/ 	.word	0x00036438
        /*0388*/ 	.short	0x010a
        /*038a*/ 	.byte	0x3f
	.zero		1


	//   ....[37]....
        /*038c*/ 	.word	0x0000b150
        /*0390*/ 	.word	0x00000007
        /*0394*/ 	.word	0x00000000
        /*0398*/ 	.short	0x010a
        /*039a*/ 	.byte	0x3f
	.zero		1


	//   ....[38]....
        /*039c*/ 	.word	0x0000b1a0
        /*03a0*/ 	.word	0x00000005
        /*03a4*/ 	.word	0x00000000
        /*03a8*/ 	.short	0x010a
        /*03aa*/ 	.byte	0x3f
	.zero		1


	//----- nvinfo : EIATTR_NUM_MBARRIERS
	.align		4
.L_482:
        /*03ac*/ 	.byte	0x03, 0x38
        /*03ae*/ 	.short	0x0007


	//----- nvinfo : EIATTR_EXIT_INSTR_OFFSETS
	.align		4
        /*03b0*/ 	.byte	0x04, 0x1c
        /*03b2*/ 	.short	(.L_484 - .L_483)


	//   ....[0]....
.L_483:
        /*03b4*/ 	.word	0x0000ab60


	//----- nvinfo : EIATTR_MAX_THREADS
	.align		4
.L_484:
        /*03b8*/ 	.byte	0x04, 0x05
        /*03ba*/ 	.short	(.L_486 - .L_485)
.L_485:
        /*03bc*/ 	.word	0x00000200
        /*03c0*/ 	.word	0x00000001
        /*03c4*/ 	.word	0x00000001


	//----- nvinfo : EIATTR_CRS_STACK_SIZE
	.align		4
.L_486:
        /*03c8*/ 	.byte	0x04, 0x1e
        /*03ca*/ 	.short	(.L_488 - .L_487)
.L_487:
        /*03cc*/ 	.word	0x00000000


	//----- nvinfo : EIATTR_CBANK_PARAM_SIZE
	.align		4
.L_488:
        /*03d0*/ 	.byte	0x03, 0x19
        /*03d2*/ 	.short	0x06f0


	//----- nvinfo : EIATTR_PARAM_CBANK
	.align		4
        /*03d4*/ 	.byte	0x04, 0x0a
        /*03d6*/ 	.short	(.L_490 - .L_489)
	.align		4
.L_489:
        /*03d8*/ 	.word	index@(.nv.constant0._ZN7cutlass13device_kernelIN5flash11enable_sm90INS1_16FlashAttnBwdSm90INS1_25CollectiveMainloopBwdSm90ILi2ELi1ELi1EN4cute5tupleIJNS5_1CILi1EEES8_S8_EEENS6_IJNS7_ILi64EEENS7_ILi96EEENS7_ILi192EEEEEENS_6half_tEfNS_4arch4Sm90ELb0ELb0ELb1ELb1ELb1ELb0ELb1ELb0ELi3ELi1ELi1ELi1ELb0EEENS1_21CollectiveEpilogueBwdISD_SE_SG_Li384ELb1ELb1ELi3EEENS1_19SingleTileSchedulerILb1ELb0ELb0ELi96EEEEEEEEEvNT_6ParamsE)
        /*03dc*/ 	.short	0x0210
        /*03de*/ 	.short	0x06f0


	//----- nvinfo : EIATTR_SW_WAR
	.align		4
.L_490:
        /*03e0*/ 	.byte	0x04, 0x36
        /*03e2*/ 	.short	(.L_492 - .L_491)
.L_491:
        /*03e4*/ 	.word	0x00000008
.L_492:


//--------------------- .nv.info._ZN7cutlass13device_kernelIN5flash11enable_sm90INS1_16FlashAttnBwdSm90INS1_25CollectiveMainloopBwdSm90ILi2ELi1ELi1EN4cute5tupleIJNS5_1CILi1EEES8_S8_EEENS6_IJNS7_ILi64EEENS7_ILi96EEENS7_ILi192EEEEEENS_6half_tEfNS_4arch4Sm90ELb0ELb0ELb1ELb1ELb0ELb0ELb1ELb0ELi3ELi1ELi1ELi1ELb0EEENS1_24CollectiveEpilogueBwdGQAISD_fSG_Li384ELb1ELb0EEENS1_19SingleTileSchedulerILb1ELb0ELb0ELi96EEEEEEEEEvNT_6ParamsE --------------------------
	.section	.nv.info._ZN7cutlass13device_kernelIN5flash11enable_sm90INS1_16FlashAttnBwdSm90INS1_25CollectiveMainloopBwdSm90ILi2ELi1ELi1EN4cute5tupleIJNS5_1CILi1EEES8_S8_EEENS6_IJNS7_ILi64EEENS7_ILi96EEENS7_ILi192EEEEEENS_6half_tEfNS_4arch4Sm90ELb0ELb0ELb1ELb1ELb0ELb0ELb1ELb0ELi3ELi1ELi1ELi1ELb0EEENS1_24CollectiveEpilogueBwdGQAISD_fSG_Li384ELb1ELb0EEENS1_19SingleTileSchedulerILb1ELb0ELb0ELi96EEEEEEEEEvNT_6ParamsE,"",@"SHT_CUDA_INFO"
	.sectionflags	@""
	.align	4


	//----- nvinfo : EIATTR_CUDA_API_VERSION
	.align		4
        /*0000*/ 	.byte	0x04, 0x37
        /*0002*/ 	.short	(.L_494 - .L_493)
.L_493:
        /*0004*/ 	.word	0x00000082


	//----- nvinfo : EIATTR_KPARAM_INFO
	.align		4
.L_494:
        /*0008*/ 	.byte	0x04, 0x17
        /*000a*/ 	.short	(.L_496 - .L_495)
.L_495:
        /*000c*/ 	.word	0x00000000
        /*0010*/ 	.short	0x0000
        /*0012*/ 	.short	0x0070
        /*0014*/ 	.byte	0x00, 0xf0, 0x01, 0x1a


	//----- nvinfo : EIATTR_SPARSE_MMA_MASK
	.align		4
.L_496:
        /*0018*/ 	.byte	0x03, 0x50
        /*001a*/ 	.short	0x0000


	//----- nvinfo : EIATTR_MAXREG_COUNT
	.align		4
        /*001c*/ 	.byte	0x03, 0x1b
        /*001e*/ 	.short	0x0080


	//----- nvinfo : EIATTR_NUM_BARRIERS
	.align		4
        /*0020*/ 	.byte	0x02, 0x4c
        /*0022*/ 	.byte	0x10
	.zero		1


	//----- nvinfo : EIATTR_EXTERNS
	.align		4
        /*0024*/ 	.byte	0x04, 0x0f
        /*0026*/ 	.short	(.L_498 - .L_497)


	//   ....[0]....
	.align		4
.L_497:
        /*0028*/ 	.word	index@(__assertfail)


	//----- nvinfo : EIATTR_ANNOTATIONS
	.align		4
.L_498:
        /*002c*/ 	.byte	0x04, 0x55
        /*002e*/ 	.short	(.L_500 - .L_499)


	//   ....[0]....
.L_499:
        /*0030*/ 	.word	0x00000001
        /*0034*/ 	.byte	0xa0, 0x07, 0x00, 0x00, 0x01, 0x00, 0x00, 0x00, 0x80, 0x17, 0x00, 0x00, 0x01, 0x00, 0x00, 0x00
        /*0044*/ 	.byte	0xc0, 0x17, 0x00, 0x00, 0x01, 0x00, 0x00, 0x00, 0x30, 0x1b, 0x00, 0x00, 0x01, 0x00, 0x00, 0x00
        /*0054*/ 	.byte	0xe0, 0x23, 0x00, 0x00, 0x01, 0x00, 0x00, 0x00, 0xc0, 0x3c, 0x00, 0x00, 0x01, 0x00, 0x00, 0x00
        /*0064*/ 	.byte	0xc0, 0x40, 0x00, 0x00


	//----- nvinfo : EIATTR_MERCURY_ISA_VERSION
	.align		4
.L_500:
        /*0068*/ 	.byte	0x03, 0x5f
        /*006a*/ 	.short	0x0101


	//----- nvinfo : EIATTR_INT_WARP_WIDE_INSTR_OFFSETS
	.align		4
        /*006c*/ 	.byte	0x04, 0x31
        /*006e*/ 	.short	(.L_502 - .L_501)


	//   ....[0]....
.L_501:
        /*0070*/ 	.word	0x00000180


	//   ....[1]....
        /*0074*/ 	.word	0x00000240


	//   ....[2]....
        /*0078*/ 	.word	0x000060b0


	//----- nvinfo : EIATTR_COOP_GROUP_MASK_REGIDS
	.align		4
.L_502:
        /*007c*/ 	.byte	0x04, 0x29
        /*007e*/ 	.short	(.L_504 - .L_503)


	//   ....[0]....
.L_503:
        /*0080*/ 	.word	0xffffffff


	//   ....[1]....
        /*0084*/ 	.word	0xffffffff


	//   ....[2]....
        /*0088*/ 	.word	0xffffffff


	//   ....[3]....
        /*008c*/ 	.word	0xffffffff


	//   ....[4]....
        /*0090*/ 	.word	0xffffffff


	//   ....[5]....
        /*0094*/ 	.word	0xffffffff


	//   ....[6]....
        /*0098*/ 	.word	0xffffffff


	//   ....[7]....
        /*009c*/ 	.word	0x0500000f


	//----- nvinfo : EIATTR_COOP_GROUP_INSTR_OFFSETS
	.align		4
.L_504:
        /*00a0*/ 	.byte	0x04, 0x28
        /*00a2*/ 	.short	(.L_506 - .L_505)


	//   ....[0]....
.L_505:
        /*00a4*/ 	.word	0x00000060


	//   ....[1]....
        /*00a8*/ 	.word	0x00000190


	//   ....[2]....
        /*00ac*/ 	.word	0x00000220


	//   ....[3]....
        /*00b0*/ 	.word	0x000003a0


	//   ....[4]....
        /*00b4*/ 	.word	0x000005e0


	//   ....[5]....
        /*00b8*/ 	.word	0x00001250


	//   ....[6]....
        /*00bc*/ 	.word	0x000049d0


	//   ....[7]....
        /*00c0*/ 	.word	0x000083f0


	//----- nvinfo : EIATTR_REG_RECONFIG
	.align		4
.L_506:
        /*00c4*/ 	.byte	0x01, 0x54
	.zero		2


	//----- nvinfo : EIATTR_SYSCALL_OFFSETS
	.align		4
        /*00c8*/ 	.byte	0x04, 0x46
        /*00ca*/ 	.short	(.L_508 - .L_507)


	//   ....[0]....
.L_507:
        /*00cc*/ 	.word	0x00000eb0


	//   ....[1]....
        /*00d0*/ 	.word	0x00000fa0


	//   ....[2]....
        /*00d4*/ 	.word	0x000010e0


	//   ....[3]....
        /*00d8*/ 	.word	0x000011d0


	//----- nvinfo : EIATTR_MBARRIER_INSTR_OFFSETS
	.align		4
.L_508:
        /*00dc*/ 	.byte	0x04, 0x39
        /*00de*/ 	.short	(.L_510 - .L_509)


	//   ....[0]....
.L_509:
        /*00e0*/ 	.word	0x00000260
        /*00e4*/ 	.word	0x000000ff
        /*00e8*/ 	.word	0x00036400
        /*00ec*/ 	.short	0x0100
        /*00ee*/ 	.byte	0x06
	.zero		1


	//   ....[1]....
        /*00f0*/ 	.word	0x00000350
        /*00f4*/ 	.word	0x000000ff
        /*00f8*/ 	.word	0x00036410
        /*00fc*/ 	.short	0x0100
        /*00fe*/ 	.byte	0x08
	.zero		1


	//   ....[2]....
        /*0100*/ 	.word	0x00000360
        /*0104*/ 	.word	0x000000ff
        /*0108*/ 	.word	0x00036420
        /*010c*/ 	.short	0x0100
        /*010e*/ 	.byte	0x08
	.zero		1


	//   ....[3]....
        /*0110*/ 	.word	0x00000370
        /*0114*/ 	.word	0x000000ff
        /*0118*/ 	.word	0x00036418
        /*011c*/ 	.short	0x0100
        /*011e*/ 	.byte	0x08
	.zero		1


	//   ....[4]....
        /*0120*/ 	.word	0x00000380
        /*0124*/ 	.word	0x000000ff
        /*0128*/ 	.word	0x00036428
        /*012c*/ 	.short	0x0100
        /*012e*/ 	.byte	0x08
	.zero		1


	//   ....[5]....
        /*0130*/ 	.word	0x000004b0
        /*0134*/ 	.word	0x000000ff
        /*0138*/ 	.word	0x00036430
        /*013c*/ 	.short	0x0100
        /*013e*/ 	.byte	0x08
	.zero		1


	//   ....[6]....
        /*0140*/ 	.word	0x000004c0
        /*0144*/ 	.word	0x000000ff
        /*0148*/ 	.word	0x00036438
        /*014c*/ 	.short	0x0100
        /*014e*/ 	.byte	0x08
	.zero		1


	//   ....[7]....
        /*0150*/ 	.word	0x00001290
        /*0154*/ 	.word	0x000000ff
        /*0158*/ 	.word	0x00036400
        /*015c*/ 	.short	0x010a
        /*015e*/ 	.byte	0x24
	.zero		1


	//   ....[8]....
        /*0160*/ 	.word	0x000013e0
        /*0164*/ 	.word	0x000000ff
        /*0168*/ 	.word	0x00036400
        /*016c*/ 	.short	0x010a
        /*016e*/ 	.byte	0x24
	.zero		1


	//   ....[9]....
        /*0170*/ 	.word	0x00001a90
        /*0174*/ 	.word	0x00000004
        /*0178*/ 	.word	0x00036410
        /*017c*/ 	.short	0x010a
        /*017e*/ 	.byte	0x3f
	.zero		1


	//   ....[10]....
        /*0180*/ 	.word	0x00001ad0
        /*0184*/ 	.word	0x00000004
        /*0188*/ 	.word	0x00036410
        /*018c*/ 	.short	0x010a
        /*018e*/ 	.byte	0x3f
	.zero		1


	//   ....[11]....
        /*0190*/ 	.word	0x00002180
        /*0194*/ 	.word	0x000000ff
        /*0198*/ 	.word	0x00036430
        /*019c*/ 	.short	0x010a
        /*019e*/ 	.byte	0x24
	.zero		1


	//   ....[12]....
        /*01a0*/ 	.word	0x000023a0
        /*01a4*/ 	.word	0x000000ff
        /*01a8*/ 	.word	0x00036430
        /*01ac*/ 	.short	0x010a
        /*01ae*/ 	.byte	0x24
	.zero		1


	//   ....[13]....
        /*01b0*/ 	.word	0x000039b0
        /*01b4*/ 	.word	0x000000ff
        /*01b8*/ 	.word	0x00000000
        /*01bc*/ 	.short	0x0101
        /*01be*/ 	.byte	0x04
	.zero		1


	//   ....[14]....
        /*01c0*/ 	.word	0x00003d30
        /*01c4*/ 	.word	0x00000004
        /*01c8*/ 	.word	0x00000000
        /*01cc*/ 	.short	0x0101
        /*01ce*/ 	.byte	0x3f
	.zero		1


	//   ....[15]....
        /*01d0*/ 	.word	0x00006590
        /*01d4*/ 	.word	0x0000000c
        /*01d8*/ 	.word	0x00036420
        /*01dc*/ 	.short	0x010a
        /*01de*/ 	.byte	0x3f
	.zero		1


	//   ....[16]....
        /*01e0*/ 	.word	0x00006c90
        /*01e4*/ 	.word	0x0000000c
        /*01e8*/ 	.word	0x00036438
        /*01ec*/ 	.short	0x010a
        /*01ee*/ 	.byte	0x3f
	.zero		1


	//   ....[17]....
        /*01f0*/ 	.word	0x00007000
        /*01f4*/ 	.word	0x0000000c
        /*01f8*/ 	.word	0x00036428
        /*01fc*/ 	.short	0x010a
        /*01fe*/ 	.byte	0x3f
	.zero		1


	//   ....[18]....
        /*0200*/ 	.word	0x000072b0
        /*0204*/ 	.word	0x0000000c
        /*0208*/ 	.word	0x00036438
        /*020c*/ 	.short	0x010a
        /*020e*/ 	.byte	0x3f
	.zero		1


	//   ....[19]....
        /*0210*/ 	.word	0x00007570
        /*0214*/ 	.word	0x0000000c
        /*0218*/ 	.word	0x00036420
        /*021c*/ 	.short	0x010a
        /*021e*/ 	.byte	0x3f
	.zero		1


	//   ....[20]....
        /*0220*/ 	.word	0x00007870
        /*0224*/ 	.word	0x0000000c
        /*0228*/ 	.word	0x00036438
        /*022c*/ 	.short	0x010a
        /*022e*/ 	.byte	0x3f
	.zero		1


	//   ....[21]....
        /*0230*/ 	.word	0x00007b70
        /*0234*/ 	.word	0x0000000c
        /*0238*/ 	.word	0x00036428
        /*023c*/ 	.short	0x010a
        /*023e*/ 	.byte	0x3f
	.zero		1


	//   ....[22]....
        /*0240*/ 	.word	0x00007e30
        /*0244*/ 	.word	0x0000000c
        /*0248*/ 	.word	0x00036438
        /*024c*/ 	.short	0x010a
        /*024e*/ 	.byte	0x3f
	.zero		1


	//   ....[23]....
        /*0250*/ 	.word	0x00008280
        /*0254*/ 	.word	0x00000007
        /*0258*/ 	.word	0x00000000
        /*025c*/ 	.short	0x010a
        /*025e*/ 	.byte	0x3f
	.zero		1


	//   ....[24]....
        /*0260*/ 	.word	0x00008300
        /*0264*/ 	.word	0x00000005
        /*0268*/ 	.word	0x00000000
        /*026c*/ 	.short	0x010a
        /*026e*/ 	.byte	0x3f
	.zero		1


	//   ....[25]....
        /*0270*/ 	.word	0x00008350
        /*0274*/ 	.word	0x00000009
        /*0278*/ 	.word	0x00036438
        /*027c*/ 	.short	0x010a
        /*027e*/ 	.byte	0x3f
	.zero		1


	//   ....[26]....
        /*0280*/ 	.word	0x00008430
        /*0284*/ 	.word	0x00000007
        /*0288*/ 	.word	0x00036400
        /*028c*/ 	.short	0x010a
        /*028e*/ 	.byte	0x3f
	.zero		1


	//   ....[27]....
        /*0290*/ 	.word	0x00008480
        /*0294*/ 	.word	0x00000004
        /*0298*/ 	.word	0x00036410
        /*029c*/ 	.short	0x010a
        /*029e*/ 	.byte	0x3f
	.zero		1


	//   ....[28]....
        /*02a0*/ 	.word	0x000084e0
        /*02a4*/ 	.word	0x00000078
        /*02a8*/ 	.word	0x00036430
        /*02ac*/ 	.short	0x010a
        /*02ae*/ 	.byte	0x3f
	.zero		1


	//   ....[29]....
        /*02b0*/ 	.word	0x00008530
        /*02b4*/ 	.word	0x0000000c
        /*02b8*/ 	.word	0x00036420
        /*02bc*/ 	.short	0x010a
        /*02be*/ 	.byte	0x3f
	.zero		1


	//   ....[30]....
        /*02c0*/ 	.word	0x00008580
        /*02c4*/ 	.word	0x0000000c
        /*02c8*/ 	.word	0x00036438
        /*02cc*/ 	.short	0x010a
        /*02ce*/ 	.byte	0x3f
	.zero		1


	//   ....[31]....
        /*02d0*/ 	.word	0x000085d0
        /*02d4*/ 	.word	0x0000000c
        /*02d8*/ 	.word	0x00036428
        /*02dc*/ 	.short	0x010a
        /*02de*/ 	.byte	0x3f
	.zero		1


	//   ....[32]....
        /*02e0*/ 	.word	0x00008620
        /*02e4*/ 	.word	0x0000000c
        /*02e8*/ 	.word	0x00036438
        /*02ec*/ 	.short	0x010a
        /*02ee*/ 	.byte	0x3f
	.zero		1


	//   ....[33]....
        /*02f0*/ 	.word	0x00008680
        /*02f4*/ 	.word	0x0000000c
        /*02f8*/ 	.word	0x00036420
        /*02fc*/ 	.short	0x010a
        /*02fe*/ 	.byte	0x3f
	.zero		1


	//   ....[34]....
        /*0300*/ 	.word	0x000086d0
        /*0304*/ 	.word	0x0000000c
        /*0308*/ 	.word	0x00036438
        /*030c*/ 	.short	0x010a
        /*030e*/ 	.byte	0x3f
	.zero		1


	//   ....[35]....
        /*0310*/ 	.word	0x00008720
        /*0314*/ 	.word	0x0000000c
        /*0318*/ 	.word	0x00036428
        /*031c*/ 	.short	0x010a
        /*031e*/ 	.byte	0x3f
	.zero		1


	//   ....[36]....
        /*0320*/ 	.word	0x00008770
        /*0324*/ 	.word	0x0000000c
        /*0328*/ 	.word	0x00036438
        /*032c*/ 	.short	0x010a
        /*032e*/ 	.byte	0x3f
	.zero		1


	//   ....[37]....
        /*0330*/ 	.word	0x00008840
        /*0334*/ 	.word	0x00000007
        /*0338*/ 	.word	0x00000000
        /*033c*/ 	.short	0x010a
        /*033e*/ 	.byte	0x3f
	.zero		1


	//   ....[38]....
        /*0340*/ 	.word	0x00008890
        /*0344*/ 	.word	0x00000005
        /*0348*/ 	.word	0x00000000
        /*034c*/ 	.short	0x010a
        /*034e*/ 	.byte	0x3f
	.zero		1


	//----- nvinfo : EIATTR_NUM_MBARRIERS
	.align		4
.L_510:
        /*0350*/ 	.byte	0x03, 0x38
        /*0352*/ 	.short	0x0007


	//----- nvinfo : EIATTR_EXIT_INSTR_OFFSETS
	.align		4
        /*0354*/ 	.byte	0x04, 0x1c
        /*0356*/ 	.short	(.L_512 - .L_511)


	//   ....[0]....
.L_511:
        /*0358*/ 	.word	0x000083a0


	//----- nvinfo : EIATTR_MAX_THREADS
	.align		4
.L_512:
        /*035c*/ 	.byte	0x04, 0x05
        /*035e*/ 	.short	(.L_514 - .L_513)
.L_513:
        /*0360*/ 	.word	0x00000200
        /*0364*/ 	.word	0x00000001
        /*0368*/ 	.word	0x00000001


	//----- nvinfo : EIATTR_CRS_STACK_SIZE
	.align		4
.L_514:
        /*036c*/ 	.byte	0x04, 0x1e
        /*036e*/ 	.short	(.L_516 - .L_515)
.L_515:
        /*0370*/ 	.word	0x00000000


	//----- nvinfo : EIATTR_CBANK_PARAM_SIZE
	.align		4
.L_516:
        /*0374*/ 	.byte	0x03, 0x19
        /*0376*/ 	.short	0x06f0


	//----- nvinfo : EIATTR_PARAM_CBANK
	.align		4
        /*0378*/ 	.byte	0x04, 0x0a
        /*037a*/ 	.short	(.L_518 - .L_517)
	.align		4
.L_517:
        /*037c*/ 	.word	index@(.nv.constant0._ZN7cutlass13device_kernelIN5flash11enable_sm90INS1_16FlashAttnBwdSm90INS1_25CollectiveMainloopBwdSm90ILi2ELi1ELi1EN4cute5tupleIJNS5_1CILi1EEES8_S8_EEENS6_IJNS7_ILi64EEENS7_ILi96EEENS7_ILi192EEEEEENS_6half_tEfNS_4arch4Sm90ELb0ELb0ELb1ELb1ELb0ELb0ELb1ELb0ELi3ELi1ELi1ELi1ELb0EEENS1_24CollectiveEpilogueBwdGQAISD_fSG_Li384ELb1ELb0EEENS1_19SingleTileSchedulerILb1ELb0ELb0ELi96EEEEEEEEEvNT_6ParamsE)
        /*0380*/ 	.short	0x0210
        /*0382*/ 	.short	0x06f0


	//----- nvinfo : EIATTR_SW_WAR
	.align		4
.L_518:
        /*0384*/ 	.byte	0x04, 0x36
        /*0386*/ 	.short	(.L_520 - .L_519)
.L_519:
        /*0388*/ 	.word	0x00000008
.L_520:


//--------------------- .nv.info._ZN7cutlass13device_kernelIN5flash11enable_sm90INS1_16FlashAttnBwdSm90INS1_25CollectiveMainloopBwdSm90ILi2ELi1ELi1EN4cute5tupleIJNS5_1CILi1EEES8_S8_EEENS6_IJNS7_ILi64EEENS7_ILi96EEENS7_ILi192EEEEEENS_6half_tEfNS_4arch4Sm90ELb0ELb0ELb1ELb1ELb1ELb0ELb1ELb0ELi3ELi1ELi1ELi1ELb0EEENS1_24CollectiveEpilogueBwdGQAISD_fSG_Li384ELb1ELb1EEENS1_19SingleTileSchedulerILb1ELb0ELb0ELi96EEEEEEEEEvNT_6ParamsE --------------------------
	.section	.nv.info._ZN7cutlass13device_kernelIN5flash11enable_sm90INS1_16FlashAttnBwdSm90INS1_25CollectiveMainloopBwdSm90ILi2ELi1ELi1EN4cute5tupleIJNS5_1CILi1EEES8_S8_EEENS6_IJNS7_ILi64EEENS7_ILi96EEENS7_ILi192EEEEEENS_6half_tEfNS_4arch4Sm90ELb0ELb0ELb1ELb1ELb1ELb0ELb1ELb0ELi3ELi1ELi1ELi1ELb0EEENS1_24CollectiveEpilogueBwdGQAISD_fSG_Li384ELb1ELb1EEENS1_19SingleTileSchedulerILb1ELb0ELb0ELi96EEEEEEEEEvNT_6ParamsE,"",@"SHT_CUDA_INFO"
	.sectionflags	@""
	.align	4


	//----- nvinfo : EIATTR_CUDA_API_VERSION
	.align		4
        /*0000*/ 	.byte	0x04, 0x37
        /*0002*/ 	.short	(.L_522 - .L_521)
.L_521:
        /*0004*/ 	.word	0x00000082


	//----- nvinfo : EIATTR_KPARAM_INFO
	.align		4
.L_522:
        /*0008*/ 	.byte	0x04, 0x17
        /*000a*/ 	.short	(.L_524 - .L_523)
.L_523:
        /*000c*/ 	.word	0x00000000
        /*0010*/ 	.short	0x0000
        /*0012*/ 	.short	0x0070
        /*0014*/ 	.byte	0x00, 0xf0, 0x01, 0x1a


	//----- nvinfo : EIATTR_SPARSE_MMA_MASK
	.align		4
.L_524:
        /*0018*/ 	.byte	0x03, 0x50
        /*001a*/ 	.short	0x0000


	//----- nvinfo : EIATTR_MAXREG_COUNT
	.align		4
        /*001c*/ 	.byte	0x03, 0x1b
        /*001e*/ 	.short	0x0080


	//----- nvinfo : EIATTR_NUM_BARRIERS
	.align		4
        /*0020*/ 	.byte	0x02, 0x4c
        /*0022*/ 	.byte	0x10
	.zero		1


	//----- nvinfo : EIATTR_EXTERNS
	.align		4
        /*0024*/ 	.byte	0x04, 0x0f
        /*0026*/ 	.short	(.L_526 - .L_525)


	//   ....[0]....
	.align		4
.L_525:
        /*0028*/ 	.word	index@(__assertfail)


	//----- nvinfo : EIATTR_ANNOTATIONS
	.align		4
.L_526:
        /*002c*/ 	.byte	0x04, 0x55
        /*002e*/ 	.short	(.L_528 - .L_527)


	//   ....[0]....
.L_527:
        /*0030*/ 	.word	0x00000001
        /*0034*/ 	.byte	0xa0, 0x07, 0x00, 0x00, 0x01, 0x00, 0x00, 0x00, 0x80, 0x17, 0x00, 0x00, 0x01, 0x00, 0x00, 0x00
        /*0044*/ 	.byte	0xc0, 0x17, 0x00, 0x00, 0x01, 0x00, 0x00, 0x00, 0x30, 0x1b, 0x00, 0x00, 0x01, 0x00, 0x00, 0x00
        /*0054*/ 	.byte	0xe0, 0x23, 0x00, 0x00, 0x01, 0x00, 0x00, 0x00, 0xc0, 0x3c, 0x00, 0x00, 0x01, 0x00, 0x00, 0x00
        /*0064*/ 	.byte	0xc0, 0x40, 0x00, 0x00


	//----- nvinfo : EIATTR_MERCURY_ISA_VERSION
	.align		4
.L_528:
        /*0068*/ 	.byte	0x03, 0x5f
        /*006a*/ 	.short	0x0101


	//----- nvinfo : EIATTR_INT_WARP_WIDE_INSTR_OFFSETS
	.align		4
        /*006c*/ 	.byte	0x04, 0x31
        /*006e*/ 	.short	(.L_530 - .L_529)


	//   ....[0]....
.L_529:
        /*0070*/ 	.word	0x00000180


	//   ....[1]....
        /*0074*/ 	.word	0x00000240


	//   ....[2]....
        /*0078*/ 	.word	0x00005c20


	//   ....[3]....
        /*007c*/ 	.word	0x00006210


	//   ....[4]....
        /*0080*/ 	.word	0x00006970


	//   ....[5]....
        /*0084*/ 	.word	0x00006d10


	//----- nvinfo : EIATTR_COOP_GROUP_MASK_REGIDS
	.align		4
.L_530:
        /*0088*/ 	.byte	0x04, 0x29
        /*008a*/ 	.short	(.L_532 - .L_531)


	//   ....[0]....
.L_531:
        /*008c*/ 	.word	0xffffffff


	//   ....[1]....
        /*0090*/ 	.word	0xffffffff


	//   ....[2]....
        /*0094*/ 	.word	0xffffffff


	//   ....[3]....
        /*0098*/ 	.word	0xffffffff


	//   ....[4]....
        /*009c*/ 	.word	0xffffffff


	//   ....[5]....
        /*00a0*/ 	.word	0xffffffff


	//   ....[6]....
        /*00a4*/ 	.word	0xffffffff


	//   ....[7]....
        /*00a8*/ 	.word	0xffffffff


	//   ....[8]....
        /*00ac*/ 	.word	0xffffffff


	//   ....[9]....
        /*00b0*/ 	.word	0xffffffff


	//   ....[10]....
        /*00b4*/ 	.word	0xffffffff


	//   ....[11]....
        /*00b8*/ 	.word	0xffffffff


	//   ....[12]....
        /*00bc*/ 	.word	0xffffffff


	//   ....[13]....
        /*00c0*/ 	.word	0xffffffff


	//   ....[14]....
        /*00c4*/ 	.word	0xffffffff


	//   ....[15]....
        /*00c8*/ 	.word	0xffffffff


	//   ....[16]....
        /*00cc*/ 	.word	0xffffffff


	//   ....[17]....
        /*00d0*/ 	.word	0x0500000f


	//   ....[18]....
        /*00d4*/ 	.word	0x0500000f


	//   ....[19]....
        /*00d8*/ 	.word	0x0500000f


	//   ....[20]....
        /*00dc*/ 	.word	0x0500000f


	//   ....[21]....
        /*00e0*/ 	.word	0x0500000f


	//   ....[22]....
        /*00e4*/ 	.word	0x0500000f


	//----- nvinfo : EIATTR_COOP_GROUP_INSTR_OFFSETS
	.align		4
.L_532:
        /*00e8*/ 	.byte	0x04, 0x28
        /*00ea*/ 	.short	(.L_534 - .L_533)


	//   ....[0]....
.L_533:
        /*00ec*/ 	.word	0x00000060


	//   ....[1]....
        /*00f0*/ 	.word	0x00000190


	//   ....[2]....
        /*00f4*/ 	.word	0x00000220


	//   ....[3]....
        /*00f8*/ 	.word	0x000003a0


	//   ....[4]....
        /*00fc*/ 	.word	0x000005e0


	//   ....[5]....
        /*0100*/ 	.word	0x00001250


	//   ....[6]....
        /*0104*/ 	.word	0x000047a0


	//   ....[7]....
        /*0108*/ 	.word	0x00004930


	//   ....[8]....
        /*010c*/ 	.word	0x00004bc0


	//   ....[9]....
        /*0110*/ 	.word	0x00004d50


	//   ....[10]....
        /*0114*/ 	.word	0x00004e60


	//   ....[11]....
        /*0118*/ 	.word	0x00005760


	//   ....[12]....
        /*011c*/ 	.word	0x00005b50


	//   ....[13]....
        /*0120*/ 	.word	0x00005d90


	//   ....[14]....
        /*0124*/ 	.word	0x00006140


	//   ....[15]....
        /*0128*/ 	.word	0x000063f0


	//   ....[16]....
        /*012c*/ 	.word	0x000068b0


	//   ....[17]....
        /*0130*/ 	.word	0x00009050


	//   ....[18]....
        /*0134*/ 	.word	0x000091c0


	//   ....[19]....
        /*0138*/ 	.word	0x00009230


	//   ....[20]....
        /*013c*/ 	.word	0x000092a0


	//   ....[21]....
        /*0140*/ 	.word	0x00009310


	//   ....[22]....
        /*0144*/ 	.word	0x00009380


	//----- nvinfo : EIATTR_REG_RECONFIG
	.align		4
.L_534:
        /*0148*/ 	.byte	0x01, 0x54
	.zero		2


	//----- nvinfo : EIATTR_SYSCALL_OFFSETS
	.align		4
        /*014c*/ 	.byte	0x04, 0x46
        /*014e*/ 	.short	(.L_536 - .L_535)


	//   ....[0]....
.L_535:
        /*0150*/ 	.word	0x00000eb0


	//   ....[1]....
        /*0154*/ 	.word	0x00000fa0


	//   ....[2]....
        /*0158*/ 	.word	0x000010e0


	//   ....[3]....
        /*015c*/ 	.word	0x000011d0


	//----- nvinfo : EIATTR_MBARRIER_INSTR_OFFSETS
	.align		4
.L_536:
        /*0160*/ 	.byte	0x04, 0x39
        /*0162*/ 	.short	(.L_538 - .L_537)


	//   ....[0]....
.L_537:
        /*0164*/ 	.word	0x00000260
        /*0168*/ 	.word	0x000000ff
        /*016c*/ 	.word	0x00036400
        /*0170*/ 	.short	0x0100
        /*0172*/ 	.byte	0x06
	.zero		1


	//   ....[1]....
        /*0174*/ 	.word	0x00000350
        /*0178*/ 	.word	0x000000ff
        /*017c*/ 	.word	0x00036410
        /*0180*/ 	.short	0x0100
        /*0182*/ 	.byte	0x08
	.zero		1


	//   ....[2]....
        /*0184*/ 	.word	0x00000360
        /*0188*/ 	.word	0x000000ff
        /*018c*/ 	.word	0x00036420
        /*0190*/ 	.short	0x0100
        /*0192*/ 	.byte	0x08
	.zero		1


	//   ....[3]....
        /*0194*/ 	.word	0x00000370
        /*0198*/ 	.word	0x000000ff
        /*019c*/ 	.word	0x00036418
        /*01a0*/ 	.short	0x0100
        /*01a2*/ 	.byte	0x08
	.zero		1


	//   ....[4]....
        /*01a4*/ 	.word	0x00000380
        /*01a8*/ 	.word	0x000000ff
        /*01ac*/ 	.word	0x00036428
        /*01b0*/ 	.short	0x0100
        /*01b2*/ 	.byte	0x08
	.zero		1


	//   ....[5]....
        /*01b4*/ 	.word	0x000004b0
        /*01b8*/ 	.word	0x000000ff
        /*01bc*/ 	.word	0x00036430
        /*01c0*/ 	.short	0x0100
        /*01c2*/ 	.byte	0x08
	.zero		1


	//   ....[6]....
        /*01c4*/ 	.word	0x000004c0
        /*01c8*/ 	.word	0x000000ff
        /*01cc*/ 	.word	0x00036438
        /*01d0*/ 	.short	0x0100
        /*01d2*/ 	.byte	0x08
	.zero		1


	//   ....[7]....
        /*01d4*/ 	.word	0x00001290
        /*01d8*/ 	.word	0x000000ff
        /*01dc*/ 	.word	0x00036400
        /*01e0*/ 	.short	0x010a
        /*01e2*/ 	.byte	0x24
	.zero		1


	//   ....[8]....
        /*01e4*/ 	.word	0x000013e0
        /*01e8*/ 	.word	0x000000ff
        /*01ec*/ 	.word	0x00036400
        /*01f0*/ 	.short	0x010a
        /*01f2*/ 	.byte	0x24
	.zero		1


	//   ....[9]....
        /*01f4*/ 	.word	0x00001a90
        /*01f8*/ 	.word	0x00000004
        /*01fc*/ 	.word	0x00036410
        /*0200*/ 	.short	0x010a
        /*0202*/ 	.byte	0x3f
	.zero		1


	//   ....[10]....
        /*0204*/ 	.word	0x00001ad0
        /*0208*/ 	.word	0x00000004
        /*020c*/ 	.word	0x00036410
        /*0210*/ 	.short	0x010a
        /*0212*/ 	.byte	0x3f
	.zero		1


	//   ....[11]....
        /*0214*/ 	.word	0x00002180
        /*0218*/ 	.word	0x000000ff
        /*021c*/ 	.word	0x00036430
        /*0220*/ 	.short	0x010a
        /*0222*/ 	.byte	0x24
	.zero		1


	//   ....[12]....
        /*0224*/ 	.word	0x000023a0
        /*0228*/ 	.word	0x000000ff
        /*022c*/ 	.word	0x00036430
        /*0230*/ 	.short	0x010a
        /*0232*/ 	.byte	0x24
	.zero		1


	//   ....[13]....
        /*0234*/ 	.word	0x000039b0
        /*0238*/ 	.word	0x000000ff
        /*023c*/ 	.word	0x00000000
        /*0240*/ 	.short	0x0101
        /*0242*/ 	.byte	0x04
	.zero		1


	//   ....[14]....
        /*0244*/ 	.word	0x00003d30
        /*0248*/ 	.word	0x00000004
        /*024c*/ 	.word	0x00000000
        /*0250*/ 	.short	0x0101
        /*0252*/ 	.byte	0x3f
	.zero		1


	//   ....[15]....
        /*0254*/ 	.word	0x000071f0
        /*0258*/ 	.word	0x0000000c
        /*025c*/ 	.word	0x00036420
        /*0260*/ 	.short	0x010a
        /*0262*/ 	.byte	0x3f
	.zero		1


	//   ....[16]....
        /*0264*/ 	.word	0x000078f0
        /*0268*/ 	.word	0x0000000c
        /*026c*/ 	.word	0x00036438
        /*0270*/ 	.short	0x010a
        /*0272*/ 	.byte	0x3f
	.zero		1


	//   ....[17]....
        /*0274*/ 	.word	0x00007c60
        /*0278*/ 	.word	0x0000000c
        /*027c*/ 	.word	0x00036428
        /*0280*/ 	.short	0x010a
        /*0282*/ 	.byte	0x3f
	.zero		1


	//   ....[18]....
        /*0284*/ 	.word	0x00007f10
        /*0288*/ 	.word	0x0000000c
        /*028c*/ 	.word	0x00036438
        /*0290*/ 	.short	0x010a
        /*0292*/ 	.byte	0x3f
	.zero		1


	//   ....[19]....
        /*0294*/ 	.word	0x000081d0
        /*0298*/ 	.word	0x0000000c
        /*029c*/ 	.word	0x00036420
        /*02a0*/ 	.short	0x010a
        /*02a2*/ 	.byte	0x3f
	.zero		1


	//   ....[20]....
        /*02a4*/ 	.word	0x000084d0
        /*02a8*/ 	.word	0x0000000c
        /*02ac*/ 	.word	0x00036438
        /*02b0*/ 	.short	0x010a
        /*02b2*/ 	.byte	0x3f
	.zero		1


	//   ....[21]....
        /*02b4*/ 	.word	0x000087d0
        /*02b8*/ 	.word	0x0000000c
        /*02bc*/ 	.word	0x00036428
        /*02c0*/ 	.short	0x010a
        /*02c2*/ 	.byte	0x3f
	.zero		1


	//   ....[22]....
        /*02c4*/ 	.word	0x00008a90
        /*02c8*/ 	.word	0x0000000c
        /*02cc*/ 	.word	0x00036438
        /*02d0*/ 	.short	0x010a
        /*02d2*/ 	.byte	0x3f
	.zero		1


	//   ....[23]....
        /*02d4*/ 	.word	0x00008ee0
        /*02d8*/ 	.word	0x00000007
        /*02dc*/ 	.word	0x00000000
        /*02e0*/ 	.short	0x010a
        /*02e2*/ 	.byte	0x3f
	.zero		1


	//   ....[24]....
        /*02e4*/ 	.word	0x00008f60
        /*02e8*/ 	.word	0x00000005
        /*02ec*/ 	.word	0x00000000
        /*02f0*/ 	.short	0x010a
        /*02f2*/ 	.byte	0x3f
	.zero		1


	//   ....[25]....
        /*02f4*/ 	.word	0x00008fb0
        /*02f8*/ 	.word	0x00000009
        /*02fc*/ 	.word	0x00036438
        /*0300*/ 	.short	0x010a
        /*0302*/ 	.byte	0x3f
	.zero		1


	//   ....[26]....
        /*0304*/ 	.word	0x00009090
        /*0308*/ 	.word	0x00000007
        /*030c*/ 	.word	0x00036400
        /*0310*/ 	.short	0x010a
        /*0312*/ 	.byte	0x3f
	.zero		1


	//   ....[27]....
        /*0314*/ 	.word	0x000090e0
        /*0318*/ 	.word	0x00000004
        /*031c*/ 	.word	0x00036410
        /*0320*/ 	.short	0x010a
        /*0322*/ 	.byte	0x3f
	.zero		1


	//   ....[28]....
        /*0324*/ 	.word	0x00009140
        /*0328*/ 	.word	0x00000078
        /*032c*/ 	.word	0x00036430
        /*0330*/ 	.short	0x010a
        /*0332*/ 	.byte	0x3f
	.zero		1


	//   ....[29]....
        /*0334*/ 	.word	0x000093c0
        /*0338*/ 	.word	0x0000000c
        /*033c*/ 	.word	0x00036420
        /*0340*/ 	.short	0x010a
        /*0342*/ 	.byte	0x3f
	.zero		1


	//   ....[30]....
        /*0344*/ 	.word	0x00009410
        /*0348*/ 	.word	0x0000000c
        /*034c*/ 	.word	0x00036438
        /*0350*/ 	.short	0x010a
        /*0352*/ 	.byte	0x3f
	.zero		1


	//   ....[31]....
        /*0354*/ 	.word	0x00009460
        /*0358*/ 	.word	0x0000000c
        /*035c*/ 	.word	0x00036428
        /*0360*/ 	.short	0x010a
        /*0362*/ 	.byte	0x3f
	.zero		1


	//   ....[32]....
        /*0364*/ 	.word	0x000094b0
        /*0368*/ 	.word	0x0000000c
        /*036c*/ 	.word	0x00036438
        /*0370*/ 	.short	0x010a
        /*0372*/ 	.byte	0x3f
	.zero		1


	//   ....[33]....
        /*0374*/ 	.word	0x00009510
        /*0378*/ 	.word	0x0000000c
        /*037c*/ 	.word	0x00036420
        /*0380*/ 	.short	0x010a
        /*0382*/ 	.byte	0x3f
	.zero		1


	//   ....[34]....
        /*0384*/ 	.word	0x00009560
        /*0388*/ 	.word	0x0000000c
        /*038c*/ 	.word	0x00036438
        /*0390*/ 	.short	0x010a
        /*0392*/ 	.byte	0x3f
	.zero		1


	//   ....[35]....
        /*0394*/ 	.word	0x000095b0
        /*0398*/ 	.word	0x0000000c
        /*039c*/ 	.word	0x00036428
        /*03a0*/ 	.short	0x010a
        /*03a2*/ 	.byte	0x3f
	.zero		1


	//   ....[36]....
        /*03a4*/ 	.word	0x00009600
        /*03a8*/ 	.word	0x0000000c
        /*03ac*/ 	.word	0x00036438
        /*03b0*/ 	.short	0x010a
        /*03b2*/ 	.byte	0x3f
	.zero		1


	//   ....[37]....
        /*03b4*/ 	.word	0x000096d0
        /*03b8*/ 	.word	0x00000007
        /*03bc*/ 	.word	0x00000000
        /*03c0*/ 	.short	0x010a
        /*03c2*/ 	.byte	0x3f
	.zero		1


	//   ....[38]....
        /*03c4*/ 	.word	0x00009720
        /*03c8*/ 	.word	0x00000005
        /*03cc*/ 	.word	0x00000000
        /*03d0*/ 	.short	0x010a
        /*03d2*/ 	.byte	0x3f
	.zero		1


	//----- nvinfo : EIATTR_NUM_MBARRIERS
	.align		4
.L_538:
        /*03d4*/ 	.byte	0x03, 0x38
        /*03d6*/ 	.short	0x0007


	//----- nvinfo : EIATTR_EXIT_INSTR_OFFSETS
	.align		4
        /*03d8*/ 	.byte	0x04, 0x1c
        /*03da*/ 	.short	(.L_540 - .L_539)


	//   ....[0]....
.L_539:
        /*03dc*/ 	.word	0x00009000


	//----- nvinfo : EIATTR_MAX_THREADS
	.align		4
.L_540:
        /*03e0*/ 	.byte	0x04, 0x05
        /*03e2*/ 	.short	(.L_542 - .L_541)
.L_541:
        /*03e4*/ 	.word	0x00000200
        /*03e8*/ 	.word	0x00000001
        /*03ec*/ 	.word	0x00000001


	//----- nvinfo : EIATTR_CRS_STACK_SIZE
	.align		4
.L_542:
        /*03f0*/ 	.byte	0x04, 0x1e
        /*03f2*/ 	.short	(.L_544 - .L_543)
.L_543:
        /*03f4*/ 	.word	0x00000000


	//----- nvinfo : EIATTR_CBANK_PARAM_SIZE
	.align		4
.L_544:
        /*03f8*/ 	.byte	0x03, 0x19
        /*03fa*/ 	.short	0x06f0


	//----- nvinfo : EIATTR_PARAM_CBANK
	.align		4
        /*03fc*/ 	.byte	0x04, 0x0a
        /*03fe*/ 	.short	(.L_546 - .L_545)
	.align		4
.L_545:
        /*0400*/ 	.word	index@(.nv.constant0._ZN7cutlass13device_kernelIN5flash11enable_sm90INS1_16FlashAttnBwdSm90INS1_25CollectiveMainloopBwdSm90ILi2ELi1ELi1EN4cute5tupleIJNS5_1CILi1EEES8_S8_EEENS6_IJNS7_ILi64EEENS7_ILi96EEENS7_ILi192EEEEEENS_6half_tEfNS_4arch4Sm90ELb0ELb0ELb1ELb1ELb1ELb0ELb1ELb0ELi3ELi1ELi1ELi1ELb0EEENS1_24CollectiveEpilogueBwdGQAISD_fSG_Li384ELb1ELb1EEENS1_19SingleTileSchedulerILb1ELb0ELb0ELi96EEEEEEEEEvNT_6ParamsE)
        /*0404*/ 	.short	0x0210
        /*0406*/ 	.short	0x06f0


	//----- nvinfo : EIATTR_SW_WAR
	.align		4
.L_546:
        /*0408*/ 	.byte	0x04, 0x36
        /*040a*/ 	.short	(.L_548 - .L_547)
.L_547:
        /*040c*/ 	.word	0x00000008
.L_548:


//--------------------- .nv.info._ZN7cutlass13device_kernelIN5flash11enable_sm90INS1_16FlashAttnBwdSm90INS1_25CollectiveMainloopBwdSm90ILi2ELi1ELi1EN4cute5tupleIJNS5_1CILi1EEES8_S8_EEENS6_IJNS7_ILi64EEENS7_ILi96EEENS7_ILi192EEEEEENS_6half_tEfNS_4arch4Sm90ELb0ELb1ELb1ELb0ELb0ELb0ELb1ELb0ELi3ELi1ELi1ELi1ELb0EEENS1_21CollectiveEpilogueBwdISD_SE_SG_Li384ELb0ELb1ELi3EEENS1_19SingleTileSchedulerILb0ELb0ELb0ELi96EEEEEEEEEvNT_6ParamsE --------------------------
	.section	.nv.info._ZN7cutlass13device_kernelIN5flash11enable_sm90INS1_16FlashAttnBwdSm90INS1_25CollectiveMainloopBwdSm90ILi2ELi1ELi1EN4cute5tupleIJNS5_1CILi1EEES8_S8_EEENS6_IJNS7_ILi64EEENS7_ILi96EEENS7_ILi192EEEEEENS_6half_tEfNS_4arch4Sm90ELb0ELb1ELb1ELb0ELb0ELb0ELb1ELb0ELi3ELi1ELi1ELi1ELb0EEENS1_21CollectiveEpilogueBwdISD_SE_SG_Li384ELb0ELb1ELi3EEENS1_19SingleTileSchedulerILb0ELb0ELb0ELi96EEEEEEEEEvNT_6ParamsE,"",@"SHT_CUDA_INFO"
	.sectionflags	@""
	.align	4


	//----- nvinfo : EIATTR_CUDA_API_VERSION
	.align		4
        /*0000*/ 	.byte	0x04, 0x37
        /*0002*/ 	.short	(.L_550 - .L_549)
.L_549:
        /*0004*/ 	.word	0x00000082


	//----- nvinfo : EIATTR_KPARAM_INFO
	.align		4
.L_550:
        /*0008*/ 	.byte	0x04, 0x17
        /*000a*/ 	.short	(.L_552 - .L_551)
.L_551:
        /*000c*/ 	.word	0x00000000
        /*0010*/ 	.short	0x0000
        /*0012*/ 	.short	0x0070
        /*0014*/ 	.byte	0x00, 0xf0, 0x01, 0x24


	//----- nvinfo : EIATTR_SPARSE_MMA_MASK
	.align		4
.L_552:
        /*0018*/ 	.byte	0x03, 0x50
        /*001a*/ 	.short	0x0000


	//----- nvinfo : EIATTR_MAXREG_COUNT
	.align		4
        /*001c*/ 	.byte	0x03, 0x1b
        /*001e*/ 	.short	0x0080


	//----- nvinfo : EIATTR_NUM_BARRIERS
	.align		4
        /*0020*/ 	.byte	0x02, 0x4c
        /*0022*/ 	.byte	0x10
	.zero		1


	//----- nvinfo : EIATTR_EXTERNS
	.align		4
        /*0024*/ 	.byte	0x04, 0x0f
        /*0026*/ 	.short	(.L_554 - .L_553)


	//   ....[0]....
	.align		4
.L_553:
        /*0028*/ 	.word	index@(__assertfail)


	//----- nvinfo : EIATTR_ANNOTATIONS
	.align		4
.L_554:
        /*002c*/ 	.byte	0x04, 0x55
        /*002e*/ 	.short	(.L_556 - .L_555)


	//   ....[0]....
.L_555:
        /*0030*/ 	.word	0x00000001
        /*0034*/ 	.byte	0x10, 0x18, 0x00, 0x00, 0x01, 0x00, 0x00, 0x00, 0x50, 0x18, 0x00, 0x00, 0x01, 0x00, 0x00, 0x00
        /*0044*/ 	.byte	0x90, 0x18, 0x00, 0x00, 0x01, 0x00, 0x00, 0x00, 0xe0, 0x20, 0x00, 0x00, 0x01, 0x00, 0x00, 0x00
        /*0054*/ 	.byte	0x70, 0x2a, 0x00, 0x00, 0x01, 0x00, 0x00, 0x00, 0x50, 0x2c, 0x00, 0x00, 0x01, 0x00, 0x00, 0x00
        /*0064*/ 	.byte	0xd0, 0x2d, 0x00, 0x00


	//----- nvinfo : EIATTR_MERCURY_ISA_VERSION
	.align		4
.L_556:
        /*0068*/ 	.byte	0x03, 0x5f
        /*006a*/ 	.short	0x0101


	//----- nvinfo : EIATTR_INT_WARP_WIDE_INSTR_OFFSETS
	.align		4
        /*006c*/ 	.byte	0x04, 0x31
        /*006e*/ 	.short	(.L_558 - .L_557)


	//   ....[0]....
.L_557:
        /*0070*/ 	.word	0x000001f0


	//   ....[1]....
        /*0074*/ 	.word	0x00000220


	//----- nvinfo : EIATTR_COOP_GROUP_MASK_REGIDS
	.align		4
.L_558:
        /*0078*/ 	.byte	0x04, 0x29
        /*007a*/ 	.short	(.L_560 - .L_559)


	//   ....[0]....
.L_559:
        /*007c*/ 	.word	0xffffffff


	//   ....[1]....
        /*0080*/ 	.word	0xffffffff


	//   ....[2]....
        /*0084*/ 	.word	0xffffffff


	//   ....[3]....
        /*0088*/ 	.word	0xffffffff


	//   ....[4]....
        /*008c*/ 	.word	0xffffffff


	//   ....[5]....
        /*0090*/ 	.word	0xffffffff


	//   ....[6]....
        /*0094*/ 	.word	0xffffffff


	//   ....[7]....
        /*0098*/ 	.word	0xffffffff


	//   ....[8]....
        /*009c*/ 	.word	0x0500000f


	//----- nvinfo : EIATTR_COOP_GROUP_INSTR_OFFSETS
	.align		4
.L_560:
        /*00a0*/ 	.byte	0x04, 0x28
        /*00a2*/ 	.short	(.L_562 - .L_561)


	//   ....[0]....
.L_561:
        /*00a4*/ 	.word	0x00000070


	//   ....[1]....
        /*00a8*/ 	.word	0x00000200


	//   ....[2]....
        /*00ac*/ 	.word	0x00000250


	//   ....[3]....
        /*00b0*/ 	.word	0x00000440


	//   ....[4]....
        /*00b4*/ 	.word	0x00000630


	//   ....[5]....
        /*00b8*/ 	.word	0x000010f0


	//   ....[6]....
        /*00bc*/ 	.word	0x00004d70


	//   ....[7]....
        /*00c0*/ 	.word	0x00006390


	//   ....[8]....
        /*00c4*/ 	.word	0x00009a20


	//----- nvinfo : EIATTR_REG_RECONFIG
	.align		4
.L_562:
        /*00c8*/ 	.byte	0x01, 0x54
	.zero		2


	//----- nvinfo : EIATTR_SYSCALL_OFFSETS
	.align		4
        /*00cc*/ 	.byte	0x04, 0x46
        /*00ce*/ 	.short	(.L_564 - .L_563)


	//   ....[0]....
.L_563:
        /*00d0*/ 	.word	0x00000d50


	//   ....[1]....
        /*00d4*/ 	.word	0x00000e40


	//   ....[2]....
        /*00d8*/ 	.word	0x00000f80


	//   ....[3]....
        /*00dc*/ 	.word	0x00001070


	//   ....[4]....
        /*00e0*/ 	.word	0x00004760


	//   ....[5]....
        /*00e4*/ 	.word	0x000048a0


	//   ....[6]....
        /*00e8*/ 	.word	0x000049c0


	//   ....[7]....
        /*00ec*/ 	.word	0x00004ae0


	//----- nvinfo : EIATTR_MBARRIER_INSTR_OFFSETS
	.align		4
.L_564:
        /*00f0*/ 	.byte	0x04, 0x39
        /*00f2*/ 	.short	(.L_566 - .L_565)


	//   ....[0]....
.L_565:
        /*00f4*/ 	.word	0x000002f0
        /*00f8*/ 	.word	0x000000ff
        /*00fc*/ 	.word	0x00036400
        /*0100*/ 	.short	0x0100
        /*0102*/ 	.byte	0x06
	.zero		1


	//   ....[1]....
        /*0104*/ 	.word	0x000003f0
        /*0108*/ 	.word	0x000000ff
        /*010c*/ 	.word	0x00036410
        /*0110*/ 	.short	0x0100
        /*0112*/ 	.byte	0x08
	.zero		1


	//   ....[2]....
        /*0114*/ 	.word	0x00000400
        /*0118*/ 	.word	0x000000ff
        /*011c*/ 	.word	0x00036420
        /*0120*/ 	.short	0x0100
        /*0122*/ 	.byte	0x08
	.zero		1


	//   ....[3]....
        /*0124*/ 	.word	0x00000410
        /*0128*/ 	.word	0x000000ff
        /*012c*/ 	.word	0x00036418
        /*0130*/ 	.short	0x0100
        /*0132*/ 	.byte	0x08
	.zero		1


	//   ....[4]....
        /*0134*/ 	.word	0x00000420
        /*0138*/ 	.word	0x000000ff
        /*013c*/ 	.word	0x00036428
        /*0140*/ 	.short	0x0100
        /*0142*/ 	.byte	0x08
	.zero		1


	//   ....[5]....
        /*0144*/ 	.word	0x00000550
        /*0148*/ 	.word	0x000000ff
        /*014c*/ 	.word	0x00036430
        /*0150*/ 	.short	0x0100
        /*0152*/ 	.byte	0x08
	.zero		1


	//   ....[6]....
        /*0154*/ 	.word	0x00000560
        /*0158*/ 	.word	0x000000ff
        /*015c*/ 	.word	0x00036438
        /*0160*/ 	.short	0x0100
        /*0162*/ 	.byte	0x08
	.zero		1


	//   ....[7]....
        /*0164*/ 	.word	0x00001120
        /*0168*/ 	.word	0x000000ff
        /*016c*/ 	.word	0x00036400
        /*0170*/ 	.short	0x010a
        /*0172*/ 	.byte	0x25
	.zero		1


	//   ....[8]....
        /*0174*/ 	.word	0x00001210
        /*0178*/ 	.word	0x000000ff
        /*017c*/ 	.word	0x00036400
        /*0180*/ 	.short	0x010a
        /*0182*/ 	.byte	0x25
	.zero		1


	//   ....[9]....
        /*0184*/ 	.word	0x00001990
        /*0188*/ 	.word	0x00000003
        /*018c*/ 	.word	0x00036410
        /*0190*/ 	.short	0x010a
        /*0192*/ 	.byte	0x3f
	.zero		1


	//   ....[10]....
        /*0194*/ 	.word	0x000019d0
        /*0198*/ 	.word	0x00000003
        /*019c*/ 	.word	0x00036410
        /*01a0*/ 	.short	0x010a
        /*01a2*/ 	.byte	0x3f
	.zero		1


	//   ....[11]....
        /*01a4*/ 	.word	0x00002070
        /*01a8*/ 	.word	0x000000ff
        /*01ac*/ 	.word	0x00036430
        /*01b0*/ 	.short	0x010a
        /*01b2*/ 	.byte	0x25
	.zero		1


	//   ....[12]....
        /*01b4*/ 	.word	0x000020b0
        /*01b8*/ 	.word	0x000000ff
        /*01bc*/ 	.word	0x00036430
        /*01c0*/ 	.short	0x010a
        /*01c2*/ 	.byte	0x25
	.zero		1


	//   ....[13]....
        /*01c4*/ 	.word	0x00003ee0
        /*01c8*/ 	.word	0x000000ff
        /*01cc*/ 	.word	0x00000000
        /*01d0*/ 	.short	0x0101
        /*01d2*/ 	.byte	0x04
	.zero		1


	//   ....[14]....
        /*01d4*/ 	.word	0x00004280
        /*01d8*/ 	.word	0x00000003
        /*01dc*/ 	.word	0x00000000
        /*01e0*/ 	.short	0x0101
        /*01e2*/ 	.byte	0x3f
	.zero		1


	//   ....[15]....
        /*01e4*/ 	.word	0x00007970
        /*01e8*/ 	.word	0x00000000
        /*01ec*/ 	.word	0x00036420
        /*01f0*/ 	.short	0x010a
        /*01f2*/ 	.byte	0x3f
	.zero		1


	//   ....[16]....
        /*01f4*/ 	.word	0x00008180
        /*01f8*/ 	.word	0x00000000
        /*01fc*/ 	.word	0x00036438
        /*0200*/ 	.short	0x010a
        /*0202*/ 	.byte	0x3f
	.zero		1


	//   ....[17]....
        /*0204*/ 	.word	0x000084e0
        /*0208*/ 	.word	0x00000000
        /*020c*/ 	.word	0x00036428
        /*0210*/ 	.short	0x010a
        /*0212*/ 	.byte	0x3f
	.zero		1


	//   ....[18]....
        /*0214*/ 	.word	0x00008800
        /*0218*/ 	.word	0x00000000
        /*021c*/ 	.word	0x00036438
        /*0220*/ 	.short	0x010a
        /*0222*/ 	.byte	0x3f
	.zero		1


	//   ....[19]....
        /*0224*/ 	.word	0x00008ab0
        /*0228*/ 	.word	0x00000000
        /*022c*/ 	.word	0x00036420
        /*0230*/ 	.short	0x010a
        /*0232*/ 	.byte	0x3f
	.zero		1


	//   ....[20]....
        /*0234*/ 	.word	0x00008e30
        /*0238*/ 	.word	0x00000000
        /*023c*/ 	.word	0x00036438
        /*0240*/ 	.short	0x010a
        /*0242*/ 	.byte	0x3f
	.zero		1


	//   ....[21]....
        /*0244*/ 	.word	0x00009120
        /*0248*/ 	.word	0x00000000
        /*024c*/ 	.word	0x00036428
        /*0250*/ 	.short	0x010a
        /*0252*/ 	.byte	0x3f
	.zero		1


	//   ....[22]....
        /*0254*/ 	.word	0x00009460
        /*0258*/ 	.word	0x00000000
        /*025c*/ 	.word	0x00036438
        /*0260*/ 	.short	0x010a
        /*0262*/ 	.byte	0x3f
	.zero		1


	//   ....[23]....
        /*0264*/ 	.word	0x000098b0
        /*0268*/ 	.word	0x00000009
        /*026c*/ 	.word	0x00000000
        /*0270*/ 	.short	0x010a
        /*0272*/ 	.byte	0x3f
	.zero		1


	//   ....[24]....
        /*0274*/ 	.word	0x00009930
        /*0278*/ 	.word	0x00000003
        /*027c*/ 	.word	0x00000000
        /*0280*/ 	.short	0x010a
        /*0282*/ 	.byte	0x3f
	.zero		1


	//   ....[25]....
        /*0284*/ 	.word	0x00009980
        /*0288*/ 	.word	0x00000004
        /*028c*/ 	.word	0x00036438
        /*0290*/ 	.short	0x010a
        /*0292*/ 	.byte	0x3f
	.zero		1


	//   ....[26]....
        /*0294*/ 	.word	0x00009a60
        /*0298*/ 	.word	0x00000003
        /*029c*/ 	.word	0x00036400
        /*02a0*/ 	.short	0x010a
        /*02a2*/ 	.byte	0x3f
	.zero		1


	//   ....[27]....
        /*02a4*/ 	.word	0x00009ab0
        /*02a8*/ 	.word	0x00000003
        /*02ac*/ 	.word	0x00036410
        /*02b0*/ 	.short	0x010a
        /*02b2*/ 	.byte	0x3f
	.zero		1


	//   ....[28]....
        /*02b4*/ 	.word	0x00009b10
        /*02b8*/ 	.word	0x0000000b
        /*02bc*/ 	.word	0x00036430
        /*02c0*/ 	.short	0x010a
        /*02c2*/ 	.byte	0x3f
	.zero		1


	//   ....[29]....
        /*02c4*/ 	.word	0x00009b60
        /*02c8*/ 	.word	0x00000000
        /*02cc*/ 	.word	0x00036420
        /*02d0*/ 	.short	0x010a
        /*02d2*/ 	.byte	0x3f
	.zero		1


	//   ....[30]....
        /*02d4*/ 	.word	0x00009bb0
        /*02d8*/ 	.word	0x00000000
        /*02dc*/ 	.word	0x00036438
        /*02e0*/ 	.short	0x010a
        /*02e2*/ 	.byte	0x3f
	.zero		1


	//   ....[31]....
        /*02e4*/ 	.word	0x00009c00
        /*02e8*/ 	.word	0x00000000
        /*02ec*/ 	.word	0x00036428
        /*02f0*/ 	.short	0x010a
        /*02f2*/ 	.byte	0x3f
	.zero		1


	//   ....[32]....
        /*02f4*/ 	.word	0x00009c50
        /*02f8*/ 	.word	0x00000000
        /*02fc*/ 	.word	0x00036438
        /*0300*/ 	.short	0x010a
        /*0302*/ 	.byte	0x3f
	.zero		1


	//   ....[33]....
        /*0304*/ 	.word	0x00009cb0
        /*0308*/ 	.word	0x00000000
        /*030c*/ 	.word	0x00036420
        /*0310*/ 	.short	0x010a
        /*0312*/ 	.byte	0x3f
	.zero		1


	//   ....[34]....
        /*0314*/ 	.word	0x00009d00
        /*0318*/ 	.word	0x00000000
        /*031c*/ 	.word	0x00036438
        /*0320*/ 	.short	0x010a
        /*0322*/ 	.byte	0x3f
	.zero		1


	//   ....[35]....
        /*0324*/ 	.word	0x00009d50
        /*0328*/ 	.word	0x00000000
        /*032c*/ 	.word	0x00036428
        /*0330*/ 	.short	0x010a
        /*0332*/ 	.byte	0x3f
	.zero		1


	//   ....[36]....
        /*0334*/ 	.word	0x00009da0
        /*0338*/ 	.word	0x00000000
        /*033c*/ 	.word	0x00036438
        /*0340*/ 	.short	0x010a
        /*0342*/ 	.byte	0x3f
	.zero		1


	//   ....[37]....
        /*0344*/ 	.word	0x00009e70
        /*0348*/ 	.word	0x00000009
        /*034c*/ 	.word	0x00000000
        /*0350*/ 	.short	0x010a
        /*0352*/ 	.byte	0x3f
	.zero		1


	//   ....[38]....
        /*0354*/ 	.word	0x00009ec0
        /*0358*/ 	.word	0x00000003
        /*035c*/ 	.word	0x00000000
        /*0360*/ 	.short	0x010a
        /*0362*/ 	.byte	0x3f
	.zero		1


	//----- nvinfo : EIATTR_NUM_MBARRIERS
	.align		4
.L_566:
        /*0364*/ 	.byte	0x03, 0x38
        /*0366*/ 	.short	0x0007


	//----- nvinfo : EIATTR_EXIT_INSTR_OFFSETS
	.align		4
        /*0368*/ 	.byte	0x04, 0x1c
        /*036a*/ 	.short	(.L_568 - .L_567)


	//   ....[0]....
.L_567:
        /*036c*/ 	.word	0x00000690


	//   ....[1]....
        /*0370*/ 	.word	0x000053a0


	//   ....[2]....
        /*0374*/ 	.word	0x00006330


	//   ....[3]....
        /*0378*/ 	.word	0x000099d0


	//----- nvinfo : EIATTR_MAX_THREADS
	.align		4
.L_568:
        /*037c*/ 	.byte	0x04, 0x05
        /*037e*/ 	.short	(.L_570 - .L_569)
.L_569:
        /*0380*/ 	.word	0x00000200
        /*0384*/ 	.word	0x00000001
        /*0388*/ 	.word	0x00000001


	//----- nvinfo : EIATTR_CRS_STACK_SIZE
	.align		4
.L_570:
        /*038c*/ 	.byte	0x04, 0x1e
        /*038e*/ 	.short	(.L_572 - .L_571)
.L_571:
        /*0390*/ 	.word	0x00000000


	//----- nvinfo : EIATTR_CBANK_PARAM_SIZE
	.align		4
.L_572:
        /*0394*/ 	.byte	0x03, 0x19
        /*0396*/ 	.short	0x0970


	//----- nvinfo : EIATTR_PARAM_CBANK
	.align		4
        /*0398*/ 	.byte	0x04, 0x0a
        /*039a*/ 	.short	(.L_574 - .L_573)
	.align		4
.L_573:
        /*039c*/ 	.word	index@(.nv.constant0._ZN7cutlass13device_kernelIN5flash11enable_sm90INS1_16FlashAttnBwdSm90INS1_25CollectiveMainloopBwdSm90ILi2ELi1ELi1EN4cute5tupleIJNS5_1CILi1EEES8_S8_EEENS6_IJNS7_ILi64EEENS7_ILi96EEENS7_ILi192EEEEEENS_6half_tEfNS_4arch4Sm90ELb0ELb1ELb1ELb0ELb0ELb0ELb1ELb0ELi3ELi1ELi1ELi1ELb0EEENS1_21CollectiveEpilogueBwdISD_SE_SG_Li384ELb0ELb1ELi3EEENS1_19SingleTileSchedulerILb0ELb0ELb0ELi96EEEEEEEEEvNT_6ParamsE)
        /*03a0*/ 	.short	0x0210
        /*03a2*/ 	.short	0x0970


	//----- nvinfo : EIATTR_SW_WAR
	.align		4
.L_574:
        /*03a4*/ 	.byte	0x04, 0x36
        /*03a6*/ 	.short	(.L_576 - .L_575)
.L_575:
        /*03a8*/ 	.word	0x00000008
.L_576:


//--------------------- .nv.info._ZN7cutlass13device_kernelIN5flash11enable_sm90INS1_16FlashAttnBwdSm90INS1_25CollectiveMainloopBwdSm90ILi2ELi1ELi1EN4cute5tupleIJNS5_1CILi1EEES8_S8_EEENS6_IJNS7_ILi64EEENS7_ILi96EEENS7_ILi192EEEEEENS_6half_tEfNS_4arch4Sm90ELb0ELb1ELb1ELb0ELb1ELb0ELb1ELb0ELi3ELi1ELi1ELi1ELb0EEENS1_21CollectiveEpilogueBwdISD_SE_SG_Li384ELb0ELb1ELi3EEENS1_19SingleTileSchedulerILb0ELb0ELb0ELi96EEEEEEEEEvNT_6ParamsE --------------------------
	.section	.nv.info._ZN7cutlass13device_kernelIN5flash11enable_sm90INS1_16FlashAttnBwdSm90INS1_25CollectiveMainloopBwdSm90ILi2ELi1ELi1EN4cute5tupleIJNS5_1CILi1EEES8_S8_EEENS6_IJNS7_ILi64EEENS7_ILi96EEENS7_ILi192EEEEEENS_6half_tEfNS_4arch4Sm90ELb0ELb1ELb1ELb0ELb1ELb0ELb1ELb0ELi3ELi1ELi1ELi1ELb0EEENS1_21CollectiveEpilogueBwdISD_SE_SG_Li384ELb0ELb1ELi3EEENS1_19SingleTileSchedulerILb0ELb0ELb0ELi96EEEEEEEEEvNT_6ParamsE,"",@"SHT_CUDA_INFO"
	.sectionflags	@""
	.align	4


	//----- nvinfo : EIATTR_CUDA_API_VERSION
	.align		4
        /*0000*/ 	.byte	0x04, 0x37
        /*0002*/ 	.short	(.L_578 - .L_577)
.L_577:
        /*0004*/ 	.word	0x00000082


	//----- nvinfo : EIATTR_KPARAM_INFO
	.align		4
.L_578:
        /*0008*/ 	.byte	0x04, 0x17
        /*000a*/ 	.short	(.L_580 - .L_579)
.L_579:
        /*000c*/ 	.word	0x00000000
        /*0010*/ 	.short	0x0000
        /*0012*/ 	.short	0x0070
        /*0014*/ 	.byte	0x00, 0xf0, 0x01, 0x24


	//----- nvinfo : EIATTR_SPARSE_MMA_MASK
	.align		4
.L_580:
        /*0018*/ 	.byte	0x03, 0x50
        /*001a*/ 	.short	0x0000


	//----- nvinfo : EIATTR_MAXREG_COUNT
	.align		4
        /*001c*/ 	.byte	0x03, 0x1b
        /*001e*/ 	.short	0x0080


	//----- nvinfo : EIATTR_NUM_BARRIERS
	.align		4
        /*0020*/ 	.byte	0x02, 0x4c
        /*0022*/ 	.byte	0x10
	.zero		1


	//----- nvinfo : EIATTR_EXTERNS
	.align		4
        /*0024*/ 	.byte	0x04, 0x0f
        /*0026*/ 	.short	(.L_582 - .L_581)


	//   ....[0]....
	.align		4
.L_581:
        /*0028*/ 	.word	index@(__assertfail)


	//----- nvinfo : EIATTR_ANNOTATIONS
	.align		4
.L_582:
        /*002c*/ 	.byte	0x04, 0x55
        /*002e*/ 	.short	(.L_584 - .L_583)


	//   ....[0]....
.L_583:
        /*0030*/ 	.word	0x00000001
        /*0034*/ 	.byte	0x20, 0x18, 0x00, 0x00, 0x01, 0x00, 0x00, 0x00, 0x60, 0x18, 0x00, 0x00, 0x01, 0x00, 0x00, 0x00
        /*0044*/ 	.byte	0xa0, 0x18, 0x00, 0x00, 0x01, 0x00, 0x00, 0x00, 0xe0, 0x20, 0x00, 0x00, 0x01, 0x00, 0x00, 0x00
        /*0054*/ 	.byte	0x70, 0x2a, 0x00, 0x00, 0x01, 0x00, 0x00, 0x00, 0x50, 0x2c, 0x00, 0x00, 0x01, 0x00, 0x00, 0x00
        /*0064*/ 	.byte	0xd0, 0x2d, 0x00, 0x00


	//----- nvinfo : EIATTR_MERCURY_ISA_VERSION
	.align		4
.L_584:
        /*0068*/ 	.byte	0x03, 0x5f
        /*006a*/ 	.short	0x0101


	//----- nvinfo : EIATTR_INT_WARP_WIDE_INSTR_OFFSETS
	.align		4
        /*006c*/ 	.byte	0x04, 0x31
        /*006e*/ 	.short	(.L_586 - .L_585)


	//   ....[0]....
.L_585:
        /*0070*/ 	.word	0x000001f0


	//   ....[1]....
        /*0074*/ 	.word	0x00000220


	//   ....[2]....
        /*0078*/ 	.word	0x00006e80


	//   ....[3]....
        /*007c*/ 	.word	0x000075c0


	//   ....[4]....
        /*0080*/ 	.word	0x00007bb0


	//   ....[5]....
        /*0084*/ 	.word	0x00007e80


	//   ....[6]....
        /*0088*/ 	.word	0x000080e0


	//   ....[7]....
        /*008c*/ 	.word	0x00008270


	//----- nvinfo : EIATTR_COOP_GROUP_MASK_REGIDS
	.align		4
.L_586:
        /*0090*/ 	.byte	0x04, 0x29
        /*0092*/ 	.short	(.L_588 - .L_587)


	//   ....[0]....
.L_587:
        /*0094*/ 	.word	0xffffffff


	//   ....[1]....
        /*0098*/ 	.word	0xffffffff


	//   ....[2]....
        /*009c*/ 	.word	0xffffffff


	//   ....[3]....
        /*00a0*/ 	.word	0xffffffff


	//   ....[4]....
        /*00a4*/ 	.word	0xffffffff


	//   ....[5]....
        /*00a8*/ 	.word	0xffffffff


	//   ....[6]....
        /*00ac*/ 	.word	0xffffffff


	//   ....[7]....
        /*00b0*/ 	.word	0xffffffff


	//   ....[8]....
        /*00b4*/ 	.word	0xffffffff


	//   ....[9]....
        /*00b8*/ 	.word	0xffffffff


	//   ....[10]....
        /*00bc*/ 	.word	0xffffffff


	//   ....[11]....
        /*00c0*/ 	.word	0xffffffff


	//   ....[12]....
        /*00c4*/ 	.word	0xffffffff


	//   ....[13]....
        /*00c8*/ 	.word	0xffffffff


	//   ....[14]....
        /*00cc*/ 	.word	0xffffffff


	//   ....[15]....
        /*00d0*/ 	.word	0xffffffff


	//   ....[16]....
        /*00d4*/ 	.word	0xffffffff


	//   ....[17]....
        /*00d8*/ 	.word	0x0500000f


	//   ....[18]....
        /*00dc*/ 	.word	0x0500000f


	//   ....[19]....
        /*00e0*/ 	.word	0x0500000f


	//   ....[20]....
        /*00e4*/ 	.word	0x0500000f


	//----- nvinfo : EIATTR_COOP_GROUP_INSTR_OFFSETS
	.align		4
.L_588:
        /*00e8*/ 	.byte	0x04, 0x28
        /*00ea*/ 	.short	(.L_590 - .L_589)


	//   ....[0]....
.L_589:
        /*00ec*/ 	.word	0x00000070


	//   ....[1]....
        /*00f0*/ 	.word	0x00000200


	//   ....[2]....
        /*00f4*/ 	.word	0x00000250


	//   ....[3]....
        /*00f8*/ 	.word	0x00000440


	//   ....[4]....
        /*00fc*/ 	.word	0x00000640


	//   ....[5]....
        /*0100*/ 	.word	0x00001100


	//   ....[6]....
        /*0104*/ 	.word	0x00004d80


	//   ....[7]....
        /*0108*/ 	.word	0x00006390


	//   ....[8]....
        /*010c*/ 	.word	0x000068f0


	//   ....[9]....
        /*0110*/ 	.word	0x00006db0


	//   ....[10]....
        /*0114*/ 	.word	0x00007100


	//   ....[11]....
        /*0118*/ 	.word	0x000074f0


	//   ....[12]....
        /*011c*/ 	.word	0x00007730


	//   ....[13]....
        /*0120*/ 	.word	0x00007ae0


	//   ....[14]....
        /*0124*/ 	.word	0x00007dc0


	//   ....[15]....
        /*0128*/ 	.word	0x00007fe0


	//   ....[16]....
        /*012c*/ 	.word	0x00008170


	//   ....[17]....
        /*0130*/ 	.word	0x0000a910


	//   ....[18]....
        /*0134*/ 	.word	0x0000aa80


	//   ....[19]....
        /*0138*/ 	.word	0x0000aaf0


	//   ....[20]....
        /*013c*/ 	.word	0x0000ab60


	//----- nvinfo : EIATTR_REG_RECONFIG
	.align		4
.L_590:
        /*0140*/ 	.byte	0x01, 0x54
	.zero		2


	//----- nvinfo : EIATTR_SYSCALL_OFFSETS
	.align		4
        /*0144*/ 	.byte	0x04, 0x46
        /*0146*/ 	.short	(.L_592 - .L_591)


	//   ....[0]....
.L_591:
        /*0148*/ 	.word	0x00000d60


	//   ....[1]....
        /*014c*/ 	.word	0x00000e50


	//   ....[2]....
        /*0150*/ 	.word	0x00000f90


	//   ....[3]....
        /*0154*/ 	.word	0x00001080


	//   ....[4]....
        /*0158*/ 	.word	0x00004770


	//   ....[5]....
        /*015c*/ 	.word	0x000048b0


	//   ....[6]....
        /*0160*/ 	.word	0x000049d0


	//   ....[7]....
        /*0164*/ 	.word	0x00004af0


	//----- nvinfo : EIATTR_MBARRIER_INSTR_OFFSETS
	.align		4
.L_592:
        /*0168*/ 	.byte	0x04, 0x39
        /*016a*/ 	.short	(.L_594 - .L_593)


	//   ....[0]....
.L_593:
        /*016c*/ 	.word	0x000002f0
        /*0170*/ 	.word	0x000000ff
        /*0174*/ 	.word	0x00036400
        /*0178*/ 	.short	0x0100
        /*017a*/ 	.byte	0x06
	.zero		1


	//   ....[1]....
        /*017c*/ 	.word	0x000003f0
        /*0180*/ 	.word	0x000000ff
        /*0184*/ 	.word	0x00036410
        /*0188*/ 	.short	0x0100
        /*018a*/ 	.byte	0x08
	.zero		1


	//   ....[2]....
        /*018c*/ 	.word	0x00000400
        /*0190*/ 	.word	0x000000ff
        /*0194*/ 	.word	0x00036420
        /*0198*/ 	.short	0x0100
        /*019a*/ 	.byte	0x08
	.zero		1


	//   ....[3]....
        /*019c*/ 	.word	0x00000410
        /*01a0*/ 	.word	0x000000ff
        /*01a4*/ 	.word	0x00036418
        /*01a8*/ 	.short	0x0100
        /*01aa*/ 	.byte	0x08
	.zero		1


	//   ....[4]....
        /*01ac*/ 	.word	0x00000420
        /*01b0*/ 	.word	0x000000ff
        /*01b4*/ 	.word	0x00036428
        /*01b8*/ 	.short	0x0100
        /*01ba*/ 	.byte	0x08
	.zero		1


	//   ....[5]....
        /*01bc*/ 	.word	0x00000550
        /*01c0*/ 	.word	0x000000ff
        /*01c4*/ 	.word	0x00036430
        /*01c8*/ 	.short	0x0100
        /*01ca*/ 	.byte	0x08
	.zero		1


	//   ....[6]....
        /*01cc*/ 	.word	0x00000560
        /*01d0*/ 	.word	0x000000ff
        /*01d4*/ 	.word	0x00036438
        /*01d8*/ 	.short	0x0100
        /*01da*/ 	.byte	0x08
	.zero		1


	//   ....[7]....
        /*01dc*/ 	.word	0x00001130
        /*01e0*/ 	.word	0x000000ff
        /*01e4*/ 	.word	0x00036400
        /*01e8*/ 	.short	0x010a
        /*01ea*/ 	.byte	0x25
	.zero		1


	//   ....[8]....
        /*01ec*/ 	.word	0x00001220
        /*01f0*/ 	.word	0x000000ff
        /*01f4*/ 	.word	0x00036400
        /*01f8*/ 	.short	0x010a
        /*01fa*/ 	.byte	0x25
	.zero		1


	//   ....[9]....
        /*01fc*/ 	.word	0x000019a0
        /*0200*/ 	.word	0x00000003
        /*0204*/ 	.word	0x00036410
        /*0208*/ 	.short	0x010a
        /*020a*/ 	.byte	0x3f
	.zero		1


	//   ....[10]....
        /*020c*/ 	.word	0x000019e0
        /*0210*/ 	.word	0x00000003
        /*0214*/ 	.word	0x00036410
        /*0218*/ 	.short	0x010a
        /*021a*/ 	.byte	0x3f
	.zero		1


	//   ....[11]....
        /*021c*/ 	.word	0x00002070
        /*0220*/ 	.word	0x000000ff
        /*0224*/ 	.word	0x00036430
        /*0228*/ 	.short	0x010a
        /*022a*/ 	.byte	0x25
	.zero		1


	//   ....[12]....
        /*022c*/ 	.word	0x000020b0
        /*0230*/ 	.word	0x000000ff
        /*0234*/ 	.word	0x00036430
        /*0238*/ 	.short	0x010a
        /*023a*/ 	.byte	0x25
	.zero		1


	//   ....[13]....
        /*023c*/ 	.word	0x00003ef0
        /*0240*/ 	.word	0x000000ff
        /*0244*/ 	.word	0x00000000
        /*0248*/ 	.short	0x0101
        /*024a*/ 	.byte	0x04
	.zero		1


	//   ....[14]....
        /*024c*/ 	.word	0x00004290
        /*0250*/ 	.word	0x00000003
        /*0254*/ 	.word	0x00000000
        /*0258*/ 	.short	0x0101
        /*025a*/ 	.byte	0x3f
	.zero		1


	//   ....[15]....
        /*025c*/ 	.word	0x00008860
        /*0260*/ 	.word	0x00000000
        /*0264*/ 	.word	0x00036420
        /*0268*/ 	.short	0x010a
        /*026a*/ 	.byte	0x3f
	.zero		1


	//   ....[16]....
        /*026c*/ 	.word	0x00009070
        /*0270*/ 	.word	0x00000000
        /*0274*/ 	.word	0x00036438
        /*0278*/ 	.short	0x010a
        /*027a*/ 	.byte	0x3f
	.zero		1


	//   ....[17]....
        /*027c*/ 	.word	0x000093d0
        /*0280*/ 	.word	0x00000000
        /*0284*/ 	.word	0x00036428
        /*0288*/ 	.short	0x010a
        /*028a*/ 	.byte	0x3f
	.zero		1


	//   ....[18]....
        /*028c*/ 	.word	0x000096f0
        /*0290*/ 	.word	0x00000000
        /*0294*/ 	.word	0x00036438
        /*0298*/ 	.short	0x010a
        /*029a*/ 	.byte	0x3f
	.zero		1


	//   ....[19]....
        /*029c*/ 	.word	0x000099a0
        /*02a0*/ 	.word	0x00000000
        /*02a4*/ 	.word	0x00036420
        /*02a8*/ 	.short	0x010a
        /*02aa*/ 	.byte	0x3f
	.zero		1


	//   ....[20]....
        /*02ac*/ 	.word	0x00009d20
        /*02b0*/ 	.word	0x00000000
        /*02b4*/ 	.word	0x00036438
        /*02b8*/ 	.short	0x010a
        /*02ba*/ 	.byte	0x3f
	.zero		1


	//   ....[21]....
        /*02bc*/ 	.word	0x0000a010
        /*02c0*/ 	.word	0x00000000
        /*02c4*/ 	.word	0x00036428
        /*02c8*/ 	.short	0x010a
        /*02ca*/ 	.byte	0x3f
	.zero		1


	//   ....[22]....
        /*02cc*/ 	.word	0x0000a350
        /*02d0*/ 	.word	0x00000000
        /*02d4*/ 	.word	0x00036438
        /*02d8*/ 	.short	0x010a
        /*02da*/ 	.byte	0x3f
	.zero		1


	//   ....[23]....
        /*02dc*/ 	.word	0x0000a7a0
        /*02e0*/ 	.word	0x00000009
        /*02e4*/ 	.word	0x00000000
        /*02e8*/ 	.short	0x010a
        /*02ea*/ 	.byte	0x3f
	.zero		1


	//   ....[24]....
        /*02ec*/ 	.word	0x0000a820
        /*02f0*/ 	.word	0x00000003
        /*02f4*/ 	.word	0x00000000
        /*02f8*/ 	.short	0x010a
        /*02fa*/ 	.byte	0x3f
	.zero		1


	//   ....[25]....
        /*02fc*/ 	.word	0x0000a870
        /*0300*/ 	.word	0x00000004
        /*0304*/ 	.word	0x00036438
        /*0308*/ 	.short	0x010a
        /*030a*/ 	.byte	0x3f
	.zero		1


	//   ....[26]....
        /*030c*/ 	.word	0x0000a950
        /*0310*/ 	.word	0x00000003
        /*0314*/ 	.word	0x00036400
        /*0318*/ 	.short	0x010a
        /*031a*/ 	.byte	0x3f
	.zero		1


	//   ....[27]....
        /*031c*/ 	.word	0x0000a9a0
        /*0320*/ 	.word	0x00000003
        /*0324*/ 	.word	0x00036410
        /*0328*/ 	.short	0x010a
        /*032a*/ 	.byte	0x3f
	.zero		1


	//   ....[28]....
        /*032c*/ 	.word	0x0000aa00
        /*0330*/ 	.word	0x0000000b
        /*0334*/ 	.word	0x00036430
        /*0338*/ 	.short	0x010a
        /*033a*/ 	.byte	0x3f
	.zero		1


	//   ....[29]....
        /*033c*/ 	.word	0x0000aba0
        /*0340*/ 	.word	0x00000000
        /*0344*/ 	.word	0x00036420
        /*0348*/ 	.short	0x010a
        /*034a*/ 	.byte	0x3f
	.zero		1


	//   ....[30]....
        /*034c*/ 	.word	0x0000abf0
        /*0350*/ 	.word	0x00000000
        /*0354*/ 	.word	0x00036438
        /*0358*/ 	.short	0x010a
        /*035a*/ 	.byte	0x3f
	.zero		1


	//   ....[31]....
        /*035c*/ 	.word	0x0000ac40
        /*0360*/ 	.word	0x00000000
        /*0364*/ 	.word	0x00036428
        /*0368*/ 	.short	0x010a
        /*036a*/ 	.byte	0x3f
	.zero		1


	//   ....[32]....
        /*036c*/ 	.word	0x0000ac90
        /*0370*/ 	.word	0x00000000
        /*0374*/ 	.word	0x00036438
        /*0378*/ 	.short	0x010a
        /*037a*/ 	.byte	0x3f
	.zero		1


	//   ....[33]....
        /*037c*/ 	.word	0x0000acf0
        /*0380*/ 	.word	0x00000000
        /*0384*/ 	.word	0x00036420
        /*0388*/ 	.short	0x010a
        /*038a*/ 	.byte	0x3f
	.zero		1


	//   ....[34]....
        /*038c*/ 	.word	0x0000ad40
        /*0390*/ 	.word	0x00000000
        /*0394*/ 	.word	0x00036438
        /*0398*/ 	.short	0x010a
        /*039a*/ 	.byte	0x3f
	.zero		1


	//   ....[35]....
        /*039c*/ 	.word	0x0000ad90
        /*03a0*/ 	.word	0x00000000
        /*03a4*/ 	.word	0x00036428
        /*03a8*/ 	.short	0x010a
        /*03aa*/ 	.byte	0x3f
	.zero		1


	//   ....[36]....
        /*03ac*/ 	.word	0x0000ade0
        /*03b0*/ 	.word	0x00000000
        /*03b4*/ 	.word	0x00036438
        /*03b8*/ 	.short	0x010a
        /*03ba*/ 	.byte	0x3f
	.zero		1


	//   ....[37]....
        /*03bc*/ 	.word	0x0000aeb0
        /*03c0*/ 	.word	0x00000009
        /*03c4*/ 	.word	0x00000000
        /*03c8*/ 	.short	0x010a
        /*03ca*/ 	.byte	0x3f
	.zero		1


	//   ....[38]....
        /*03cc*/ 	.word	0x0000af00
        /*03d0*/ 	.word	0x00000003
        /*03d4*/ 	.word	0x00000000
        /*03d8*/ 	.short	0x010a
        /*03da*/ 	.byte	0x3f
	.zero		1


	//----- nvinfo : EIATTR_NUM_MBARRIERS
	.align		4
.L_594:
        /*03dc*/ 	.byte	0x03, 0x38
        /*03de*/ 	.short	0x0007


	//----- nvinfo : EIATTR_EXIT_INSTR_OFFSETS
	.align		4
        /*03e0*/ 	.byte	0x04, 0x1c
        /*03e2*/ 	.short	(.L_596 - .L_595)


	//   ....[0]....
.L_595:
        /*03e4*/ 	.word	0x000006a0


	//   ....[1]....
        /*03e8*/ 	.word	0x000053b0


	//   ....[2]....
        /*03ec*/ 	.word	0x00006330


	//   ....[3]....
        /*03f0*/ 	.word	0x0000a8c0


	//----- nvinfo : EIATTR_MAX_THREADS
	.align		4
.L_596:
        /*03f4*/ 	.byte	0x04, 0x05
        /*03f6*/ 	.short	(.L_598 - .L_597)
.L_597:
        /*03f8*/ 	.word	0x00000200
        /*03fc*/ 	.word	0x00000001
        /*0400*/ 	.word	0x00000001


	//----- nvinfo : EIATTR_CRS_STACK_SIZE
	.align		4
.L_598:
        /*0404*/ 	.byte	0x04, 0x1e
        /*0406*/ 	.short	(.L_600 - .L_599)
.L_599:
        /*0408*/ 	.word	0x00000000


	//----- nvinfo : EIATTR_CBANK_PARAM_SIZE
	.align		4
.L_600:
        /*040c*/ 	.byte	0x03, 0x19
        /*040e*/ 	.short	0x0970


	//----- nvinfo : EIATTR_PARAM_CBANK
	.align		4
        /*0410*/ 	.byte	0x04, 0x0a
        /*0412*/ 	.short	(.L_602 - .L_601)
	.align		4
.L_601:
        /*0414*/ 	.word	index@(.nv.constant0._ZN7cutlass13device_kernelIN5flash11enable_sm90INS1_16FlashAttnBwdSm90INS1_25CollectiveMainloopBwdSm90ILi2ELi1ELi1EN4cute5tupleIJNS5_1CILi1EEES8_S8_EEENS6_IJNS7_ILi64EEENS7_ILi96EEENS7_ILi192EEEEEENS_6half_tEfNS_4arch4Sm90ELb0ELb1ELb1ELb0ELb1ELb0ELb1ELb0ELi3ELi1ELi1ELi1ELb0EEENS1_21CollectiveEpilogueBwdISD_SE_SG_Li384ELb0ELb1ELi3EEENS1_19SingleTileSchedulerILb0ELb0ELb0ELi96EEEEEEEEEvNT_6ParamsE)
        /*0418*/ 	.short	0x0210
        /*041a*/ 	.short	0x0970


	//----- nvinfo : EIATTR_SW_WAR
	.align		4
.L_602:
        /*041c*/ 	.byte	0x04, 0x36
        /*041e*/ 	.short	(.L_604 - .L_603)
.L_603:
        /*0420*/ 	.word	0x00000008
.L_604:


//--------------------- .nv.info._ZN7cutlass13device_kernelIN5flash11enable_sm90INS1_16FlashAttnBwdSm90INS1_25CollectiveMainloopBwdSm90ILi2ELi1ELi1EN4cute5tupleIJNS5_1CILi1EEES8_S8_EEENS6_IJNS7_ILi64EEENS7_ILi96EEENS7_ILi192EEEEEENS_6half_tEfNS_4arch4Sm90ELb0ELb1ELb1ELb0ELb0ELb0ELb1ELb0ELi3ELi1ELi1ELi1ELb0EEENS1_24CollectiveEpilogueBwdGQAISD_fSG_Li384ELb0ELb0EEENS1_19SingleTileSchedulerILb0ELb0ELb0ELi96EEEEEEEEEvNT_6ParamsE --------------------------
	.section	.nv.info._ZN7cutlass13device_kernelIN5flash11enable_sm90INS1_16FlashAttnBwdSm90INS1_25CollectiveMainloopBwdSm90ILi2ELi1ELi1EN4cute5tupleIJNS5_1CILi1EEES8_S8_EEENS6_IJNS7_ILi64EEENS7_ILi96EEENS7_ILi192EEEEEENS_6half_tEfNS_4arch4Sm90ELb0ELb1ELb1ELb0ELb0ELb0ELb1ELb0ELi3ELi1ELi1ELi1ELb0EEENS1_24CollectiveEpilogueBwdGQAISD_fSG_Li384ELb0ELb0EEENS1_19SingleTileSchedulerILb0ELb0ELb0ELi96EEEEEEEEEvNT_6ParamsE,"",@"SHT_CUDA_INFO"
	.sectionflags	@""
	.align	4


	//----- nvinfo : EIATTR_CUDA_API_VERSION
	.align		4
        /*0000*/ 	.byte	0x04, 0x37
        /*0002*/ 	.short	(.L_606 - .L_605)
.L_605:
        /*0004*/ 	.word	0x00000082


	//----- nvinfo : EIATTR_KPARAM_INFO
	.align		4
.L_606:
        /*0008*/ 	.byte	0x04, 0x17
        /*000a*/ 	.short	(.L_608 - .L_607)
.L_607:
        /*000c*/ 	.word	0x00000000
        /*0010*/ 	.short	0x0000
        /*0012*/ 	.short	0x0070
        /*0014*/ 	.byte	0x00, 0xf0, 0x01, 0x1a


	//----- nvinfo : EIATTR_SPARSE_MMA_MASK
	.align		4
.L_608:
        /*0018*/ 	.byte	0x03, 0x50
        /*001a*/ 	.short	0x0000


	//----- nvinfo : EIATTR_MAXREG_COUNT
	.align		4
        /*001c*/ 	.byte	0x03, 0x1b
        /*001e*/ 	.short	0x0080


	//----- nvinfo : EIATTR_NUM_BARRIERS
	.align		4
        /*0020*/ 	.byte	0x02, 0x4c
        /*0022*/ 	.byte	0x10
	.zero		1


	//----- nvinfo : EIATTR_EXTERNS
	.align		4
        /*0024*/ 	.byte	0x04, 0x0f
        /*0026*/ 	.short	(.L_610 - .L_609)


	//   ....[0]....
	.align		4
.L_609:
        /*0028*/ 	.word	index@(__assertfail)


	//----- nvinfo : EIATTR_ANNOTATIONS
	.align		4
.L_610:
        /*002c*/ 	.byte	0x04, 0x55
        /*002e*/ 	.short	(.L_612 - .L_611)


	//   ....[0]....
.L_611:
        /*0030*/ 	.word	0x00000001
        /*0034*/ 	.byte	0xc0, 0x17, 0x00, 0x00, 0x01, 0x00, 0x00, 0x00, 0x00, 0x18, 0x00, 0x00, 0x01, 0x00, 0x00, 0x00
        /*0044*/ 	.byte	0x70, 0x20, 0x00, 0x00, 0x01, 0x00, 0x00, 0x00, 0x00, 0x2a, 0x00, 0x00, 0x01, 0x00, 0x00, 0x00
        /*0054*/ 	.byte	0xe0, 0x2b, 0x00, 0x00


	//----- nvinfo : EIATTR_MERCURY_ISA_VERSION
	.align		4
.L_612:
        /*0058*/ 	.byte	0x03, 0x5f
        /*005a*/ 	.short	0x0101


	//----- nvinfo : EIATTR_INT_WARP_WIDE_INSTR_OFFSETS
	.align		4
        /*005c*/ 	.byte	0x04, 0x31
        /*005e*/ 	.short	(.L_614 - .L_613)


	//   ....[0]....
.L_613:
        /*0060*/ 	.word	0x00000190


	//   ....[1]....
        /*0064*/ 	.word	0x000001c0


	//----- nvinfo : EIATTR_COOP_GROUP_MASK_REGIDS
	.align		4
.L_614:
        /*0068*/ 	.byte	0x04, 0x29
        /*006a*/ 	.short	(.L_616 - .L_615)


	//   ....[0]....
.L_615:
        /*006c*/ 	.word	0xffffffff


	//   ....[1]....
        /*0070*/ 	.word	0xffffffff


	//   ....[2]....
        /*0074*/ 	.word	0xffffffff


	//   ....[3]....
        /*0078*/ 	.word	0xffffffff


	//   ....[4]....
        /*007c*/ 	.word	0xffffffff


	//   ....[5]....
        /*0080*/ 	.word	0xffffffff


	//   ....[6]....
        /*0084*/ 	.word	0xffffffff


	//   ....[7]....
        /*0088*/ 	.word	0x0500000f


	//----- nvinfo : EIATTR_COOP_GROUP_INSTR_OFFSETS
	.align		4
.L_616:
        /*008c*/ 	.byte	0x04, 0x28
        /*008e*/ 	.short	(.L_618 - .L_617)


	//   ....[0]....
.L_617:
        /*0090*/ 	.word	0x00000070


	//   ....[1]....
        /*0094*/ 	.word	0x000001a0


	//   ....[2]....
        /*0098*/ 	.word	0x000001f0


	//   ....[3]....
        /*009c*/ 	.word	0x000003e0


	//   ....[4]....
        /*00a0*/ 	.word	0x000005e0


	//   ....[5]....
        /*00a4*/ 	.word	0x000010a0


	//   ....[6]....
        /*00a8*/ 	.word	0x00004d60


	//   ....[7]....
        /*00ac*/ 	.word	0x000083f0


	//----- nvinfo : EIATTR_REG_RECONFIG
	.align		4
.L_618:
        /*00b0*/ 	.byte	0x01, 0x54
	.zero		2


	//----- nvinfo : EIATTR_SYSCALL_OFFSETS
	.align		4
        /*00b4*/ 	.byte	0x04, 0x46
        /*00b6*/ 	.short	(.L_620 - .L_619)


	//   ....[0]....
.L_619:
        /*00b8*/ 	.word	0x00000d00


	//   ....[1]....
        /*00bc*/ 	.word	0x00000df0


	//   ....[2]....
        /*00c0*/ 	.word	0x00000f30


	//   ....[3]....
        /*00c4*/ 	.word	0x00001020


	//----- nvinfo : EIATTR_MBARRIER_INSTR_OFFSETS
	.align		4
.L_620:
        /*00c8*/ 	.byte	0x04, 0x39
        /*00ca*/ 	.short	(.L_622 - .L_621)


	//   ....[0]....
.L_621:
        /*00cc*/ 	.word	0x00000290
        /*00d0*/ 	.word	0x000000ff
        /*00d4*/ 	.word	0x00036400
        /*00d8*/ 	.short	0x0100
        /*00da*/ 	.byte	0x06
	.zero		1


	//   ....[1]....
        /*00dc*/ 	.word	0x00000390
        /*00e0*/ 	.word	0x000000ff
        /*00e4*/ 	.word	0x00036410
        /*00e8*/ 	.short	0x0100
        /*00ea*/ 	.byte	0x08
	.zero		1


	//   ....[2]....
        /*00ec*/ 	.word	0x000003a0
        /*00f0*/ 	.word	0x000000ff
        /*00f4*/ 	.word	0x00036420
        /*00f8*/ 	.short	0x0100
        /*00fa*/ 	.byte	0x08
	.zero		1


	//   ....[3]....
        /*00fc*/ 	.word	0x000003b0
        /*0100*/ 	.word	0x000000ff
        /*0104*/ 	.word	0x00036418
        /*0108*/ 	.short	0x0100
        /*010a*/ 	.byte	0x08
	.zero		1


	//   ....[4]....
        /*010c*/ 	.word	0x000003c0
        /*0110*/ 	.word	0x000000ff
        /*0114*/ 	.word	0x00036428
        /*0118*/ 	.short	0x0100
        /*011a*/ 	.byte	0x08
	.zero		1


	//   ....[5]....
        /*011c*/ 	.word	0x000004f0
        /*0120*/ 	.word	0x000000ff
        /*0124*/ 	.word	0x00036430
        /*0128*/ 	.short	0x0100
        /*012a*/ 	.byte	0x08
	.zero		1


	//   ....[6]....
        /*012c*/ 	.word	0x00000500
        /*0130*/ 	.word	0x000000ff
        /*0134*/ 	.word	0x00036438
        /*0138*/ 	.short	0x0100
        /*013a*/ 	.byte	0x08
	.zero		1


	//   ....[7]....
        /*013c*/ 	.word	0x000010d0
        /*0140*/ 	.word	0x000000ff
        /*0144*/ 	.word	0x00036400
        /*0148*/ 	.short	0x010a
        /*014a*/ 	.byte	0x25
	.zero		1


	//   ....[8]....
        /*014c*/ 	.word	0x000011c0
        /*0150*/ 	.word	0x000000ff
        /*0154*/ 	.word	0x00036400
        /*0158*/ 	.short	0x010a
        /*015a*/ 	.byte	0x25
	.zero		1


	//   ....[9]....
        /*015c*/ 	.word	0x00001920
        /*0160*/ 	.word	0x00000003
        /*0164*/ 	.word	0x00036410
        /*0168*/ 	.short	0x010a
        /*016a*/ 	.byte	0x3f
	.zero		1


	//   ....[10]....
        /*016c*/ 	.word	0x00001960
        /*0170*/ 	.word	0x00000003
        /*0174*/ 	.word	0x00036410
        /*0178*/ 	.short	0x010a
        /*017a*/ 	.byte	0x3f
	.zero		1


	//   ....[11]....
        /*017c*/ 	.word	0x00002000
        /*0180*/ 	.word	0x000000ff
        /*0184*/ 	.word	0x00036430
        /*0188*/ 	.short	0x010a
        /*018a*/ 	.byte	0x25
	.zero		1


	//   ....[12]....
        /*018c*/ 	.word	0x00002040
        /*0190*/ 	.word	0x000000ff
        /*0194*/ 	.word	0x00036430
        /*0198*/ 	.short	0x010a
        /*019a*/ 	.byte	0x25
	.zero		1


	//   ....[13]....
        /*019c*/ 	.word	0x00003e50
        /*01a0*/ 	.word	0x000000ff
        /*01a4*/ 	.word	0x00000000
        /*01a8*/ 	.short	0x0101
        /*01aa*/ 	.byte	0x04
	.zero		1


	//   ....[14]....
        /*01ac*/ 	.word	0x000041f0
        /*01b0*/ 	.word	0x00000003
        /*01b4*/ 	.word	0x00000000
        /*01b8*/ 	.short	0x0101
        /*01ba*/ 	.byte	0x3f
	.zero		1


	//   ....[15]....
        /*01bc*/ 	.word	0x00006340
        /*01c0*/ 	.word	0x00000000
        /*01c4*/ 	.word	0x00036420
        /*01c8*/ 	.short	0x010a
        /*01ca*/ 	.byte	0x3f
	.zero		1


	//   ....[16]....
        /*01cc*/ 	.word	0x00006b50
        /*01d0*/ 	.word	0x00000000
        /*01d4*/ 	.word	0x00036438
        /*01d8*/ 	.short	0x010a
        /*01da*/ 	.byte	0x3f
	.zero		1


	//   ....[17]....
        /*01dc*/ 	.word	0x00006eb0
        /*01e0*/ 	.word	0x00000000
        /*01e4*/ 	.word	0x00036428
        /*01e8*/ 	.short	0x010a
        /*01ea*/ 	.byte	0x3f
	.zero		1


	//   ....[18]....
        /*01ec*/ 	.word	0x000071d0
        /*01f0*/ 	.word	0x00000000
        /*01f4*/ 	.word	0x00036438
        /*01f8*/ 	.short	0x010a
        /*01fa*/ 	.byte	0x3f
	.zero		1


	//   ....[19]....
        /*01fc*/ 	.word	0x00007480
        /*0200*/ 	.word	0x00000000
        /*0204*/ 	.word	0x00036420
        /*0208*/ 	.short	0x010a
        /*020a*/ 	.byte	0x3f
	.zero		1


	//   ....[20]....
        /*020c*/ 	.word	0x00007800
        /*0210*/ 	.word	0x00000000
        /*0214*/ 	.word	0x00036438
        /*0218*/ 	.short	0x010a
        /*021a*/ 	.byte	0x3f
	.zero		1


	//   ....[21]....
        /*021c*/ 	.word	0x00007af0
        /*0220*/ 	.word	0x00000000
        /*0224*/ 	.word	0x00036428
        /*0228*/ 	.short	0x010a
        /*022a*/ 	.byte	0x3f
	.zero		1


	//   ....[22]....
        /*022c*/ 	.word	0x00007e30
        /*0230*/ 	.word	0x00000000
        /*0234*/ 	.word	0x00036438
        /*0238*/ 	.short	0x010a
        /*023a*/ 	.byte	0x3f
	.zero		1


	//   ....[23]....
        /*023c*/ 	.word	0x00008280
        /*0240*/ 	.word	0x00000009
        /*0244*/ 	.word	0x00000000
        /*0248*/ 	.short	0x010a
        /*024a*/ 	.byte	0x3f
	.zero		1


	//   ....[24]....
        /*024c*/ 	.word	0x00008300
        /*0250*/ 	.word	0x00000003
        /*0254*/ 	.word	0x00000000
        /*0258*/ 	.short	0x010a
        /*025a*/ 	.byte	0x3f
	.zero		1


	//   ....[25]....
        /*025c*/ 	.word	0x00008350
        /*0260*/ 	.word	0x00000004
        /*0264*/ 	.word	0x00036438
        /*0268*/ 	.short	0x010a
        /*026a*/ 	.byte	0x3f
	.zero		1


	//   ....[26]....
        /*026c*/ 	.word	0x00008430
        /*0270*/ 	.word	0x00000003
        /*0274*/ 	.word	0x00036400
        /*0278*/ 	.short	0x010a
        /*027a*/ 	.byte	0x3f
	.zero		1


	//   ....[27]....
        /*027c*/ 	.word	0x00008480
        /*0280*/ 	.word	0x00000003
        /*0284*/ 	.word	0x00036410
        /*0288*/ 	.short	0x010a
        /*028a*/ 	.byte	0x3f
	.zero		1


	//   ....[28]....
        /*028c*/ 	.word	0x000084e0
        /*0290*/ 	.word	0x0000000c
        /*0294*/ 	.word	0x00036430
        /*0298*/ 	.short	0x010a
        /*029a*/ 	.byte	0x3f
	.zero		1


	//   ....[29]....
        /*029c*/ 	.word	0x00008530
        /*02a0*/ 	.word	0x00000000
        /*02a4*/ 	.word	0x00036420
        /*02a8*/ 	.short	0x010a
        /*02aa*/ 	.byte	0x3f
	.zero		1


	//   ....[30]....
        /*02ac*/ 	.word	0x00008580
        /*02b0*/ 	.word	0x00000000
        /*02b4*/ 	.word	0x00036438
        /*02b8*/ 	.short	0x010a
        /*02ba*/ 	.byte	0x3f
	.zero		1


	//   ....[31]....
        /*02bc*/ 	.word	0x000085d0
        /*02c0*/ 	.word	0x00000000
        /*02c4*/ 	.word	0x00036428
        /*02c8*/ 	.short	0x010a
        /*02ca*/ 	.byte	0x3f
	.zero		1


	//   ....[32]....
        /*02cc*/ 	.word	0x00008620
        /*02d0*/ 	.word	0x00000000
        /*02d4*/ 	.word	0x00036438
        /*02d8*/ 	.short	0x010a
        /*02da*/ 	.byte	0x3f
	.zero		1


	//   ....[33]....
        /*02dc*/ 	.word	0x00008680
        /*02e0*/ 	.word	0x00000000
        /*02e4*/ 	.word	0x00036420
        /*02e8*/ 	.short	0x010a
        /*02ea*/ 	.byte	0x3f
	.zero		1


	//   ....[34]....
        /*02ec*/ 	.word	0x000086d0
        /*02f0*/ 	.word	0x00000000
        /*02f4*/ 	.word	0x00036438
        /*02f8*/ 	.short	0x010a
        /*02fa*/ 	.byte	0x3f
	.zero		1


	//   ....[35]....
        /*02fc*/ 	.word	0x00008720
        /*0300*/ 	.word	0x00000000
        /*0304*/ 	.word	0x00036428
        /*0308*/ 	.short	0x010a
        /*030a*/ 	.byte	0x3f
	.zero		1


	//   ....[36]....
        /*030c*/ 	.word	0x00008770
        /*0310*/ 	.word	0x00000000
        /*0314*/ 	.word	0x00036438
        /*0318*/ 	.short	0x010a
        /*031a*/ 	.byte	0x3f
	.zero		1


	//   ....[37]....
        /*031c*/ 	.word	0x00008840
        /*0320*/ 	.word	0x00000009
        /*0324*/ 	.word	0x00000000
        /*0328*/ 	.short	0x010a
        /*032a*/ 	.byte	0x3f
	.zero		1


	//   ....[38]....
        /*032c*/ 	.word	0x00008890
        /*0330*/ 	.word	0x00000003
        /*0334*/ 	.word	0x00000000
        /*0338*/ 	.short	0x010a
        /*033a*/ 	.byte	0x3f
	.zero		1


	//----- nvinfo : EIATTR_NUM_MBARRIERS
	.align		4
.L_622:
        /*033c*/ 	.byte	0x03, 0x38
        /*033e*/ 	.short	0x0007


	//----- nvinfo : EIATTR_EXIT_INSTR_OFFSETS
	.align		4
        /*0340*/ 	.byte	0x04, 0x1c
        /*0342*/ 	.short	(.L_624 - .L_623)


	//   ....[0]....
.L_623:
        /*0344*/ 	.word	0x000083a0


	//----- nvinfo : EIATTR_MAX_THREADS
	.align		4
.L_624:
        /*0348*/ 	.byte	0x04, 0x05
        /*034a*/ 	.short	(.L_626 - .L_625)
.L_625:
        /*034c*/ 	.word	0x00000200
        /*0350*/ 	.word	0x00000001
        /*0354*/ 	.word	0x00000001


	//----- nvinfo : EIATTR_CRS_STACK_SIZE
	.align		4
.L_626:
        /*0358*/ 	.byte	0x04, 0x1e
        /*035a*/ 	.short	(.L_628 - .L_627)
.L_627:
        /*035c*/ 	.word	0x00000000


	//----- nvinfo : EIATTR_CBANK_PARAM_SIZE
	.align		4
.L_628:
        /*0360*/ 	.byte	0x03, 0x19
        /*0362*/ 	.short	0x06f0


	//----- nvinfo : EIATTR_PARAM_CBANK
	.align		4
        /*0364*/ 	.byte	0x04, 0x0a
        /*0366*/ 	.short	(.L_630 - .L_629)
	.align		4
.L_629:
        /*0368*/ 	.word	index@(.nv.constant0._ZN7cutlass13device_kernelIN5flash11enable_sm90INS1_16FlashAttnBwdSm90INS1_25CollectiveMainloopBwdSm90ILi2ELi1ELi1EN4cute5tupleIJNS5_1CILi1EEES8_S8_EEENS6_IJNS7_ILi64EEENS7_ILi96EEENS7_ILi192EEEEEENS_6half_tEfNS_4arch4Sm90ELb0ELb1ELb1ELb0ELb0ELb0ELb1ELb0ELi3ELi1ELi1ELi1ELb0EEENS1_24CollectiveEpilogueBwdGQAISD_fSG_Li384ELb0ELb0EEENS1_19SingleTileSchedulerILb0ELb0ELb0ELi96EEEEEEEEEvNT_6ParamsE)
        /*036c*/ 	.short	0x0210
        /*036e*/ 	.short	0x06f0


	//----- nvinfo : EIATTR_SW_WAR
	.align		4
.L_630:
        /*0370*/ 	.byte	0x04, 0x36
        /*0372*/ 	.short	(.L_632 - .L_631)
.L_631:
        /*0374*/ 	.word	0x00000008
.L_632:


//--------------------- .nv.info._ZN7cutlass13device_kernelIN5flash11enable_sm90INS1_16FlashAttnBwdSm90INS1_25CollectiveMainloopBwdSm90ILi2ELi1ELi1EN4cute5tupleIJNS5_1CILi1EEES8_S8_EEENS6_IJNS7_ILi64EEENS7_ILi96EEENS7_ILi192EEEEEENS_6half_tEfNS_4arch4Sm90ELb0ELb1ELb1ELb0ELb1ELb0ELb1ELb0ELi3ELi1ELi1ELi1ELb0EEENS1_24CollectiveEpilogueBwdGQAISD_fSG_Li384ELb0ELb1EEENS1_19SingleTileSchedulerILb0ELb0ELb0ELi96EEEEEEEEEvNT_6ParamsE --------------------------
	.section	.nv.info._ZN7cutlass13device_kernelIN5flash11enable_sm90INS1_16FlashAttnBwdSm90INS1_25CollectiveMainloopBwdSm90ILi2ELi1ELi1EN4cute5tupleIJNS5_1CILi1EEES8_S8_EEENS6_IJNS7_ILi64EEENS7_ILi96EEENS7_ILi192EEEEEENS_6half_tEfNS_4arch4Sm90ELb0ELb1ELb1ELb0ELb1ELb0ELb1ELb0ELi3ELi1ELi1ELi1ELb0EEENS1_24CollectiveEpilogueBwdGQAISD_fSG_Li384ELb0ELb1EEENS1_19SingleTileSchedulerILb0ELb0ELb0ELi96EEEEEEEEEvNT_6ParamsE,"",@"SHT_CUDA_INFO"
	.sectionflags	@""
	.align	4


	//----- nvinfo : EIATTR_CUDA_API_VERSION
	.align		4
        /*0000*/ 	.byte	0x04, 0x37
        /*0002*/ 	.short	(.L_634 - .L_633)
.L_633:
        /*0004*/ 	.word	0x00000082


	//----- nvinfo : EIATTR_KPARAM_INFO
	.align		4
.L_634:
        /*0008*/ 	.byte	0x04, 0x17
        /*000a*/ 	.short	(.L_636 - .L_635)
.L_635:
        /*000c*/ 	.word	0x00000000
        /*0010*/ 	.short	0x0000
        /*0012*/ 	.short	0x0070
        /*0014*/ 	.byte	0x00, 0xf0, 0x01, 0x1a


	//----- nvinfo : EIATTR_SPARSE_MMA_MASK
	.align		4
.L_636:
        /*0018*/ 	.byte	0x03, 0x50
        /*001a*/ 	.short	0x0000


	//----- nvinfo : EIATTR_MAXREG_COUNT
	.align		4
        /*001c*/ 	.byte	0x03, 0x1b
        /*001e*/ 	.short	0x0080


	//----- nvinfo : EIATTR_NUM_BARRIERS
	.align		4
        /*0020*/ 	.byte	0x02, 0x4c
        /*0022*/ 	.byte	0x10
	.zero		1


	//----- nvinfo : EIATTR_EXTERNS
	.align		4
        /*0024*/ 	.byte	0x04, 0x0f
        /*0026*/ 	.short	(.L_638 - .L_637)


	//   ....[0]....
	.align		4
.L_637:
        /*0028*/ 	.word	index@(__assertfail)


	//----- nvinfo : EIATTR_ANNOTATIONS
	.align		4
.L_638:
        /*002c*/ 	.byte	0x04, 0x55
        /*002e*/ 	.short	(.L_640 - .L_639)


	//   ....[0]....
.L_639:
        /*0030*/ 	.word	0x00000001
        /*0034*/ 	.byte	0xd0, 0x17, 0x00, 0x00, 0x01, 0x00, 0x00, 0x00, 0x10, 0x18, 0x00, 0x00, 0x01, 0x00, 0x00, 0x00
        /*0044*/ 	.byte	0x70, 0x20, 0x00, 0x00, 0x01, 0x00, 0x00, 0x00, 0x00, 0x2a, 0x00, 0x00, 0x01, 0x00, 0x00, 0x00
        /*0054*/ 	.byte	0xe0, 0x2b, 0x00, 0x00


	//----- nvinfo : EIATTR_MERCURY_ISA_VERSION
	.align		4
.L_640:
        /*0058*/ 	.byte	0x03, 0x5f
        /*005a*/ 	.short	0x0101


	//----- nvinfo : EIATTR_INT_WARP_WIDE_INSTR_OFFSETS
	.align		4
        /*005c*/ 	.byte	0x04, 0x31
        /*005e*/ 	.short	(.L_642 - .L_641)


	//   ....[0]....
.L_641:
        /*0060*/ 	.word	0x00000190


	//   ....[1]....
        /*0064*/ 	.word	0x000001c0


	//   ....[2]....
        /*0068*/ 	.word	0x00005d40


	//   ....[3]....
        /*006c*/ 	.word	0x00006480


	//   ....[4]....
        /*0070*/ 	.word	0x00006a70


	//   ....[5]....
        /*0074*/ 	.word	0x00006d40


	//   ....[6]....
        /*0078*/ 	.word	0x00006fa0


	//   ....[7]....
        /*007c*/ 	.word	0x00007130


	//----- nvinfo : EIATTR_COOP_GROUP_MASK_REGIDS
	.align		4
.L_642:
        /*0080*/ 	.byte	0x04, 0x29
        /*0082*/ 	.short	(.L_644 - .L_643)


	//   ....[0]....
.L_643:
        /*0084*/ 	.word	0xffffffff


	//   ....[1]....
        /*0088*/ 	.word	0xffffffff


	//   ....[2]....
        /*008c*/ 	.word	0xffffffff


	//   ....[3]....
        /*0090*/ 	.word	0xffffffff


	//   ....[4]....
        /*0094*/ 	.word	0xffffffff


	//   ....[5]....
        /*0098*/ 	.word	0xffffffff


	//   ....[6]....
        /*009c*/ 	.word	0xffffffff


	//   ....[7]....
        /*00a0*/ 	.word	0xffffffff


	//   ....[8]....
        /*00a4*/ 	.word	0xffffffff


	//   ....[9]....
        /*00a8*/ 	.word	0xffffffff


	//   ....[10]....
        /*00ac*/ 	.word	0xffffffff


	//   ....[11]....
        /*00b0*/ 	.word	0xffffffff


	//   ....[12]....
        /*00b4*/ 	.word	0xffffffff


	//   ....[13]....
        /*00b8*/ 	.word	0xffffffff


	//   ....[14]....
        /*00bc*/ 	.word	0xffffffff


	//   ....[15]....
        /*00c0*/ 	.word	0xffffffff


	//   ....[16]....
        /*00c4*/ 	.word	0xffffffff


	//   ....[17]....
        /*00c8*/ 	.word	0xffffffff


	//   ....[18]....
        /*00cc*/ 	.word	0xffffffff


	//   ....[19]....
        /*00d0*/ 	.word	0xffffffff


	//   ....[20]....
        /*00d4*/ 	.word	0x0500000f


	//   ....[21]....
        /*00d8*/ 	.word	0x0500000f


	//   ....[22]....
        /*00dc*/ 	.word	0x0500000f


	//   ....[23]....
        /*00e0*/ 	.word	0x0500000f


	//   ....[24]....
        /*00e4*/ 	.word	0x0500000f


	//   ....[25]....
        /*00e8*/ 	.word	0x0500000f


	//----- nvinfo : EIATTR_COOP_GROUP_INSTR_OFFSETS
	.align		4
.L_644:
        /*00ec*/ 	.byte	0x04, 0x28
        /*00ee*/ 	.short	(.L_646 - .L_645)


	//   ....[0]....
.L_645:
        /*00f0*/ 	.word	0x00000070


	//   ....[1]....
        /*00f4*/ 	.word	0x000001a0


	//   ....[2]....
        /*00f8*/ 	.word	0x000001f0


	//   ....[3]....
        /*00fc*/ 	.word	0x000003e0


	//   ....[4]....
        /*0100*/ 	.word	0x000005f0


	//   ....[5]....
        /*0104*/ 	.word	0x000010b0


	//   ....[6]....
        /*0108*/ 	.word	0x00004b70


	//   ....[7]....
        /*010c*/ 	.word	0x00004cf0


	//   ....[8]....
        /*0110*/ 	.word	0x00004fa0


	//   ....[9]....
        /*0114*/ 	.word	0x00005130


	//   ....[10]....
        /*0118*/ 	.word	0x00005250


	//   ....[11]....
        /*011c*/ 	.word	0x000057b0


	//   ....[12]....
        /*0120*/ 	.word	0x00005c70


	//   ....[13]....
        /*0124*/ 	.word	0x00005fc0


	//   ....[14]....
        /*0128*/ 	.word	0x000063b0


	//   ....[15]....
        /*012c*/ 	.word	0x000065f0


	//   ....[16]....
        /*0130*/ 	.word	0x000069a0


	//   ....[17]....
        /*0134*/ 	.word	0x00006c80


	//   ....[18]....
        /*0138*/ 	.word	0x00006ea0


	//   ....[19]....
        /*013c*/ 	.word	0x00007030


	//   ....[20]....
        /*0140*/ 	.word	0x000097d0


	//   ....[21]....
        /*0144*/ 	.word	0x00009940


	//   ....[22]....
        /*0148*/ 	.word	0x000099b0


	//   ....[23]....
        /*014c*/ 	.word	0x00009a20


	//   ....[24]....
        /*0150*/ 	.word	0x00009a90


	//   ....[25]....
        /*0154*/ 	.word	0x00009b00


	//----- nvinfo : EIATTR_REG_RECONFIG
	.align		4
.L_646:
        /*0158*/ 	.byte	0x01, 0x54
	.zero		2


	//----- nvinfo : EIATTR_SYSCALL_OFFSETS
	.align		4
        /*015c*/ 	.byte	0x04, 0x46
        /*015e*/ 	.short	(.L_648 - .L_647)


	//   ....[0]....
.L_647:
        /*0160*/ 	.word	0x00000d10


	//   ....[1]....
        /*0164*/ 	.word	0x00000e00


	//   ....[2]....
        /*0168*/ 	.word	0x00000f40


	//   ....[3]....
        /*016c*/ 	.word	0x00001030


	//----- nvinfo : EIATTR_MBARRIER_INSTR_OFFSETS
	.align		4
.L_648:
        /*0170*/ 	.byte	0x04, 0x39
        /*0172*/ 	.short	(.L_650 - .L_649)


	//   ....[0]....
.L_649:
        /*0174*/ 	.word	0x00000290
        /*0178*/ 	.word	0x000000ff
        /*017c*/ 	.word	0x00036400
        /*0180*/ 	.short	0x0100
        /*0182*/ 	.byte	0x06
	.zero		1


	//   ....[1]....
        /*0184*/ 	.word	0x00000390
        /*0188*/ 	.word	0x000000ff
        /*018c*/ 	.word	0x00036410
        /*0190*/ 	.short	0x0100
        /*0192*/ 	.byte	0x08
	.zero		1


	//   ....[2]....
        /*0194*/ 	.word	0x000003a0
        /*0198*/ 	.word	0x000000ff
        /*019c*/ 	.word	0x00036420
        /*01a0*/ 	.short	0x0100
        /*01a2*/ 	.byte	0x08
	.zero		1


	//   ....[3]....
        /*01a4*/ 	.word	0x000003b0
        /*01a8*/ 	.word	0x000000ff
        /*01ac*/ 	.word	0x00036418
        /*01b0*/ 	.short	0x0100
        /*01b2*/ 	.byte	0x08
	.zero		1


	//   ....[4]....
        /*01b4*/ 	.word	0x000003c0
        /*01b8*/ 	.word	0x000000ff
        /*01bc*/ 	.word	0x00036428
        /*01c0*/ 	.short	0x0100
        /*01c2*/ 	.byte	0x08
	.zero		1


	//   ....[5]....
        /*01c4*/ 	.word	0x000004f0
        /*01c8*/ 	.word	0x000000ff
        /*01cc*/ 	.word	0x00036430
        /*01d0*/ 	.short	0x0100
        /*01d2*/ 	.byte	0x08
	.zero		1


	//   ....[6]....
        /*01d4*/ 	.word	0x00000500
        /*01d8*/ 	.word	0x000000ff
        /*01dc*/ 	.word	0x00036438
        /*01e0*/ 	.short	0x0100
        /*01e2*/ 	.byte	0x08
	.zero		1


	//   ....[7]....
        /*01e4*/ 	.word	0x000010e0
        /*01e8*/ 	.word	0x000000ff
        /*01ec*/ 	.word	0x00036400
        /*01f0*/ 	.short	0x010a
        /*01f2*/ 	.byte	0x25
	.zero		1


	//   ....[8]....
        /*01f4*/ 	.word	0x000011d0
        /*01f8*/ 	.word	0x000000ff
        /*01fc*/ 	.word	0x00036400
        /*0200*/ 	.short	0x010a
        /*0202*/ 	.byte	0x25
	.zero		1


	//   ....[9]....
        /*0204*/ 	.word	0x00001930
        /*0208*/ 	.word	0x00000003
        /*020c*/ 	.word	0x00036410
        /*0210*/ 	.short	0x010a
        /*0212*/ 	.byte	0x3f
	.zero		1


	//   ....[10]....
        /*0214*/ 	.word	0x00001970
        /*0218*/ 	.word	0x00000003
        /*021c*/ 	.word	0x00036410
        /*0220*/ 	.short	0x010a
        /*0222*/ 	.byte	0x3f
	.zero		1


	//   ....[11]....
        /*0224*/ 	.word	0x00002000
        /*0228*/ 	.word	0x000000ff
        /*022c*/ 	.word	0x00036430
        /*0230*/ 	.short	0x010a
        /*0232*/ 	.byte	0x25
	.zero		1


	//   ....[12]....
        /*0234*/ 	.word	0x00002040
        /*0238*/ 	.word	0x000000ff
        /*023c*/ 	.word	0x00036430
        /*0240*/ 	.short	0x010a
        /*0242*/ 	.byte	0x25
	.zero		1


	//   ....[13]....
        /*0244*/ 	.word	0x00003e60
        /*0248*/ 	.word	0x000000ff
        /*024c*/ 	.word	0x00000000
        /*0250*/ 	.short	0x0101
        /*0252*/ 	.byte	0x04
	.zero		1


	//   ....[14]....
        /*0254*/ 	.word	0x00004200
        /*0258*/ 	.word	0x00000003
        /*025c*/ 	.word	0x00000000
        /*0260*/ 	.short	0x0101
        /*0262*/ 	.byte	0x3f
	.zero		1


	//   ....[15]....
        /*0264*/ 	.word	0x00007720
        /*0268*/ 	.word	0x00000000
        /*026c*/ 	.word	0x00036420
        /*0270*/ 	.short	0x010a
        /*0272*/ 	.byte	0x3f
	.zero		1


	//   ....[16]....
        /*0274*/ 	.word	0x00007f30
        /*0278*/ 	.word	0x00000000
        /*027c*/ 	.word	0x00036438
        /*0280*/ 	.short	0x010a
        /*0282*/ 	.byte	0x3f
	.zero		1


	//   ....[17]....
        /*0284*/ 	.word	0x00008290
        /*0288*/ 	.word	0x00000000
        /*028c*/ 	.word	0x00036428
        /*0290*/ 	.short	0x010a
        /*0292*/ 	.byte	0x3f
	.zero		1


	//   ....[18]....
        /*0294*/ 	.word	0x000085b0
        /*0298*/ 	.word	0x00000000
        /*029c*/ 	.word	0x00036438
        /*02a0*/ 	.short	0x010a
        /*02a2*/ 	.byte	0x3f
	.zero		1


	//   ....[19]....
        /*02a4*/ 	.word	0x00008860
        /*02a8*/ 	.word	0x00000000
        /*02ac*/ 	.word	0x00036420
        /*02b0*/ 	.short	0x010a
        /*02b2*/ 	.byte	0x3f
	.zero		1


	//   ....[20]....
        /*02b4*/ 	.word	0x00008be0
        /*02b8*/ 	.word	0x00000000
        /*02bc*/ 	.word	0x00036438
        /*02c0*/ 	.short	0x010a
        /*02c2*/ 	.byte	0x3f
	.zero		1


	//   ....[21]....
        /*02c4*/ 	.word	0x00008ed0
        /*02c8*/ 	.word	0x00000000
        /*02cc*/ 	.word	0x00036428
        /*02d0*/ 	.short	0x010a
        /*02d2*/ 	.byte	0x3f
	.zero		1


	//   ....[22]....
        /*02d4*/ 	.word	0x00009210
        /*02d8*/ 	.word	0x00000000
        /*02dc*/ 	.word	0x00036438
        /*02e0*/ 	.short	0x010a
        /*02e2*/ 	.byte	0x3f
	.zero		1


	//   ....[23]....
        /*02e4*/ 	.word	0x00009660
        /*02e8*/ 	.word	0x00000009
        /*02ec*/ 	.word	0x00000000
        /*02f0*/ 	.short	0x010a
        /*02f2*/ 	.byte	0x3f
	.zero		1


	//   ....[24]....
        /*02f4*/ 	.word	0x000096e0
        /*02f8*/ 	.word	0x00000003
        /*02fc*/ 	.word	0x00000000
        /*0300*/ 	.short	0x010a
        /*0302*/ 	.byte	0x3f
	.zero		1


	//   ....[25]....
        /*0304*/ 	.word	0x00009730
        /*0308*/ 	.word	0x00000004
        /*030c*/ 	.word	0x00036438
        /*0310*/ 	.short	0x010a
        /*0312*/ 	.byte	0x3f
	.zero		1


	//   ....[26]....
        /*0314*/ 	.word	0x00009810
        /*0318*/ 	.word	0x00000003
        /*031c*/ 	.word	0x00036400
        /*0320*/ 	.short	0x010a
        /*0322*/ 	.byte	0x3f
	.zero		1


	//   ....[27]....
        /*0324*/ 	.word	0x00009860
        /*0328*/ 	.word	0x00000003
        /*032c*/ 	.word	0x00036410
        /*0330*/ 	.short	0x010a
        /*0332*/ 	.byte	0x3f
	.zero		1


	//   ....[28]....
        /*0334*/ 	.word	0x000098c0
        /*0338*/ 	.word	0x0000000c
        /*033c*/ 	.word	0x00036430
        /*0340*/ 	.short	0x010a
        /*0342*/ 	.byte	0x3f
	.zero		1


	//   ....[29]....
        /*0344*/ 	.word	0x00009b40
        /*0348*/ 	.word	0x00000000
        /*034c*/ 	.word	0x00036420
        /*0350*/ 	.short	0x010a
        /*0352*/ 	.byte	0x3f
	.zero		1


	//   ....[30]....
        /*0354*/ 	.word	0x00009b90
        /*0358*/ 	.word	0x00000000
        /*035c*/ 	.word	0x00036438
        /*0360*/ 	.short	0x010a
        /*0362*/ 	.byte	0x3f
	.zero		1


	//   ....[31]....
        /*0364*/ 	.word	0x00009be0
        /*0368*/ 	.word	0x00000000
        /*036c*/ 	.word	0x00036428
        /*0370*/ 	.short	0x010a
        /*0372*/ 	.byte	0x3f
	.zero		1


	//   ....[32]....
        /*0374*/ 	.word	0x00009c30
        /*0378*/ 	.word	0x00000000
        /*037c*/ 	.word	0x00036438
        /*0380*/ 	.short	0x010a
        /*0382*/ 	.byte	0x3f
	.zero		1


	//   ....[33]....
        /*0384*/ 	.word	0x00009c90
        /*0388*/ 	.word	0x00000000
        /*038c*/ 	.word	0x00036420
        /*0390*/ 	.short	0x010a
        /*0392*/ 	.byte	0x3f
	.zero		1


	//   ....[34]....
        /*0394*/ 	.word	0x00009ce0
        /*0398*/ 	.word	0x00000000
        /*039c*/ 	.word	0x00036438
        /*03a0*/ 	.short	0x010a
        /*03a2*/ 	.byte	0x3f
	.zero		1


	//   ....[35]....
        /*03a4*/ 	.word	0x00009d30
        /*03a8*/ 	.word	0x00000000
        /*03ac*/ 	.word	0x00036428
        /*03b0*/ 	.short	0x010a
        /*03b2*/ 	.byte	0x3f
	.zero		1


	//   ....[36]....
        /*03b4*/ 	.word	0x00009d80
        /*03b8*/ 	.word	0x00000000
        /*03bc*/ 	.word	0x00036438
        /*03c0*/ 	.short	0x010a
        /*03c2*/ 	.byte	0x3f
	.zero		1


	//   ....[37]....
        /*03c4*/ 	.word	0x00009e50
        /*03c8*/ 	.word	0x00000009
        /*03cc*/ 	.word	0x00000000
        /*03d0*/ 	.short	0x010a
        /*03d2*/ 	.byte	0x3f
	.zero		1


	//   ....[38]....
        /*03d4*/ 	.word	0x00009ea0
        /*03d8*/ 	.word	0x00000003
        /*03dc*/ 	.word	0x00000000
        /*03e0*/ 	.short	0x010a
        /*03e2*/ 	.byte	0x3f
	.zero		1


	//----- nvinfo : EIATTR_NUM_MBARRIERS
	.align		4
.L_650:
        /*03e4*/ 	.byte	0x03, 0x38
        /*03e6*/ 	.short	0x0007


	//----- nvinfo : EIATTR_EXIT_INSTR_OFFSETS
	.align		4
        /*03e8*/ 	.byte	0x04, 0x1c
        /*03ea*/ 	.short	(.L_652 - .L_651)


	//   ....[0]....
.L_651:
        /*03ec*/ 	.word	0x00009780


	//----- nvinfo : EIATTR_MAX_THREADS
	.align		4
.L_652:
        /*03f0*/ 	.byte	0x04, 0x05
        /*03f2*/ 	.short	(.L_654 - .L_653)
.L_653:
        /*03f4*/ 	.word	0x00000200
        /*03f8*/ 	.word	0x00000001
        /*03fc*/ 	.word	0x00000001


	//----- nvinfo : EIATTR_CRS_STACK_SIZE
	.align		4
.L_654:
        /*0400*/ 	.byte	0x04, 0x1e
        /*0402*/ 	.short	(.L_656 - .L_655)
.L_655:
        /*0404*/ 	.word	0x00000000


	//----- nvinfo : EIATTR_CBANK_PARAM_SIZE
	.align		4
.L_656:
        /*0408*/ 	.byte	0x03, 0x19
        /*040a*/ 	.short	0x06f0


	//----- nvinfo : EIATTR_PARAM_CBANK
	.align		4
        /*040c*/ 	.byte	0x04, 0x0a
        /*040e*/ 	.short	(.L_658 - .L_657)
	.align		4
.L_657:
        /*0410*/ 	.word	index@(.nv.constant0._ZN7cutlass13device_kernelIN5flash11enable_sm90INS1_16FlashAttnBwdSm90INS1_25CollectiveMainloopBwdSm90ILi2ELi1ELi1EN4cute5tupleIJNS5_1CILi1EEES8_S8_EEENS6_IJNS7_ILi64EEENS7_ILi96EEENS7_ILi192EEEEEENS_6half_tEfNS_4arch4Sm90ELb0ELb1ELb1ELb0ELb1ELb0ELb1ELb0ELi3ELi1ELi1ELi1ELb0EEENS1_24CollectiveEpilogueBwdGQAISD_fSG_Li384ELb0ELb1EEENS1_19SingleTileSchedulerILb0ELb0ELb0ELi96EEEEEEEEEvNT_6ParamsE)
        /*0414*/ 	.short	0x0210
        /*0416*/ 	.short	0x06f0


	//----- nvinfo : EIATTR_SW_WAR
	.align		4
.L_658:
        /*0418*/ 	.byte	0x04, 0x36
        /*041a*/ 	.short	(.L_660 - .L_659)
.L_659:
        /*041c*/ 	.word	0x00000008
.L_660:


//--------------------- .nv.info._ZN7cutlass13device_kernelIN5flash11enable_sm90INS1_16FlashAttnBwdSm90INS1_25CollectiveMainloopBwdSm90ILi2ELi1ELi1EN4cute5tupleIJNS5_1CILi1EEES8_S8_EEENS6_IJNS7_ILi64EEENS7_ILi96EEENS7_ILi192EEEEEENS_6half_tEfNS_4arch4Sm90ELb0ELb1ELb1ELb1ELb0ELb0ELb1ELb0ELi3ELi1ELi1ELi1ELb0EEENS1_21CollectiveEpilogueBwdISD_SE_SG_Li384ELb1ELb1ELi3EEENS1_19SingleTileSchedulerILb1ELb0ELb0ELi96EEEEEEEEEvNT_6ParamsE --------------------------
	.section	.nv.info._ZN7cutlass13device_kernelIN5flash11enable_sm90INS1_16FlashAttnBwdSm90INS1_25CollectiveMainloopBwdSm90ILi2ELi1ELi1EN4cute5tupleIJNS5_1CILi1EEES8_S8_EEENS6_IJNS7_ILi64EEENS7_ILi96EEENS7_ILi192EEEEEENS_6half_tEfNS_4arch4Sm90ELb0ELb1ELb1ELb1ELb0ELb0ELb1ELb0ELi3ELi1ELi1ELi1ELb0EEENS1_21CollectiveEpilogueBwdISD_SE_SG_Li384ELb1ELb1ELi3EEENS1_19SingleTileSchedulerILb1ELb0ELb0ELi96EEEEEEEEEvNT_6ParamsE,"",@"SHT_CUDA_INFO"
	.sectionflags	@""
	.align	4


	//----- nvinfo : EIATTR_CUDA_API_VERSION
	.align		4
        /*0000*/ 	.byte	0x04, 0x37
        /*0002*/ 	.short	(.L_662 - .L_661)
.L_661:
        /*0004*/ 	.word	0x00000082


	//----- nvinfo : EIATTR_KPARAM_INFO
	.align		4
.L_662:
        /*0008*/ 	.byte	0x04, 0x17
        /*000a*/ 	.short	(.L_664 - .L_663)
.L_663:
        /*000c*/ 	.word	0x00000000
        /*0010*/ 	.short	0x0000
        /*0012*/ 	.short	0x0070
        /*0014*/ 	.byte	0x00, 0xf0, 0x01, 0x1a


	//----- nvinfo : EIATTR_SPARSE_MMA_MASK
	.align		4
.L_664:
        /*0018*/ 	.byte	0x03, 0x50
        /*001a*/ 	.short	0x0000


	//----- nvinfo : EIATTR_MAXREG_COUNT
	.align		4
        /*001c*/ 	.byte	0x03, 0x1b
        /*001e*/ 	.short	0x0080


	//----- nvinfo : EIATTR_NUM_BARRIERS
	.align		4
        /*0020*/ 	.byte	0x02, 0x4c
        /*0022*/ 	.byte	0x10
	.zero		1


	//----- nvinfo : EIATTR_EXTERNS
	.align		4
        /*0024*/ 	.byte	0x04, 0x0f
        /*0026*/ 	.short	(.L_666 - .L_665)


	//   ....[0]....
	.align		4
.L_665:
        /*0028*/ 	.word	index@(__assertfail)


	//----- nvinfo : EIATTR_ANNOTATIONS
	.align		4
.L_666:
        /*002c*/ 	.byte	0x04, 0x55
        /*002e*/ 	.short	(.L_668 - .L_667)


	//   ....[0]....
.L_667:
        /*0030*/ 	.word	0x00000001
        /*0034*/ 	.byte	0x40, 0x05, 0x00, 0x00, 0x01, 0x00, 0x00, 0x00, 0xb0, 0x07, 0x00, 0x00, 0x01, 0x00, 0x00, 0x00
        /* <DEDUP_REMOVED lines=9> */
        /*00d4*/ 	.byte	0x90, 0x60, 0x00, 0x00, 0x01, 0x00, 0x00, 0x00, 0xb0, 0xb1, 0x00, 0x00


	//----- nvinfo : EIATTR_MERCURY_ISA_VERSION
	.align		4
.L_668:
        /*00e0*/ 	.byte	0x03, 0x5f
        /*00e2*/ 	.short	0x0101


	//----- nvinfo : EIATTR_INT_WARP_WIDE_INSTR_OFFSETS
	.align		4
        /*00e4*/ 	.byte	0x04, 0x31
        /*00e6*/ 	.short	(.L_670 - .L_669)


	//   ....[0]....
.L_669:
        /*00e8*/ 	.word	0x00000180


	//   ....[1]....
        /*00ec*/ 	.word	0x00000240


	//----- nvinfo : EIATTR_COOP_GROUP_MASK_REGIDS
	.align		4
.L_670:
        /*00f0*/ 	.byte	0x04, 0x29
        /*00f2*/ 	.short	(.L_672 - .L_671)


	//   ....[0]....
.L_671:
        /*00f4*/ 	.word	0xffffffff


	//   ....[1]....
        /*00f8*/ 	.word	0xffffffff


	//   ....[2]....
        /*00fc*/ 	.word	0xffffffff


	//   ....[3]....
        /*0100*/ 	.word	0xffffffff


	//   ....[4]....
        /*0104*/ 	.word	0xffffffff


	//   ....[5]....
        /*0108*/ 	.word	0xffffffff


	//   ....[6]....
        /*010c*/ 	.word	0xffffffff


	//   ....[7]....
        /*0110*/ 	.word	0x0500000f


	//----- nvinfo : EIATTR_COOP_GROUP_INSTR_OFFSETS
	.align		4
.L_672:
        /*0114*/ 	.byte	0x04, 0x28
        /*0116*/ 	.short	(.L_674 - .L_673)


	//   ....[0]....
.L_673:
        /*0118*/ 	.word	0x00000060


	//   ....[1]....
        /*011c*/ 	.word	0x00000190


	//   ....[2]....
        /*0120*/ 	.word	0x00000220


	//   ....[3]....
        /*0124*/ 	.word	0x000003a0


	//   ....[4]....
        /*0128*/ 	.word	0x000005f0


	//   ....[5]....
        /*012c*/ 	.word	0x00001400


	//   ....[6]....
        /*0130*/ 	.word	0x000071b0


	//   ....[7]....
        /*0134*/ 	.word	0x0000b3e0


	//----- nvinfo : EIATTR_REG_RECONFIG
	.align		4
.L_674:
        /*0138*/ 	.byte	0x01, 0x54
	.zero		2


	//----- nvinfo : EIATTR_SYSCALL_OFFSETS
	.align		4
        /*013c*/ 	.byte	0x04, 0x46
        /*013e*/ 	.short	(.L_676 - .L_675)


	//   ....[0]....
.L_675:
        /*0140*/ 	.word	0x00001060


	//   ....[1]....
        /*0144*/ 	.word	0x00001150


	//   ....[2]....
        /*0148*/ 	.word	0x00001290


	//   ....[3]....
        /*014c*/ 	.word	0x00001380


	//----- nvinfo : EIATTR_MBARRIER_INSTR_OFFSETS
	.align		4
.L_676:
        /*0150*/ 	.byte	0x04, 0x39
        /*0152*/ 	.short	(.L_678 - .L_677)


	//   ....[0]....
.L_677:
        /*0154*/ 	.word	0x00000260
        /*0158*/ 	.word	0x000000ff
        /*015c*/ 	.word	0x00036400
        /*0160*/ 	.short	0x0100
        /*0162*/ 	.byte	0x06
	.zero		1


	//   ....[1]....
        /*0164*/ 	.word	0x00000350
        /*0168*/ 	.word	0x000000ff
        /*016c*/ 	.word	0x00036410
        /*0170*/ 	.short	0x0100
        /*0172*/ 	.byte	0x08
	.zero		1


	//   ....[2]....
        /*0174*/ 	.word	0x00000360
        /*0178*/ 	.word	0x000000ff
        /*017c*/ 	.word	0x00036420
        /*0180*/ 	.short	0x0100
        /*0182*/ 	.byte	0x08
	.zero		1


	//   ....[3]....
        /*0184*/ 	.word	0x00000370
        /*0188*/ 	.word	0x000000ff
        /*018c*/ 	.word	0x00036418
        /*0190*/ 	.short	0x0100
        /*0192*/ 	.byte	0x08
	.zero		1


	//   ....[4]....
        /*0194*/ 	.word	0x00000380
        /*0198*/ 	.word	0x000000ff
        /*019c*/ 	.word	0x00036428
        /*01a0*/ 	.short	0x0100
        /*01a2*/ 	.byte	0x08
	.zero		1


	//   ....[5]....
        /*01a4*/ 	.word	0x000004b0
        /*01a8*/ 	.word	0x000000ff
        /*01ac*/ 	.word	0x00036430
        /*01b0*/ 	.short	0x0100
        /*01b2*/ 	.byte	0x08
	.zero		1


	//   ....[6]....
        /*01b4*/ 	.word	0x000004c0
        /*01b8*/ 	.word	0x000000ff
        /*01bc*/ 	.word	0x00036438
        /*01c0*/ 	.short	0x0100
        /*01c2*/ 	.byte	0x08
	.zero		1


	//   ....[7]....
        /*01c4*/ 	.word	0x00001430
        /*01c8*/ 	.word	0x000000ff
        /*01cc*/ 	.word	0x00036400
        /*01d0*/ 	.short	0x010a
        /*01d2*/ 	.byte	0x24
	.zero		1


	//   ....[8]....
        /*01d4*/ 	.word	0x00001520
        /*01d8*/ 	.word	0x000000ff
        /*01dc*/ 	.word	0x00036400
        /*01e0*/ 	.short	0x010a
        /*01e2*/ 	.byte	0x24
	.zero		1


	//   ....[9]....
        /*01e4*/ 	.word	0x00001ca0
        /*01e8*/ 	.word	0x00000003
        /*01ec*/ 	.word	0x00036410
        /*01f0*/ 	.short	0x010a
        /*01f2*/ 	.byte	0x3f
	.zero		1


	//   ....[10]....
        /*01f4*/ 	.word	0x00001ce0
        /*01f8*/ 	.word	0x00000003
        /*01fc*/ 	.word	0x00036410
        /*0200*/ 	.short	0x010a
        /*0202*/ 	.byte	0x3f
	.zero		1


	//   ....[11]....
        /*0204*/ 	.word	0x00002380
        /*0208*/ 	.word	0x000000ff
        /*020c*/ 	.word	0x00036430
        /*0210*/ 	.short	0x010a
        /*0212*/ 	.byte	0x24
	.zero		1


	//   ....[12]....
        /*0214*/ 	.word	0x000023c0
        /*0218*/ 	.word	0x000000ff
        /*021c*/ 	.word	0x00036430
        /*0220*/ 	.short	0x010a
        /*0222*/ 	.byte	0x24
	.zero		1


	//   ....[13]....
        /*0224*/ 	.word	0x000041a0
        /*0228*/ 	.word	0x000000ff
        /*022c*/ 	.word	0x00000000
        /*0230*/ 	.short	0x0101
        /*0232*/ 	.byte	0x04
	.zero		1


	//   ....[14]....
        /*0234*/ 	.word	0x00004530
        /*0238*/ 	.word	0x00000003
        /*023c*/ 	.word	0x00000000
        /*0240*/ 	.short	0x0101
        /*0242*/ 	.byte	0x3f
	.zero		1


	//   ....[15]....
        /*0244*/ 	.word	0x000092e0
        /*0248*/ 	.word	0x00000000
        /*024c*/ 	.word	0x00036420
        /*0250*/ 	.short	0x010a
        /*0252*/ 	.byte	0x3f
	.zero		1


	//   ....[16]....
        /*0254*/ 	.word	0x00009ad0
        /*0258*/ 	.word	0x00000000
        /*025c*/ 	.word	0x00036438
        /*0260*/ 	.short	0x010a
        /*0262*/ 	.byte	0x3f
	.zero		1


	//   ....[17]....
        /*0264*/ 	.word	0x00009e30
        /*0268*/ 	.word	0x00000000
        /*026c*/ 	.word	0x00036428
        /*0270*/ 	.short	0x010a
        /*0272*/ 	.byte	0x3f
	.zero		1


	//   ....[18]....
        /*0274*/ 	.word	0x0000a160
        /*0278*/ 	.word	0x00000000
        /*027c*/ 	.word	0x00036438
        /*0280*/ 	.short	0x010a
        /*0282*/ 	.byte	0x3f
	.zero		1


	//   ....[19]....
        /*0284*/ 	.word	0x0000a450
        /*0288*/ 	.word	0x00000000
        /*028c*/ 	.word	0x00036420
        /*0290*/ 	.short	0x010a
        /*0292*/ 	.byte	0x3f
	.zero		1


	//   ....[20]....
        /*0294*/ 	.word	0x0000a7d0
        /*0298*/ 	.word	0x00000000
        /*029c*/ 	.word	0x00036438
        /*02a0*/ 	.short	0x010a
        /*02a2*/ 	.byte	0x3f
	.zero		1


	//   ....[21]....
        /*02a4*/ 	.word	0x0000aad0
        /*02a8*/ 	.word	0x00000000
        /*02ac*/ 	.word	0x00036428
        /*02b0*/ 	.short	0x010a
        /*02b2*/ 	.byte	0x3f
	.zero		1


	//   ....[22]....
        /*02b4*/ 	.word	0x0000ae10
        /*02b8*/ 	.word	0x00000000
        /*02bc*/ 	.word	0x00036438
        /*02c0*/ 	.short	0x010a
        /*02c2*/ 	.byte	0x3f
	.zero		1


	//   ....[23]....
        /*02c4*/ 	.word	0x0000b270
        /*02c8*/ 	.word	0x00000007
        /*02cc*/ 	.word	0x00000000
        /*02d0*/ 	.short	0x010a
        /*02d2*/ 	.byte	0x3f
	.zero		1


	//   ....[24]....
        /*02d4*/ 	.word	0x0000b2f0
        /*02d8*/ 	.word	0x00000003
        /*02dc*/ 	.word	0x00000000
        /*02e0*/ 	.short	0x010a
        /*02e2*/ 	.byte	0x3f
	.zero		1


	//   ....[25]....
        /*02e4*/ 	.word	0x0000b340
        /*02e8*/ 	.word	0x00000009
        /*02ec*/ 	.word	0x00036438
        /*02f0*/ 	.short	0x010a
        /*02f2*/ 	.byte	0x3f
	.zero		1


	//   ....[26]....
        /*02f4*/ 	.word	0x0000b420
        /*02f8*/ 	.word	0x00000003
        /*02fc*/ 	.word	0x00036400
        /*0300*/ 	.short	0x010a
        /*0302*/ 	.byte	0x3f
	.zero		1


	//   ....[27]....
        /*0304*/ 	.word	0x0000b470
        /*0308*/ 	.word	0x00000003
        /*030c*/ 	.word	0x00036410
        /*0310*/ 	.short	0x010a
        /*0312*/ 	.byte	0x3f
	.zero		1


	//   ....[28]....
        /*0314*/ 	.word	0x0000b4d0
        /*0318*/ 	.word	0x0000000c
        /*031c*/ 	.word	0x00036430
        /*0320*/ 	.short	0x010a
        /*0322*/ 	.byte	0x3f
	.zero		1


	//   ....[29]....
        /*0324*/ 	.word	0x0000b520
        /*0328*/ 	.word	0x00000000
        /*032c*/ 	.word	0x00036420
        /*0330*/ 	.short	0x010a
        /*0332*/ 	.byte	0x3f
	.zero		1


	//   ....[30]....
        /*0334*/ 	.word	0x0000b570
        /*0338*/ 	.word	0x00000000
        /*033c*/ 	.word	0x00036438
        /*0340*/ 	.short	0x010a
        /*0342*/ 	.byte	0x3f
	.zero		1


	//   ....[31]....
        /*0344*/ 	.word	0x0000b5c0
        /*0348*/ 	.word	0x00000000
        /*034c*/ 	.word	0x00036428
        /*0350*/ 	.short	0x010a
        /*0352*/ 	.byte	0x3f
	.zero		1


	//   ....[32]....
        /*0354*/ 	.word	0x0000b620
        /*0358*/ 	.word	0x00000000
        /*035c*/ 	.word	0x00036438
        /*0360*/ 	.short	0x010a
        /*0362*/ 	.byte	0x3f
	.zero		1


	//   ....[33]....
        /*0364*/ 	.word	0x0000b6a0
        /*0368*/ 	.word	0x00000000
        /*036c*/ 	.word	0x00036420
        /*0370*/ 	.short	0x010a
        /*0372*/ 	.byte	0x3f
	.zero		1


	//   ....[34]....
        /*0374*/ 	.word	0x0000b6f0
        /*0378*/ 	.word	0x00000000
        /*037c*/ 	.word	0x00036438
        /*0380*/ 	.short	0x010a
        /*0382*/ 	.byte	0x3f
	.zero		1


	//   ....[35]....
        /*0384*/ 	.word	0x0000b740
        /*0388*/ 	.word	0x00000000
        /*038c*/ 	.word	0x00036428
        /*0390*/ 	.short	0x010a
        /*0392*/ 	.byte	0x3f
	.zero		1


	//   ....[36]....
        /*0394*/ 	.word	0x0000b790
        /*0398*/ 	.word	0x00000000
        /*039c*/ 	.word	0x00036438
        /*03a0*/ 	.short	0x010a
        /*03a2*/ 	.byte	0x3f
	.zero		1


	//   ....[37]....
        /*03a4*/ 	.word	0x0000b860
        /*03a8*/ 	.word	0x00000007
        /*03ac*/ 	.word	0x00000000
        /*03b0*/ 	.short	0x010a
        /*03b2*/ 	.byte	0x3f
	.zero		1


	//   ....[38]....
        /*03b4*/ 	.word	0x0000b8b0
        /*03b8*/ 	.word	0x00000003
        /*03bc*/ 	.word	0x00000000
        /*03c0*/ 	.short	0x010a
        /*03c2*/ 	.byte	0x3f
	.zero		1


	//----- nvinfo : EIATTR_NUM_MBARRIERS
	.align		4
.L_678:
        /*03c4*/ 	.byte	0x03, 0x38
        /*03c6*/ 	.short	0x0007


	//----- nvinfo : EIATTR_EXIT_INSTR_OFFSETS
	.align		4
        /*03c8*/ 	.byte	0x04, 0x1c
        /*03ca*/ 	.short	(.L_680 - .L_679)


	//   ....[0]....
.L_679:
        /*03cc*/ 	.word	0x0000b390


	//----- nvinfo : EIATTR_MAX_THREADS
	.align		4
.L_680:
        /*03d0*/ 	.byte	0x04, 0x05
        /*03d2*/ 	.short	(.L_682 - .L_681)
.L_681:
        /*03d4*/ 	.word	0x00000200
        /*03d8*/ 	.word	0x00000001
        /*03dc*/ 	.word	0x00000001


	//----- nvinfo : EIATTR_CRS_STACK_SIZE
	.align		4
.L_682:
        /*03e0*/ 	.byte	0x04, 0x1e
        /*03e2*/ 	.short	(.L_684 - .L_683)
.L_683:
        /*03e4*/ 	.word	0x00000000


	//----- nvinfo : EIATTR_CBANK_PARAM_SIZE
	.align		4
.L_684:
        /*03e8*/ 	.byte	0x03, 0x19
        /*03ea*/ 	.short	0x06f0


	//----- nvinfo : EIATTR_PARAM_CBANK
	.align		4
        /*03ec*/ 	.byte	0x04, 0x0a
        /*03ee*/ 	.short	(.L_686 - .L_685)
	.align		4
.L_685:
        /*03f0*/ 	.word	index@(.nv.constant0._ZN7cutlass13device_kernelIN5flash11enable_sm90INS1_16FlashAttnBwdSm90INS1_25CollectiveMainloopBwdSm90ILi2ELi1ELi1EN4cute5tupleIJNS5_1CILi1EEES8_S8_EEENS6_IJNS7_ILi64EEENS7_ILi96EEENS7_ILi192EEEEEENS_6half_tEfNS_4arch4Sm90ELb0ELb1ELb1ELb1ELb0ELb0ELb1ELb0ELi3ELi1ELi1ELi1ELb0EEENS1_21CollectiveEpilogueBwdISD_SE_SG_Li384ELb1ELb1ELi3EEENS1_19SingleTileSchedulerILb1ELb0ELb0ELi96EEEEEEEEEvNT_6ParamsE)
        /*03f4*/ 	.short	0x0210
        /*03f6*/ 	.short	0x06f0


	//----- nvinfo : EIATTR_SW_WAR
	.align		4
.L_686:
        /*03f8*/ 	.byte	0x04, 0x36
        /*03fa*/ 	.short	(.L_688 - .L_687)
.L_687:
        /*03fc*/ 	.word	0x00000008
.L_688:


//--------------------- .nv.info._ZN7cutlass13device_kernelIN5flash11enable_sm90INS1_16FlashAttnBwdSm90INS1_25CollectiveMainloopBwdSm90ILi2ELi1ELi1EN4cute5tupleIJNS5_1CILi1EEES8_S8_EEENS6_IJNS7_ILi64EEENS7_ILi96EEENS7_ILi192EEEEEENS_6half_tEfNS_4arch4Sm90ELb0ELb1ELb1ELb1ELb1ELb0ELb1ELb0ELi3ELi1ELi1ELi1ELb0EEENS1_21CollectiveEpilogueBwdISD_SE_SG_Li384ELb1ELb1ELi3EEENS1_19SingleTileSchedulerILb1ELb0ELb0ELi96EEEEEEEEEvNT_6ParamsE --------------------------
	.section	.nv.info._ZN7cutlass13device_kernelIN5flash11enable_sm90INS1_16FlashAttnBwdSm90INS1_25CollectiveMainloopBwdSm90ILi2ELi1ELi1EN4cute5tupleIJNS5_1CILi1EEES8_S8_EEENS6_IJNS7_ILi64EEENS7_ILi96EEENS7_ILi192EEEEEENS_6half_tEfNS_4arch4Sm90ELb0ELb1ELb1ELb1ELb1ELb0ELb1ELb0ELi3ELi1ELi1ELi1ELb0EEENS1_21CollectiveEpilogueBwdISD_SE_SG_Li384ELb1ELb1ELi3EEENS1_19SingleTileSchedulerILb1ELb0ELb0ELi96EEEEEEEEEvNT_6ParamsE,"",@"SHT_CUDA_INFO"
	.sectionflags	@""
	.align	4


	//----- nvinfo : EIATTR_CUDA_API_VERSION
	.align		4
        /*0000*/ 	.byte	0x04, 0x37
        /*0002*/ 	.short	(.L_690 - .L_689)
.L_689:
        /*0004*/ 	.word	0x00000082


	//----- nvinfo : EIATTR_KPARAM_INFO
	.align		4
.L_690:
        /*0008*/ 	.byte	0x04, 0x17
        /*000a*/ 	.short	(.L_692 - .L_691)
.L_691:
        /*000c*/ 	.word	0x00000000
        /*0010*/ 	.short	0x0000
        /*0012*/ 	.short	0x0070
        /*0014*/ 	.byte	0x00, 0xf0, 0x01, 0x1a


	//----- nvinfo : EIATTR_SPARSE_MMA_MASK
	.align		4
.L_692:
        /*0018*/ 	.byte	0x03, 0x50
        /*001a*/ 	.short	0x0000


	//----- nvinfo : EIATTR_MAXREG_COUNT
	.align		4
        /*001c*/ 	.byte	0x03, 0x1b
        /*001e*/ 	.short	0x0080


	//----- nvinfo : EIATTR_NUM_BARRIERS
	.align		4
        /*0020*/ 	.byte	0x02, 0x4c
        /*0022*/ 	.byte	0x10
	.zero		1


	//----- nvinfo : EIATTR_EXTERNS
	.align		4
        /*0024*/ 	.byte	0x04, 0x0f
        /*0026*/ 	.short	(.L_694 - .L_693)


	//   ....[0]....
	.align		4
.L_693:
        /*0028*/ 	.word	index@(__assertfail)


	//----- nvinfo : EIATTR_ANNOTATIONS
	.align		4
.L_694:
        /*002c*/ 	.byte	0x04, 0x55
        /*002e*/ 	.short	(.L_696 - .L_695)


	//   ....[0]....
.L_695:
        /* <DEDUP_REMOVED lines=12> */


	//----- nvinfo : EIATTR_MERCURY_ISA_VERSION
	.align		4
.L_696:
        /*00e0*/ 	.byte	0x03, 0x5f
        /*00e2*/ 	.short	0x0101


	//----- nvinfo : EIATTR_INT_WARP_WIDE_INSTR_OFFSETS
	.align		4
        /*00e4*/ 	.byte	0x04, 0x31
        /*00e6*/ 	.short	(.L_698 - .L_697)


	//   ....[0]....
.L_697:
        /*00e8*/ 	.word	0x00000180


	//   ....[1]....
        /*00ec*/ 	.word	0x00000240


	//   ....[2]....
        /*00f0*/ 	.word	0x00008220


	//   ....[3]....
        /*00f4*/ 	.word	0x000089b0


	//   ....[4]....
        /*00f8*/ 	.word	0x00008fa0


	//   ....[5]....
        /*00fc*/ 	.word	0x00009260


	//   ....[6]....
        /*0100*/ 	.word	0x000094c0


	//   ....[7]....
        /*0104*/ 	.word	0x00009650


	//----- nvinfo : EIATTR_COOP_GROUP_MASK_REGIDS
	.align		4
.L_698:
        /*0108*/ 	.byte	0x04, 0x29
        /*010a*/ 	.short	(.L_700 - .L_699)


	//   ....[0]....
.L_699:
        /*010c*/ 	.word	0xffffffff


	//   ....[1]....
        /*0110*/ 	.word	0xffffffff


	//   ....[2]....
        /*0114*/ 	.word	0xffffffff


	//   ....[3]....
        /*0118*/ 	.word	0xffffffff


	//   ....[4]....
        /*011c*/ 	.word	0xffffffff


	//   ....[5]....
        /*0120*/ 	.word	0xffffffff


	//   ....[6]....
        /*0124*/ 	.word	0xffffffff


	//   ....[7]....
        /*0128*/ 	.word	0xffffffff


	//   ....[8]....
        /*012c*/ 	.word	0xffffffff


	//   ....[9]....
        /*0130*/ 	.word	0xffffffff


	//   ....[10]....
        /*0134*/ 	.word	0xffffffff


	//   ....[11]....
        /*0138*/ 	.word	0xffffffff


	//   ....[12]....
        /*013c*/ 	.word	0xffffffff


	//   ....[13]....
        /*0140*/ 	.word	0xffffffff


	//   ....[14]....
        /*0144*/ 	.word	0xffffffff


	//   ....[15]....
        /*0148*/ 	.word	0xffffffff


	//   ....[16]....
        /*014c*/ 	.word	0x0500000f


	//   ....[17]....
        /*0150*/ 	.word	0x0500000f


	//   ....[18]....
        /*0154*/ 	.word	0x0500000f


	//   ....[19]....
        /*0158*/ 	.word	0x0500000f


	//----- nvinfo : EIATTR_COOP_GROUP_INSTR_OFFSETS
	.align		4
.L_700:
        /*015c*/ 	.byte	0x04, 0x28
        /*015e*/ 	.short	(.L_702 - .L_701)


	//   ....[0]....
.L_701:
        /*0160*/ 	.word	0x00000060


	//   ....[1]....
        /*0164*/ 	.word	0x00000190


	//   ....[2]....
        /*0168*/ 	.word	0x00000220


	//   ....[3]....
        /*016c*/ 	.word	0x000003a0


	//   ....[4]....
        /*0170*/ 	.word	0x000005f0


	//   ....[5]....
        /*0174*/ 	.word	0x00001400


	//   ....[6]....
        /*0178*/ 	.word	0x000071b0


	//   ....[7]....
        /*017c*/ 	.word	0x00007c90


	//   ....[8]....
        /*0180*/ 	.word	0x00008150


	//   ....[9]....
        /*0184*/ 	.word	0x000084d0


	//   ....[10]....
        /*0188*/ 	.word	0x000088e0


	//   ....[11]....
        /*018c*/ 	.word	0x00008b20


	//   ....[12]....
        /*0190*/ 	.word	0x00008ed0


	//   ....[13]....
        /*0194*/ 	.word	0x000091a0


	//   ....[14]....
        /*0198*/ 	.word	0x000093c0


	//   ....[15]....
        /*019c*/ 	.word	0x00009550


	//   ....[16]....
        /*01a0*/ 	.word	0x0000c240


	//   ....[17]....
        /*01a4*/ 	.word	0x0000c3b0


	//   ....[18]....
        /*01a8*/ 	.word	0x0000c420


	//   ....[19]....
        /*01ac*/ 	.word	0x0000c490


	//----- nvinfo : EIATTR_REG_RECONFIG
	.align		4
.L_702:
        /*01b0*/ 	.byte	0x01, 0x54
	.zero		2


	//----- nvinfo : EIATTR_SYSCALL_OFFSETS
	.align		4
        /*01b4*/ 	.byte	0x04, 0x46
        /*01b6*/ 	.short	(.L_704 - .L_703)


	//   ....[0]....
.L_703:
        /*01b8*/ 	.word	0x00001060


	//   ....[1]....
        /*01bc*/ 	.word	0x00001150


	//   ....[2]....
        /*01c0*/ 	.word	0x00001290


	//   ....[3]....
        /*01c4*/ 	.word	0x00001380


	//----- nvinfo : EIATTR_MBARRIER_INSTR_OFFSETS
	.align		4
.L_704:
        /*01c8*/ 	.byte	0x04, 0x39
        /*01ca*/ 	.short	(.L_706 - .L_705)


	//   ....[0]....
.L_705:
        /*01cc*/ 	.word	0x00000260
        /*01d0*/ 	.word	0x000000ff
        /*01d4*/ 	.word	0x00036400
        /*01d8*/ 	.short	0x0100
        /*01da*/ 	.byte	0x06
	.zero		1


	//   ....[1]....
        /*01dc*/ 	.word	0x00000350
        /*01e0*/ 	.word	0x000000ff
        /*01e4*/ 	.word	0x00036410
        /*01e8*/ 	.short	0x0100
        /*01ea*/ 	.byte	0x08
	.zero		1


	//   ....[2]....
        /*01ec*/ 	.word	0x00000360
        /*01f0*/ 	.word	0x000000ff
        /*01f4*/ 	.word	0x00036420
        /*01f8*/ 	.short	0x0100
        /*01fa*/ 	.byte	0x08
	.zero		1


	//   ....[3]....
        /*01fc*/ 	.word	0x00000370
        /*0200*/ 	.word	0x000000ff
        /*0204*/ 	.word	0x00036418
        /*0208*/ 	.short	0x0100
        /*020a*/ 	.byte	0x08
	.zero		1


	//   ....[4]....
        /*020c*/ 	.word	0x00000380
        /*0210*/ 	.word	0x000000ff
        /*0214*/ 	.word	0x00036428
        /*0218*/ 	.short	0x0100
        /*021a*/ 	.byte	0x08
	.zero		1


	//   ....[5]....
        /*021c*/ 	.word	0x000004b0
        /*0220*/ 	.word	0x000000ff
        /*0224*/ 	.word	0x00036430
        /*0228*/ 	.short	0x0100
        /*022a*/ 	.byte	0x08
	.zero		1


	//   ....[6]....
        /*022c*/ 	.word	0x000004c0
        /*0230*/ 	.word	0x000000ff
        /*0234*/ 	.word	0x00036438
        /*0238*/ 	.short	0x0100
        /*023a*/ 	.byte	0x08
	.zero		1


	//   ....[7]....
        /*023c*/ 	.word	0x00001430
        /*0240*/ 	.word	0x000000ff
        /*0244*/ 	.word	0x00036400
        /*0248*/ 	.short	0x010a
        /*024a*/ 	.byte	0x24
	.zero		1


	//   ....[8]....
        /*024c*/ 	.word	0x00001520
        /*0250*/ 	.word	0x000000ff
        /*0254*/ 	.word	0x00036400
        /*0258*/ 	.short	0x010a
        /*025a*/ 	.byte	0x24
	.zero		1


	//   ....[9]....
        /*025c*/ 	.word	0x00001ca0
        /*0260*/ 	.word	0x00000003
        /*0264*/ 	.word	0x00036410
        /*0268*/ 	.short	0x010a
        /*026a*/ 	.byte	0x3f
	.zero		1


	//   ....[10]....
        /*026c*/ 	.word	0x00001ce0
        /*0270*/ 	.word	0x00000003
        /*0274*/ 	.word	0x00036410
        /*0278*/ 	.short	0x010a
        /*027a*/ 	.byte	0x3f
	.zero		1


	//   ....[11]....
        /*027c*/ 	.word	0x00002380
        /*0280*/ 	.word	0x000000ff
        /*0284*/ 	.word	0x00036430
        /*0288*/ 	.short	0x010a
        /*028a*/ 	.byte	0x24
	.zero		1


	//   ....[12]....
        /*028c*/ 	.word	0x000023c0
        /*0290*/ 	.word	0x000000ff
        /*0294*/ 	.word	0x00036430
        /*0298*/ 	.short	0x010a
        /*029a*/ 	.byte	0x24
	.zero		1


	//   ....[13]....
        /*029c*/ 	.word	0x000041a0
        /*02a0*/ 	.word	0x000000ff
        /*02a4*/ 	.word	0x00000000
        /*02a8*/ 	.short	0x0101
        /*02aa*/ 	.byte	0x04
	.zero		1


	//   ....[14]....
        /*02ac*/ 	.word	0x00004530
        /*02b0*/ 	.word	0x00000003
        /*02b4*/ 	.word	0x00000000
        /*02b8*/ 	.short	0x0101
        /*02ba*/ 	.byte	0x3f
	.zero		1


	//   ....[15]....
        /*02bc*/ 	.word	0x0000a140
        /*02c0*/ 	.word	0x00000000
        /*02c4*/ 	.word	0x00036420
        /*02c8*/ 	.short	0x010a
        /*02ca*/ 	.byte	0x3f
	.zero		1


	//   ....[16]....
        /*02cc*/ 	.word	0x0000a930
        /*02d0*/ 	.word	0x00000000
        /*02d4*/ 	.word	0x00036438
        /*02d8*/ 	.short	0x010a
        /*02da*/ 	.byte	0x3f
	.zero		1


	//   ....[17]....
        /*02dc*/ 	.word	0x0000ac90
        /*02e0*/ 	.word	0x00000000
        /*02e4*/ 	.word	0x00036428
        /*02e8*/ 	.short	0x010a
        /*02ea*/ 	.byte	0x3f
	.zero		1


	//   ....[18]....
        /*02ec*/ 	.word	0x0000afc0
        /*02f0*/ 	.word	0x00000000
        /*02f4*/ 	.word	0x00036438
        /*02f8*/ 	.short	0x010a
        /*02fa*/ 	.byte	0x3f
	.zero		1


	//   ....[19]....
        /*02fc*/ 	.word	0x0000b2b0
        /*0300*/ 	.word	0x00000000
        /*0304*/ 	.word	0x00036420
        /*0308*/ 	.short	0x010a
        /*030a*/ 	.byte	0x3f
	.zero		1


	//   ....[20]....
        /*030c*/ 	.word	0x0000b630
        /*0310*/ 	.word	0x00000000
        /*0314*/ 	.word	0x00036438
        /*0318*/ 	.short	0x010a
        /*031a*/ 	.byte	0x3f
	.zero		1


	//   ....[21]....
        /*031c*/ 	.word	0x0000b930
        /*0320*/ 	.word	0x00000000
        /*0324*/ 	.word	0x00036428
        /*0328*/ 	.short	0x010a
        /*032a*/ 	.byte	0x3f
	.zero		1


	//   ....[22]....
        /*032c*/ 	.word	0x0000bc70
        /*0330*/ 	.word	0x00000000
        /*0334*/ 	.word	0x00036438
        /*0338*/ 	.short	0x010a
        /*033a*/ 	.byte	0x3f
	.zero		1


	//   ....[23]....
        /*033c*/ 	.word	0x0000c0d0
        /*0340*/ 	.word	0x00000007
        /*0344*/ 	.word	0x00000000
        /*0348*/ 	.short	0x010a
        /*034a*/ 	.byte	0x3f
	.zero		1


	//   ....[24]....
        /*034c*/ 	.word	0x0000c150
        /*0350*/ 	.word	0x00000003
        /*0354*/ 	.word	0x00000000
        /*0358*/ 	.short	0x010a
        /*035a*/ 	.byte	0x3f
	.zero		1


	//   ....[25]....
        /*035c*/ 	.word	0x0000c1a0
        /*0360*/ 	.word	0x00000009
        /*0364*/ 	.word	0x00036438
        /*0368*/ 	.short	0x010a
        /*036a*/ 	.byte	0x3f
	.zero		1


	//   ....[26]....
        /*036c*/ 	.word	0x0000c280
        /*0370*/ 	.word	0x00000003
        /*0374*/ 	.word	0x00036400
        /*0378*/ 	.short	0x010a
        /*037a*/ 	.byte	0x3f
	.zero		1


	//   ....[27]....
        /*037c*/ 	.word	0x0000c2d0
        /*0380*/ 	.word	0x00000003
        /*0384*/ 	.word	0x00036410
        /*0388*/ 	.short	0x010a
        /*038a*/ 	.byte	0x3f
	.zero		1


	//   ....[28]....
        /*038c*/ 	.word	0x0000c330
        /*0390*/ 	.word	0x0000000c
        /*0394*/ 	.word	0x00036430
        /*0398*/ 	.short	0x010a
        /*039a*/ 	.byte	0x3f
	.zero		1


	//   ....[29]....
        /*039c*/ 	.word	0x0000c4d0
        /*03a0*/ 	.word	0x00000000
        /*03a4*/ 	.word	0x00036420
        /*03a8*/ 	.short	0x010a
        /*03aa*/ 	.byte	0x3f
	.zero		1


	//   ....[30]....
        /*03ac*/ 	.word	0x0000c520
        /*03b0*/ 	.word	0x00000000
        /*03b4*/ 	.word	0x00036438
        /*03b8*/ 	.short	0x010a
        /*03ba*/ 	.byte	0x3f
	.zero		1


	//   ....[31]....
        /*03bc*/ 	.word	0x0000c570
        /*03c0*/ 	.word	0x00000000
        /*03c4*/ 	.word	0x00036428
        /*03c8*/ 	.short	0x010a
        /*03ca*/ 	.byte	0x3f
	.zero		1


	//   ....[32]....
        /*03cc*/ 	.word	0x0000c5d0
        /*03d0*/ 	.word	0x00000000
        /*03d4*/ 	.word	0x00036438
        /*03d8*/ 	.short	0x010a
        /*03da*/ 	.byte	0x3f
	.zero		1


	//   ....[33]....
        /*03dc*/ 	.word	0x0000c650
        /*03e0*/ 	.word	0x00000000
        /*03e4*/ 	.word	0x00036420
        /*03e8*/ 	.short	0x010a
        /*03ea*/ 	.byte	0x3f
	.zero		1


	//   ....[34]....
        /*03ec*/ 	.word	0x0000c6a0
        /*03f0*/ 	.word	0x00000000
        /*03f4*/ 	.word	0x00036438
        /*03f8*/ 	.short	0x010a
        /*03fa*/ 	.byte	0x3f
	.zero		1


	//   ....[35]....
        /*03fc*/ 	.word	0x0000c6f0
        /*0400*/ 	.word	0x00000000
        /*0404*/ 	.word	0x00036428
        /*0408*/ 	.short	0x010a
        /*040a*/ 	.byte	0x3f
	.zero		1


	//   ....[36]....
        /*040c*/ 	.word	0x0000c740
        /*0410*/ 	.word	0x00000000
        /*0414*/ 	.word	0x00036438
        /*0418*/ 	.short	0x010a
        /*041a*/ 	.byte	0x3f
	.zero		1


	//   ....[37]....
        /*041c*/ 	.word	0x0000c810
        /*0420*/ 	.word	0x00000007
        /*0424*/ 	.word	0x00000000
        /*0428*/ 	.short	0x010a
        /*042a*/ 	.byte	0x3f
	.zero		1


	//   ....[38]....
        /*042c*/ 	.word	0x0000c860
        /*0430*/ 	.word	0x00000003
        /*0434*/ 	.word	0x00000000
        /*0438*/ 	.short	0x010a
        /*043a*/ 	.byte	0x3f
	.zero		1


	//----- nvinfo : EIATTR_NUM_MBARRIERS
	.align		4
.L_706:
        /*043c*/ 	.byte	0x03, 0x38
        /*043e*/ 	.short	0x0007


	//----- nvinfo : EIATTR_EXIT_INSTR_OFFSETS
	.align		4
        /*0440*/ 	.byte	0x04, 0x1c
        /*0442*/ 	.short	(.L_708 - .L_707)


	//   ....[0]....
.L_707:
        /*0444*/ 	.word	0x0000c1f0


	//----- nvinfo : EIATTR_MAX_THREADS
	.align		4
.L_708:
        /*0448*/ 	.byte	0x04, 0x05
        /*044a*/ 	.short	(.L_710 - .L_709)
.L_709:
        /*044c*/ 	.word	0x00000200
        /*0450*/ 	.word	0x00000001
        /*0454*/ 	.word	0x00000001


	//----- nvinfo : EIATTR_CRS_STACK_SIZE
	.align		4
.L_710:
        /*0458*/ 	.byte	0x04, 0x1e
        /*045a*/ 	.short	(.L_712 - .L_711)
.L_711:
        /*045c*/ 	.word	0x00000000


	//----- nvinfo : EIATTR_CBANK_PARAM_SIZE
	.align		4
.L_712:
        /*0460*/ 	.byte	0x03, 0x19
        /*0462*/ 	.short	0x06f0


	//----- nvinfo : EIATTR_PARAM_CBANK
	.align		4
        /*0464*/ 	.byte	0x04, 0x0a
        /*0466*/ 	.short	(.L_714 - .L_713)
	.align		4
.L_713:
        /*0468*/ 	.word	index@(.nv.constant0._ZN7cutlass13device_kernelIN5flash11enable_sm90INS1_16FlashAttnBwdSm90INS1_25CollectiveMainloopBwdSm90ILi2ELi1ELi1EN4cute5tupleIJNS5_1CILi1EEES8_S8_EEENS6_IJNS7_ILi64EEENS7_ILi96EEENS7_ILi192EEEEEENS_6half_tEfNS_4arch4Sm90ELb0ELb1ELb1ELb1ELb1ELb0ELb1ELb0ELi3ELi1ELi1ELi1ELb0EEENS1_21CollectiveEpilogueBwdISD_SE_SG_Li384ELb1ELb1ELi3EEENS1_19SingleTileSchedulerILb1ELb0ELb0ELi96EEEEEEEEEvNT_6ParamsE)
        /*046c*/ 	.short	0x0210
        /*046e*/ 	.short	0x06f0


	//----- nvinfo : EIATTR_SW_WAR
	.align		4
.L_714:
        /*0470*/ 	.byte	0x04, 0x36
        /*0472*/ 	.short	(.L_716 - .L_715)
.L_715:
        /*0474*/ 	.word	0x00000008
.L_716:


//--------------------- .nv.info._ZN7cutlass13device_kernelIN5flash11enable_sm90INS1_16FlashAttnBwdSm90INS1_25CollectiveMainloopBwdSm90ILi2ELi1ELi1EN4cute5tupleIJNS5_1CILi1EEES8_S8_EEENS6_IJNS7_ILi64EEENS7_ILi96EEENS7_ILi192EEEEEENS_6half_tEfNS_4arch4Sm90ELb0ELb1ELb1ELb1ELb0ELb0ELb1ELb0ELi3ELi1ELi1ELi1ELb0EEENS1_24CollectiveEpilogueBwdGQAISD_fSG_Li384ELb1ELb0EEENS1_19SingleTileSchedulerILb1ELb0ELb0ELi96EEEEEEEEEvNT_6ParamsE --------------------------
	.section	.nv.info._ZN7cutlass13device_kernelIN5flash11enable_sm90INS1_16FlashAttnBwdSm90INS1_25CollectiveMainloopBwdSm90ILi2ELi1ELi1EN4cute5tupleIJNS5_1CILi1EEES8_S8_EEENS6_IJNS7_ILi64EEENS7_ILi96EEENS7_ILi192EEEEEENS_6half_tEfNS_4arch4Sm90ELb0ELb1ELb1ELb1ELb0ELb0ELb1ELb0ELi3ELi1ELi1ELi1ELb0EEENS1_24CollectiveEpilogueBwdGQAISD_fSG_Li384ELb1ELb0EEENS1_19SingleTileSchedulerILb1ELb0ELb0ELi96EEEEEEEEEvNT_6ParamsE,"",@"SHT_CUDA_INFO"
	.sectionflags	@""
	.align	4


	//----- nvinfo : EIATTR_CUDA_API_VERSION
	.align		4
        /*0000*/ 	.byte	0x04, 0x37
        /*0002*/ 	.short	(.L_718 - .L_717)
.L_717:
        /*0004*/ 	.word	0x00000082


	//----- nvinfo : EIATTR_KPARAM_INFO
	.align		4
.L_718:
        /*0008*/ 	.byte	0x04, 0x17
        /*000a*/ 	.short	(.L_720 - .L_719)
.L_719:
        /*000c*/ 	.word	0x00000000
        /*0010*/ 	.short	0x0000
        /*0012*/ 	.short	0x0070
        /*0014*/ 	.byte	0x00, 0xf0, 0x01, 0x1a


	//----- nvinfo : EIATTR_SPARSE_MMA_MASK
	.align		4
.L_720:
        /*0018*/ 	.byte	0x03, 0x50
        /*001a*/ 	.short	0x0000


	//----- nvinfo : EIATTR_MAXREG_COUNT
	.align		4
        /*001c*/ 	.byte	0x03, 0x1b
        /*001e*/ 	.short	0x0080


	//----- nvinfo : EIATTR_NUM_BARRIERS
	.align		4
        /*0020*/ 	.byte	0x02, 0x4c
        /*0022*/ 	.byte	0x10
	.zero		1


	//----- nvinfo : EIATTR_EXTERNS
	.align		4
        /*0024*/ 	.byte	0x04, 0x0f
        /*0026*/ 	.short	(.L_722 - .L_721)


	//   ....[0]....
	.align		4
.L_721:
        /*0028*/ 	.word	index@(__assertfail)


	//----- nvinfo : EIATTR_ANNOTATIONS
	.align		4
.L_722:
        /*002c*/ 	.byte	0x04, 0x55
        /*002e*/ 	.short	(.L_724 - .L_723)


	//   ....[0]....
.L_723:
        /* <DEDUP_REMOVED lines=11> */
        /*00d4*/ 	.byte	0xc0, 0x91, 0x00, 0x00


	//----- nvinfo : EIATTR_MERCURY_ISA_VERSION
	.align		4
.L_724:
        /*00d8*/ 	.byte	0x03, 0x5f
        /*00da*/ 	.short	0x0101


	//----- nvinfo : EIATTR_INT_WARP_WIDE_INSTR_OFFSETS
	.align		4
        /*00dc*/ 	.byte	0x04, 0x31
        /*00de*/ 	.short	(.L_726 - .L_725)


	//   ....[0]....
.L_725:
        /*00e0*/ 	.word	0x00000180


	//   ....[1]....
        /*00e4*/ 	.word	0x00000240


	//----- nvinfo : EIATTR_COOP_GROUP_MASK_REGIDS
	.align		4
.L_726:
        /*00e8*/ 	.byte	0x04, 0x29
        /*00ea*/ 	.short	(.L_728 - .L_727)


	//   ....[0]....
.L_727:
        /*00ec*/ 	.word	0xffffffff


	//   ....[1]....
        /*00f0*/ 	.word	0xffffffff


	//   ....[2]....
        /*00f4*/ 	.word	0xffffffff


	//   ....[3]....
        /*00f8*/ 	.word	0xffffffff


	//   ....[4]....
        /*00fc*/ 	.word	0xffffffff


	//   ....[5]....
        /*0100*/ 	.word	0xffffffff


	//   ....[6]....
        /*0104*/ 	.word	0xffffffff


	//   ....[7]....
        /*0108*/ 	.word	0x0500000f


	//----- nvinfo : EIATTR_COOP_GROUP_INSTR_OFFSETS
	.align		4
.L_728:
        /*010c*/ 	.byte	0x04, 0x28
        /*010e*/ 	.short	(.L_730 - .L_729)


	//   ....[0]....
.L_729:
        /*0110*/ 	.word	0x00000060


	//   ....[1]....
        /*0114*/ 	.word	0x00000190


	//   ....[2]....
        /*0118*/ 	.word	0x00000220


	//   ....[3]....
        /*011c*/ 	.word	0x000003a0


	//   ....[4]....
        /*0120*/ 	.word	0x000005f0


	//   ....[5]....
        /*0124*/ 	.word	0x00001400


	//   ....[6]....
        /*0128*/ 	.word	0x000051c0


	//   ....[7]....
        /*012c*/ 	.word	0x000093f0


	//----- nvinfo : EIATTR_REG_RECONFIG
	.align		4
.L_730:
        /*0130*/ 	.byte	0x01, 0x54
	.zero		2


	//----- nvinfo : EIATTR_SYSCALL_OFFSETS
	.align		4
        /*0134*/ 	.byte	0x04, 0x46
        /*0136*/ 	.short	(.L_732 - .L_731)


	//   ....[0]....
.L_731:
        /*0138*/ 	.word	0x00001060


	//   ....[1]....
        /*013c*/ 	.word	0x00001150


	//   ....[2]....
        /*0140*/ 	.word	0x00001290


	//   ....[3]....
        /*0144*/ 	.word	0x00001380


	//----- nvinfo : EIATTR_MBARRIER_INSTR_OFFSETS
	.align		4
.L_732:
        /*0148*/ 	.byte	0x04, 0x39
        /*014a*/ 	.short	(.L_734 - .L_733)


	//   ....[0]....
.L_733:
        /*014c*/ 	.word	0x00000260
        /*0150*/ 	.word	0x000000ff
        /*0154*/ 	.word	0x00036400
        /*0158*/ 	.short	0x0100
        /*015a*/ 	.byte	0x06
	.zero		1


	//   ....[1]....
        /*015c*/ 	.word	0x00000350
        /*0160*/ 	.word	0x000000ff
        /*0164*/ 	.word	0x00036410
        /*0168*/ 	.short	0x0100
        /*016a*/ 	.byte	0x08
	.zero		1


	//   ....[2]....
        /*016c*/ 	.word	0x00000360
        /*0170*/ 	.word	0x000000ff
        /*0174*/ 	.word	0x00036420
        /*0178*/ 	.short	0x0100
        /*017a*/ 	.byte	0x08
	.zero		1


	//   ....[3]....
        /*017c*/ 	.word	0x00000370
        /*0180*/ 	.word	0x000000ff
        /*0184*/ 	.word	0x00036418
        /*0188*/ 	.short	0x0100
        /*018a*/ 	.byte	0x08
	.zero		1


	//   ....[4]....
        /*018c*/ 	.word	0x00000380
        /*0190*/ 	.word	0x000000ff
        /*0194*/ 	.word	0x00036428
        /*0198*/ 	.short	0x0100
        /*019a*/ 	.byte	0x08
	.zero		1


	//   ....[5]....
        /*019c*/ 	.word	0x000004b0
        /*01a0*/ 	.word	0x000000ff
        /*01a4*/ 	.word	0x00036430
        /*01a8*/ 	.short	0x0100
        /*01aa*/ 	.byte	0x08
	.zero		1


	//   ....[6]....
        /*01ac*/ 	.word	0x000004c0
        /*01b0*/ 	.word	0x000000ff
        /*01b4*/ 	.word	0x00036438
        /*01b8*/ 	.short	0x0100
        /*01ba*/ 	.byte	0x08
	.zero		1


	//   ....[7]....
        /*01bc*/ 	.word	0x00001430
        /*01c0*/ 	.word	0x000000ff
        /*01c4*/ 	.word	0x00036400
        /*01c8*/ 	.short	0x010a
        /*01ca*/ 	.byte	0x24
	.zero		1


	//   ....[8]....
        /*01cc*/ 	.word	0x00001520
        /*01d0*/ 	.word	0x000000ff
        /*01d4*/ 	.word	0x00036400
        /*01d8*/ 	.short	0x010a
        /*01da*/ 	.byte	0x24
	.zero		1


	//   ....[9]....
        /*01dc*/ 	.word	0x00001ca0
        /*01e0*/ 	.word	0x00000003
        /*01e4*/ 	.word	0x00036410
        /*01e8*/ 	.short	0x010a
        /*01ea*/ 	.byte	0x3f
	.zero		1


	//   ....[10]....
        /*01ec*/ 	.word	0x00001ce0
        /*01f0*/ 	.word	0x00000003
        /*01f4*/ 	.word	0x00036410
        /*01f8*/ 	.short	0x010a
        /*01fa*/ 	.byte	0x3f
	.zero		1


	//   ....[11]....
        /*01fc*/ 	.word	0x00002380
        /*0200*/ 	.word	0x000000ff
        /*0204*/ 	.word	0x00036430
        /*0208*/ 	.short	0x010a
        /*020a*/ 	.byte	0x24
	.zero		1


	//   ....[12]....
        /*020c*/ 	.word	0x000023c0
        /*0210*/ 	.word	0x000000ff
        /*0214*/ 	.word	0x00036430
        /*0218*/ 	.short	0x010a
        /*021a*/ 	.byte	0x24
	.zero		1


	//   ....[13]....
        /*021c*/ 	.word	0x000041a0
        /*0220*/ 	.word	0x000000ff
        /*0224*/ 	.word	0x00000000
        /*0228*/ 	.short	0x0101
        /*022a*/ 	.byte	0x04
	.zero		1


	//   ....[14]....
        /*022c*/ 	.word	0x00004530
        /*0230*/ 	.word	0x00000003
        /*0234*/ 	.word	0x00000000
        /*0238*/ 	.short	0x0101
        /*023a*/ 	.byte	0x3f
	.zero		1


	//   ....[15]....
        /*023c*/ 	.word	0x000072f0
        /*0240*/ 	.word	0x00000000
        /*0244*/ 	.word	0x00036420
        /*0248*/ 	.short	0x010a
        /*024a*/ 	.byte	0x3f
	.zero		1


	//   ....[16]....
        /*024c*/ 	.word	0x00007ae0
        /*0250*/ 	.word	0x00000000
        /*0254*/ 	.word	0x00036438
        /*0258*/ 	.short	0x010a
        /*025a*/ 	.byte	0x3f
	.zero		1


	//   ....[17]....
        /*025c*/ 	.word	0x00007e40
        /*0260*/ 	.word	0x00000000
        /*0264*/ 	.word	0x00036428
        /*0268*/ 	.short	0x010a
        /*026a*/ 	.byte	0x3f
	.zero		1


	//   ....[18]....
        /*026c*/ 	.word	0x00008170
        /*0270*/ 	.word	0x00000000
        /*0274*/ 	.word	0x00036438
        /*0278*/ 	.short	0x010a
        /*027a*/ 	.byte	0x3f
	.zero		1


	//   ....[19]....
        /*027c*/ 	.word	0x00008460
        /*0280*/ 	.word	0x00000000
        /*0284*/ 	.word	0x00036420
        /*0288*/ 	.short	0x010a
        /*028a*/ 	.byte	0x3f
	.zero		1


	//   ....[20]....
        /*028c*/ 	.word	0x000087e0
        /*0290*/ 	.word	0x00000000
        /*0294*/ 	.word	0x00036438
        /*0298*/ 	.short	0x010a
        /*029a*/ 	.byte	0x3f
	.zero		1


	//   ....[21]....
        /*029c*/ 	.word	0x00008ae0
        /*02a0*/ 	.word	0x00000000
        /*02a4*/ 	.word	0x00036428
        /*02a8*/ 	.short	0x010a
        /*02aa*/ 	.byte	0x3f
	.zero		1


	//   ....[22]....
        /*02ac*/ 	.word	0x00008e20
        /*02b0*/ 	.word	0x00000000
        /*02b4*/ 	.word	0x00036438
        /*02b8*/ 	.short	0x010a
        /*02ba*/ 	.byte	0x3f
	.zero		1


	//   ....[23]....
        /*02bc*/ 	.word	0x00009280
        /*02c0*/ 	.word	0x00000007
        /*02c4*/ 	.word	0x00000000
        /*02c8*/ 	.short	0x010a
        /*02ca*/ 	.byte	0x3f
	.zero		1


	//   ....[24]....
        /*02cc*/ 	.word	0x00009300
        /*02d0*/ 	.word	0x00000003
        /*02d4*/ 	.word	0x00000000
        /*02d8*/ 	.short	0x010a
        /*02da*/ 	.byte	0x3f
	.zero		1


	//   ....[25]....
        /*02dc*/ 	.word	0x00009350
        /*02e0*/ 	.word	0x00000009
        /*02e4*/ 	.word	0x00036438
        /*02e8*/ 	.short	0x010a
        /*02ea*/ 	.byte	0x3f
	.zero		1


	//   ....[26]....
        /*02ec*/ 	.word	0x00009430
        /*02f0*/ 	.word	0x00000003
        /*02f4*/ 	.word	0x00036400
        /*02f8*/ 	.short	0x010a
        /*02fa*/ 	.byte	0x3f
	.zero		1


	//   ....[27]....
        /*02fc*/ 	.word	0x00009480
        /*0300*/ 	.word	0x00000003
        /*0304*/ 	.word	0x00036410
        /*0308*/ 	.short	0x010a
        /*030a*/ 	.byte	0x3f
	.zero		1


	//   ....[28]....
        /*030c*/ 	.word	0x000094e0
        /*0310*/ 	.word	0x0000000c
        /*0314*/ 	.word	0x00036430
        /*0318*/ 	.short	0x010a
        /*031a*/ 	.byte	0x3f
	.zero		1


	//   ....[29]....
        /*031c*/ 	.word	0x00009530
        /*0320*/ 	.word	0x00000000
        /*0324*/ 	.word	0x00036420
        /*0328*/ 	.short	0x010a
        /*032a*/ 	.byte	0x3f
	.zero		1


	//   ....[30]....
        /*032c*/ 	.word	0x00009580
        /*0330*/ 	.word	0x00000000
        /*0334*/ 	.word	0x00036438
        /*0338*/ 	.short	0x010a
        /*033a*/ 	.byte	0x3f
	.zero		1


	//   ....[31]....
        /*033c*/ 	.word	0x000095d0
        /*0340*/ 	.word	0x00000000
        /*0344*/ 	.word	0x00036428
        /*0348*/ 	.short	0x010a
        /*034a*/ 	.byte	0x3f
	.zero		1


	//   ....[32]....
        /*034c*/ 	.word	0x00009630
        /*0350*/ 	.word	0x00000000
        /*0354*/ 	.word	0x00036438
        /*0358*/ 	.short	0x010a
        /*035a*/ 	.byte	0x3f
	.zero		1


	//   ....[33]....
        /*035c*/ 	.word	0x000096b0
        /*0360*/ 	.word	0x00000000
        /*0364*/ 	.word	0x00036420
        /*0368*/ 	.short	0x010a
        /*036a*/ 	.byte	0x3f
	.zero		1


	//   ....[34]....
        /*036c*/ 	.word	0x00009700
        /*0370*/ 	.word	0x00000000
        /*0374*/ 	.word	0x00036438
        /*0378*/ 	.short	0x010a
        /*037a*/ 	.byte	0x3f
	.zero		1


	//   ....[35]....
        /*037c*/ 	.word	0x00009750
        /*0380*/ 	.word	0x00000000
        /*0384*/ 	.word	0x00036428
        /*0388*/ 	.short	0x010a
        /*038a*/ 	.byte	0x3f
	.zero		1


	//   ....[36]....
        /*038c*/ 	.word	0x000097a0
        /*0390*/ 	.word	0x00000000
        /*0394*/ 	.word	0x00036438
        /*0398*/ 	.short	0x010a
        /*039a*/ 	.byte	0x3f
	.zero		1


	//   ....[37]....
        /*039c*/ 	.word	0x00009870
        /*03a0*/ 	.word	0x00000007
        /*03a4*/ 	.word	0x00000000
        /*03a8*/ 	.short	0x010a
        /*03aa*/ 	.byte	0x3f
	.zero		1


	//   ....[38]....
        /*03ac*/ 	.word	0x000098c0
        /*03b0*/ 	.word	0x00000003
        /*03b4*/ 	.word	0x00000000
        /*03b8*/ 	.short	0x010a
        /*03ba*/ 	.byte	0x3f
	.zero		1


	//----- nvinfo : EIATTR_NUM_MBARRIERS
	.align		4
.L_734:
        /*03bc*/ 	.byte	0x03, 0x38
        /*03be*/ 	.short	0x0007


	//----- nvinfo : EIATTR_EXIT_INSTR_OFFSETS
	.align		4
        /*03c0*/ 	.byte	0x04, 0x1c
        /*03c2*/ 	.short	(.L_736 - .L_735)


	//   ....[0]....
.L_735:
        /*03c4*/ 	.word	0x000093a0


	//----- nvinfo : EIATTR_MAX_THREADS
	.align		4
.L_736:
        /*03c8*/ 	.byte	0x04, 0x05
        /*03ca*/ 	.short	(.L_738 - .L_737)
.L_737:
        /*03cc*/ 	.word	0x00000200
        /*03d0*/ 	.word	0x00000001
        /*03d4*/ 	.word	0x00000001


	//----- nvinfo : EIATTR_CRS_STACK_SIZE
	.align		4
.L_738:
        /*03d8*/ 	.byte	0x04, 0x1e
        /*03da*/ 	.short	(.L_740 - .L_739)
.L_739:
        /*03dc*/ 	.word	0x00000000


	//----- nvinfo : EIATTR_CBANK_PARAM_SIZE
	.align		4
.L_740:
        /*03e0*/ 	.byte	0x03, 0x19
        /*03e2*/ 	.short	0x06f0


	//----- nvinfo : EIATTR_PARAM_CBANK
	.align		4
        /*03e4*/ 	.byte	0x04, 0x0a
        /*03e6*/ 	.short	(.L_742 - .L_741)
	.align		4
.L_741:
        /*03e8*/ 	.word	index@(.nv.constant0._ZN7cutlass13device_kernelIN5flash11enable_sm90INS1_16FlashAttnBwdSm90INS1_25CollectiveMainloopBwdSm90ILi2ELi1ELi1EN4cute5tupleIJNS5_1CILi1EEES8_S8_EEENS6_IJNS7_ILi64EEENS7_ILi96EEENS7_ILi192EEEEEENS_6half_tEfNS_4arch4Sm90ELb0ELb1ELb1ELb1ELb0ELb0ELb1ELb0ELi3ELi1ELi1ELi1ELb0EEENS1_24CollectiveEpilogueBwdGQAISD_fSG_Li384ELb1ELb0EEENS1_19SingleTileSchedulerILb1ELb0ELb0ELi96EEEEEEEEEvNT_6ParamsE)
        /*03ec*/ 	.short	0x0210
        /*03ee*/ 	.short	0x06f0


	//----- nvinfo : EIATTR_SW_WAR
	.align		4
.L_742:
        /*03f0*/ 	.byte	0x04, 0x36
        /*03f2*/ 	.short	(.L_744 - .L_743)
.L_743:
        /*03f4*/ 	.word	0x00000008
.L_744:


//--------------------- .nv.info._ZN7cutlass13device_kernelIN5flash11enable_sm90INS1_16FlashAttnBwdSm90INS1_25CollectiveMainloopBwdSm90ILi2ELi1ELi1EN4cute5tupleIJNS5_1CILi1EEES8_S8_EEENS6_IJNS7_ILi64EEENS7_ILi96EEENS7_ILi192EEEEEENS_6half_tEfNS_4arch4Sm90ELb0ELb1ELb1ELb1ELb1ELb0ELb1ELb0ELi3ELi1ELi1ELi1ELb0EEENS1_24CollectiveEpilogueBwdGQAISD_fSG_Li384ELb1ELb1EEENS1_19SingleTileSchedulerILb1ELb0ELb0ELi96EEEEEEEEEvNT_6ParamsE --------------------------
	.section	.nv.info._ZN7cutlass13device_kernelIN5flash11enable_sm90INS1_16FlashAttnBwdSm90INS1_25CollectiveMainloopBwdSm90ILi2ELi1ELi1EN4cute5tupleIJNS5_1CILi1EEES8_S8_EEENS6_IJNS7_ILi64EEENS7_ILi96EEENS7_ILi192EEEEEENS_6half_tEfNS_4arch4Sm90ELb0ELb1ELb1ELb1ELb1ELb0ELb1ELb0ELi3ELi1ELi1ELi1ELb0EEENS1_24CollectiveEpilogueBwdGQAISD_fSG_Li384ELb1ELb1EEENS1_19SingleTileSchedulerILb1ELb0ELb0ELi96EEEEEEEEEvNT_6ParamsE,"",@"SHT_CUDA_INFO"
	.sectionflags	@""
	.align	4


	//----- nvinfo : EIATTR_CUDA_API_VERSION
	.align		4
        /*0000*/ 	.byte	0x04, 0x37
        /*0002*/ 	.short	(.L_746 - .L_745)
.L_745:
        /*0004*/ 	.word	0x00000082


	//----- nvinfo : EIATTR_KPARAM_INFO
	.align		4
.L_746:
        /*0008*/ 	.byte	0x04, 0x17
        /*000a*/ 	.short	(.L_748 - .L_747)
.L_747:
        /*000c*/ 	.word	0x00000000
        /*0010*/ 	.short	0x0000
        /*0012*/ 	.short	0x0070
        /*0014*/ 	.byte	0x00, 0xf0, 0x01, 0x1a


	//----- nvinfo : EIATTR_SPARSE_MMA_MASK
	.align		4
.L_748:
        /*0018*/ 	.byte	0x03, 0x50
        /*001a*/ 	.short	0x0000


	//----- nvinfo : EIATTR_MAXREG_COUNT
	.align		4
        /*001c*/ 	.byte	0x03, 0x1b
        /*001e*/ 	.short	0x0080


	//----- nvinfo : EIATTR_NUM_BARRIERS
	.align		4
        /*0020*/ 	.byte	0x02, 0x4c
        /*0022*/ 	.byte	0x10
	.zero		1


	//----- nvinfo : EIATTR_EXTERNS
	.align		4
        /*0024*/ 	.byte	0x04, 0x0f
        /*0026*/ 	.short	(.L_750 - .L_749)


	//   ....[0]....
	.align		4
.L_749:
        /*0028*/ 	.word	index@(__assertfail)


	//----- nvinfo : EIATTR_ANNOTATIONS
	.align		4
.L_750:
        /*002c*/ 	.byte	0x04, 0x55
        /*002e*/ 	.short	(.L_752 - .L_751)


	//   ....[0]....
.L_751:
        /* <DEDUP_REMOVED lines=12> */


	//----- nvinfo : EIATTR_MERCURY_ISA_VERSION
	.align		4
.L_752:
        /*00d8*/ 	.byte	0x03, 0x5f
        /*00da*/ 	.short	0x0101


	//----- nvinfo : EIATTR_INT_WARP_WIDE_INSTR_OFFSETS
	.align		4
        /*00dc*/ 	.byte	0x04, 0x31
        /*00de*/ 	.short	(.L_754 - .L_753)


	//   ....[0]....
.L_753:
        /*00e0*/ 	.word	0x00000180


	//   ....[1]....
        /*00e4*/ 	.word	0x00000240


	//   ....[2]....
        /*00e8*/ 	.word	0x000066c0


	//   ....[3]....
        /*00ec*/ 	.word	0x00006e30


	//   ....[4]....
        /*00f0*/ 	.word	0x00007420


	//   ....[5]....
        /*00f4*/ 	.word	0x000076e0


	//   ....[6]....
        /*00f8*/ 	.word	0x00007940


	//   ....[7]....
        /*00fc*/ 	.word	0x00007ad0


	//----- nvinfo : EIATTR_COOP_GROUP_MASK_REGIDS
	.align		4
.L_754:
        /*0100*/ 	.byte	0x04, 0x29
        /*0102*/ 	.short	(.L_756 - .L_755)


	//   ....[0]....
.L_755:
        /*0104*/ 	.word	0xffffffff


	//   ....[1]....
        /*0108*/ 	.word	0xffffffff


	//   ....[2]....
        /*010c*/ 	.word	0xffffffff


	//   ....[3]....
        /*0110*/ 	.word	0xffffffff


	//   ....[4]....
        /*0114*/ 	.word	0xffffffff


	//   ....[5]....
        /*0118*/ 	.word	0xffffffff


	//   ....[6]....
        /*011c*/ 	.word	0xffffffff


	//   ....[7]....
        /*0120*/ 	.word	0xffffffff


	//   ....[8]....
        /*0124*/ 	.word	0xffffffff


	//   ....[9]....
        /*0128*/ 	.word	0xffffffff


	//   ....[10]....
        /*012c*/ 	.word	0xffffffff


	//   ....[11]....
        /*0130*/ 	.word	0xffffffff


	//   ....[12]....
        /*0134*/ 	.word	0xffffffff


	//   ....[13]....
        /*0138*/ 	.word	0xffffffff


	//   ....[14]....
        /*013c*/ 	.word	0xffffffff


	//   ....[15]....
        /*0140*/ 	.word	0xffffffff


	//   ....[16]....
        /*0144*/ 	.word	0xffffffff


	//   ....[17]....
        /*0148*/ 	.word	0xffffffff


	//   ....[18]....
        /*014c*/ 	.word	0xffffffff


	//   ....[19]....
        /*0150*/ 	.word	0xffffffff


	//   ....[20]....
        /*0154*/ 	.word	0x0500000f


	//   ....[21]....
        /*0158*/ 	.word	0x0500000f


	//   ....[22]....
        /*015c*/ 	.word	0x0500000f


	//   ....[23]....
        /*0160*/ 	.word	0x0500000f


	//   ....[24]....
        /*0164*/ 	.word	0x0500000f


	//   ....[25]....
        /*0168*/ 	.word	0x0500000f


	//----- nvinfo : EIATTR_COOP_GROUP_INSTR_OFFSETS
	.align		4
.L_756:
        /*016c*/ 	.byte	0x04, 0x28
        /*016e*/ 	.short	(.L_758 - .L_757)


	//   ....[0]....
.L_757:
        /*0170*/ 	.word	0x00000060


	//   ....[1]....
        /*0174*/ 	.word	0x00000190


	//   ....[2]....
        /*0178*/ 	.word	0x00000220


	//   ....[3]....
        /*017c*/ 	.word	0x000003a0


	//   ....[4]....
        /*0180*/ 	.word	0x000005f0


	//   ....[5]....
        /*0184*/ 	.word	0x00001400


	//   ....[6]....
        /*0188*/ 	.word	0x00004f90


	//   ....[7]....
        /*018c*/ 	.word	0x00005120


	//   ....[8]....
        /*0190*/ 	.word	0x000053b0


	//   ....[9]....
        /*0194*/ 	.word	0x00005540


	//   ....[10]....
        /*0198*/ 	.word	0x00005650


	//   ....[11]....
        /*019c*/ 	.word	0x00006130


	//   ....[12]....
        /*01a0*/ 	.word	0x000065f0


	//   ....[13]....
        /*01a4*/ 	.word	0x00006970


	//   ....[14]....
        /*01a8*/ 	.word	0x00006d60


	//   ....[15]....
        /*01ac*/ 	.word	0x00006fa0


	//   ....[16]....
        /*01b0*/ 	.word	0x00007350


	//   ....[17]....
        /*01b4*/ 	.word	0x00007620


	//   ....[18]....
        /*01b8*/ 	.word	0x00007840


	//   ....[19]....
        /*01bc*/ 	.word	0x000079d0


	//   ....[20]....
        /*01c0*/ 	.word	0x0000a6c0


	//   ....[21]....
        /*01c4*/ 	.word	0x0000a830


	//   ....[22]....
        /*01c8*/ 	.word	0x0000a8a0


	//   ....[23]....
        /*01cc*/ 	.word	0x0000a910


	//   ....[24]....
        /*01d0*/ 	.word	0x0000a980


	//   ....[25]....
        /*01d4*/ 	.word	0x0000a9f0


	//----- nvinfo : EIATTR_REG_RECONFIG
	.align		4
.L_758:
        /*01d8*/ 	.byte	0x01, 0x54
	.zero		2


	//----- nvinfo : EIATTR_SYSCALL_OFFSETS
	.align		4
        /*01dc*/ 	.byte	0x04, 0x46
        /*01de*/ 	.short	(.L_760 - .L_759)


	//   ....[0]....
.L_759:
        /*01e0*/ 	.word	0x00001060


	//   ....[1]....
        /*01e4*/ 	.word	0x00001150


	//   ....[2]....
        /*01e8*/ 	.word	0x00001290


	//   ....[3]....
        /*01ec*/ 	.word	0x00001380


	//----- nvinfo : EIATTR_MBARRIER_INSTR_OFFSETS
	.align		4
.L_760:
        /*01f0*/ 	.byte	0x04, 0x39
        /*01f2*/ 	.short	(.L_762 - .L_761)


	//   ....[0]....
.L_761:
        /*01f4*/ 	.word	0x00000260
        /*01f8*/ 	.word	0x000000ff
        /*01fc*/ 	.word	0x00036400
        /*0200*/ 	.short	0x0100
        /*0202*/ 	.byte	0x06
	.zero		1


	//   ....[1]....
        /*0204*/ 	.word	0x00000350
        /*0208*/ 	.word	0x000000ff
        /*020c*/ 	.word	0x00036410
        /*0210*/ 	.short	0x0100
        /*0212*/ 	.byte	0x08
	.zero		1


	//   ....[2]....
        /*0214*/ 	.word	0x00000360
        /*0218*/ 	.word	0x000000ff
        /*021c*/ 	.word	0x00036420
        /*0220*/ 	.short	0x0100
        /*0222*/ 	.byte	0x08
	.zero		1


	//   ....[3]....
        /*0224*/ 	.word	0x00000370
        /*0228*/ 	.word	0x000000ff
        /*022c*/ 	.word	0x00036418
        /*0230*/ 	.short	0x0100
        /*0232*/ 	.byte	0x08
	.zero		1


	//   ....[4]....
        /*0234*/ 	.word	0x00000380
        /*0238*/ 	.word	0x000000ff
        /*023c*/ 	.word	0x00036428
        /*0240*/ 	.short	0x0100
        /*0242*/ 	.byte	0x08
	.zero		1


	//   ....[5]....
        /*0244*/ 	.word	0x000004b0
        /*0248*/ 	.word	0x000000ff
        /*024c*/ 	.word	0x00036430
        /*0250*/ 	.short	0x0100
        /*0252*/ 	.byte	0x08
	.zero		1


	//   ....[6]....
        /*0254*/ 	.word	0x000004c0
        /*0258*/ 	.word	0x000000ff
        /*025c*/ 	.word	0x00036438
        /*0260*/ 	.short	0x0100
        /*0262*/ 	.byte	0x08
	.zero		1


	//   ....[7]....
        /*0264*/ 	.word	0x00001430
        /*0268*/ 	.word	0x000000ff
        /*026c*/ 	.word	0x00036400
        /*0270*/ 	.short	0x010a
        /*0272*/ 	.byte	0x24
	.zero		1


	//   ....[8]....
        /*0274*/ 	.word	0x00001520
        /*0278*/ 	.word	0x000000ff
        /*027c*/ 	.word	0x00036400
        /*0280*/ 	.short	0x010a
        /*0282*/ 	.byte	0x24
	.zero		1


	//   ....[9]....
        /*0284*/ 	.word	0x00001ca0
        /*0288*/ 	.word	0x00000003
        /*028c*/ 	.word	0x00036410
        /*0290*/ 	.short	0x010a
        /*0292*/ 	.byte	0x3f
	.zero		1


	//   ....[10]....
        /*0294*/ 	.word	0x00001ce0
        /*0298*/ 	.word	0x00000003
        /*029c*/ 	.word	0x00036410
        /*02a0*/ 	.short	0x010a
        /*02a2*/ 	.byte	0x3f
	.zero		1


	//   ....[11]....
        /*02a4*/ 	.word	0x00002380
        /*02a8*/ 	.word	0x000000ff
        /*02ac*/ 	.word	0x00036430
        /*02b0*/ 	.short	0x010a
        /*02b2*/ 	.byte	0x24
	.zero		1


	//   ....[12]....
        /*02b4*/ 	.word	0x000023c0
        /*02b8*/ 	.word	0x000000ff
        /*02bc*/ 	.word	0x00036430
        /*02c0*/ 	.short	0x010a
        /*02c2*/ 	.byte	0x24
	.zero		1


	//   ....[13]....
        /*02c4*/ 	.word	0x000041a0
        /*02c8*/ 	.word	0x000000ff
        /*02cc*/ 	.word	0x00000000
        /*02d0*/ 	.short	0x0101
        /*02d2*/ 	.byte	0x04
	.zero		1


	//   ....[14]....
        /*02d4*/ 	.word	0x00004530
        /*02d8*/ 	.word	0x00000003
        /*02dc*/ 	.word	0x00000000
        /*02e0*/ 	.short	0x0101
        /*02e2*/ 	.byte	0x3f
	.zero		1


	//   ....[15]....
        /*02e4*/ 	.word	0x000085c0
        /*02e8*/ 	.word	0x00000000
        /*02ec*/ 	.word	0x00036420
        /*02f0*/ 	.short	0x010a
        /*02f2*/ 	.byte	0x3f
	.zero		1


	//   ....[16]....
        /*02f4*/ 	.word	0x00008db0
        /*02f8*/ 	.word	0x00000000
        /*02fc*/ 	.word	0x00036438
        /*0300*/ 	.short	0x010a
        /*0302*/ 	.byte	0x3f
	.zero		1


	//   ....[17]....
        /*0304*/ 	.word	0x00009110
        /*0308*/ 	.word	0x00000000
        /*030c*/ 	.word	0x00036428
        /*0310*/ 	.short	0x010a
        /*0312*/ 	.byte	0x3f
	.zero		1


	//   ....[18]....
        /*0314*/ 	.word	0x00009440
        /*0318*/ 	.word	0x00000000
        /*031c*/ 	.word	0x00036438
        /*0320*/ 	.short	0x010a
        /*0322*/ 	.byte	0x3f
	.zero		1


	//   ....[19]....
        /*0324*/ 	.word	0x00009730
        /*0328*/ 	.word	0x00000000
        /*032c*/ 	.word	0x00036420
        /*0330*/ 	.short	0x010a
        /*0332*/ 	.byte	0x3f
	.zero		1


	//   ....[20]....
        /*0334*/ 	.word	0x00009ab0
        /*0338*/ 	.word	0x00000000
        /*033c*/ 	.word	0x00036438
        /*0340*/ 	.short	0x010a
        /*0342*/ 	.byte	0x3f
	.zero		1


	//   ....[21]....
        /*0344*/ 	.word	0x00009db0
        /*0348*/ 	.word	0x00000000
        /*034c*/ 	.word	0x00036428
        /*0350*/ 	.short	0x010a
        /*0352*/ 	.byte	0x3f
	.zero		1


	//   ....[22]....
        /*0354*/ 	.word	0x0000a0f0
        /*0358*/ 	.word	0x00000000
        /*035c*/ 	.word	0x00036438
        /*0360*/ 	.short	0x010a
        /*0362*/ 	.byte	0x3f
	.zero		1


	//   ....[23]....
        /*0364*/ 	.word	0x0000a550
        /*0368*/ 	.word	0x00000007
        /*036c*/ 	.word	0x00000000
        /*0370*/ 	.short	0x010a
        /*0372*/ 	.byte	0x3f
	.zero		1


	//   ....[24]....
        /*0374*/ 	.word	0x0000a5d0
        /*0378*/ 	.word	0x00000003
        /*037c*/ 	.word	0x00000000
        /*0380*/ 	.short	0x010a
        /*0382*/ 	.byte	0x3f
	.zero		1


	//   ....[25]....
        /*0384*/ 	.word	0x0000a620
        /*0388*/ 	.word	0x00000009
        /*038c*/ 	.word	0x00036438
        /*0390*/ 	.short	0x010a
        /*0392*/ 	.byte	0x3f
	.zero		1


	//   ....[26]....
        /*0394*/ 	.word	0x0000a700
        /*0398*/ 	.word	0x00000003
        /*039c*/ 	.word	0x00036400
        /*03a0*/ 	.short	0x010a
        /*03a2*/ 	.byte	0x3f
	.zero		1


	//   ....[27]....
        /*03a4*/ 	.word	0x0000a750
        /*03a8*/ 	.word	0x00000003
        /*03ac*/ 	.word	0x00036410
        /*03b0*/ 	.short	0x010a
        /*03b2*/ 	.byte	0x3f
	.zero		1


	//   ....[28]....
        /*03b4*/ 	.word	0x0000a7b0
        /*03b8*/ 	.word	0x0000000c
        /*03bc*/ 	.word	0x00036430
        /*03c0*/ 	.short	0x010a
        /*03c2*/ 	.byte	0x3f
	.zero		1


	//   ....[29]....
        /*03c4*/ 	.word	0x0000aa30
        /*03c8*/ 	.word	0x00000000
        /*03cc*/ 	.word	0x00036420
        /*03d0*/ 	.short	0x010a
        /*03d2*/ 	.byte	0x3f
	.zero		1


	//   ....[30]....
        /*03d4*/ 	.word	0x0000aa80
        /*03d8*/ 	.word	0x00000000
        /*03dc*/ 	.word	0x00036438
        /*03e0*/ 	.short	0x010a
        /*03e2*/ 	.byte	0x3f
	.zero		1


	//   ....[31]....
        /*03e4*/ 	.word	0x0000aad0
        /*03e8*/ 	.word	0x00000000
        /*03ec*/ 	.word	0x00036428
        /*03f0*/ 	.short	0x010a
        /*03f2*/ 	.byte	0x3f
	.zero		1


	//   ....[32]....
        /*03f4*/ 	.word	0x0000ab30
        /*03f8*/ 	.word	0x00000000
        /*03fc*/ 	.word	0x00036438
        /*0400*/ 	.short	0x010a
        /*0402*/ 	.byte	0x3f
	.zero		1


	//   ....[33]....
        /*0404*/ 	.word	0x0000abb0
        /*0408*/ 	.word	0x00000000
        /*040c*/ 	.word	0x00036420
        /*0410*/ 	.short	0x010a
        /*0412*/ 	.byte	0x3f
	.zero		1


	//   ....[34]....
        /*0414*/ 	.word	0x0000ac00
        /*0418*/ 	.word	0x00000000
        /*041c*/ 	.word	0x00036438
        /*0420*/ 	.short	0x010a
        /*0422*/ 	.byte	0x3f
	.zero		1


	//   ....[35]....
        /*0424*/ 	.word	0x0000ac50
        /*0428*/ 	.word	0x00000000
        /*042c*/ 	.word	0x00036428
        /*0430*/ 	.short	0x010a
        /*0432*/ 	.byte	0x3f
	.zero		1


	//   ....[36]....
        /*0434*/ 	.word	0x0000aca0
        /*0438*/ 	.word	0x00000000
        /*043c*/ 	.word	0x00036438
        /*0440*/ 	.short	0x010a
        /*0442*/ 	.byte	0x3f
	.zero		1


	//   ....[37]....
        /*0444*/ 	.word	0x0000ad70
        /*0448*/ 	.word	0x00000007
        /*044c*/ 	.word	0x00000000
        /*0450*/ 	.short	0x010a
        /*0452*/ 	.byte	0x3f
	.zero		1


	//   ....[38]....
        /*0454*/ 	.word	0x0000adc0
        /*0458*/ 	.word	0x00000003
        /*045c*/ 	.word	0x00000000
        /*0460*/ 	.short	0x010a
        /*0462*/ 	.byte	0x3f
	.zero		1


	//----- nvinfo : EIATTR_NUM_MBARRIERS
	.align		4
.L_762:
        /*0464*/ 	.byte	0x03, 0x38
        /*0466*/ 	.short	0x0007


	//----- nvinfo : EIATTR_EXIT_INSTR_OFFSETS
	.align		4
        /*0468*/ 	.byte	0x04, 0x1c
        /*046a*/ 	.short	(.L_764 - .L_763)


	//   ....[0]....
.L_763:
        /*046c*/ 	.word	0x0000a670


	//----- nvinfo : EIATTR_MAX_THREADS
	.align		4
.L_764:
        /*0470*/ 	.byte	0x04, 0x05
        /*0472*/ 	.short	(.L_766 - .L_765)
.L_765:
        /*0474*/ 	.word	0x00000200
        /*0478*/ 	.word	0x00000001
        /*047c*/ 	.word	0x00000001


	//----- nvinfo : EIATTR_CRS_STACK_SIZE
	.align		4
.L_766:
        /*0480*/ 	.byte	0x04, 0x1e
        /*0482*/ 	.short	(.L_768 - .L_767)
.L_767:
        /*0484*/ 	.word	0x00000000


	//----- nvinfo : EIATTR_CBANK_PARAM_SIZE
	.align		4
.L_768:
        /*0488*/ 	.byte	0x03, 0x19
        /*048a*/ 	.short	0x06f0


	//----- nvinfo : EIATTR_PARAM_CBANK
	.align		4
        /*048c*/ 	.byte	0x04, 0x0a
        /*048e*/ 	.short	(.L_770 - .L_769)
	.align		4
.L_769:
        /*0490*/ 	.word	index@(.nv.constant0._ZN7cutlass13device_kernelIN5flash11enable_sm90INS1_16FlashAttnBwdSm90INS1_25CollectiveMainloopBwdSm90ILi2ELi1ELi1EN4cute5tupleIJNS5_1CILi1EEES8_S8_EEENS6_IJNS7_ILi64EEENS7_ILi96EEENS7_ILi192EEEEEENS_6half_tEfNS_4arch4Sm90ELb0ELb1ELb1ELb1ELb1ELb0ELb1ELb0ELi3ELi1ELi1ELi1ELb0EEENS1_24CollectiveEpilogueBwdGQAISD_fSG_Li384ELb1ELb1EEENS1_19SingleTileSchedulerILb1ELb0ELb0ELi96EEEEEEEEEvNT_6ParamsE)
        /*0494*/ 	.short	0x0210
        /*0496*/ 	.short	0x06f0


	//----- nvinfo : EIATTR_SW_WAR
	.align		4
.L_770:
        /*0498*/ 	.byte	0x04, 0x36
        /*049a*/ 	.short	(.L_772 - .L_771)
.L_771:
        /*049c*/ 	.word	0x00000008
.L_772:


//--------------------- .nv.info._ZN7cutlass13device_kernelIN5flash11enable_sm90INS1_16FlashAttnBwdSm90INS1_25CollectiveMainloopBwdSm90ILi2ELi1ELi1EN4cute5tupleIJNS5_1CILi1EEES8_S8_EEENS6_IJNS7_ILi64EEENS7_ILi96EEENS7_ILi192EEEEEENS_6half_tEfNS_4arch4Sm90ELb1ELb0ELb1ELb0ELb0ELb0ELb1ELb0ELi3ELi1ELi1ELi1ELb0EEENS1_21CollectiveEpilogueBwdISD_SE_SG_Li384ELb0ELb1ELi3EEENS1_25SingleTileBwdLPTSchedulerILb0ELi96ELb0EEEEEEEEEvNT_6ParamsE --------------------------
	.section	.nv.info._ZN7cutlass13device_kernelIN5flash11enable_sm90INS1_16FlashAttnBwdSm90INS1_25CollectiveMainloopBwdSm90ILi2ELi1ELi1EN4cute5tupleIJNS5_1CILi1EEES8_S8_EEENS6_IJNS7_ILi64EEENS7_ILi96EEENS7_ILi192EEEEEENS_6half_tEfNS_4arch4Sm90ELb1ELb0ELb1ELb0ELb0ELb0ELb1ELb0ELi3ELi1ELi1ELi1ELb0EEENS1_21CollectiveEpilogueBwdISD_SE_SG_Li384ELb0ELb1ELi3EEENS1_25SingleTileBwdLPTSchedulerILb0ELi96ELb0EEEEEEEEEvNT_6ParamsE,"",@"SHT_CUDA_INFO"
	.sectionflags	@""
	.align	4


	//----- nvinfo : EIATTR_CUDA_API_VERSION
	.align		4
        /*0000*/ 	.byte	0x04, 0x37
        /*0002*/ 	.short	(.L_774 - .L_773)
.L_773:
        /*0004*/ 	.word	0x00000082


	//----- nvinfo : EIATTR_KPARAM_INFO
	.align		4
.L_774:
        /*0008*/ 	.byte	0x04, 0x17
        /*000a*/ 	.short	(.L_776 - .L_775)
.L_775:
        /*000c*/ 	.word	0x00000000
        /*0010*/ 	.short	0x0000
        /*0012*/ 	.short	0x0070
        /*0014*/ 	.byte	0x00, 0xf0, 0x01, 0x24


	//----- nvinfo : EIATTR_SPARSE_MMA_MASK
	.align		4
.L_776:
        /*0018*/ 	.byte	0x03, 0x50
        /*001a*/ 	.short	0x0000


	//----- nvinfo : EIATTR_MAXREG_COUNT
	.align		4
        /*001c*/ 	.byte	0x03, 0x1b
        /*001e*/ 	.short	0x0080


	//----- nvinfo : EIATTR_NUM_BARRIERS
	.align		4
        /*0020*/ 	.byte	0x02, 0x4c
        /*0022*/ 	.byte	0x10
	.zero		1


	//----- nvinfo : EIATTR_EXTERNS
	.align		4
        /*0024*/ 	.byte	0x04, 0x0f
        /*0026*/ 	.short	(.L_778 - .L_777)


	//   ....[0]....
	.align		4
.L_777:
        /*0028*/ 	.word	index@(__assertfail)


	//----- nvinfo : EIATTR_ANNOTATIONS
	.align		4
.L_778:
        /*002c*/ 	.byte	0x04, 0x55
        /*002e*/ 	.short	(.L_780 - .L_779)


	//   ....[0]....
.L_779:
        /* <DEDUP_REMOVED lines=12> */


	//----- nvinfo : EIATTR_MERCURY_ISA_VERSION
	.align		4
.L_780:
        /*00d8*/ 	.byte	0x03, 0x5f
        /*00da*/ 	.short	0x0101


	//----- nvinfo : EIATTR_INT_WARP_WIDE_INSTR_OFFSETS
	.align		4
        /*00dc*/ 	.byte	0x04, 0x31
        /*00de*/ 	.short	(.L_782 - .L_781)


	//   ....[0]....
.L_781:
        /*00e0*/ 	.word	0x000001e0


	//   ....[1]....
        /*00e4*/ 	.word	0x000002a0


	//----- nvinfo : EIATTR_COOP_GROUP_MASK_REGIDS
	.align		4
.L_782:
        /*00e8*/ 	.byte	0x04, 0x29
        /*00ea*/ 	.short	(.L_784 - .L_783)


	//   ....[0]....
.L_783:
        /*00ec*/ 	.word	0xffffffff


	//   ....[1]....
        /*00f0*/ 	.word	0xffffffff


	//   ....[2]....
        /*00f4*/ 	.word	0xffffffff


	//   ....[3]....
        /*00f8*/ 	.word	0xffffffff


	//   ....[4]....
        /*00fc*/ 	.word	0xffffffff


	//   ....[5]....
        /*0100*/ 	.word	0xffffffff


	//   ....[6]....
        /*0104*/ 	.word	0xffffffff


	//   ....[7]....
        /*0108*/ 	.word	0xffffffff


	//   ....[8]....
        /*010c*/ 	.word	0x0500000f


	//----- nvinfo : EIATTR_COOP_GROUP_INSTR_OFFSETS
	.align		4
.L_784:
        /*0110*/ 	.byte	0x04, 0x28
        /*0112*/ 	.short	(.L_786 - .L_785)


	//   ....[0]....
.L_785:
        /*0114*/ 	.word	0x00000060


	//   ....[1]....
        /*0118*/ 	.word	0x000001f0


	//   ....[2]....
        /*011c*/ 	.word	0x00000280


	//   ....[3]....
        /*0120*/ 	.word	0x00000400


	//   ....[4]....
        /*0124*/ 	.word	0x00000640


	//   ....[5]....
        /*0128*/ 	.word	0x00001220


	//   ....[6]....
        /*012c*/ 	.word	0x000048e0


	//   ....[7]....
        /*0130*/ 	.word	0x00005ea0


	//   ....[8]....
        /*0134*/ 	.word	0x00009890


	//----- nvinfo : EIATTR_REG_RECONFIG
	.align		4
.L_786:
        /*0138*/ 	.byte	0x01, 0x54
	.zero		2


	//----- nvinfo : EIATTR_SYSCALL_OFFSETS
	.align		4
        /*013c*/ 	.byte	0x04, 0x46
        /*013e*/ 	.short	(.L_788 - .L_787)


	//   ....[0]....
.L_787:
        /*0140*/ 	.word	0x00000e80


	//   ....[1]....
        /*0144*/ 	.word	0x00000f70


	//   ....[2]....
        /*0148*/ 	.word	0x000010b0


	//   ....[3]....
        /*014c*/ 	.word	0x000011a0


	//   ....[4]....
        /*0150*/ 	.word	0x000042d0


	//   ....[5]....
        /*0154*/ 	.word	0x00004410


	//   ....[6]....
        /*0158*/ 	.word	0x00004530


	//   ....[7]....
        /*015c*/ 	.word	0x00004650


	//----- nvinfo : EIATTR_MBARRIER_INSTR_OFFSETS
	.align		4
.L_788:
        /*0160*/ 	.byte	0x04, 0x39
        /*0162*/ 	.short	(.L_790 - .L_789)


	//   ....[0]....
.L_789:
        /*0164*/ 	.word	0x000002c0
        /*0168*/ 	.word	0x000000ff
        /*016c*/ 	.word	0x00036400
        /*0170*/ 	.short	0x0100
        /*0172*/ 	.byte	0x06
	.zero		1


	//   ....[1]....
        /*0174*/ 	.word	0x000003b0
        /*0178*/ 	.word	0x000000ff
        /*017c*/ 	.word	0x00036410
        /*0180*/ 	.short	0x0100
        /*0182*/ 	.byte	0x08
	.zero		1


	//   ....[2]....
        /*0184*/ 	.word	0x000003c0
        /*0188*/ 	.word	0x000000ff
        /*018c*/ 	.word	0x00036420
        /*0190*/ 	.short	0x0100
        /*0192*/ 	.byte	0x08
	.zero		1


	//   ....[3]....
        /*0194*/ 	.word	0x000003d0
        /*0198*/ 	.word	0x000000ff
        /*019c*/ 	.word	0x00036418
        /*01a0*/ 	.short	0x0100
        /*01a2*/ 	.byte	0x08
	.zero		1


	//   ....[4]....
        /*01a4*/ 	.word	0x000003e0
        /*01a8*/ 	.word	0x000000ff
        /*01ac*/ 	.word	0x00036428
        /*01b0*/ 	.short	0x0100
        /*01b2*/ 	.byte	0x08
	.zero		1


	//   ....[5]....
        /*01b4*/ 	.word	0x00000510
        /*01b8*/ 	.word	0x000000ff
        /*01bc*/ 	.word	0x00036430
        /*01c0*/ 	.short	0x0100
        /*01c2*/ 	.byte	0x08
	.zero		1


	//   ....[6]....
        /*01c4*/ 	.word	0x00000520
        /*01c8*/ 	.word	0x000000ff
        /*01cc*/ 	.word	0x00036438
        /*01d0*/ 	.short	0x0100
        /*01d2*/ 	.byte	0x08
	.zero		1


	//   ....[7]....
        /*01d4*/ 	.word	0x00001250
        /*01d8*/ 	.word	0x000000ff
        /*01dc*/ 	.word	0x00036400
        /*01e0*/ 	.short	0x010a
        /*01e2*/ 	.byte	0x25
	.zero		1


	//   ....[8]....
        /*01e4*/ 	.word	0x00001340
        /*01e8*/ 	.word	0x000000ff
        /*01ec*/ 	.word	0x00036400
        /*01f0*/ 	.short	0x010a
        /*01f2*/ 	.byte	0x25
	.zero		1


	//   ....[9]....
        /*01f4*/ 	.word	0x00001a90
        /*01f8*/ 	.word	0x00000003
        /*01fc*/ 	.word	0x00036410
        /*0200*/ 	.short	0x010a
        /*0202*/ 	.byte	0x3f
	.zero		1


	//   ....[10]....
        /*0204*/ 	.word	0x00001ad0
        /*0208*/ 	.word	0x00000003
        /*020c*/ 	.word	0x00036410
        /*0210*/ 	.short	0x010a
        /*0212*/ 	.byte	0x3f
	.zero		1


	//   ....[11]....
        /*0214*/ 	.word	0x00002170
        /*0218*/ 	.word	0x000000ff
        /*021c*/ 	.word	0x00036430
        /*0220*/ 	.short	0x010a
        /*0222*/ 	.byte	0x25
	.zero		1


	//   ....[12]....
        /*0224*/ 	.word	0x000023c0
        /*0228*/ 	.word	0x000000ff
        /*022c*/ 	.word	0x00036430
        /*0230*/ 	.short	0x010a
        /*0232*/ 	.byte	0x25
	.zero		1


	//   ....[13]....
        /*0234*/ 	.word	0x00003a80
        /*0238*/ 	.word	0x000000ff
        /*023c*/ 	.word	0x00000000
        /*0240*/ 	.short	0x0101
        /*0242*/ 	.byte	0x04
	.zero		1


	//   ....[14]....
        /*0244*/ 	.word	0x00003e10
        /*0248*/ 	.word	0x00000003
        /*024c*/ 	.word	0x00000000
        /*0250*/ 	.short	0x0101
        /*0252*/ 	.byte	0x3f
	.zero		1


	//   ....[15]....
        /*0254*/ 	.word	0x00007780
        /*0258*/ 	.word	0x0000000c
        /*025c*/ 	.word	0x00036420
        /*0260*/ 	.short	0x010a
        /*0262*/ 	.byte	0x3f
	.zero		1


	//   ....[16]....
        /*0264*/ 	.word	0x00007f10
        /*0268*/ 	.word	0x0000000c
        /*026c*/ 	.word	0x00036438
        /*0270*/ 	.short	0x010a
        /*0272*/ 	.byte	0x3f
	.zero		1


	//   ....[17]....
        /*0274*/ 	.word	0x00008290
        /*0278*/ 	.word	0x0000000c
        /*027c*/ 	.word	0x00036428
        /*0280*/ 	.short	0x010a
        /*0282*/ 	.byte	0x3f
	.zero		1


	//   ....[18]....
        /*0284*/ 	.word	0x000085e0
        /*0288*/ 	.word	0x0000000c
        /*028c*/ 	.word	0x00036438
        /*0290*/ 	.short	0x010a
        /*0292*/ 	.byte	0x3f
	.zero		1


	//   ....[19]....
        /*0294*/ 	.word	0x00008900
        /*0298*/ 	.word	0x0000000c
        /*029c*/ 	.word	0x00036420
        /*02a0*/ 	.short	0x010a
        /*02a2*/ 	.byte	0x3f
	.zero		1


	//   ....[20]....
        /*02a4*/ 	.word	0x00008c80
        /*02a8*/ 	.word	0x0000000c
        /*02ac*/ 	.word	0x00036438
        /*02b0*/ 	.short	0x010a
        /*02b2*/ 	.byte	0x3f
	.zero		1


	//   ....[21]....
        /*02b4*/ 	.word	0x00008f90
        /*02b8*/ 	.word	0x0000000c
        /*02bc*/ 	.word	0x00036428
        /*02c0*/ 	.short	0x010a
        /*02c2*/ 	.byte	0x3f
	.zero		1


	//   ....[22]....
        /*02c4*/ 	.word	0x000092b0
        /*02c8*/ 	.word	0x0000000c
        /*02cc*/ 	.word	0x00036438
        /*02d0*/ 	.short	0x010a
        /*02d2*/ 	.byte	0x3f
	.zero		1


	//   ....[23]....
        /*02d4*/ 	.word	0x00009720
        /*02d8*/ 	.word	0x00000005
        /*02dc*/ 	.word	0x00000000
        /*02e0*/ 	.short	0x010a
        /*02e2*/ 	.byte	0x3f
	.zero		1


	//   ....[24]....
        /*02e4*/ 	.word	0x000097a0
        /*02e8*/ 	.word	0x00000017
        /*02ec*/ 	.word	0x00000000
        /*02f0*/ 	.short	0x010a
        /*02f2*/ 	.byte	0x3f
	.zero		1


	//   ....[25]....
        /*02f4*/ 	.word	0x000097f0
        /*02f8*/ 	.word	0x00000007
        /*02fc*/ 	.word	0x00036438
        /*0300*/ 	.short	0x010a
        /*0302*/ 	.byte	0x3f
	.zero		1


	//   ....[26]....
        /*0304*/ 	.word	0x000098d0
        /*0308*/ 	.word	0x00000003
        /*030c*/ 	.word	0x00036400
        /*0310*/ 	.short	0x010a
        /*0312*/ 	.byte	0x3f
	.zero		1


	//   ....[27]....
        /*0314*/ 	.word	0x00009920
        /*0318*/ 	.word	0x00000003
        /*031c*/ 	.word	0x00036410
        /*0320*/ 	.short	0x010a
        /*0322*/ 	.byte	0x3f
	.zero		1


	//   ....[28]....
        /*0324*/ 	.word	0x00009980
        /*0328*/ 	.word	0x00000079
        /*032c*/ 	.word	0x00036430
        /*0330*/ 	.short	0x010a
        /*0332*/ 	.byte	0x3f
	.zero		1


	//   ....[29]....
        /*0334*/ 	.word	0x000099d0
        /*0338*/ 	.word	0x0000000c
        /*033c*/ 	.word	0x00036420
        /*0340*/ 	.short	0x010a
        /*0342*/ 	.byte	0x3f
	.zero		1


	//   ....[30]....
        /*0344*/ 	.word	0x00009a20
        /*0348*/ 	.word	0x0000000c
        /*034c*/ 	.word	0x00036438
        /*0350*/ 	.short	0x010a
        /*0352*/ 	.byte	0x3f
	.zero		1


	//   ....[31]....
        /*0354*/ 	.word	0x00009a70
        /*0358*/ 	.word	0x0000000c
        /*035c*/ 	.word	0x00036428
        /*0360*/ 	.short	0x010a
        /*0362*/ 	.byte	0x3f
	.zero		1


	//   ....[32]....
        /*0364*/ 	.word	0x00009ae0
        /*0368*/ 	.word	0x0000000c
        /*036c*/ 	.word	0x00036438
        /*0370*/ 	.short	0x010a
        /*0372*/ 	.byte	0x3f
	.zero		1


	//   ....[33]....
        /*0374*/ 	.word	0x00009b50
        /*0378*/ 	.word	0x0000000c
        /*037c*/ 	.word	0x00036420
        /*0380*/ 	.short	0x010a
        /*0382*/ 	.byte	0x3f
	.zero		1


	//   ....[34]....
        /*0384*/ 	.word	0x00009ba0
        /*0388*/ 	.word	0x0000000c
        /*038c*/ 	.word	0x00036438
        /*0390*/ 	.short	0x010a
        /*0392*/ 	.byte	0x3f
	.zero		1


	//   ....[35]....
        /*0394*/ 	.word	0x00009bf0
        /*0398*/ 	.word	0x0000000c
        /*039c*/ 	.word	0x00036428
        /*03a0*/ 	.short	0x010a
        /*03a2*/ 	.byte	0x3f
	.zero		1


	//   ....[36]....
        /*03a4*/ 	.word	0x00009c40
        /*03a8*/ 	.word	0x0000000c
        /*03ac*/ 	.word	0x00036438
        /*03b0*/ 	.short	0x010a
        /*03b2*/ 	.byte	0x3f
	.zero		1


	//   ....[37]....
        /*03b4*/ 	.word	0x00009d10
        /*03b8*/ 	.word	0x00000005
        /*03bc*/ 	.word	0x00000000
        /*03c0*/ 	.short	0x010a
        /*03c2*/ 	.byte	0x3f
	.zero		1


	//   ....[38]....
        /*03c4*/ 	.word	0x00009d60
        /*03c8*/ 	.word	0x00000017
        /*03cc*/ 	.word	0x00000000
        /*03d0*/ 	.short	0x010a
        /*03d2*/ 	.byte	0x3f
	.zero		1


	//----- nvinfo : EIATTR_NUM_MBARRIERS
	.align		4
.L_790:
        /*03d4*/ 	.byte	0x03, 0x38
        /*03d6*/ 	.short	0x0007


	//----- nvinfo : EIATTR_EXIT_INSTR_OFFSETS
	.align		4
        /*03d8*/ 	.byte	0x04, 0x1c
        /*03da*/ 	.short	(.L_792 - .L_791)


	//   ....[0]....
.L_791:
        /*03dc*/ 	.word	0x000008f0


	//   ....[1]....
        /*03e0*/ 	.word	0x00004ee0


	//   ....[2]....
        /*03e4*/ 	.word	0x00005e50


	//   ....[3]....
        /*03e8*/ 	.word	0x00009840


	//----- nvinfo : EIATTR_MAX_THREADS
	.align		4
.L_792:
        /*03ec*/ 	.byte	0x04, 0x05
        /*03ee*/ 	.short	(.L_794 - .L_793)
.L_793:
        /*03f0*/ 	.word	0x00000200
        /*03f4*/ 	.word	0x00000001
        /*03f8*/ 	.word	0x00000001


	//----- nvinfo : EIATTR_CRS_STACK_SIZE
	.align		4
.L_794:
        /*03fc*/ 	.byte	0x04, 0x1e
        /*03fe*/ 	.short	(.L_796 - .L_795)
.L_795:
        /*0400*/ 	.word	0x00000000


	//----- nvinfo : EIATTR_CBANK_PARAM_SIZE
	.align		4
.L_796:
        /*0404*/ 	.byte	0x03, 0x19
        /*0406*/ 	.short	0x0970


	//----- nvinfo : EIATTR_PARAM_CBANK
	.align		4
        /*0408*/ 	.byte	0x04, 0x0a
        /*040a*/ 	.short	(.L_798 - .L_797)
	.align		4
.L_797:
        /*040c*/ 	.word	index@(.nv.constant0._ZN7cutlass13device_kernelIN5flash11enable_sm90INS1_16FlashAttnBwdSm90INS1_25CollectiveMainloopBwdSm90ILi2ELi1ELi1EN4cute5tupleIJNS5_1CILi1EEES8_S8_EEENS6_IJNS7_ILi64EEENS7_ILi96EEENS7_ILi192EEEEEENS_6half_tEfNS_4arch4Sm90ELb1ELb0ELb1ELb0ELb0ELb0ELb1ELb0ELi3ELi1ELi1ELi1ELb0EEENS1_21CollectiveEpilogueBwdISD_SE_SG_Li384ELb0ELb1ELi3EEENS1_25SingleTileBwdLPTSchedulerILb0ELi96ELb0EEEEEEEEEvNT_6ParamsE)
        /*0410*/ 	.short	0x0210
        /*0412*/ 	.short	0x0970


	//----- nvinfo : EIATTR_SW_WAR
	.align		4
.L_798:
        /*0414*/ 	.byte	0x04, 0x36
        /*0416*/ 	.short	(.L_800 - .L_799)
.L_799:
        /*0418*/ 	.word	0x00000008
.L_800:


//--------------------- .nv.info._ZN7cutlass13device_kernelIN5flash11enable_sm90INS1_16FlashAttnBwdSm90INS1_25CollectiveMainloopBwdSm90ILi2ELi1ELi1EN4cute5tupleIJNS5_1CILi1EEES8_S8_EEENS6_IJNS7_ILi64EEENS7_ILi96EEENS7_ILi192EEEEEENS_6half_tEfNS_4arch4Sm90ELb1ELb0ELb1ELb0ELb1ELb0ELb1ELb0ELi3ELi1ELi1ELi1ELb0EEENS1_21CollectiveEpilogueBwdISD_SE_SG_Li384ELb0ELb1ELi3EEENS1_25SingleTileBwdLPTSchedulerILb0ELi96ELb1EEEEEEEEEvNT_6ParamsE --------------------------
	.section	.nv.info._ZN7cutlass13device_kernelIN5flash11enable_sm90INS1_16FlashAttnBwdSm90INS1_25CollectiveMainloopBwdSm90ILi2ELi1ELi1EN4cute5tupleIJNS5_1CILi1EEES8_S8_EEENS6_IJNS7_ILi64EEENS7_ILi96EEENS7_ILi192EEEEEENS_6half_tEfNS_4arch4Sm90ELb1ELb0ELb1ELb0ELb1ELb0ELb1ELb0ELi3ELi1ELi1ELi1ELb0EEENS1_21CollectiveEpilogueBwdISD_SE_SG_Li384ELb0ELb1ELi3EEENS1_25SingleTileBwdLPTSchedulerILb0ELi96ELb1EEEEEEEEEvNT_6ParamsE,"",@"SHT_CUDA_INFO"
	.sectionflags	@""
	.align	4


	//----- nvinfo : EIATTR_CUDA_API_VERSION
	.align		4
        /*0000*/ 	.byte	0x04, 0x37
        /*0002*/ 	.short	(.L_802 - .L_801)
.L_801:
        /*0004*/ 	.word	0x00000082


	//----- nvinfo : EIATTR_KPARAM_INFO
	.align		4
.L_802:
        /*0008*/ 	.byte	0x04, 0x17
        /*000a*/ 	.short	(.L_804 - .L_803)
.L_803:
        /*000c*/ 	.word	0x00000000
        /*0010*/ 	.short	0x0000
        /*0012*/ 	.short	0x0070
        /*0014*/ 	.byte	0x00, 0xf0, 0x01, 0x24


	//----- nvinfo : EIATTR_SPARSE_MMA_MASK
	.align		4
.L_804:
        /*0018*/ 	.byte	0x03, 0x50
        /*001a*/ 	.short	0x0000


	//----- nvinfo : EIATTR_MAXREG_COUNT
	.align		4
        /*001c*/ 	.byte	0x03, 0x1b
        /*001e*/ 	.short	0x0080


	//----- nvinfo : EIATTR_NUM_BARRIERS
	.align		4
        /*0020*/ 	.byte	0x02, 0x4c
        /*0022*/ 	.byte	0x10
	.zero		1


	//----- nvinfo : EIATTR_EXTERNS
	.align		4
        /*0024*/ 	.byte	0x04, 0x0f
        /*0026*/ 	.short	(.L_806 - .L_805)


	//   ....[0]....
	.align		4
.L_805:
        /*0028*/ 	.word	index@(__assertfail)


	//----- nvinfo : EIATTR_ANNOTATIONS
	.align		4
.L_806:
        /*002c*/ 	.byte	0x04, 0x55
        /*002e*/ 	.short	(.L_808 - .L_807)


	//   ....[0]....
.L_807:
        /* <DEDUP_REMOVED lines=12> */


	//----- nvinfo : EIATTR_MERCURY_ISA_VERSION
	.align		4
.L_808:
        /*00d8*/ 	.byte	0x03, 0x5f
        /*00da*/ 	.short	0x0101


	//----- nvinfo : EIATTR_INT_WARP_WIDE_INSTR_OFFSETS
	.align		4
        /*00dc*/ 	.byte	0x04, 0x31
        /*00de*/ 	.short	(.L_810 - .L_809)


	//   ....[0]....
.L_809:
        /*00e0*/ 	.word	0x000001e0


	//   ....[1]....
        /*00e4*/ 	.word	0x000002a0


	//   ....[2]....
        /*00e8*/ 	.word	0x00006c90


	//   ....[3]....
        /*00ec*/ 	.word	0x00007440


	//   ....[4]....
        /*00f0*/ 	.word	0x00007aa0


	//----- nvinfo : EIATTR_COOP_GROUP_MASK_REGIDS
	.align		4
.L_810:
        /*00f4*/ 	.byte	0x04, 0x29
        /*00f6*/ 	.short	(.L_812 - .L_811)


	//   ....[0]....
.L_811:
        /*00f8*/ 	.word	0xffffffff


	//   ....[1]....
        /*00fc*/ 	.word	0xffffffff


	//   ....[2]....
        /*0100*/ 	.word	0xffffffff


	//   ....[3]....
        /*0104*/ 	.word	0xffffffff


	//   ....[4]....
        /*0108*/ 	.word	0xffffffff


	//   ....[5]....
        /*010c*/ 	.word	0xffffffff


	//   ....[6]....
        /*0110*/ 	.word	0xffffffff


	//   ....[7]....
        /*0114*/ 	.word	0xffffffff


	//   ....[8]....
        /*0118*/ 	.word	0xffffffff


	//   ....[9]....
        /*011c*/ 	.word	0xffffffff


	//   ....[10]....
        /*0120*/ 	.word	0xffffffff


	//   ....[11]....
        /*0124*/ 	.word	0xffffffff


	//   ....[12]....
        /*0128*/ 	.word	0xffffffff


	//   ....[13]....
        /*012c*/ 	.word	0xffffffff


	//   ....[14]....
        /*0130*/ 	.word	0x0500000f


	//   ....[15]....
        /*0134*/ 	.word	0x0500000f


	//   ....[16]....
        /*0138*/ 	.word	0x0500000f


	//   ....[17]....
        /*013c*/ 	.word	0x0500000f


	//----- nvinfo : EIATTR_COOP_GROUP_INSTR_OFFSETS
	.align		4
.L_812:
        /*0140*/ 	.byte	0x04, 0x28
        /*0142*/ 	.short	(.L_814 - .L_813)


	//   ....[0]....
.L_813:
        /*0144*/ 	.word	0x00000060


	//   ....[1]....
        /*0148*/ 	.word	0x000001f0


	//   ....[2]....
        /*014c*/ 	.word	0x00000280


	//   ....[3]....
        /*0150*/ 	.word	0x00000400


	//   ....[4]....
        /*0154*/ 	.word	0x00000650


	//   ....[5]....
        /*0158*/ 	.word	0x00001260


	//   ....[6]....
        /*015c*/ 	.word	0x00004920


	//   ....[7]....
        /*0160*/ 	.word	0x00005f20


	//   ....[8]....
        /*0164*/ 	.word	0x00006700


	//   ....[9]....
        /*0168*/ 	.word	0x00006bc0


	//   ....[10]....
        /*016c*/ 	.word	0x00006f80


	//   ....[11]....
        /*0170*/ 	.word	0x00007370


	//   ....[12]....
        /*0174*/ 	.word	0x00007620


	//   ....[13]....
        /*0178*/ 	.word	0x000079d0


	//   ....[14]....
        /*017c*/ 	.word	0x0000a310


	//   ....[15]....
        /*0180*/ 	.word	0x0000a480


	//   ....[16]....
        /*0184*/ 	.word	0x0000a4f0


	//   ....[17]....
        /*0188*/ 	.word	0x0000a560


	//----- nvinfo : EIATTR_REG_RECONFIG
	.align		4
.L_814:
        /*018c*/ 	.byte	0x01, 0x54
	.zero		2


	//----- nvinfo : EIATTR_SYSCALL_OFFSETS
	.align		4
        /*0190*/ 	.byte	0x04, 0x46
        /*0192*/ 	.short	(.L_816 - .L_815)


	//   ....[0]....
.L_815:
        /*0194*/ 	.word	0x00000ec0


	//   ....[1]....
        /*0198*/ 	.word	0x00000fb0


	//   ....[2]....
        /*019c*/ 	.word	0x000010f0


	//   ....[3]....
        /*01a0*/ 	.word	0x000011e0


	//   ....[4]....
        /*01a4*/ 	.word	0x00004310


	//   ....[5]....
        /*01a8*/ 	.word	0x00004450


	//   ....[6]....
        /*01ac*/ 	.word	0x00004570


	//   ....[7]....
        /*01b0*/ 	.word	0x00004690


	//----- nvinfo : EIATTR_MBARRIER_INSTR_OFFSETS
	.align		4
.L_816:
        /*01b4*/ 	.byte	0x04, 0x39
        /*01b6*/ 	.short	(.L_818 - .L_817)


	//   ....[0]....
.L_817:
        /*01b8*/ 	.word	0x000002c0
        /*01bc*/ 	.word	0x000000ff
        /*01c0*/ 	.word	0x00036400
        /*01c4*/ 	.short	0x0100
        /*01c6*/ 	.byte	0x06
	.zero		1


	//   ....[1]....
        /*01c8*/ 	.word	0x000003b0
        /*01cc*/ 	.word	0x000000ff
        /*01d0*/ 	.word	0x00036410
        /*01d4*/ 	.short	0x0100
        /*01d6*/ 	.byte	0x08
	.zero		1


	//   ....[2]....
        /*01d8*/ 	.word	0x000003c0
        /*01dc*/ 	.word	0x000000ff
        /*01e0*/ 	.word	0x00036420
        /*01e4*/ 	.short	0x0100
        /*01e6*/ 	.byte	0x08
	.zero		1


	//   ....[3]....
        /*01e8*/ 	.word	0x000003d0
        /*01ec*/ 	.word	0x000000ff
        /*01f0*/ 	.word	0x00036418
        /*01f4*/ 	.short	0x0100
        /*01f6*/ 	.byte	0x08
	.zero		1


	//   ....[4]....
        /*01f8*/ 	.word	0x000003e0
        /*01fc*/ 	.word	0x000000ff
        /*0200*/ 	.word	0x00036428
        /*0204*/ 	.short	0x0100
        /*0206*/ 	.byte	0x08
	.zero		1


	//   ....[5]....
        /*0208*/ 	.word	0x00000510
        /*020c*/ 	.word	0x000000ff
        /*0210*/ 	.word	0x00036430
        /*0214*/ 	.short	0x0100
        /*0216*/ 	.byte	0x08
	.zero		1


	//   ....[6]....
        /*0218*/ 	.word	0x00000520
        /*021c*/ 	.word	0x000000ff
        /*0220*/ 	.word	0x00036438
        /*0224*/ 	.short	0x0100
        /*0226*/ 	.byte	0x08
	.zero		1


	//   ....[7]....
        /*0228*/ 	.word	0x00001290
        /*022c*/ 	.word	0x000000ff
        /*0230*/ 	.word	0x00036400
        /*0234*/ 	.short	0x010a
        /*0236*/ 	.byte	0x28
	.zero		1


	//   ....[8]....
        /*0238*/ 	.word	0x00001380
        /*023c*/ 	.word	0x000000ff
        /*0240*/ 	.word	0x00036400
        /*0244*/ 	.short	0x010a
        /*0246*/ 	.byte	0x28
	.zero		1


	//   ....[9]....
        /*0248*/ 	.word	0x00001ad0
        /*024c*/ 	.word	0x00000003
        /*0250*/ 	.word	0x00036410
        /*0254*/ 	.short	0x010a
        /*0256*/ 	.byte	0x3f
	.zero		1


	//   ....[10]....
        /*0258*/ 	.word	0x00001b10
        /*025c*/ 	.word	0x00000003
        /*0260*/ 	.word	0x00036410
        /*0264*/ 	.short	0x010a
        /*0266*/ 	.byte	0x3f
	.zero		1


	//   ....[11]....
        /*0268*/ 	.word	0x000021b0
        /*026c*/ 	.word	0x000000ff
        /*0270*/ 	.word	0x00036430
        /*0274*/ 	.short	0x010a
        /*0276*/ 	.byte	0x28
	.zero		1


	//   ....[12]....
        /*0278*/ 	.word	0x00002400
        /*027c*/ 	.word	0x000000ff
        /*0280*/ 	.word	0x00036430
        /*0284*/ 	.short	0x010a
        /*0286*/ 	.byte	0x28
	.zero		1


	//   ....[13]....
        /*0288*/ 	.word	0x00003ac0
        /*028c*/ 	.word	0x000000ff
        /*0290*/ 	.word	0x00000000
        /*0294*/ 	.short	0x0101
        /*0296*/ 	.byte	0x04
	.zero		1


	//   ....[14]....
        /*0298*/ 	.word	0x00003e50
        /*029c*/ 	.word	0x00000003
        /*02a0*/ 	.word	0x00000000
        /*02a4*/ 	.short	0x0101
        /*02a6*/ 	.byte	0x3f
	.zero		1


	//   ....[15]....
        /*02a8*/ 	.word	0x00008200
        /*02ac*/ 	.word	0x0000000c
        /*02b0*/ 	.word	0x00036420
        /*02b4*/ 	.short	0x010a
        /*02b6*/ 	.byte	0x3f
	.zero		1


	//   ....[16]....
        /*02b8*/ 	.word	0x00008990
        /*02bc*/ 	.word	0x0000000c
        /*02c0*/ 	.word	0x00036438
        /*02c4*/ 	.short	0x010a
        /*02c6*/ 	.byte	0x3f
	.zero		1


	//   ....[17]....
        /*02c8*/ 	.word	0x00008d10
        /*02cc*/ 	.word	0x0000000c
        /*02d0*/ 	.word	0x00036428
        /*02d4*/ 	.short	0x010a
        /*02d6*/ 	.byte	0x3f
	.zero		1


	//   ....[18]....
        /*02d8*/ 	.word	0x00009060
        /*02dc*/ 	.word	0x0000000c
        /*02e0*/ 	.word	0x00036438
        /*02e4*/ 	.short	0x010a
        /*02e6*/ 	.byte	0x3f
	.zero		1


	//   ....[19]....
        /*02e8*/ 	.word	0x00009380
        /*02ec*/ 	.word	0x0000000c
        /*02f0*/ 	.word	0x00036420
        /*02f4*/ 	.short	0x010a
        /*02f6*/ 	.byte	0x3f
	.zero		1


	//   ....[20]....
        /*02f8*/ 	.word	0x00009700
        /*02fc*/ 	.word	0x0000000c
        /*0300*/ 	.word	0x00036438
        /*0304*/ 	.short	0x010a
        /*0306*/ 	.byte	0x3f
	.zero		1


	//   ....[21]....
        /*0308*/ 	.word	0x00009a10
        /*030c*/ 	.word	0x0000000c
        /*0310*/ 	.word	0x00036428
        /*0314*/ 	.short	0x010a
        /*0316*/ 	.byte	0x3f
	.zero		1


	//   ....[22]....
        /*0318*/ 	.word	0x00009d30
        /*031c*/ 	.word	0x0000000c
        /*0320*/ 	.word	0x00036438
        /*0324*/ 	.short	0x010a
        /*0326*/ 	.byte	0x3f
	.zero		1


	//   ....[23]....
        /*0328*/ 	.word	0x0000a1a0
        /*032c*/ 	.word	0x00000005
        /*0330*/ 	.word	0x00000000
        /*0334*/ 	.short	0x010a
        /*0336*/ 	.byte	0x3f
	.zero		1


	//   ....[24]....
        /*0338*/ 	.word	0x0000a220
        /*033c*/ 	.word	0x00000017
        /*0340*/ 	.word	0x00000000
        /*0344*/ 	.short	0x010a
        /*0346*/ 	.byte	0x3f
	.zero		1


	//   ....[25]....
        /*0348*/ 	.word	0x0000a270
        /*034c*/ 	.word	0x00000007
        /*0350*/ 	.word	0x00036438
        /*0354*/ 	.short	0x010a
        /*0356*/ 	.byte	0x3f
	.zero		1


	//   ....[26]....
        /*0358*/ 	.word	0x0000a350
        /*035c*/ 	.word	0x00000003
        /*0360*/ 	.word	0x00036400
        /*0364*/ 	.short	0x010a
        /*0366*/ 	.byte	0x3f
	.zero		1


	//   ....[27]....
        /*0368*/ 	.word	0x0000a3a0
        /*036c*/ 	.word	0x00000003
        /*0370*/ 	.word	0x00036410
        /*0374*/ 	.short	0x010a
        /*0376*/ 	.byte	0x3f
	.zero		1


	//   ....[28]....
        /*0378*/ 	.word	0x0000a400
        /*037c*/ 	.word	0x00000079
        /*0380*/ 	.word	0x00036430
        /*0384*/ 	.short	0x010a
        /*0386*/ 	.byte	0x3f
	.zero		1


	//   ....[29]....
        /*0388*/ 	.word	0x0000a5a0
        /*038c*/ 	.word	0x0000000c
        /*0390*/ 	.word	0x00036420
        /*0394*/ 	.short	0x010a
        /*0396*/ 	.byte	0x3f
	.zero		1


	//   ....[30]....
        /*0398*/ 	.word	0x0000a5f0
        /*039c*/ 	.word	0x0000000c
        /*03a0*/ 	.word	0x00036438
        /*03a4*/ 	.short	0x010a
        /*03a6*/ 	.byte	0x3f
	.zero		1


	//   ....[31]....
        /*03a8*/ 	.word	0x0000a640
        /*03ac*/ 	.word	0x0000000c
        /*03b0*/ 	.word	0x00036428
        /*03b4*/ 	.short	0x010a
        /*03b6*/ 	.byte	0x3f
	.zero		1


	//   ....[32]....
        /*03b8*/ 	.word	0x0000a6b0
        /*03bc*/ 	.word	0x0000000c
        /*03c0*/ 	.word	0x00036438
        /*03c4*/ 	.short	0x010a
        /*03c6*/ 	.byte	0x3f
	.zero		1


	//   ....[33]....
        /*03c8*/ 	.word	0x0000a720
        /*03cc*/ 	.word	0x0000000c
        /*03d0*/ 	.word	0x00036420
        /*03d4*/ 	.short	0x010a
        /*03d6*/ 	.byte	0x3f
	.zero		1


	//   ....[34]....
        /*03d8*/ 	.word	0x0000a770
        /*03dc*/ 	.word	0x0000000c
        /*03e0*/ 	.word	0x00036438
        /*03e4*/ 	.short	0x010a
        /*03e6*/ 	.byte	0x3f
	.zero		1


	//   ....[35]....
        /*03e8*/ 	.word	0x0000a7c0
        /*03ec*/ 	.word	0x0000000c
        /*03f0*/ 	.word	0x00036428
        /*03f4*/ 	.short	0x010a
        /*03f6*/ 	.byte	0x3f
	.zero		1


	//   ....[36]....
        /*03f8*/ 	.word	0x0000a810
        /*03fc*/ 	.word	0x0000000c
        /*0400*/ 	.word	0x00036438
        /*0404*/ 	.short	0x010a
        /*0406*/ 	.byte	0x3f
	.zero		1


	//   ....[37]....
        /*0408*/ 	.word	0x0000a8e0
        /*040c*/ 	.word	0x00000005
        /*0410*/ 	.word	0x00000000
        /*0414*/ 	.short	0x010a
        /*0416*/ 	.byte	0x3f
	.zero		1


	//   ....[38]....
        /*0418*/ 	.word	0x0000a930
        /*041c*/ 	.word	0x00000017
        /*0420*/ 	.word	0x00000000
        /*0424*/ 	.short	0x010a
        /*0426*/ 	.byte	0x3f
	.zero		1


	//----- nvinfo : EIATTR_NUM_MBARRIERS
	.align		4
.L_818:
        /*0428*/ 	.byte	0x03, 0x38
        /*042a*/ 	.short	0x0007


	//----- nvinfo : EIATTR_EXIT_INSTR_OFFSETS
	.align		4
        /*042c*/ 	.byte	0x04, 0x1c
        /*042e*/ 	.short	(.L_820 - .L_819)


	//   ....[0]....
.L_819:
        /*0430*/ 	.word	0x00000930


	//   ....[1]....
        /*0434*/ 	.word	0x00004f50


	//   ....[2]....
        /*0438*/ 	.word	0x00005ed0


	//   ....[3]....
        /*043c*/ 	.word	0x0000a2c0


	//----- nvinfo : EIATTR_MAX_THREADS
	.align		4
.L_820:
        /*0440*/ 	.byte	0x04, 0x05
        /*0442*/ 	.short	(.L_822 - .L_821)
.L_821:
        /*0444*/ 	.word	0x00000200
        /*0448*/ 	.word	0x00000001
        /*044c*/ 	.word	0x00000001


	//----- nvinfo : EIATTR_CRS_STACK_SIZE
	.align		4
.L_822:
        /*0450*/ 	.byte	0x04, 0x1e
        /*0452*/ 	.short	(.L_824 - .L_823)
.L_823:
        /*0454*/ 	.word	0x00000000


	//----- nvinfo : EIATTR_CBANK_PARAM_SIZE
	.align		4
.L_824:
        /*0458*/ 	.byte	0x03, 0x19
        /*045a*/ 	.short	0x0970


	//----- nvinfo : EIATTR_PARAM_CBANK
	.align		4
        /*045c*/ 	.byte	0x04, 0x0a
        /*045e*/ 	.short	(.L_826 - .L_825)
	.align		4
.L_825:
        /*0460*/ 	.word	index@(.nv.constant0._ZN7cutlass13device_kernelIN5flash11enable_sm90INS1_16FlashAttnBwdSm90INS1_25CollectiveMainloopBwdSm90ILi2ELi1ELi1EN4cute5tupleIJNS5_1CILi1EEES8_S8_EEENS6_IJNS7_ILi64EEENS7_ILi96EEENS7_ILi192EEEEEENS_6half_tEfNS_4arch4Sm90ELb1ELb0ELb1ELb0ELb1ELb0ELb1ELb0ELi3ELi1ELi1ELi1ELb0EEENS1_21CollectiveEpilogueBwdISD_SE_SG_Li384ELb0ELb1ELi3EEENS1_25SingleTileBwdLPTSchedulerILb0ELi96ELb1EEEEEEEEEvNT_6ParamsE)
        /*0464*/ 	.short	0x0210
        /*0466*/ 	.short	0x0970


	//----- nvinfo : EIATTR_SW_WAR
	.align		4
.L_826:
        /*0468*/ 	.byte	0x04, 0x36
        /*046a*/ 	.short	(.L_828 - .L_827)
.L_827:
        /*046c*/ 	.word	0x00000008
.L_828:


//--------------------- .nv.info._ZN7cutlass13device_kernelIN5flash11enable_sm90INS1_16FlashAttnBwdSm90INS1_25CollectiveMainloopBwdSm90ILi2ELi1ELi1EN4cute5tupleIJNS5_1CILi1EEES8_S8_EEENS6_IJNS7_ILi64EEENS7_ILi96EEENS7_ILi192EEEEEENS_6half_tEfNS_4arch4Sm90ELb1ELb0ELb1ELb0ELb0ELb0ELb1ELb0ELi3ELi1ELi1ELi1ELb0EEENS1_24CollectiveEpilogueBwdGQAISD_fSG_Li384ELb0ELb0EEENS1_25SingleTileBwdLPTSchedulerILb0ELi96ELb0EEEEEEEEEvNT_6ParamsE --------------------------
	.section	.nv.info._ZN7cutlass13device_kernelIN5flash11enable_sm90INS1_16FlashAttnBwdSm90INS1_25CollectiveMainloopBwdSm90ILi2ELi1ELi1EN4cute5tupleIJNS5_1CILi1EEES8_S8_EEENS6_IJNS7_ILi64EEENS7_ILi96EEENS7_ILi192EEEEEENS_6half_tEfNS_4arch4Sm90ELb1ELb0ELb1ELb0ELb0ELb0ELb1ELb0ELi3ELi1ELi1ELi1ELb0EEENS1_24CollectiveEpilogueBwdGQAISD_fSG_Li384ELb0ELb0EEENS1_25SingleTileBwdLPTSchedulerILb0ELi96ELb0EEEEEEEEEvNT_6ParamsE,"",@"SHT_CUDA_INFO"
	.sectionflags	@""
	.align	4


	//----- nvinfo : EIATTR_CUDA_API_VERSION
	.align		4
        /*0000*/ 	.byte	0x04, 0x37
        /*0002*/ 	.short	(.L_830 - .L_829)
.L_829:
        /*0004*/ 	.word	0x00000082


	//----- nvinfo : EIATTR_KPARAM_INFO
	.align		4
.L_830:
        /*0008*/ 	.byte	0x04, 0x17
        /*000a*/ 	.short	(.L_832 - .L_831)
.L_831:
        /*000c*/ 	.word	0x00000000
        /*0010*/ 	.short	0x0000
        /*0012*/ 	.short	0x0070
        /*0014*/ 	.byte	0x00, 0xf0, 0x01, 0x1c


	//----- nvinfo : EIATTR_SPARSE_MMA_MASK
	.align		4
.L_832:
        /*0018*/ 	.byte	0x03, 0x50
        /*001a*/ 	.short	0x0000


	//----- nvinfo : EIATTR_MAXREG_COUNT
	.align		4
        /*001c*/ 	.byte	0x03, 0x1b
        /*001e*/ 	.short	0x0080


	//----- nvinfo : EIATTR_NUM_BARRIERS
	.align		4
        /*0020*/ 	.byte	0x02, 0x4c
        /*0022*/ 	.byte	0x10
	.zero		1


	//----- nvinfo : EIATTR_EXTERNS
	.align		4
        /*0024*/ 	.byte	0x04, 0x0f
        /*0026*/ 	.short	(.L_834 - .L_833)


	//   ....[0]....
	.align		4
.L_833:
        /*0028*/ 	.word	index@(__assertfail)


	//----- nvinfo : EIATTR_ANNOTATIONS
	.align		4
.L_834:
        /*002c*/ 	.byte	0x04, 0x55
        /*002e*/ 	.short	(.L_836 - .L_835)


	//   ....[0]....
.L_835:
        /* <DEDUP_REMOVED lines=12> */


	//----- nvinfo : EIATTR_MERCURY_ISA_VERSION
	.align		4
.L_836:
        /*00d8*/ 	.byte	0x03, 0x5f
        /*00da*/ 	.short	0x0101


	//----- nvinfo : EIATTR_INT_WARP_WIDE_INSTR_OFFSETS
	.align		4
        /*00dc*/ 	.byte	0x04, 0x31
        /*00de*/ 	.short	(.L_838 - .L_837)


	//   ....[0]....
.L_837:
        /*00e0*/ 	.word	0x00000180


	//   ....[1]....
        /*00e4*/ 	.word	0x00000240


	//----- nvinfo : EIATTR_COOP_GROUP_MASK_REGIDS
	.align		4
.L_838:
        /*00e8*/ 	.byte	0x04, 0x29
        /*00ea*/ 	.short	(.L_840 - .L_839)


	//   ....[0]....
.L_839:
        /*00ec*/ 	.word	0xffffffff


	//   ....[1]....
        /*00f0*/ 	.word	0xffffffff


	//   ....[2]....
        /*00f4*/ 	.word	0xffffffff


	//   ....[3]....
        /*00f8*/ 	.word	0xffffffff


	//   ....[4]....
        /*00fc*/ 	.word	0xffffffff


	//   ....[5]....
        /*0100*/ 	.word	0xffffffff


	//   ....[6]....
        /*0104*/ 	.word	0xffffffff


	//   ....[7]....
        /*0108*/ 	.word	0x0500000f


	//----- nvinfo : EIATTR_COOP_GROUP_INSTR_OFFSETS
	.align		4
.L_840:
        /*010c*/ 	.byte	0x04, 0x28
        /*010e*/ 	.short	(.L_842 - .L_841)


	//   ....[0]....
.L_841:
        /*0110*/ 	.word	0x00000060


	//   ....[1]....
        /*0114*/ 	.word	0x00000190


	//   ....[2]....
        /*0118*/ 	.word	0x00000220


	//   ....[3]....
        /*011c*/ 	.word	0x000003a0


	//   ....[4]....
        /*0120*/ 	.word	0x000005f0


	//   ....[5]....
        /*0124*/ 	.word	0x000011d0


	//   ....[6]....
        /*0128*/ 	.word	0x000048f0


	//   ....[7]....
        /*012c*/ 	.word	0x000082e0


	//----- nvinfo : EIATTR_REG_RECONFIG
	.align		4
.L_842:
        /*0130*/ 	.byte	0x01, 0x54
	.zero		2


	//----- nvinfo : EIATTR_SYSCALL_OFFSETS
	.align		4
        /*0134*/ 	.byte	0x04, 0x46
        /*0136*/ 	.short	(.L_844 - .L_843)


	//   ....[0]....
.L_843:
        /*0138*/ 	.word	0x00000e30


	//   ....[1]....
        /*013c*/ 	.word	0x00000f20


	//   ....[2]....
        /*0140*/ 	.word	0x00001060


	//   ....[3]....
        /*0144*/ 	.word	0x00001150


	//----- nvinfo : EIATTR_MBARRIER_INSTR_OFFSETS
	.align		4
.L_844:
        /*0148*/ 	.byte	0x04, 0x39
        /*014a*/ 	.short	(.L_846 - .L_845)


	//   ....[0]....
.L_845:
        /*014c*/ 	.word	0x00000260
        /*0150*/ 	.word	0x000000ff
        /*0154*/ 	.word	0x00036400
        /*0158*/ 	.short	0x0100
        /*015a*/ 	.byte	0x06
	.zero		1


	//   ....[1]....
        /*015c*/ 	.word	0x00000350
        /*0160*/ 	.word	0x000000ff
        /*0164*/ 	.word	0x00036410
        /*0168*/ 	.short	0x0100
        /*016a*/ 	.byte	0x08
	.zero		1


	//   ....[2]....
        /*016c*/ 	.word	0x00000360
        /*0170*/ 	.word	0x000000ff
        /*0174*/ 	.word	0x00036420
        /*0178*/ 	.short	0x0100
        /*017a*/ 	.byte	0x08
	.zero		1


	//   ....[3]....
        /*017c*/ 	.word	0x00000370
        /*0180*/ 	.word	0x000000ff
        /*0184*/ 	.word	0x00036418
        /*0188*/ 	.short	0x0100
        /*018a*/ 	.byte	0x08
	.zero		1


	//   ....[4]....
        /*018c*/ 	.word	0x00000380
        /*0190*/ 	.word	0x000000ff
        /*0194*/ 	.word	0x00036428
        /*0198*/ 	.short	0x0100
        /*019a*/ 	.byte	0x08
	.zero		1


	//   ....[5]....
        /*019c*/ 	.word	0x000004b0
        /*01a0*/ 	.word	0x000000ff
        /*01a4*/ 	.word	0x00036430
        /*01a8*/ 	.short	0x0100
        /*01aa*/ 	.byte	0x08
	.zero		1


	//   ....[6]....
        /*01ac*/ 	.word	0x000004c0
        /*01b0*/ 	.word	0x000000ff
        /*01b4*/ 	.word	0x00036438
        /*01b8*/ 	.short	0x0100
        /*01ba*/ 	.byte	0x08
	.zero		1


	//   ....[7]....
        /*01bc*/ 	.word	0x00001200
        /*01c0*/ 	.word	0x000000ff
        /*01c4*/ 	.word	0x00036400
        /*01c8*/ 	.short	0x010a
        /*01ca*/ 	.byte	0x28
	.zero		1


	//   ....[8]....
        /*01cc*/ 	.word	0x000012f0
        /*01d0*/ 	.word	0x000000ff
        /*01d4*/ 	.word	0x00036400
        /*01d8*/ 	.short	0x010a
        /*01da*/ 	.byte	0x28
	.zero		1


	//   ....[9]....
        /*01dc*/ 	.word	0x00001a30
        /*01e0*/ 	.word	0x00000003
        /*01e4*/ 	.word	0x00036410
        /*01e8*/ 	.short	0x010a
        /*01ea*/ 	.byte	0x3f
	.zero		1


	//   ....[10]....
        /*01ec*/ 	.word	0x00001a70
        /*01f0*/ 	.word	0x00000003
        /*01f4*/ 	.word	0x00036410
        /*01f8*/ 	.short	0x010a
        /*01fa*/ 	.byte	0x3f
	.zero		1


	//   ....[11]....
        /*01fc*/ 	.word	0x00002110
        /*0200*/ 	.word	0x000000ff
        /*0204*/ 	.word	0x00036430
        /*0208*/ 	.short	0x010a
        /*020a*/ 	.byte	0x28
	.zero		1


	//   ....[12]....
        /*020c*/ 	.word	0x00002360
        /*0210*/ 	.word	0x000000ff
        /*0214*/ 	.word	0x00036430
        /*0218*/ 	.short	0x010a
        /*021a*/ 	.byte	0x28
	.zero		1


	//   ....[13]....
        /*021c*/ 	.word	0x00003a20
        /*0220*/ 	.word	0x000000ff
        /*0224*/ 	.word	0x00000000
        /*0228*/ 	.short	0x0101
        /*022a*/ 	.byte	0x04
	.zero		1


	//   ....[14]....
        /*022c*/ 	.word	0x00003db0
        /*0230*/ 	.word	0x00000003
        /*0234*/ 	.word	0x00000000
        /*0238*/ 	.short	0x0101
        /*023a*/ 	.byte	0x3f
	.zero		1


	//   ....[15]....
        /*023c*/ 	.word	0x000061d0
        /*0240*/ 	.word	0x0000000c
        /*0244*/ 	.word	0x00036420
        /*0248*/ 	.short	0x010a
        /*024a*/ 	.byte	0x3f
	.zero		1


	//   ....[16]....
        /*024c*/ 	.word	0x00006960
        /*0250*/ 	.word	0x0000000c
        /*0254*/ 	.word	0x00036438
        /*0258*/ 	.short	0x010a
        /*025a*/ 	.byte	0x3f
	.zero		1


	//   ....[17]....
        /*025c*/ 	.word	0x00006ce0
        /*0260*/ 	.word	0x0000000c
        /*0264*/ 	.word	0x00036428
        /*0268*/ 	.short	0x010a
        /*026a*/ 	.byte	0x3f
	.zero		1


	//   ....[18]....
        /*026c*/ 	.word	0x00007030
        /*0270*/ 	.word	0x0000000c
        /*0274*/ 	.word	0x00036438
        /*0278*/ 	.short	0x010a
        /*027a*/ 	.byte	0x3f
	.zero		1


	//   ....[19]....
        /*027c*/ 	.word	0x00007350
        /*0280*/ 	.word	0x0000000c
        /*0284*/ 	.word	0x00036420
        /*0288*/ 	.short	0x010a
        /*028a*/ 	.byte	0x3f
	.zero		1


	//   ....[20]....
        /*028c*/ 	.word	0x000076d0
        /*0290*/ 	.word	0x0000000c
        /*0294*/ 	.word	0x00036438
        /*0298*/ 	.short	0x010a
        /*029a*/ 	.byte	0x3f
	.zero		1


	//   ....[21]....
        /*029c*/ 	.word	0x000079e0
        /*02a0*/ 	.word	0x0000000c
        /*02a4*/ 	.word	0x00036428
        /*02a8*/ 	.short	0x010a
        /*02aa*/ 	.byte	0x3f
	.zero		1


	//   ....[22]....
        /*02ac*/ 	.word	0x00007d00
        /*02b0*/ 	.word	0x0000000c
        /*02b4*/ 	.word	0x00036438
        /*02b8*/ 	.short	0x010a
        /*02ba*/ 	.byte	0x3f
	.zero		1


	//   ....[23]....
        /*02bc*/ 	.word	0x00008170
        /*02c0*/ 	.word	0x00000005
        /*02c4*/ 	.word	0x00000000
        /*02c8*/ 	.short	0x010a
        /*02ca*/ 	.byte	0x3f
	.zero		1


	//   ....[24]....
        /*02cc*/ 	.word	0x000081f0
        /*02d0*/ 	.word	0x00000017
        /*02d4*/ 	.word	0x00000000
        /*02d8*/ 	.short	0x010a
        /*02da*/ 	.byte	0x3f
	.zero		1


	//   ....[25]....
        /*02dc*/ 	.word	0x00008240
        /*02e0*/ 	.word	0x00000007
        /*02e4*/ 	.word	0x00036438
        /*02e8*/ 	.short	0x010a
        /*02ea*/ 	.byte	0x3f
	.zero		1


	//   ....[26]....
        /*02ec*/ 	.word	0x00008320
        /*02f0*/ 	.word	0x00000003
        /*02f4*/ 	.word	0x00036400
        /*02f8*/ 	.short	0x010a
        /*02fa*/ 	.byte	0x3f
	.zero		1


	//   ....[27]....
        /*02fc*/ 	.word	0x00008370
        /*0300*/ 	.word	0x00000003
        /*0304*/ 	.word	0x00036410
        /*0308*/ 	.short	0x010a
        /*030a*/ 	.byte	0x3f
	.zero		1


	//   ....[28]....
        /*030c*/ 	.word	0x000083d0
        /*0310*/ 	.word	0x00000079
        /*0314*/ 	.word	0x00036430
        /*0318*/ 	.short	0x010a
        /*031a*/ 	.byte	0x3f
	.zero		1


	//   ....[29]....
        /*031c*/ 	.word	0x00008420
        /*0320*/ 	.word	0x0000000c
        /*0324*/ 	.word	0x00036420
        /*0328*/ 	.short	0x010a
        /*032a*/ 	.byte	0x3f
	.zero		1


	//   ....[30]....
        /*032c*/ 	.word	0x00008470
        /*0330*/ 	.word	0x0000000c
        /*0334*/ 	.word	0x00036438
        /*0338*/ 	.short	0x010a
        /*033a*/ 	.byte	0x3f
	.zero		1


	//   ....[31]....
        /*033c*/ 	.word	0x000084c0
        /*0340*/ 	.word	0x0000000c
        /*0344*/ 	.word	0x00036428
        /*0348*/ 	.short	0x010a
        /*034a*/ 	.byte	0x3f
	.zero		1


	//   ....[32]....
        /*034c*/ 	.word	0x00008530
        /*0350*/ 	.word	0x0000000c
        /*0354*/ 	.word	0x00036438
        /*0358*/ 	.short	0x010a
        /*035a*/ 	.byte	0x3f
	.zero		1


	//   ....[33]....
        /*035c*/ 	.word	0x000085a0
        /*0360*/ 	.word	0x0000000c
        /*0364*/ 	.word	0x00036420
        /*0368*/ 	.short	0x010a
        /*036a*/ 	.byte	0x3f
	.zero		1


	//   ....[34]....
        /*036c*/ 	.word	0x000085f0
        /*0370*/ 	.word	0x0000000c
        /*0374*/ 	.word	0x00036438
        /*0378*/ 	.short	0x010a
        /*037a*/ 	.byte	0x3f
	.zero		1


	//   ....[35]....
        /*037c*/ 	.word	0x00008640
        /*0380*/ 	.word	0x0000000c
        /*0384*/ 	.word	0x00036428
        /*0388*/ 	.short	0x010a
        /*038a*/ 	.byte	0x3f
	.zero		1


	//   ....[36]....
        /*038c*/ 	.word	0x00008690
        /*0390*/ 	.word	0x0000000c
        /*0394*/ 	.word	0x00036438
        /*0398*/ 	.short	0x010a
        /*039a*/ 	.byte	0x3f
	.zero		1


	//   ....[37]....
        /*039c*/ 	.word	0x00008760
        /*03a0*/ 	.word	0x00000005
        /*03a4*/ 	.word	0x00000000
        /*03a8*/ 	.short	0x010a
        /*03aa*/ 	.byte	0x3f
	.zero		1


	//   ....[38]....
        /*03ac*/ 	.word	0x000087b0
        /*03b0*/ 	.word	0x00000017
        /*03b4*/ 	.word	0x00000000
        /*03b8*/ 	.short	0x010a
        /*03ba*/ 	.byte	0x3f
	.zero		1


	//----- nvinfo : EIATTR_NUM_MBARRIERS
	.align		4
.L_846:
        /*03bc*/ 	.byte	0x03, 0x38
        /*03be*/ 	.short	0x0007


	//----- nvinfo : EIATTR_EXIT_INSTR_OFFSETS
	.align		4
        /*03c0*/ 	.byte	0x04, 0x1c
        /*03c2*/ 	.short	(.L_848 - .L_847)


	//   ....[0]....
.L_847:
        /*03c4*/ 	.word	0x00008290


	//----- nvinfo : EIATTR_MAX_THREADS
	.align		4
.L_848:
        /*03c8*/ 	.byte	0x04, 0x05
        /*03ca*/ 	.short	(.L_850 - .L_849)
.L_849:
        /*03cc*/ 	.word	0x00000200
        /*03d0*/ 	.word	0x00000001
        /*03d4*/ 	.word	0x00000001


	//----- nvinfo : EIATTR_CRS_STACK_SIZE
	.align		4
.L_850:
        /*03d8*/ 	.byte	0x04, 0x1e
        /*03da*/ 	.short	(.L_852 - .L_851)
.L_851:
        /*03dc*/ 	.word	0x00000000


	//----- nvinfo : EIATTR_CBANK_PARAM_SIZE
	.align		4
.L_852:
        /*03e0*/ 	.byte	0x03, 0x19
        /*03e2*/ 	.short	0x0770


	//----- nvinfo : EIATTR_PARAM_CBANK
	.align		4
        /*03e4*/ 	.byte	0x04, 0x0a
        /*03e6*/ 	.short	(.L_854 - .L_853)
	.align		4
.L_853:
        /*03e8*/ 	.word	index@(.nv.constant0._ZN7cutlass13device_kernelIN5flash11enable_sm90INS1_16FlashAttnBwdSm90INS1_25CollectiveMainloopBwdSm90ILi2ELi1ELi1EN4cute5tupleIJNS5_1CILi1EEES8_S8_EEENS6_IJNS7_ILi64EEENS7_ILi96EEENS7_ILi192EEEEEENS_6half_tEfNS_4arch4Sm90ELb1ELb0ELb1ELb0ELb0ELb0ELb1ELb0ELi3ELi1ELi1ELi1ELb0EEENS1_24CollectiveEpilogueBwdGQAISD_fSG_Li384ELb0ELb0EEENS1_25SingleTileBwdLPTSchedulerILb0ELi96ELb0EEEEEEEEEvNT_6ParamsE)
        /*03ec*/ 	.short	0x0210
        /*03ee*/ 	.short	0x0770


	//----- nvinfo : EIATTR_SW_WAR
	.align		4
.L_854:
        /*03f0*/ 	.byte	0x04, 0x36
        /*03f2*/ 	.short	(.L_856 - .L_855)
.L_855:
        /*03f4*/ 	.word	0x00000008
.L_856:


//--------------------- .nv.info._ZN7cutlass13device_kernelIN5flash11enable_sm90INS1_16FlashAttnBwdSm90INS1_25CollectiveMainloopBwdSm90ILi2ELi1ELi1EN4cute5tupleIJNS5_1CILi1EEES8_S8_EEENS6_IJNS7_ILi64EEENS7_ILi96EEENS7_ILi192EEEEEENS_6half_tEfNS_4arch4Sm90ELb1ELb0ELb1ELb0ELb1ELb0ELb1ELb0ELi3ELi1ELi1ELi1ELb0EEENS1_24CollectiveEpilogueBwdGQAISD_fSG_Li384ELb0ELb1EEENS1_25SingleTileBwdLPTSchedulerILb0ELi96ELb1EEEEEEEEEvNT_6ParamsE --------------------------
	.section	.nv.info._ZN7cutlass13device_kernelIN5flash11enable_sm90INS1_16FlashAttnBwdSm90INS1_25CollectiveMainloopBwdSm90ILi2ELi1ELi1EN4cute5tupleIJNS5_1CILi1EEES8_S8_EEENS6_IJNS7_ILi64EEENS7_ILi96EEENS7_ILi192EEEEEENS_6half_tEfNS_4arch4Sm90ELb1ELb0ELb1ELb0ELb1ELb0ELb1ELb0ELi3ELi1ELi1ELi1ELb0EEENS1_24CollectiveEpilogueBwdGQAISD_fSG_Li384ELb0ELb1EEENS1_25SingleTileBwdLPTSchedulerILb0ELi96ELb1EEEEEEEEEvNT_6ParamsE,"",@"SHT_CUDA_INFO"
	.sectionflags	@""
	.align	4


	//----- nvinfo : EIATTR_CUDA_API_VERSION
	.align		4
        /*0000*/ 	.byte	0x04, 0x37
        /*0002*/ 	.short	(.L_858 - .L_857)
.L_857:
        /*0004*/ 	.word	0x00000082


	//----- nvinfo : EIATTR_KPARAM_INFO
	.align		4
.L_858:
        /*0008*/ 	.byte	0x04, 0x17
        /*000a*/ 	.short	(.L_860 - .L_859)
.L_859:
        /*000c*/ 	.word	0x00000000
        /*0010*/ 	.short	0x0000
        /*0012*/ 	.short	0x0070
        /*0014*/ 	.byte	0x00, 0xf0, 0x01, 0x1c


	//----- nvinfo : EIATTR_SPARSE_MMA_MASK
	.align		4
.L_860:
        /*0018*/ 	.byte	0x03, 0x50
        /*001a*/ 	.short	0x0000


	//----- nvinfo : EIATTR_MAXREG_COUNT
	.align		4
        /*001c*/ 	.byte	0x03, 0x1b
        /*001e*/ 	.short	0x0080


	//----- nvinfo : EIATTR_NUM_BARRIERS
	.align		4
        /*0020*/ 	.byte	0x02, 0x4c
        /*0022*/ 	.byte	0x10
	.zero		1


	//----- nvinfo : EIATTR_EXTERNS
	.align		4
        /*0024*/ 	.byte	0x04, 0x0f
        /*0026*/ 	.short	(.L_862 - .L_861)


	//   ....[0]....
	.align		4
.L_861:
        /*0028*/ 	.word	index@(__assertfail)


	//----- nvinfo : EIATTR_ANNOTATIONS
	.align		4
.L_862:
        /*002c*/ 	.byte	0x04, 0x55
        /*002e*/ 	.short	(.L_864 - .L_863)


	//   ....[0]....
.L_863:
        /* <DEDUP_REMOVED lines=12> */


	//----- nvinfo : EIATTR_MERCURY_ISA_VERSION
	.align		4
.L_864:
        /*00d8*/ 	.byte	0x03, 0x5f
        /*00da*/ 	.short	0x0101


	//----- nvinfo : EIATTR_INT_WARP_WIDE_INSTR_OFFSETS
	.align		4
        /*00dc*/ 	.byte	0x04, 0x31
        /*00de*/ 	.short	(.L_866 - .L_865)


	//   ....[0]....
.L_865:
        /*00e0*/ 	.word	0x00000180


	//   ....[1]....
        /*00e4*/ 	.word	0x00000240


	//   ....[2]....
        /*00e8*/ 	.word	0x00005ba0


	//   ....[3]....
        /*00ec*/ 	.word	0x00006350


	//   ....[4]....
        /*00f0*/ 	.word	0x000069b0


	//----- nvinfo : EIATTR_COOP_GROUP_MASK_REGIDS
	.align		4
.L_866:
        /*00f4*/ 	.byte	0x04, 0x29
        /*00f6*/ 	.short	(.L_868 - .L_867)


	//   ....[0]....
.L_867:
        /*00f8*/ 	.word	0xffffffff


	//   ....[1]....
        /*00fc*/ 	.word	0xffffffff


	//   ....[2]....
        /*0100*/ 	.word	0xffffffff


	//   ....[3]....
        /*0104*/ 	.word	0xffffffff


	//   ....[4]....
        /*0108*/ 	.word	0xffffffff


	//   ....[5]....
        /*010c*/ 	.word	0xffffffff


	//   ....[6]....
        /*0110*/ 	.word	0xffffffff


	//   ....[7]....
        /*0114*/ 	.word	0xffffffff


	//   ....[8]....
        /*0118*/ 	.word	0xffffffff


	//   ....[9]....
        /*011c*/ 	.word	0xffffffff


	//   ....[10]....
        /*0120*/ 	.word	0xffffffff


	//   ....[11]....
        /*0124*/ 	.word	0xffffffff


	//   ....[12]....
        /*0128*/ 	.word	0xffffffff


	//   ....[13]....
        /*012c*/ 	.word	0xffffffff


	//   ....[14]....
        /*0130*/ 	.word	0xffffffff


	//   ....[15]....
        /*0134*/ 	.word	0xffffffff


	//   ....[16]....
        /*0138*/ 	.word	0xffffffff


	//   ....[17]....
        /*013c*/ 	.word	0x0500000f


	//   ....[18]....
        /*0140*/ 	.word	0x0500000f


	//   ....[19]....
        /*0144*/ 	.word	0x0500000f


	//   ....[20]....
        /*0148*/ 	.word	0x0500000f


	//   ....[21]....
        /*014c*/ 	.word	0x0500000f


	//   ....[22]....
        /*0150*/ 	.word	0x0500000f


	//----- nvinfo : EIATTR_COOP_GROUP_INSTR_OFFSETS
	.align		4
.L_868:
        /*0154*/ 	.byte	0x04, 0x28
        /*0156*/ 	.short	(.L_870 - .L_869)


	//   ....[0]....
.L_869:
        /*0158*/ 	.word	0x00000060


	//   ....[1]....
        /*015c*/ 	.word	0x00000190


	//   ....[2]....
        /*0160*/ 	.word	0x00000220


	//   ....[3]....
        /*0164*/ 	.word	0x000003a0


	//   ....[4]....
        /*0168*/ 	.word	0x00000600


	//   ....[5]....
        /*016c*/ 	.word	0x00001210


	//   ....[6]....
        /*0170*/ 	.word	0x00004760


	//   ....[7]....
        /*0174*/ 	.word	0x000048e0


	//   ....[8]....
        /*0178*/ 	.word	0x00004b90


	//   ....[9]....
        /*017c*/ 	.word	0x00004d20


	//   ....[10]....
        /*0180*/ 	.word	0x00004e30


	//   ....[11]....
        /*0184*/ 	.word	0x00005610


	//   ....[12]....
        /*0188*/ 	.word	0x00005ad0


	//   ....[13]....
        /*018c*/ 	.word	0x00005e90


	//   ....[14]....
        /*0190*/ 	.word	0x00006280


	//   ....[15]....
        /*0194*/ 	.word	0x00006530


	//   ....[16]....
        /*0198*/ 	.word	0x000068e0


	//   ....[17]....
        /*019c*/ 	.word	0x00009220


	//   ....[18]....
        /*01a0*/ 	.word	0x00009390


	//   ....[19]....
        /*01a4*/ 	.word	0x00009400


	//   ....[20]....
        /*01a8*/ 	.word	0x00009470


	//   ....[21]....
        /*01ac*/ 	.word	0x000094e0


	//   ....[22]....
        /*01b0*/ 	.word	0x00009550


	//----- nvinfo : EIATTR_REG_RECONFIG
	.align		4
.L_870:
        /*01b4*/ 	.byte	0x01, 0x54
	.zero		2


	//----- nvinfo : EIATTR_SYSCALL_OFFSETS
	.align		4
        /*01b8*/ 	.byte	0x04, 0x46
        /*01ba*/ 	.short	(.L_872 - .L_871)


	//   ....[0]....
.L_871:
        /*01bc*/ 	.word	0x00000e70


	//   ....[1]....
        /*01c0*/ 	.word	0x00000f60


	//   ....[2]....
        /*01c4*/ 	.word	0x000010a0


	//   ....[3]....
        /*01c8*/ 	.word	0x00001190


	//----- nvinfo : EIATTR_MBARRIER_INSTR_OFFSETS
	.align		4
.L_872:
        /*01cc*/ 	.byte	0x04, 0x39
        /*01ce*/ 	.short	(.L_874 - .L_873)


	//   ....[0]....
.L_873:
        /*01d0*/ 	.word	0x00000260
        /*01d4*/ 	.word	0x000000ff
        /*01d8*/ 	.word	0x00036400
        /*01dc*/ 	.short	0x0100
        /*01de*/ 	.byte	0x06
	.zero		1


	//   ....[1]....
        /*01e0*/ 	.word	0x00000350
        /*01e4*/ 	.word	0x000000ff
        /*01e8*/ 	.word	0x00036410
        /*01ec*/ 	.short	0x0100
        /*01ee*/ 	.byte	0x08
	.zero		1


	//   ....[2]....
        /*01f0*/ 	.word	0x00000360
        /*01f4*/ 	.word	0x000000ff
        /*01f8*/ 	.word	0x00036420
        /*01fc*/ 	.short	0x0100
        /*01fe*/ 	.byte	0x08
	.zero		1


	//   ....[3]....
        /*0200*/ 	.word	0x00000370
        /*0204*/ 	.word	0x000000ff
        /*0208*/ 	.word	0x00036418
        /*020c*/ 	.short	0x0100
        /*020e*/ 	.byte	0x08
	.zero		1


	//   ....[4]....
        /*0210*/ 	.word	0x00000380
        /*0214*/ 	.word	0x000000ff
        /*0218*/ 	.word	0x00036428
        /*021c*/ 	.short	0x0100
        /*021e*/ 	.byte	0x08
	.zero		1


	//   ....[5]....
        /*0220*/ 	.word	0x000004b0
        /*0224*/ 	.word	0x000000ff
        /*0228*/ 	.word	0x00036430
        /*022c*/ 	.short	0x0100
        /*022e*/ 	.byte	0x08
	.zero		1


	//   ....[6]....
        /*0230*/ 	.word	0x000004c0
        /*0234*/ 	.word	0x000000ff
        /*0238*/ 	.word	0x00036438
        /*023c*/ 	.short	0x0100
        /*023e*/ 	.byte	0x08
	.zero		1


	//   ....[7]....
        /*0240*/ 	.word	0x00001240
        /*0244*/ 	.word	0x000000ff
        /*0248*/ 	.word	0x00036400
        /*024c*/ 	.short	0x010a
        /*024e*/ 	.byte	0x2b
	.zero		1


	//   ....[8]....
        /*0250*/ 	.word	0x00001330
        /*0254*/ 	.word	0x000000ff
        /*0258*/ 	.word	0x00036400
        /*025c*/ 	.short	0x010a
        /*025e*/ 	.byte	0x2b
	.zero		1


	//   ....[9]....
        /*0260*/ 	.word	0x00001a70
        /*0264*/ 	.word	0x00000003
        /*0268*/ 	.word	0x00036410
        /*026c*/ 	.short	0x010a
        /*026e*/ 	.byte	0x3f
	.zero		1


	//   ....[10]....
        /*0270*/ 	.word	0x00001ab0
        /*0274*/ 	.word	0x00000003
        /*0278*/ 	.word	0x00036410
        /*027c*/ 	.short	0x010a
        /*027e*/ 	.byte	0x3f
	.zero		1


	//   ....[11]....
        /*0280*/ 	.word	0x00002150
        /*0284*/ 	.word	0x000000ff
        /*0288*/ 	.word	0x00036430
        /*028c*/ 	.short	0x010a
        /*028e*/ 	.byte	0x2b
	.zero		1


	//   ....[12]....
        /*0290*/ 	.word	0x000023a0
        /*0294*/ 	.word	0x000000ff
        /*0298*/ 	.word	0x00036430
        /*029c*/ 	.short	0x010a
        /*029e*/ 	.byte	0x2b
	.zero		1


	//   ....[13]....
        /*02a0*/ 	.word	0x00003a60
        /*02a4*/ 	.word	0x000000ff
        /*02a8*/ 	.word	0x00000000
        /*02ac*/ 	.short	0x0101
        /*02ae*/ 	.byte	0x04
	.zero		1


	//   ....[14]....
        /*02b0*/ 	.word	0x00003df0
        /*02b4*/ 	.word	0x00000003
        /*02b8*/ 	.word	0x00000000
        /*02bc*/ 	.short	0x0101
        /*02be*/ 	.byte	0x3f
	.zero		1


	//   ....[15]....
        /*02c0*/ 	.word	0x00007110
        /*02c4*/ 	.word	0x0000000c
        /*02c8*/ 	.word	0x00036420
        /*02cc*/ 	.short	0x010a
        /*02ce*/ 	.byte	0x3f
	.zero		1


	//   ....[16]....
        /*02d0*/ 	.word	0x000078a0
        /*02d4*/ 	.word	0x0000000c
        /*02d8*/ 	.word	0x00036438
        /*02dc*/ 	.short	0x010a
        /*02de*/ 	.byte	0x3f
	.zero		1


	//   ....[17]....
        /*02e0*/ 	.word	0x00007c20
        /*02e4*/ 	.word	0x0000000c
        /*02e8*/ 	.word	0x00036428
        /*02ec*/ 	.short	0x010a
        /*02ee*/ 	.byte	0x3f
	.zero		1


	//   ....[18]....
        /*02f0*/ 	.word	0x00007f70
        /*02f4*/ 	.word	0x0000000c
        /*02f8*/ 	.word	0x00036438
        /*02fc*/ 	.short	0x010a
        /*02fe*/ 	.byte	0x3f
	.zero		1


	//   ....[19]....
        /*0300*/ 	.word	0x00008290
        /*0304*/ 	.word	0x0000000c
        /*0308*/ 	.word	0x00036420
        /*030c*/ 	.short	0x010a
        /*030e*/ 	.byte	0x3f
	.zero		1


	//   ....[20]....
        /*0310*/ 	.word	0x00008610
        /*0314*/ 	.word	0x0000000c
        /*0318*/ 	.word	0x00036438
        /*031c*/ 	.short	0x010a
        /*031e*/ 	.byte	0x3f
	.zero		1


	//   ....[21]....
        /*0320*/ 	.word	0x00008920
        /*0324*/ 	.word	0x0000000c
        /*0328*/ 	.word	0x00036428
        /*032c*/ 	.short	0x010a
        /*032e*/ 	.byte	0x3f
	.zero		1


	//   ....[22]....
        /*0330*/ 	.word	0x00008c40
        /*0334*/ 	.word	0x0000000c
        /*0338*/ 	.word	0x00036438
        /*033c*/ 	.short	0x010a
        /*033e*/ 	.byte	0x3f
	.zero		1


	//   ....[23]....
        /*0340*/ 	.word	0x000090b0
        /*0344*/ 	.word	0x00000005
        /*0348*/ 	.word	0x00000000
        /*034c*/ 	.short	0x010a
        /*034e*/ 	.byte	0x3f
	.zero		1


	//   ....[24]....
        /*0350*/ 	.word	0x00009130
        /*0354*/ 	.word	0x00000017
        /*0358*/ 	.word	0x00000000
        /*035c*/ 	.short	0x010a
        /*035e*/ 	.byte	0x3f
	.zero		1


	//   ....[25]....
        /*0360*/ 	.word	0x00009180
        /*0364*/ 	.word	0x00000007
        /*0368*/ 	.word	0x00036438
        /*036c*/ 	.short	0x010a
        /*036e*/ 	.byte	0x3f
	.zero		1


	//   ....[26]....
        /*0370*/ 	.word	0x00009260
        /*0374*/ 	.word	0x00000003
        /*0378*/ 	.word	0x00036400
        /*037c*/ 	.short	0x010a
        /*037e*/ 	.byte	0x3f
	.zero		1


	//   ....[27]....
        /*0380*/ 	.word	0x000092b0
        /*0384*/ 	.word	0x00000003
        /*0388*/ 	.word	0x00036410
        /*038c*/ 	.short	0x010a
        /*038e*/ 	.byte	0x3f
	.zero		1


	//   ....[28]....
        /*0390*/ 	.word	0x00009310
        /*0394*/ 	.word	0x00000079
        /*0398*/ 	.word	0x00036430
        /*039c*/ 	.short	0x010a
        /*039e*/ 	.byte	0x3f
	.zero		1


	//   ....[29]....
        /*03a0*/ 	.word	0x00009590
        /*03a4*/ 	.word	0x0000000c
        /*03a8*/ 	.word	0x00036420
        /*03ac*/ 	.short	0x010a
        /*03ae*/ 	.byte	0x3f
	.zero		1


	//   ....[30]....
        /*03b0*/ 	.word	0x000095e0
        /*03b4*/ 	.word	0x0000000c
        /*03b8*/ 	.word	0x00036438
        /*03bc*/ 	.short	0x010a
        /*03be*/ 	.byte	0x3f
	.zero		1


	//   ....[31]....
        /*03c0*/ 	.word	0x00009630
        /*03c4*/ 	.word	0x0000000c
        /*03c8*/ 	.word	0x00036428
        /*03cc*/ 	.short	0x010a
        /*03ce*/ 	.byte	0x3f
	.zero		1


	//   ....[32]....
        /*03d0*/ 	.word	0x000096a0
        /*03d4*/ 	.word	0x0000000c
        /*03d8*/ 	.word	0x00036438
        /*03dc*/ 	.short	0x010a
        /*03de*/ 	.byte	0x3f
	.zero		1


	//   ....[33]....
        /*03e0*/ 	.word	0x00009710
        /*03e4*/ 	.word	0x0000000c
        /*03e8*/ 	.word	0x00036420
        /*03ec*/ 	.short	0x010a
        /*03ee*/ 	.byte	0x3f
	.zero		1


	//   ....[34]....
        /*03f0*/ 	.word	0x00009760
        /*03f4*/ 	.word	0x0000000c
        /*03f8*/ 	.word	0x00036438
        /*03fc*/ 	.short	0x010a
        /*03fe*/ 	.byte	0x3f
	.zero		1


	//   ....[35]....
        /*0400*/ 	.word	0x000097b0
        /*0404*/ 	.word	0x0000000c
        /*0408*/ 	.word	0x00036428
        /*040c*/ 	.short	0x010a
        /*040e*/ 	.byte	0x3f
	.zero		1


	//   ....[36]....
        /*0410*/ 	.word	0x00009800
        /*0414*/ 	.word	0x0000000c
        /*0418*/ 	.word	0x00036438
        /*041c*/ 	.short	0x010a
        /*041e*/ 	.byte	0x3f
	.zero		1


	//   ....[37]....
        /*0420*/ 	.word	0x000098d0
        /*0424*/ 	.word	0x00000005
        /*0428*/ 	.word	0x00000000
        /*042c*/ 	.short	0x010a
        /*042e*/ 	.byte	0x3f
	.zero		1


	//   ....[38]....
        /*0430*/ 	.word	0x00009920
        /*0434*/ 	.word	0x00000017
        /*0438*/ 	.word	0x00000000
        /*043c*/ 	.short	0x010a
        /*043e*/ 	.byte	0x3f
	.zero		1


	//----- nvinfo : EIATTR_NUM_MBARRIERS
	.align		4
.L_874:
        /*0440*/ 	.byte	0x03, 0x38
        /*0442*/ 	.short	0x0007


	//----- nvinfo : EIATTR_EXIT_INSTR_OFFSETS
	.align		4
        /*0444*/ 	.byte	0x04, 0x1c
        /*0446*/ 	.short	(.L_876 - .L_875)


	//   ....[0]....
.L_875:
        /*0448*/ 	.word	0x000091d0


	//----- nvinfo : EIATTR_MAX_THREADS
	.align		4
.L_876:
        /*044c*/ 	.byte	0x04, 0x05
        /*044e*/ 	.short	(.L_878 - .L_877)
.L_877:
        /*0450*/ 	.word	0x00000200
        /*0454*/ 	.word	0x00000001
        /*0458*/ 	.word	0x00000001


	//----- nvinfo : EIATTR_CRS_STACK_SIZE
	.align		4
.L_878:
        /*045c*/ 	.byte	0x04, 0x1e
        /*045e*/ 	.short	(.L_880 - .L_879)
.L_879:
        /*0460*/ 	.word	0x00000000


	//----- nvinfo : EIATTR_CBANK_PARAM_SIZE
	.align		4
.L_880:
        /*0464*/ 	.byte	0x03, 0x19
        /*0466*/ 	.short	0x0770


	//----- nvinfo : EIATTR_PARAM_CBANK
	.align		4
        /*0468*/ 	.byte	0x04, 0x0a
        /*046a*/ 	.short	(.L_882 - .L_881)
	.align		4
.L_881:
        /*046c*/ 	.word	index@(.nv.constant0._ZN7cutlass13device_kernelIN5flash11enable_sm90INS1_16FlashAttnBwdSm90INS1_25CollectiveMainloopBwdSm90ILi2ELi1ELi1EN4cute5tupleIJNS5_1CILi1EEES8_S8_EEENS6_IJNS7_ILi64EEENS7_ILi96EEENS7_ILi192EEEEEENS_6half_tEfNS_4arch4Sm90ELb1ELb0ELb1ELb0ELb1ELb0ELb1ELb0ELi3ELi1ELi1ELi1ELb0EEENS1_24CollectiveEpilogueBwdGQAISD_fSG_Li384ELb0ELb1EEENS1_25SingleTileBwdLPTSchedulerILb0ELi96ELb1EEEEEEEEEvNT_6ParamsE)
        /*0470*/ 	.short	0x0210
        /*0472*/ 	.short	0x0770


	//----- nvinfo : EIATTR_SW_WAR
	.align		4
.L_882:
        /*0474*/ 	.byte	0x04, 0x36
        /*0476*/ 	.short	(.L_884 - .L_883)
.L_883:
        /*0478*/ 	.word	0x00000008
.L_884:


//--------------------- .nv.info._ZN7cutlass13device_kernelIN5flash11enable_sm90INS1_16FlashAttnBwdSm90INS1_25CollectiveMainloopBwdSm90ILi2ELi1ELi1EN4cute5tupleIJNS5_1CILi1EEES8_S8_EEENS6_IJNS7_ILi64EEENS7_ILi96EEENS7_ILi192EEEEEENS_6half_tEfNS_4arch4Sm90ELb1ELb0ELb1ELb1ELb0ELb0ELb1ELb0ELi3ELi1ELi1ELi1ELb0EEENS1_21CollectiveEpilogueBwdISD_SE_SG_Li384ELb1ELb1ELi3EEENS1_25SingleTileBwdLPTSchedulerILb1ELi96ELb0EEEEEEEEEvNT_6ParamsE --------------------------
	.section	.nv.info._ZN7cutlass13device_kernelIN5flash11enable_sm90INS1_16FlashAttnBwdSm90INS1_25CollectiveMainloopBwdSm90ILi2ELi1ELi1EN4cute5tupleIJNS5_1CILi1EEES8_S8_EEENS6_IJNS7_ILi64EEENS7_ILi96EEENS7_ILi192EEEEEENS_6half_tEfNS_4arch4Sm90ELb1ELb0ELb1ELb1ELb0ELb0ELb1ELb0ELi3ELi1ELi1ELi1ELb0EEENS1_21CollectiveEpilogueBwdISD_SE_SG_Li384ELb1ELb1ELi3EEENS1_25SingleTileBwdLPTSchedulerILb1ELi96ELb0EEEEEEEEEvNT_6ParamsE,"",@"SHT_CUDA_INFO"
	.sectionflags	@""
	.align	4


	//----- nvinfo : EIATTR_CUDA_API_VERSION
	.align		4
        /*0000*/ 	.byte	0x04, 0x37
        /*0002*/ 	.short	(.L_886 - .L_885)
.L_885:
        /*0004*/ 	.word	0x00000082


	//----- nvinfo : EIATTR_KPARAM_INFO
	.align		4
.L_886:
        /*0008*/ 	.byte	0x04, 0x17
        /*000a*/ 	.short	(.L_888 - .L_887)
.L_887:
        /*000c*/ 	.word	0x00000000
        /*0010*/ 	.short	0x0000
        /*0012*/ 	.short	0x0070
        /*0014*/ 	.byte	0x00, 0xf0, 0x01, 0x1a


	//----- nvinfo : EIATTR_SPARSE_MMA_MASK
	.align		4
.L_888:
        /*0018*/ 	.byte	0x03, 0x50
        /*001a*/ 	.short	0x0000


	//----- nvinfo : EIATTR_MAXREG_COUNT
	.align		4
        /*001c*/ 	.byte	0x03, 0x1b
        /*001e*/ 	.short	0x0080


	//----- nvinfo : EIATTR_NUM_BARRIERS
	.align		4
        /*0020*/ 	.byte	0x02, 0x4c
        /*0022*/ 	.byte	0x10
	.zero		1


	//----- nvinfo : EIATTR_EXTERNS
	.align		4
        /*0024*/ 	.byte	0x04, 0x0f
        /*0026*/ 	.short	(.L_890 - .L_889)


	//   ....[0]....
	.align		4
.L_889:
        /*0028*/ 	.word	index@(__assertfail)


	//----- nvinfo : EIATTR_ANNOTATIONS
	.align		4
.L_890:
        /*002c*/ 	.byte	0x04, 0x55
        /*002e*/ 	.short	(.L_892 - .L_891)


	//   ....[0]....
.L_891:
        /* <DEDUP_REMOVED lines=14> */


	//----- nvinfo : EIATTR_MERCURY_ISA_VERSION
	.align		4
.L_892:
        /*00f8*/ 	.byte	0x03, 0x5f
        /*00fa*/ 	.short	0x0101


	//----- nvinfo : EIATTR_INT_WARP_WIDE_INSTR_OFFSETS
	.align		4
        /*00fc*/ 	.byte	0x04, 0x31
        /*00fe*/ 	.short	(.L_894 - .L_893)


	//   ....[0]....
.L_893:
        /*0100*/ 	.word	0x00000180


	//   ....[1]....
        /*0104*/ 	.word	0x00000240


	//----- nvinfo : EIATTR_COOP_GROUP_MASK_REGIDS
	.align		4
.L_894:
        /*0108*/ 	.byte	0x04, 0x29
        /*010a*/ 	.short	(.L_896 - .L_895)


	//   ....[0]....
.L_895:
        /*010c*/ 	.word	0xffffffff


	//   ....[1]....
        /*0110*/ 	.word	0xffffffff


	//   ....[2]....
        /*0114*/ 	.word	0xffffffff


	//   ....[3]....
        /*0118*/ 	.word	0xffffffff


	//   ....[4]....
        /*011c*/ 	.word	0xffffffff


	//   ....[5]....
        /*0120*/ 	.word	0xffffffff


	//   ....[6]....
        /*0124*/ 	.word	0xffffffff


	//   ....[7]....
        /*0128*/ 	.word	0x0500000f


	//----- nvinfo : EIATTR_COOP_GROUP_INSTR_OFFSETS
	.align		4
.L_896:
        /*012c*/ 	.byte	0x04, 0x28
        /*012e*/ 	.short	(.L_898 - .L_897)


	//   ....[0]....
.L_897:
        /*0130*/ 	.word	0x00000060


	//   ....[1]....
        /*0134*/ 	.word	0x00000190


	//   ....[2]....
        /*0138*/ 	.word	0x00000220


	//   ....[3]....
        /*013c*/ 	.word	0x000003a0


	//   ....[4]....
        /*0140*/ 	.word	0x00000600


	//   ....[5]....
        /*0144*/ 	.word	0x00001620


	//   ....[6]....
        /*0148*/ 	.word	0x00006e50


	//   ....[7]....
        /*014c*/ 	.word	0x0000b4d0


	//----- nvinfo : EIATTR_REG_RECONFIG
	.align		4
.L_898:
        /*0150*/ 	.byte	0x01, 0x54
	.zero		2


	//----- nvinfo : EIATTR_SYSCALL_OFFSETS
	.align		4
        /*0154*/ 	.byte	0x04, 0x46
        /*0156*/ 	.short	(.L_900 - .L_899)


	//   ....[0]....
.L_899:
        /*0158*/ 	.word	0x00001280


	//   ....[1]....
        /*015c*/ 	.word	0x00001370


	//   ....[2]....
        /*0160*/ 	.word	0x000014b0


	//   ....[3]....
        /*0164*/ 	.word	0x000015a0


	//----- nvinfo : EIATTR_MBARRIER_INSTR_OFFSETS
	.align		4
.L_900:
        /*0168*/ 	.byte	0x04, 0x39
        /*016a*/ 	.short	(.L_902 - .L_901)


	//   ....[0]....
.L_901:
        /*016c*/ 	.word	0x00000260
        /*0170*/ 	.word	0x000000ff
        /*0174*/ 	.word	0x00036400
        /*0178*/ 	.short	0x0100
        /*017a*/ 	.byte	0x06
	.zero		1


	//   ....[1]....
        /*017c*/ 	.word	0x00000350
        /*0180*/ 	.word	0x000000ff
        /*0184*/ 	.word	0x00036410
        /*0188*/ 	.short	0x0100
        /*018a*/ 	.byte	0x08
	.zero		1


	//   ....[2]....
        /*018c*/ 	.word	0x00000360
        /*0190*/ 	.word	0x000000ff
        /*0194*/ 	.word	0x00036420
        /*0198*/ 	.short	0x0100
        /*019a*/ 	.byte	0x08
	.zero		1


	//   ....[3]....
        /*019c*/ 	.word	0x00000370
        /*01a0*/ 	.word	0x000000ff
        /*01a4*/ 	.word	0x00036418
        /*01a8*/ 	.short	0x0100
        /*01aa*/ 	.byte	0x08
	.zero		1


	//   ....[4]....
        /*01ac*/ 	.word	0x00000380
        /*01b0*/ 	.word	0x000000ff
        /*01b4*/ 	.word	0x00036428
        /*01b8*/ 	.short	0x0100
        /*01ba*/ 	.byte	0x08
	.zero		1


	//   ....[5]....
        /*01bc*/ 	.word	0x000004b0
        /*01c0*/ 	.word	0x000000ff
        /*01c4*/ 	.word	0x00036430
        /*01c8*/ 	.short	0x0100
        /*01ca*/ 	.byte	0x08
	.zero		1


	//   ....[6]....
        /*01cc*/ 	.word	0x000004c0
        /*01d0*/ 	.word	0x000000ff
        /*01d4*/ 	.word	0x00036438
        /*01d8*/ 	.short	0x0100
        /*01da*/ 	.byte	0x08
	.zero		1


	//   ....[7]....
        /*01dc*/ 	.word	0x00001660
        /*01e0*/ 	.word	0x000000ff
        /*01e4*/ 	.word	0x00036400
        /*01e8*/ 	.short	0x010a
        /*01ea*/ 	.byte	0x24
	.zero		1


	//   ....[8]....
        /*01ec*/ 	.word	0x00001760
        /*01f0*/ 	.word	0x000000ff
        /*01f4*/ 	.word	0x00036400
        /*01f8*/ 	.short	0x010a
        /*01fa*/ 	.byte	0x24
	.zero		1


	//   ....[9]....
        /*01fc*/ 	.word	0x00001e70
        /*0200*/ 	.word	0x00000003
        /*0204*/ 	.word	0x00036410
        /*0208*/ 	.short	0x010a
        /*020a*/ 	.byte	0x3f
	.zero		1


	//   ....[10]....
        /*020c*/ 	.word	0x00001eb0
        /*0210*/ 	.word	0x00000003
        /*0214*/ 	.word	0x00036410
        /*0218*/ 	.short	0x010a
        /*021a*/ 	.byte	0x3f
	.zero		1


	//   ....[11]....
        /*021c*/ 	.word	0x00002550
        /*0220*/ 	.word	0x000000ff
        /*0224*/ 	.word	0x00036430
        /*0228*/ 	.short	0x010a
        /*022a*/ 	.byte	0x24
	.zero		1


	//   ....[12]....
        /*022c*/ 	.word	0x000027a0
        /*0230*/ 	.word	0x000000ff
        /*0234*/ 	.word	0x00036430
        /*0238*/ 	.short	0x010a
        /*023a*/ 	.byte	0x24
	.zero		1


	//   ....[13]....
        /*023c*/ 	.word	0x00003e60
        /*0240*/ 	.word	0x000000ff
        /*0244*/ 	.word	0x00000000
        /*0248*/ 	.short	0x0101
        /*024a*/ 	.byte	0x04
	.zero		1


	//   ....[14]....
        /*024c*/ 	.word	0x000041f0
        /*0250*/ 	.word	0x00000003
        /*0254*/ 	.word	0x00000000
        /*0258*/ 	.short	0x0101
        /*025a*/ 	.byte	0x3f
	.zero		1


	//   ....[15]....
        /*025c*/ 	.word	0x000093d0
        /*0260*/ 	.word	0x00000000
        /*0264*/ 	.word	0x00036420
        /*0268*/ 	.short	0x010a
        /*026a*/ 	.byte	0x3f
	.zero		1


	//   ....[16]....
        /*026c*/ 	.word	0x00009bc0
        /*0270*/ 	.word	0x00000000
        /*0274*/ 	.word	0x00036438
        /*0278*/ 	.short	0x010a
        /*027a*/ 	.byte	0x3f
	.zero		1


	//   ....[17]....
        /*027c*/ 	.word	0x00009f20
        /*0280*/ 	.word	0x00000000
        /*0284*/ 	.word	0x00036428
        /*0288*/ 	.short	0x010a
        /*028a*/ 	.byte	0x3f
	.zero		1


	//   ....[18]....
        /*028c*/ 	.word	0x0000a250
        /*0290*/ 	.word	0x00000000
        /*0294*/ 	.word	0x00036438
        /*0298*/ 	.short	0x010a
        /*029a*/ 	.byte	0x3f
	.zero		1


	//   ....[19]....
        /*029c*/ 	.word	0x0000a540
        /*02a0*/ 	.word	0x00000000
        /*02a4*/ 	.word	0x00036420
        /*02a8*/ 	.short	0x010a
        /*02aa*/ 	.byte	0x3f
	.zero		1


	//   ....[20]....
        /*02ac*/ 	.word	0x0000a8c0
        /*02b0*/ 	.word	0x00000000
        /*02b4*/ 	.word	0x00036438
        /*02b8*/ 	.short	0x010a
        /*02ba*/ 	.byte	0x3f
	.zero		1


	//   ....[21]....
        /*02bc*/ 	.word	0x0000abc0
        /*02c0*/ 	.word	0x00000000
        /*02c4*/ 	.word	0x00036428
        /*02c8*/ 	.short	0x010a
        /*02ca*/ 	.byte	0x3f
	.zero		1


	//   ....[22]....
        /*02cc*/ 	.word	0x0000af00
        /*02d0*/ 	.word	0x00000000
        /*02d4*/ 	.word	0x00036438
        /*02d8*/ 	.short	0x010a
        /*02da*/ 	.byte	0x3f
	.zero		1


	//   ....[23]....
        /*02dc*/ 	.word	0x0000b360
        /*02e0*/ 	.word	0x00000007
        /*02e4*/ 	.word	0x00000000
        /*02e8*/ 	.short	0x010a
        /*02ea*/ 	.byte	0x3f
	.zero		1


	//   ....[24]....
        /*02ec*/ 	.word	0x0000b3e0
        /*02f0*/ 	.word	0x00000003
        /*02f4*/ 	.word	0x00000000
        /*02f8*/ 	.short	0x010a
        /*02fa*/ 	.byte	0x3f
	.zero		1


	//   ....[25]....
        /*02fc*/ 	.word	0x0000b430
        /*0300*/ 	.word	0x00000009
        /*0304*/ 	.word	0x00036438
        /*0308*/ 	.short	0x010a
        /*030a*/ 	.byte	0x3f
	.zero		1


	//   ....[26]....
        /*030c*/ 	.word	0x0000b510
        /*0310*/ 	.word	0x00000000
        /*0314*/ 	.word	0x00036400
        /*0318*/ 	.short	0x010a
        /*031a*/ 	.byte	0x3f
	.zero		1


	//   ....[27]....
        /*031c*/ 	.word	0x0000b560
        /*0320*/ 	.word	0x00000003
        /*0324*/ 	.word	0x00036410
        /*0328*/ 	.short	0x010a
        /*032a*/ 	.byte	0x3f
	.zero		1


	//   ....[28]....
        /*032c*/ 	.word	0x0000b5c0
        /*0330*/ 	.word	0x00000079
        /*0334*/ 	.word	0x00036430
        /*0338*/ 	.short	0x010a
        /*033a*/ 	.byte	0x3f
	.zero		1


	//   ....[29]....
        /*033c*/ 	.word	0x0000b610
        /*0340*/ 	.word	0x00000000
        /*0344*/ 	.word	0x00036420
        /*0348*/ 	.short	0x010a
        /*034a*/ 	.byte	0x3f
	.zero		1


	//   ....[30]....
        /*034c*/ 	.word	0x0000b660
        /*0350*/ 	.word	0x00000000
        /*0354*/ 	.word	0x00036438
        /*0358*/ 	.short	0x010a
        /*035a*/ 	.byte	0x3f
	.zero		1


	//   ....[31]....
        /*035c*/ 	.word	0x0000b6b0
        /*0360*/ 	.word	0x00000000
        /*0364*/ 	.word	0x00036428
        /*0368*/ 	.short	0x010a
        /*036a*/ 	.byte	0x3f
	.zero		1


	//   ....[32]....
        /*036c*/ 	.word	0x0000b710
        /*0370*/ 	.word	0x00000000
        /*0374*/ 	.word	0x00036438
        /*0378*/ 	.short	0x010a
        /*037a*/ 	.byte	0x3f
	.zero		1


	//   ....[33]....
        /*037c*/ 	.word	0x0000b790
        /*0380*/ 	.word	0x00000000
        /*0384*/ 	.word	0x00036420
        /*0388*/ 	.short	0x010a
        /*038a*/ 	.byte	0x3f
	.zero		1


	//   ....[34]....
        /*038c*/ 	.word	0x0000b7e0
        /*0390*/ 	.word	0x00000000
        /*0394*/ 	.word	0x00036438
        /*0398*/ 	.short	0x010a
        /*039a*/ 	.byte	0x3f
	.zero		1


	//   ....[35]....
        /*039c*/ 	.word	0x0000b830
        /*03a0*/ 	.word	0x00000000
        /*03a4*/ 	.word	0x00036428
        /*03a8*/ 	.short	0x010a
        /*03aa*/ 	.byte	0x3f
	.zero		1


	//   ....[36]....
        /*03ac*/ 	.word	0x0000b880
        /*03b0*/ 	.word	0x00000000
        /*03b4*/ 	.word	0x00036438
        /*03b8*/ 	.short	0x010a
        /*03ba*/ 	.byte	0x3f
	.zero		1


	//   ....[37]....
        /*03bc*/ 	.word	0x0000b950
        /*03c0*/ 	.word	0x00000007
        /*03c4*/ 	.word	0x00000000
        /*03c8*/ 	.short	0x010a
        /*03ca*/ 	.byte	0x3f
	.zero		1


	//   ....[38]....
        /*03cc*/ 	.word	0x0000b9a0
        /*03d0*/ 	.word	0x00000003
        /*03d4*/ 	.word	0x00000000
        /*03d8*/ 	.short	0x010a
        /*03da*/ 	.byte	0x3f
	.zero		1


	//----- nvinfo : EIATTR_NUM_MBARRIERS
	.align		4
.L_902:
        /*03dc*/ 	.byte	0x03, 0x38
        /*03de*/ 	.short	0x0007


	//----- nvinfo : EIATTR_EXIT_INSTR_OFFSETS
	.align		4
        /*03e0*/ 	.byte	0x04, 0x1c
        /*03e2*/ 	.short	(.L_904 - .L_903)


	//   ....[0]....
.L_903:
        /*03e4*/ 	.word	0x0000b480


	//----- nvinfo : EIATTR_MAX_THREADS
	.align		4
.L_904:
        /*03e8*/ 	.byte	0x04, 0x05
        /*03ea*/ 	.short	(.L_906 - .L_905)
.L_905:
        /*03ec*/ 	.word	0x00000200
        /*03f0*/ 	.word	0x00000001
        /*03f4*/ 	.word	0x00000001


	//----- nvinfo : EIATTR_CRS_STACK_SIZE
	.align		4
.L_906:
        /*03f8*/ 	.byte	0x04, 0x1e
        /*03fa*/ 	.short	(.L_908 - .L_907)
.L_907:
        /*03fc*/ 	.word	0x00000000


	//----- nvinfo : EIATTR_CBANK_PARAM_SIZE
	.align		4
.L_908:
        /*0400*/ 	.byte	0x03, 0x19
        /*0402*/ 	.short	0x06f0


	//----- nvinfo : EIATTR_PARAM_CBANK
	.align		4
        /*0404*/ 	.byte	0x04, 0x0a
        /*0406*/ 	.short	(.L_910 - .L_909)
	.align		4
.L_909:
        /*0408*/ 	.word	index@(.nv.constant0._ZN7cutlass13device_kernelIN5flash11enable_sm90INS1_16FlashAttnBwdSm90INS1_25CollectiveMainloopBwdSm90ILi2ELi1ELi1EN4cute5tupleIJNS5_1CILi1EEES8_S8_EEENS6_IJNS7_ILi64EEENS7_ILi96EEENS7_ILi192EEEEEENS_6half_tEfNS_4arch4Sm90ELb1ELb0ELb1ELb1ELb0ELb0ELb1ELb0ELi3ELi1ELi1ELi1ELb0EEENS1_21CollectiveEpilogueBwdISD_SE_SG_Li384ELb1ELb1ELi3EEENS1_25SingleTileBwdLPTSchedulerILb1ELi96ELb0EEEEEEEEEvNT_6ParamsE)
        /*040c*/ 	.short	0x0210
        /*040e*/ 	.short	0x06f0


	//----- nvinfo : EIATTR_SW_WAR
	.align		4
.L_910:
        /*0410*/ 	.byte	0x04, 0x36
        /*0412*/ 	.short	(.L_912 - .L_911)
.L_911:
        /*0414*/ 	.word	0x00000008
.L_912:


//--------------------- .nv.info._ZN7cutlass13device_kernelIN5flash11enable_sm90INS1_16FlashAttnBwdSm90INS1_25CollectiveMainloopBwdSm90ILi2ELi1ELi1EN4cute5tupleIJNS5_1CILi1EEES8_S8_EEENS6_IJNS7_ILi64EEENS7_ILi96EEENS7_ILi192EEEEEENS_6half_tEfNS_4arch4Sm90ELb1ELb0ELb1ELb1ELb1ELb0ELb1ELb0ELi3ELi1ELi1ELi1ELb0EEENS1_21CollectiveEpilogueBwdISD_SE_SG_Li384ELb1ELb1ELi3EEENS1_25SingleTileBwdLPTSchedulerILb1ELi96ELb1EEEEEEEEEvNT_6ParamsE --------------------------
	.section	.nv.info._ZN7cutlass13device_kernelIN5flash11enable_sm90INS1_16FlashAttnBwdSm90INS1_25CollectiveMainloopBwdSm90ILi2ELi1ELi1EN4cute5tupleIJNS5_1CILi1EEES8_S8_EEENS6_IJNS7_ILi64EEENS7_ILi96EEENS7_ILi192EEEEEENS_6half_tEfNS_4arch4Sm90ELb1ELb0ELb1ELb1ELb1ELb0ELb1ELb0ELi3ELi1ELi1ELi1ELb0EEENS1_21CollectiveEpilogueBwdISD_SE_SG_Li384ELb1ELb1ELi3EEENS1_25SingleTileBwdLPTSchedulerILb1ELi96ELb1EEEEEEEEEvNT_6ParamsE,"",@"SHT_CUDA_INFO"
	.sectionflags	@""
	.align	4


	//----- nvinfo : EIATTR_CUDA_API_VERSION
	.align		4
        /*0000*/ 	.byte	0x04, 0x37
        /*0002*/ 	.short	(.L_914 - .L_913)
.L_913:
        /*0004*/ 	.word	0x00000082


	//----- nvinfo : EIATTR_KPARAM_INFO
	.align		4
.L_914:
        /*0008*/ 	.byte	0x04, 0x17
        /*000a*/ 	.short	(.L_916 - .L_915)
.L_915:
        /*000c*/ 	.word	0x00000000
        /*0010*/ 	.short	0x0000
        /*0012*/ 	.short	0x0070
        /*0014*/ 	.byte	0x00, 0xf0, 0x01, 0x1a


	//----- nvinfo : EIATTR_SPARSE_MMA_MASK
	.align		4
.L_916:
        /*0018*/ 	.byte	0x03, 0x50
        /*001a*/ 	.short	0x0000


	//----- nvinfo : EIATTR_MAXREG_COUNT
	.align		4
        /*001c*/ 	.byte	0x03, 0x1b
        /*001e*/ 	.short	0x0080


	//----- nvinfo : EIATTR_NUM_BARRIERS
	.align		4
        /*0020*/ 	.byte	0x02, 0x4c
        /*0022*/ 	.byte	0x10
	.zero		1


	//----- nvinfo : EIATTR_EXTERNS
	.align		4
        /*0024*/ 	.byte	0x04, 0x0f
        /*0026*/ 	.short	(.L_918 - .L_917)


	//   ....[0]....
	.align		4
.L_917:
        /*0028*/ 	.word	index@(__assertfail)


	//----- nvinfo : EIATTR_ANNOTATIONS
	.align		4
.L_918:
        /*002c*/ 	.byte	0x04, 0x55
        /*002e*/ 	.short	(.L_920 - .L_919)


	//   ....[0]....
.L_919:
        /* <DEDUP_REMOVED lines=13> */


	//----- nvinfo : EIATTR_MERCURY_ISA_VERSION
	.align		4
.L_920:
        /*00e8*/ 	.byte	0x03, 0x5f
        /*00ea*/ 	.short	0x0101


	//----- nvinfo : EIATTR_INT_WARP_WIDE_INSTR_OFFSETS
	.align		4
        /*00ec*/ 	.byte	0x04, 0x31
        /*00ee*/ 	.short	(.L_922 - .L_921)


	//   ....[0]....
.L_921:
        /*00f0*/ 	.word	0x00000180


	//   ....[1]....
        /*00f4*/ 	.word	0x00000240


	//   ....[2]....
        /*00f8*/ 	.word	0x00008190


	//   ....[3]....
        /*00fc*/ 	.word	0x00008980


	//   ....[4]....
        /*0100*/ 	.word	0x00008fe0


	//----- nvinfo : EIATTR_COOP_GROUP_MASK_REGIDS
	.align		4
.L_922:
        /*0104*/ 	.byte	0x04, 0x29
        /*0106*/ 	.short	(.L_924 - .L_923)


	//   ....[0]....
.L_923:
        /*0108*/ 	.word	0xffffffff


	//   ....[1]....
        /*010c*/ 	.word	0xffffffff


	//   ....[2]....
        /*0110*/ 	.word	0xffffffff


	//   ....[3]....
        /*0114*/ 	.word	0xffffffff


	//   ....[4]....
        /*0118*/ 	.word	0xffffffff


	//   ....[5]....
        /*011c*/ 	.word	0xffffffff


	//   ....[6]....
        /*0120*/ 	.word	0xffffffff


	//   ....[7]....
        /*0124*/ 	.word	0xffffffff


	//   ....[8]....
        /*0128*/ 	.word	0xffffffff


	//   ....[9]....
        /*012c*/ 	.word	0xffffffff


	//   ....[10]....
        /*0130*/ 	.word	0xffffffff


	//   ....[11]....
        /*0134*/ 	.word	0xffffffff


	//   ....[12]....
        /*0138*/ 	.word	0xffffffff


	//   ....[13]....
        /*013c*/ 	.word	0x0500000f


	//   ....[14]....
        /*0140*/ 	.word	0x0500000f


	//   ....[15]....
        /*0144*/ 	.word	0x0500000f


	//   ....[16]....
        /*0148*/ 	.word	0x0500000f


	//----- nvinfo : EIATTR_COOP_GROUP_INSTR_OFFSETS
	.align		4
.L_924:
        /*014c*/ 	.byte	0x04, 0x28
        /*014e*/ 	.short	(.L_926 - .L_925)


	//   ....[0]....
.L_925:
        /*0150*/ 	.word	0x00000060


	//   ....[1]....
        /*0154*/ 	.word	0x00000190


	//   ....[2]....
        /*0158*/ 	.word	0x00000220


	//   ....[3]....
        /*015c*/ 	.word	0x000003a0


	//   ....[4]....
        /*0160*/ 	.word	0x00000600


	//   ....[5]....
        /*0164*/ 	.word	0x00001620


	//   ....[6]....
        /*0168*/ 	.word	0x00006e50


	//   ....[7]....
        /*016c*/ 	.word	0x00007c00


	//   ....[8]....
        /*0170*/ 	.word	0x000080c0


	//   ....[9]....
        /*0174*/ 	.word	0x000084c0


	//   ....[10]....
        /*0178*/ 	.word	0x000088b0


	//   ....[11]....
        /*017c*/ 	.word	0x00008b60


	//   ....[12]....
        /*0180*/ 	.word	0x00008f10


	//   ....[13]....
        /*0184*/ 	.word	0x0000be00


	//   ....[14]....
        /*0188*/ 	.word	0x0000bf70


	//   ....[15]....
        /*018c*/ 	.word	0x0000bfe0


	//   ....[16]....
        /*0190*/ 	.word	0x0000c050


	//----- nvinfo : EIATTR_REG_RECONFIG
	.align		4
.L_926:
        /*0194*/ 	.byte	0x01, 0x54
	.zero		2


	//----- nvinfo : EIATTR_SYSCALL_OFFSETS
	.align		4
        /*0198*/ 	.byte	0x04, 0x46
        /*019a*/ 	.short	(.L_928 - .L_927)


	//   ....[0]....
.L_927:
        /*019c*/ 	.word	0x00001280


	//   ....[1]....
        /*01a0*/ 	.word	0x00001370


	//   ....[2]....
        /*01a4*/ 	.word	0x000014b0


	//   ....[3]....
        /*01a8*/ 	.word	0x000015a0


	//----- nvinfo : EIATTR_MBARRIER_INSTR_OFFSETS
	.align		4
.L_928:
        /*01ac*/ 	.byte	0x04, 0x39
        /*01ae*/ 	.short	(.L_930 - .L_929)


	//   ....[0]....
.L_929:
        /*01b0*/ 	.word	0x00000260
        /*01b4*/ 	.word	0x000000ff
        /*01b8*/ 	.word	0x00036400
        /*01bc*/ 	.short	0x0100
        /*01be*/ 	.byte	0x06
	.zero		1


	//   ....[1]....
        /*01c0*/ 	.word	0x00000350
        /*01c4*/ 	.word	0x000000ff
        /*01c8*/ 	.word	0x00036410
        /*01cc*/ 	.short	0x0100
        /*01ce*/ 	.byte	0x08
	.zero		1


	//   ....[2]....
        /*01d0*/ 	.word	0x00000360
        /*01d4*/ 	.word	0x000000ff
        /*01d8*/ 	.word	0x00036420
        /*01dc*/ 	.short	0x0100
        /*01de*/ 	.byte	0x08
	.zero		1


	//   ....[3]....
        /*01e0*/ 	.word	0x00000370
        /*01e4*/ 	.word	0x000000ff
        /*01e8*/ 	.word	0x00036418
        /*01ec*/ 	.short	0x0100
        /*01ee*/ 	.byte	0x08
	.zero		1


	//   ....[4]....
        /*01f0*/ 	.word	0x00000380
        /*01f4*/ 	.word	0x000000ff
        /*01f8*/ 	.word	0x00036428
        /*01fc*/ 	.short	0x0100
        /*01fe*/ 	.byte	0x08
	.zero		1


	//   ....[5]....
        /*0200*/ 	.word	0x000004b0
        /*0204*/ 	.word	0x000000ff
        /*0208*/ 	.word	0x00036430
        /*020c*/ 	.short	0x0100
        /*020e*/ 	.byte	0x08
	.zero		1


	//   ....[6]....
        /*0210*/ 	.word	0x000004c0
        /*0214*/ 	.word	0x000000ff
        /*0218*/ 	.word	0x00036438
        /*021c*/ 	.short	0x0100
        /*021e*/ 	.byte	0x08
	.zero		1


	//   ....[7]....
        /*0220*/ 	.word	0x00001660
        /*0224*/ 	.word	0x000000ff
        /*0228*/ 	.word	0x00036400
        /*022c*/ 	.short	0x010a
        /*022e*/ 	.byte	0x24
	.zero		1


	//   ....[8]....
        /*0230*/ 	.word	0x00001760
        /*0234*/ 	.word	0x000000ff
        /*0238*/ 	.word	0x00036400
        /*023c*/ 	.short	0x010a
        /*023e*/ 	.byte	0x24
	.zero		1


	//   ....[9]....
        /*0240*/ 	.word	0x00001e70
        /*0244*/ 	.word	0x00000003
        /*0248*/ 	.word	0x00036410
        /*024c*/ 	.short	0x010a
        /*024e*/ 	.byte	0x3f
	.zero		1


	//   ....[10]....
        /*0250*/ 	.word	0x00001eb0
        /*0254*/ 	.word	0x00000003
        /*0258*/ 	.word	0x00036410
        /*025c*/ 	.short	0x010a
        /*025e*/ 	.byte	0x3f
	.zero		1


	//   ....[11]....
        /*0260*/ 	.word	0x00002550
        /*0264*/ 	.word	0x000000ff
        /*0268*/ 	.word	0x00036430
        /*026c*/ 	.short	0x010a
        /*026e*/ 	.byte	0x24
	.zero		1


	//   ....[12]....
        /*0270*/ 	.word	0x000027a0
        /*0274*/ 	.word	0x000000ff
        /*0278*/ 	.word	0x00036430
        /*027c*/ 	.short	0x010a
        /*027e*/ 	.byte	0x24
	.zero		1


	//   ....[13]....
        /*0280*/ 	.word	0x00003e60
        /*0284*/ 	.word	0x000000ff
        /*0288*/ 	.word	0x00000000
        /*028c*/ 	.short	0x0101
        /*028e*/ 	.byte	0x04
	.zero		1


	//   ....[14]....
        /*0290*/ 	.word	0x000041f0
        /*0294*/ 	.word	0x00000003
        /*0298*/ 	.word	0x00000000
        /*029c*/ 	.short	0x0101
        /*029e*/ 	.byte	0x3f
	.zero		1


	//   ....[15]....
        /*02a0*/ 	.word	0x00009d00
        /*02a4*/ 	.word	0x00000000
        /*02a8*/ 	.word	0x00036420
        /*02ac*/ 	.short	0x010a
        /*02ae*/ 	.byte	0x3f
	.zero		1


	//   ....[16]....
        /*02b0*/ 	.word	0x0000a4f0
        /*02b4*/ 	.word	0x00000000
        /*02b8*/ 	.word	0x00036438
        /*02bc*/ 	.short	0x010a
        /*02be*/ 	.byte	0x3f
	.zero		1


	//   ....[17]....
        /*02c0*/ 	.word	0x0000a850
        /*02c4*/ 	.word	0x00000000
        /*02c8*/ 	.word	0x00036428
        /*02cc*/ 	.short	0x010a
        /*02ce*/ 	.byte	0x3f
	.zero		1


	//   ....[18]....
        /*02d0*/ 	.word	0x0000ab80
        /*02d4*/ 	.word	0x00000000
        /*02d8*/ 	.word	0x00036438
        /*02dc*/ 	.short	0x010a
        /*02de*/ 	.byte	0x3f
	.zero		1


	//   ....[19]....
        /*02e0*/ 	.word	0x0000ae70
        /*02e4*/ 	.word	0x00000000
        /*02e8*/ 	.word	0x00036420
        /*02ec*/ 	.short	0x010a
        /*02ee*/ 	.byte	0x3f
	.zero		1


	//   ....[20]....
        /*02f0*/ 	.word	0x0000b1f0
        /*02f4*/ 	.word	0x00000000
        /*02f8*/ 	.word	0x00036438
        /*02fc*/ 	.short	0x010a
        /*02fe*/ 	.byte	0x3f
	.zero		1


	//   ....[21]....
        /*0300*/ 	.word	0x0000b4f0
        /*0304*/ 	.word	0x00000000
        /*0308*/ 	.word	0x00036428
        /*030c*/ 	.short	0x010a
        /*030e*/ 	.byte	0x3f
	.zero		1


	//   ....[22]....
        /*0310*/ 	.word	0x0000b830
        /*0314*/ 	.word	0x00000000
        /*0318*/ 	.word	0x00036438
        /*031c*/ 	.short	0x010a
        /*031e*/ 	.byte	0x3f
	.zero		1


	//   ....[23]....
        /*0320*/ 	.word	0x0000bc90
        /*0324*/ 	.word	0x00000007
        /*0328*/ 	.word	0x00000000
        /*032c*/ 	.short	0x010a
        /*032e*/ 	.byte	0x3f
	.zero		1


	//   ....[24]....
        /*0330*/ 	.word	0x0000bd10
        /*0334*/ 	.word	0x00000003
        /*0338*/ 	.word	0x00000000
        /*033c*/ 	.short	0x010a
        /*033e*/ 	.byte	0x3f
	.zero		1


	//   ....[25]....
        /*0340*/ 	.word	0x0000bd60
        /*0344*/ 	.word	0x00000009
        /*0348*/ 	.word	0x00036438
        /*034c*/ 	.short	0x010a
        /*034e*/ 	.byte	0x3f
	.zero		1


	//   ....[26]....
        /*0350*/ 	.word	0x0000be40
        /*0354*/ 	.word	0x00000000
        /*0358*/ 	.word	0x00036400
        /*035c*/ 	.short	0x010a
        /*035e*/ 	.byte	0x3f
	.zero		1


	//   ....[27]....
        /*0360*/ 	.word	0x0000be90
        /*0364*/ 	.word	0x00000003
        /*0368*/ 	.word	0x00036410
        /*036c*/ 	.short	0x010a
        /*036e*/ 	.byte	0x3f
	.zero		1


	//   ....[28]....
        /*0370*/ 	.word	0x0000bef0
        /*0374*/ 	.word	0x00000079
        /*0378*/ 	.word	0x00036430
        /*037c*/ 	.short	0x010a
        /*037e*/ 	.byte	0x3f
	.zero		1


	//   ....[29]....
        /*0380*/ 	.word	0x0000c090
        /*0384*/ 	.word	0x00000000
        /*0388*/ 	.word	0x00036420
        /*038c*/ 	.short	0x010a
        /*038e*/ 	.byte	0x3f
	.zero		1


	//   ....[30]....
        /*0390*/ 	.word	0x0000c0e0
        /*0394*/ 	.word	0x00000000
        /*0398*/ 	.word	0x00036438
        /*039c*/ 	.short	0x010a
        /*039e*/ 	.byte	0x3f
	.zero		1


	//   ....[31]....
        /*03a0*/ 	.word	0x0000c130
        /*03a4*/ 	.word	0x00000000
        /*03a8*/ 	.word	0x00036428
        /*03ac*/ 	.short	0x010a
        /*03ae*/ 	.byte	0x3f
	.zero		1


	//   ....[32]....
        /*03b0*/ 	.word	0x0000c190
        /*03b4*/ 	.word	0x00000000
        /*03b8*/ 	.word	0x00036438
        /*03bc*/ 	.short	0x010a
        /*03be*/ 	.byte	0x3f
	.zero		1


	//   ....[33]....
        /*03c0*/ 	.word	0x0000c210
        /*03c4*/ 	.word	0x00000000
        /*03c8*/ 	.word	0x00036420
        /*03cc*/ 	.short	0x010a
        /*03ce*/ 	.byte	0x3f
	.zero		1


	//   ....[34]....
        /*03d0*/ 	.word	0x0000c260
        /*03d4*/ 	.word	0x00000000
        /*03d8*/ 	.word	0x00036438
        /*03dc*/ 	.short	0x010a
        /*03de*/ 	.byte	0x3f
	.zero		1


	//   ....[35]....
        /*03e0*/ 	.word	0x0000c2b0
        /*03e4*/ 	.word	0x00000000
        /*03e8*/ 	.word	0x00036428
        /*03ec*/ 	.short	0x010a
        /*03ee*/ 	.byte	0x3f
	.zero		1


	//   ....[36]....
        /*03f0*/ 	.word	0x0000c300
        /*03f4*/ 	.word	0x00000000
        /*03f8*/ 	.word	0x00036438
        /*03fc*/ 	.short	0x010a
        /*03fe*/ 	.byte	0x3f
	.zero		1


	//   ....[37]....
        /*0400*/ 	.word	0x0000c3d0
        /*0404*/ 	.word	0x00000007
        /*0408*/ 	.word	0x00000000
        /*040c*/ 	.short	0x010a
        /*040e*/ 	.byte	0x3f
	.zero		1


	//   ....[38]....
        /*0410*/ 	.word	0x0000c420
        /*0414*/ 	.word	0x00000003
        /*0418*/ 	.word	0x00000000
        /*041c*/ 	.short	0x010a
        /*041e*/ 	.byte	0x3f
	.zero		1


	//----- nvinfo : EIATTR_NUM_MBARRIERS
	.align		4
.L_930:
        /*0420*/ 	.byte	0x03, 0x38
        /*0422*/ 	.short	0x0007


	//----- nvinfo : EIATTR_EXIT_INSTR_OFFSETS
	.align		4
        /*0424*/ 	.byte	0x04, 0x1c
        /*0426*/ 	.short	(.L_932 - .L_931)


	//   ....[0]....
.L_931:
        /*0428*/ 	.word	0x0000bdb0


	//----- nvinfo : EIATTR_MAX_THREADS
	.align		4
.L_932:
        /*042c*/ 	.byte	0x04, 0x05
        /*042e*/ 	.short	(.L_934 - .L_933)
.L_933:
        /*0430*/ 	.word	0x00000200
        /*0434*/ 	.word	0x00000001
        /*0438*/ 	.word	0x00000001


	//----- nvinfo : EIATTR_CRS_STACK_SIZE
	.align		4
.L_934:
        /*043c*/ 	.byte	0x04, 0x1e
        /*043e*/ 	.short	(.L_936 - .L_935)
.L_935:
        /*0440*/ 	.word	0x00000000


	//----- nvinfo : EIATTR_CBANK_PARAM_SIZE
	.align		4
.L_936:
        /*0444*/ 	.byte	0x03, 0x19
        /*0446*/ 	.short	0x06f0


	//----- nvinfo : EIATTR_PARAM_CBANK
	.align		4
        /*0448*/ 	.byte	0x04, 0x0a
        /*044a*/ 	.short	(.L_938 - .L_937)
	.align		4
.L_937:
        /*044c*/ 	.word	index@(.nv.constant0._ZN7cutlass13device_kernelIN5flash11enable_sm90INS1_16FlashAttnBwdSm90INS1_25CollectiveMainloopBwdSm90ILi2ELi1ELi1EN4cute5tupleIJNS5_1CILi1EEES8_S8_EEENS6_IJNS7_ILi64EEENS7_ILi96EEENS7_ILi192EEEEEENS_6half_tEfNS_4arch4Sm90ELb1ELb0ELb1ELb1ELb1ELb0ELb1ELb0ELi3ELi1ELi1ELi1ELb0EEENS1_21CollectiveEpilogueBwdISD_SE_SG_Li384ELb1ELb1ELi3EEENS1_25SingleTileBwdLPTSchedulerILb1ELi96ELb1EEEEEEEEEvNT_6ParamsE)
        /*0450*/ 	.short	0x0210
        /*0452*/ 	.short	0x06f0


	//----- nvinfo : EIATTR_SW_WAR
	.align		4
.L_938:
        /*0454*/ 	.byte	0x04, 0x36
        /*0456*/ 	.short	(.L_940 - .L_939)
.L_939:
        /*0458*/ 	.word	0x00000008
.L_940:


//--------------------- .nv.info._ZN7cutlass13device_kernelIN5flash11enable_sm90INS1_16FlashAttnBwdSm90INS1_25CollectiveMainloopBwdSm90ILi2ELi1ELi1EN4cute5tupleIJNS5_1CILi1EEES8_S8_EEENS6_IJNS7_ILi64EEENS7_ILi96EEENS7_ILi192EEEEEENS_6half_tEfNS_4arch4Sm90ELb1ELb0ELb1ELb1ELb0ELb0ELb1ELb0ELi3ELi1ELi1ELi1ELb0EEENS1_24CollectiveEpilogueBwdGQAISD_fSG_Li384ELb1ELb0EEENS1_25SingleTileBwdLPTSchedulerILb1ELi96ELb0EEEEEEEEEvNT_6ParamsE --------------------------
	.section	.nv.info._ZN7cutlass13device_kernelIN5flash11enable_sm90INS1_16FlashAttnBwdSm90INS1_25CollectiveMainloopBwdSm90ILi2ELi1ELi1EN4cute5tupleIJNS5_1CILi1EEES8_S8_EEENS6_IJNS7_ILi64EEENS7_ILi96EEENS7_ILi192EEEEEENS_6half_tEfNS_4arch4Sm90ELb1ELb0ELb1ELb1ELb0ELb0ELb1ELb0ELi3ELi1ELi1ELi1ELb0EEENS1_24CollectiveEpilogueBwdGQAISD_fSG_Li384ELb1ELb0EEENS1_25SingleTileBwdLPTSchedulerILb1ELi96ELb0EEEEEEEEEvNT_6ParamsE,"",@"SHT_CUDA_INFO"
	.sectionflags	@""
	.align	4


	//----- nvinfo : EIATTR_CUDA_API_VERSION
	.align		4
        /*0000*/ 	.byte	0x04, 0x37
        /*0002*/ 	.short	(.L_942 - .L_941)
.L_941:
        /*0004*/ 	.word	0x00000082


	//----- nvinfo : EIATTR_KPARAM_INFO
	.align		4
.L_942:
        /*0008*/ 	.byte	0x04, 0x17
        /*000a*/ 	.short	(.L_944 - .L_943)
.L_943:
        /*000c*/ 	.word	0x00000000
        /*0010*/ 	.short	0x0000
        /*0012*/ 	.short	0x0070
        /*0014*/ 	.byte	0x00, 0xf0, 0x01, 0x1c


	//----- nvinfo : EIATTR_SPARSE_MMA_MASK
	.align		4
.L_944:
        /*0018*/ 	.byte	0x03, 0x50
        /*001a*/ 	.short	0x0000


	//----- nvinfo : EIATTR_MAXREG_COUNT
	.align		4
        /*001c*/ 	.byte	0x03, 0x1b
        /*001e*/ 	.short	0x0080


	//----- nvinfo : EIATTR_NUM_BARRIERS
	.align		4
        /*0020*/ 	.byte	0x02, 0x4c
        /*0022*/ 	.byte	0x10
	.zero		1


	//----- nvinfo : EIATTR_EXTERNS
	.align		4
        /*0024*/ 	.byte	0x04, 0x0f
        /*0026*/ 	.short	(.L_946 - .L_945)


	//   ....[0]....
	.align		4
.L_945:
        /*0028*/ 	.word	index@(__assertfail)


	//----- nvinfo : EIATTR_ANNOTATIONS
	.align		4
.L_946:
        /*002c*/ 	.byte	0x04, 0x55
        /*002e*/ 	.short	(.L_948 - .L_947)


	//   ....[0]....
.L_947:
        /* <DEDUP_REMOVED lines=11> */


	//----- nvinfo : EIATTR_MERCURY_ISA_VERSION
	.align		4
.L_948:
        /*00d0*/ 	.byte	0x03, 0x5f
        /*00d2*/ 	.short	0x0101


	//----- nvinfo : EIATTR_INT_WARP_WIDE_INSTR_OFFSETS
	.align		4
        /*00d4*/ 	.byte	0x04, 0x31
        /*00d6*/ 	.short	(.L_950 - .L_949)


	//   ....[0]....
.L_949:
        /*00d8*/ 	.word	0x00000180


	//   ....[1]....
        /*00dc*/ 	.word	0x00000240


	//----- nvinfo : EIATTR_COOP_GROUP_MASK_REGIDS
	.align		4
.L_950:
        /*00e0*/ 	.byte	0x04, 0x29
        /*00e2*/ 	.short	(.L_952 - .L_951)


	//   ....[0]....
.L_951:
        /*00e4*/ 	.word	0xffffffff


	//   ....[1]....
        /*00e8*/ 	.word	0xffffffff


	//   ....[2]....
        /*00ec*/ 	.word	0xffffffff


	//   ....[3]....
        /*00f0*/ 	.word	0xffffffff


	//   ....[4]....
        /*00f4*/ 	.word	0xffffffff


	//   ....[5]....
        /*00f8*/ 	.word	0xffffffff


	//   ....[6]....
        /*00fc*/ 	.word	0xffffffff


	//   ....[7]....
        /*0100*/ 	.word	0x0500000f


	//----- nvinfo : EIATTR_COOP_GROUP_INSTR_OFFSETS
	.align		4
.L_952:
        /*0104*/ 	.byte	0x04, 0x28
        /*0106*/ 	.short	(.L_954 - .L_953)


	//   ....[0]....
.L_953:
        /*0108*/ 	.word	0x00000060


	//   ....[1]....
        /*010c*/ 	.word	0x00000190


	//   ....[2]....
        /*0110*/ 	.word	0x00000220


	//   ....[3]....
        /*0114*/ 	.word	0x000003a0


	//   ....[4]....
        /*0118*/ 	.word	0x00000600


	//   ....[5]....
        /*011c*/ 	.word	0x00001600


	//   ....[6]....
        /*0120*/ 	.word	0x00004e60


	//   ....[7]....
        /*0124*/ 	.word	0x000094e0


	//----- nvinfo : EIATTR_REG_RECONFIG
	.align		4
.L_954:
        /*0128*/ 	.byte	0x01, 0x54
	.zero		2


	//----- nvinfo : EIATTR_SYSCALL_OFFSETS
	.align		4
        /*012c*/ 	.byte	0x04, 0x46
        /*012e*/ 	.short	(.L_956 - .L_955)


	//   ....[0]....
.L_955:
        /*0130*/ 	.word	0x00001260


	//   ....[1]....
        /*0134*/ 	.word	0x00001350


	//   ....[2]....
        /*0138*/ 	.word	0x00001490


	//   ....[3]....
        /*013c*/ 	.word	0x00001580


	//----- nvinfo : EIATTR_MBARRIER_INSTR_OFFSETS
	.align		4
.L_956:
        /*0140*/ 	.byte	0x04, 0x39
        /*0142*/ 	.short	(.L_958 - .L_957)


	//   ....[0]....
.L_957:
        /*0144*/ 	.word	0x00000260
        /*0148*/ 	.word	0x000000ff
        /*014c*/ 	.word	0x00036400
        /*0150*/ 	.short	0x0100
        /*0152*/ 	.byte	0x06
	.zero		1


	//   ....[1]....
        /*0154*/ 	.word	0x00000350
        /*0158*/ 	.word	0x000000ff
        /*015c*/ 	.word	0x00036410
        /*0160*/ 	.short	0x0100
        /*0162*/ 	.byte	0x08
	.zero		1


	//   ....[2]....
        /*0164*/ 	.word	0x00000360
        /*0168*/ 	.word	0x000000ff
        /*016c*/ 	.word	0x00036420
        /*0170*/ 	.short	0x0100
        /*0172*/ 	.byte	0x08
	.zero		1


	//   ....[3]....
        /*0174*/ 	.word	0x00000370
        /*0178*/ 	.word	0x000000ff
        /*017c*/ 	.word	0x00036418
        /*0180*/ 	.short	0x0100
        /*0182*/ 	.byte	0x08
	.zero		1


	//   ....[4]....
        /*0184*/ 	.word	0x00000380
        /*0188*/ 	.word	0x000000ff
        /*018c*/ 	.word	0x00036428
        /*0190*/ 	.short	0x0100
        /*0192*/ 	.byte	0x08
	.zero		1


	//   ....[5]....
        /*0194*/ 	.word	0x000004b0
        /*0198*/ 	.word	0x000000ff
        /*019c*/ 	.word	0x00036430
        /*01a0*/ 	.short	0x0100
        /*01a2*/ 	.byte	0x08
	.zero		1


	//   ....[6]....
        /*01a4*/ 	.word	0x000004c0
        /*01a8*/ 	.word	0x000000ff
        /*01ac*/ 	.word	0x00036438
        /*01b0*/ 	.short	0x0100
        /*01b2*/ 	.byte	0x08
	.zero		1


	//   ....[7]....
        /*01b4*/ 	.word	0x00001640
        /*01b8*/ 	.word	0x000000ff
        /*01bc*/ 	.word	0x00036400
        /*01c0*/ 	.short	0x010a
        /*01c2*/ 	.byte	0x24
	.zero		1


	//   ....[8]....
        /*01c4*/ 	.word	0x00001740
        /*01c8*/ 	.word	0x000000ff
        /*01cc*/ 	.word	0x00036400
        /*01d0*/ 	.short	0x010a
        /*01d2*/ 	.byte	0x24
	.zero		1


	//   ....[9]....
        /*01d4*/ 	.word	0x00001e50
        /*01d8*/ 	.word	0x00000003
        /*01dc*/ 	.word	0x00036410
        /*01e0*/ 	.short	0x010a
        /*01e2*/ 	.byte	0x3f
	.zero		1


	//   ....[10]....
        /*01e4*/ 	.word	0x00001e90
        /*01e8*/ 	.word	0x00000003
        /*01ec*/ 	.word	0x00036410
        /*01f0*/ 	.short	0x010a
        /*01f2*/ 	.byte	0x3f
	.zero		1


	//   ....[11]....
        /*01f4*/ 	.word	0x00002530
        /*01f8*/ 	.word	0x000000ff
        /*01fc*/ 	.word	0x00036430
        /*0200*/ 	.short	0x010a
        /*0202*/ 	.byte	0x24
	.zero		1


	//   ....[12]....
        /*0204*/ 	.word	0x00002780
        /*0208*/ 	.word	0x000000ff
        /*020c*/ 	.word	0x00036430
        /*0210*/ 	.short	0x010a
        /*0212*/ 	.byte	0x24
	.zero		1


	//   ....[13]....
        /*0214*/ 	.word	0x00003e40
        /*0218*/ 	.word	0x000000ff
        /*021c*/ 	.word	0x00000000
        /*0220*/ 	.short	0x0101
        /*0222*/ 	.byte	0x04
	.zero		1


	//   ....[14]....
        /*0224*/ 	.word	0x000041d0
        /*0228*/ 	.word	0x00000003
        /*022c*/ 	.word	0x00000000
        /*0230*/ 	.short	0x0101
        /*0232*/ 	.byte	0x3f
	.zero		1


	//   ....[15]....
        /*0234*/ 	.word	0x000073e0
        /*0238*/ 	.word	0x00000000
        /*023c*/ 	.word	0x00036420
        /*0240*/ 	.short	0x010a
        /*0242*/ 	.byte	0x3f
	.zero		1


	//   ....[16]....
        /*0244*/ 	.word	0x00007bd0
        /*0248*/ 	.word	0x00000000
        /*024c*/ 	.word	0x00036438
        /*0250*/ 	.short	0x010a
        /*0252*/ 	.byte	0x3f
	.zero		1


	//   ....[17]....
        /*0254*/ 	.word	0x00007f30
        /*0258*/ 	.word	0x00000000
        /*025c*/ 	.word	0x00036428
        /*0260*/ 	.short	0x010a
        /*0262*/ 	.byte	0x3f
	.zero		1


	//   ....[18]....
        /*0264*/ 	.word	0x00008260
        /*0268*/ 	.word	0x00000000
        /*026c*/ 	.word	0x00036438
        /*0270*/ 	.short	0x010a
        /*0272*/ 	.byte	0x3f
	.zero		1


	//   ....[19]....
        /*0274*/ 	.word	0x00008550
        /*0278*/ 	.word	0x00000000
        /*027c*/ 	.word	0x00036420
        /*0280*/ 	.short	0x010a
        /*0282*/ 	.byte	0x3f
	.zero		1


	//   ....[20]....
        /*0284*/ 	.word	0x000088d0
        /*0288*/ 	.word	0x00000000
        /*028c*/ 	.word	0x00036438
        /*0290*/ 	.short	0x010a
        /*0292*/ 	.byte	0x3f
	.zero		1


	//   ....[21]....
        /*0294*/ 	.word	0x00008bd0
        /*0298*/ 	.word	0x00000000
        /*029c*/ 	.word	0x00036428
        /*02a0*/ 	.short	0x010a
        /*02a2*/ 	.byte	0x3f
	.zero		1


	//   ....[22]....
        /*02a4*/ 	.word	0x00008f10
        /*02a8*/ 	.word	0x00000000
        /*02ac*/ 	.word	0x00036438
        /*02b0*/ 	.short	0x010a
        /*02b2*/ 	.byte	0x3f
	.zero		1


	//   ....[23]....
        /*02b4*/ 	.word	0x00009370
        /*02b8*/ 	.word	0x00000007
        /*02bc*/ 	.word	0x00000000
        /*02c0*/ 	.short	0x010a
        /*02c2*/ 	.byte	0x3f
	.zero		1


	//   ....[24]....
        /*02c4*/ 	.word	0x000093f0
        /*02c8*/ 	.word	0x00000003
        /*02cc*/ 	.word	0x00000000
        /*02d0*/ 	.short	0x010a
        /*02d2*/ 	.byte	0x3f
	.zero		1


	//   ....[25]....
        /*02d4*/ 	.word	0x00009440
        /*02d8*/ 	.word	0x00000009
        /*02dc*/ 	.word	0x00036438
        /*02e0*/ 	.short	0x010a
        /*02e2*/ 	.byte	0x3f
	.zero		1


	//   ....[26]....
        /*02e4*/ 	.word	0x00009520
        /*02e8*/ 	.word	0x00000000
        /*02ec*/ 	.word	0x00036400
        /*02f0*/ 	.short	0x010a
        /*02f2*/ 	.byte	0x3f
	.zero		1


	//   ....[27]....
        /*02f4*/ 	.word	0x00009570
        /*02f8*/ 	.word	0x00000003
        /*02fc*/ 	.word	0x00036410
        /*0300*/ 	.short	0x010a
        /*0302*/ 	.byte	0x3f
	.zero		1


	//   ....[28]....
        /*0304*/ 	.word	0x000095d0
        /*0308*/ 	.word	0x00000079
        /*030c*/ 	.word	0x00036430
        /*0310*/ 	.short	0x010a
        /*0312*/ 	.byte	0x3f
	.zero		1


	//   ....[29]....
        /*0314*/ 	.word	0x00009620
        /*0318*/ 	.word	0x00000000
        /*031c*/ 	.word	0x00036420
        /*0320*/ 	.short	0x010a
        /*0322*/ 	.byte	0x3f
	.zero		1


	//   ....[30]....
        /*0324*/ 	.word	0x00009670
        /*0328*/ 	.word	0x00000000
        /*032c*/ 	.word	0x00036438
        /*0330*/ 	.short	0x010a
        /*0332*/ 	.byte	0x3f
	.zero		1


	//   ....[31]....
        /*0334*/ 	.word	0x000096c0
        /*0338*/ 	.word	0x00000000
        /*033c*/ 	.word	0x00036428
        /*0340*/ 	.short	0x010a
        /*0342*/ 	.byte	0x3f
	.zero		1


	//   ....[32]....
        /*0344*/ 	.word	0x00009720
        /*0348*/ 	.word	0x00000000
        /*034c*/ 	.word	0x00036438
        /*0350*/ 	.short	0x010a
        /*0352*/ 	.byte	0x3f
	.zero		1


	//   ....[33]....
        /*0354*/ 	.word	0x000097a0
        /*0358*/ 	.word	0x00000000
        /*035c*/ 	.word	0x00036420
        /*0360*/ 	.short	0x010a
        /*0362*/ 	.byte	0x3f
	.zero		1


	//   ....[34]....
        /*0364*/ 	.word	0x000097f0
        /*0368*/ 	.word	0x00000000
        /*036c*/ 	.word	0x00036438
        /*0370*/ 	.short	0x010a
        /*0372*/ 	.byte	0x3f
	.zero		1


	//   ....[35]....
        /*0374*/ 	.word	0x00009840
        /*0378*/ 	.word	0x00000000
        /*037c*/ 	.word	0x00036428
        /*0380*/ 	.short	0x010a
        /*0382*/ 	.byte	0x3f
	.zero		1


	//   ....[36]....
        /*0384*/ 	.word	0x00009890
        /*0388*/ 	.word	0x00000000
        /*038c*/ 	.word	0x00036438
        /*0390*/ 	.short	0x010a
        /*0392*/ 	.byte	0x3f
	.zero		1


	//   ....[37]....
        /*0394*/ 	.word	0x00009960
        /*0398*/ 	.word	0x00000007
        /*039c*/ 	.word	0x00000000
        /*03a0*/ 	.short	0x010a
        /*03a2*/ 	.byte	0x3f
	.zero		1


	//   ....[38]....
        /*03a4*/ 	.word	0x000099b0
        /*03a8*/ 	.word	0x00000003
        /*03ac*/ 	.word	0x00000000
        /*03b0*/ 	.short	0x010a
        /*03b2*/ 	.byte	0x3f
	.zero		1


	//----- nvinfo : EIATTR_NUM_MBARRIERS
	.align		4
.L_958:
        /*03b4*/ 	.byte	0x03, 0x38
        /*03b6*/ 	.short	0x0007


	//----- nvinfo : EIATTR_EXIT_INSTR_OFFSETS
	.align		4
        /*03b8*/ 	.byte	0x04, 0x1c
        /*03ba*/ 	.short	(.L_960 - .L_959)


	//   ....[0]....
.L_959:
        /*03bc*/ 	.word	0x00009490


	//----- nvinfo : EIATTR_MAX_THREADS
	.align		4
.L_960:
        /*03c0*/ 	.byte	0x04, 0x05
        /*03c2*/ 	.short	(.L_962 - .L_961)
.L_961:
        /*03c4*/ 	.word	0x00000200
        /*03c8*/ 	.word	0x00000001
        /*03cc*/ 	.word	0x00000001


	//----- nvinfo : EIATTR_CRS_STACK_SIZE
	.align		4
.L_962:
        /*03d0*/ 	.byte	0x04, 0x1e
        /*03d2*/ 	.short	(.L_964 - .L_963)
.L_963:
        /*03d4*/ 	.word	0x00000000


	//----- nvinfo : EIATTR_CBANK_PARAM_SIZE
	.align		4
.L_964:
        /*03d8*/ 	.byte	0x03, 0x19
        /*03da*/ 	.short	0x0770


	//----- nvinfo : EIATTR_PARAM_CBANK
	.align		4
        /*03dc*/ 	.byte	0x04, 0x0a
        /*03de*/ 	.short	(.L_966 - .L_965)
	.align		4
.L_965:
        /*03e0*/ 	.word	index@(.nv.constant0._ZN7cutlass13device_kernelIN5flash11enable_sm90INS1_16FlashAttnBwdSm90INS1_25CollectiveMainloopBwdSm90ILi2ELi1ELi1EN4cute5tupleIJNS5_1CILi1EEES8_S8_EEENS6_IJNS7_ILi64EEENS7_ILi96EEENS7_ILi192EEEEEENS_6half_tEfNS_4arch4Sm90ELb1ELb0ELb1ELb1ELb0ELb0ELb1ELb0ELi3ELi1ELi1ELi1ELb0EEENS1_24CollectiveEpilogueBwdGQAISD_fSG_Li384ELb1ELb0EEENS1_25SingleTileBwdLPTSchedulerILb1ELi96ELb0EEEEEEEEEvNT_6ParamsE)
        /*03e4*/ 	.short	0x0210
        /*03e6*/ 	.short	0x0770


	//----- nvinfo : EIATTR_SW_WAR
	.align		4
.L_966:
        /*03e8*/ 	.byte	0x04, 0x36
        /*03ea*/ 	.short	(.L_968 - .L_967)
.L_967:
        /*03ec*/ 	.word	0x00000008
.L_968:


//--------------------- .nv.info._ZN7cutlass13device_kernelIN5flash11enable_sm90INS1_16FlashAttnBwdSm90INS1_25CollectiveMainloopBwdSm90ILi2ELi1ELi1EN4cute5tupleIJNS5_1CILi1EEES8_S8_EEENS6_IJNS7_ILi64EEENS7_ILi96EEENS7_ILi192EEEEEENS_6half_tEfNS_4arch4Sm90ELb1ELb0ELb1ELb1ELb1ELb0ELb1ELb0ELi3ELi1ELi1ELi1ELb0EEENS1_24CollectiveEpilogueBwdGQAISD_fSG_Li384ELb1ELb1EEENS1_25SingleTileBwdLPTSchedulerILb1ELi96ELb1EEEEEEEEEvNT_6ParamsE --------------------------
	.section	.nv.info._ZN7cutlass13device_kernelIN5flash11enable_sm90INS1_16FlashAttnBwdSm90INS1_25CollectiveMainloopBwdSm90ILi2ELi1ELi1EN4cute5tupleIJNS5_1CILi1EEES8_S8_EEENS6_IJNS7_ILi64EEENS7_ILi96EEENS7_ILi192EEEEEENS_6half_tEfNS_4arch4Sm90ELb1ELb0ELb1ELb1ELb1ELb0ELb1ELb0ELi3ELi1ELi1ELi1ELb0EEENS1_24CollectiveEpilogueBwdGQAISD_fSG_Li384ELb1ELb1EEENS1_25SingleTileBwdLPTSchedulerILb1ELi96ELb1EEEEEEEEEvNT_6ParamsE,"",@"SHT_CUDA_INFO"
	.sectionflags	@""
	.align	4


	//----- nvinfo : EIATTR_CUDA_API_VERSION
	.align		4
        /*0000*/ 	.byte	0x04, 0x37
        /*0002*/ 	.short	(.L_970 - .L_969)
.L_969:
        /*0004*/ 	.word	0x00000082


	//----- nvinfo : EIATTR_KPARAM_INFO
	.align		4
.L_970:
        /*0008*/ 	.byte	0x04, 0x17
        /*000a*/ 	.short	(.L_972 - .L_971)
.L_971:
        /*000c*/ 	.word	0x00000000
        /*0010*/ 	.short	0x0000
        /*0012*/ 	.short	0x0070
        /*0014*/ 	.byte	0x00, 0xf0, 0x01, 0x1c


	//----- nvinfo : EIATTR_SPARSE_MMA_MASK
	.align		4
.L_972:
        /*0018*/ 	.byte	0x03, 0x50
        /*001a*/ 	.short	0x0000


	//----- nvinfo : EIATTR_MAXREG_COUNT
	.align		4
        /*001c*/ 	.byte	0x03, 0x1b
        /*001e*/ 	.short	0x0080


	//----- nvinfo : EIATTR_NUM_BARRIERS
	.align		4
        /*0020*/ 	.byte	0x02, 0x4c
        /*0022*/ 	.byte	0x10
	.zero		1


	//----- nvinfo : EIATTR_EXTERNS
	.align		4
        /*0024*/ 	.byte	0x04, 0x0f
        /*0026*/ 	.short	(.L_974 - .L_973)


	//   ....[0]....
	.align		4
.L_973:
        /*0028*/ 	.word	index@(__assertfail)


	//----- nvinfo : EIATTR_ANNOTATIONS
	.align		4
.L_974:
        /*002c*/ 	.byte	0x04, 0x55
        /*002e*/ 	.short	(.L_976 - .L_975)


	//   ....[0]....
.L_975:
        /* <DEDUP_REMOVED lines=10> */


	//----- nvinfo : EIATTR_MERCURY_ISA_VERSION
	.align		4
.L_976:
        /*00b8*/ 	.byte	0x03, 0x5f
        /*00ba*/ 	.short	0x0101


	//----- nvinfo : EIATTR_INT_WARP_WIDE_INSTR_OFFSETS
	.align		4
        /*00bc*/ 	.byte	0x04, 0x31
        /*00be*/ 	.short	(.L_978 - .L_977)


	//   ....[0]....
.L_977:
        /*00c0*/ 	.word	0x00000180


	//   ....[1]....
        /*00c4*/ 	.word	0x00000240


	//   ....[2]....
        /*00c8*/ 	.word	0x00006630


	//   ....[3]....
        /*00cc*/ 	.word	0x00006e20


	//   ....[4]....
        /*00d0*/ 	.word	0x00007480


	//----- nvinfo : EIATTR_COOP_GROUP_MASK_REGIDS
	.align		4
.L_978:
        /*00d4*/ 	.byte	0x04, 0x29
        /*00d6*/ 	.short	(.L_980 - .L_979)


	//   ....[0]....
.L_979:
        /*00d8*/ 	.word	0xffffffff


	//   ....[1]....
        /*00dc*/ 	.word	0xffffffff


	//   ....[2]....
        /*00e0*/ 	.word	0xffffffff


	//   ....[3]....
        /*00e4*/ 	.word	0xffffffff


	//   ....[4]....
        /*00e8*/ 	.word	0xffffffff


	//   ....[5]....
        /*00ec*/ 	.word	0xffffffff


	//   ....[6]....
        /*00f0*/ 	.word	0xffffffff


	//   ....[7]....
        /*00f4*/ 	.word	0xffffffff


	//   ....[8]....
        /*00f8*/ 	.word	0xffffffff


	//   ....[9]....
        /*00fc*/ 	.word	0xffffffff


	//   ....[10]....
        /*0100*/ 	.word	0xffffffff


	//   ....[11]....
        /*0104*/ 	.word	0xffffffff


	//   ....[12]....
        /*0108*/ 	.word	0xffffffff


	//   ....[13]....
        /*010c*/ 	.word	0xffffffff


	//   ....[14]....
        /*0110*/ 	.word	0xffffffff


	//   ....[15]....
        /*0114*/ 	.word	0xffffffff


	//   ....[16]....
        /*0118*/ 	.word	0xffffffff


	//   ....[17]....
        /*011c*/ 	.word	0x0500000f


	//   ....[18]....
        /*0120*/ 	.word	0x0500000f


	//   ....[19]....
        /*0124*/ 	.word	0x0500000f


	//   ....[20]....
        /*0128*/ 	.word	0x0500000f


	//   ....[21]....
        /*012c*/ 	.word	0x0500000f


	//   ....[22]....
        /*0130*/ 	.word	0x0500000f


	//----- nvinfo : EIATTR_COOP_GROUP_INSTR_OFFSETS
	.align		4
.L_980:
        /*0134*/ 	.byte	0x04, 0x28
        /*0136*/ 	.short	(.L_982 - .L_981)


	//   ....[0]....
.L_981:
        /*0138*/ 	.word	0x00000060


	//   ....[1]....
        /*013c*/ 	.word	0x00000190


	//   ....[2]....
        /*0140*/ 	.word	0x00000220


	//   ....[3]....
        /*0144*/ 	.word	0x000003a0


	//   ....[4]....
        /*0148*/ 	.word	0x00000600


	//   ....[5]....
        /*014c*/ 	.word	0x00001600


	//   ....[6]....
        /*0150*/ 	.word	0x00004c30


	//   ....[7]....
        /*0154*/ 	.word	0x00004dc0


	//   ....[8]....
        /*0158*/ 	.word	0x00005050


	//   ....[9]....
        /*015c*/ 	.word	0x000051e0


	//   ....[10]....
        /*0160*/ 	.word	0x000052f0


	//   ....[11]....
        /*0164*/ 	.word	0x000060a0


	//   ....[12]....
        /*0168*/ 	.word	0x00006560


	//   ....[13]....
        /*016c*/ 	.word	0x00006960


	//   ....[14]....
        /*0170*/ 	.word	0x00006d50


	//   ....[15]....
        /*0174*/ 	.word	0x00007000


	//   ....[16]....
        /*0178*/ 	.word	0x000073b0


	//   ....[17]....
        /*017c*/ 	.word	0x0000a2a0


	//   ....[18]....
        /*0180*/ 	.word	0x0000a410


	//   ....[19]....
        /*0184*/ 	.word	0x0000a480


	//   ....[20]....
        /*0188*/ 	.word	0x0000a4f0


	//   ....[21]....
        /*018c*/ 	.word	0x0000a560


	//   ....[22]....
        /*0190*/ 	.word	0x0000a5d0


	//----- nvinfo : EIATTR_REG_RECONFIG
	.align		4
.L_982:
        /*0194*/ 	.byte	0x01, 0x54
	.zero		2


	//----- nvinfo : EIATTR_SYSCALL_OFFSETS
	.align		4
        /*0198*/ 	.byte	0x04, 0x46
        /*019a*/ 	.short	(.L_984 - .L_983)


	//   ....[0]....
.L_983:
        /*019c*/ 	.word	0x00001260


	//   ....[1]....
        /*01a0*/ 	.word	0x00001350


	//   ....[2]....
        /*01a4*/ 	.word	0x00001490


	//   ....[3]....
        /*01a8*/ 	.word	0x00001580


	//----- nvinfo : EIATTR_MBARRIER_INSTR_OFFSETS
	.align		4
.L_984:
        /*01ac*/ 	.byte	0x04, 0x39
        /*01ae*/ 	.short	(.L_986 - .L_985)


	//   ....[0]....
.L_985:
        /*01b0*/ 	.word	0x00000260
        /*01b4*/ 	.word	0x000000ff
        /*01b8*/ 	.word	0x00036400
        /*01bc*/ 	.short	0x0100
        /*01be*/ 	.byte	0x06
	.zero		1


	//   ....[1]....
        /*01c0*/ 	.word	0x00000350
        /*01c4*/ 	.word	0x000000ff
        /*01c8*/ 	.word	0x00036410
        /*01cc*/ 	.short	0x0100
        /*01ce*/ 	.byte	0x08
	.zero		1


	//   ....[2]....
        /*01d0*/ 	.word	0x00000360
        /*01d4*/ 	.word	0x000000ff
        /*01d8*/ 	.word	0x00036420
        /*01dc*/ 	.short	0x0100
        /*01de*/ 	.byte	0x08
	.zero		1


	//   ....[3]....
        /*01e0*/ 	.word	0x00000370
        /*01e4*/ 	.word	0x000000ff
        /*01e8*/ 	.word	0x00036418
        /*01ec*/ 	.short	0x0100
        /*01ee*/ 	.byte	0x08
	.zero		1


	//   ....[4]....
        /*01f0*/ 	.word	0x00000380
        /*01f4*/ 	.word	0x000000ff
        /*01f8*/ 	.word	0x00036428
        /*01fc*/ 	.short	0x0100
        /*01fe*/ 	.byte	0x08
	.zero		1


	//   ....[5]....
        /*0200*/ 	.word	0x000004b0
        /*0204*/ 	.word	0x000000ff
        /*0208*/ 	.word	0x00036430
        /*020c*/ 	.short	0x0100
        /*020e*/ 	.byte	0x08
	.zero		1


	//   ....[6]....
        /*0210*/ 	.word	0x000004c0
        /*0214*/ 	.word	0x000000ff
        /*0218*/ 	.word	0x00036438
        /*021c*/ 	.short	0x0100
        /*021e*/ 	.byte	0x08
	.zero		1


	//   ....[7]....
        /*0220*/ 	.word	0x00001640
        /*0224*/ 	.word	0x000000ff
        /*0228*/ 	.word	0x00036400
        /*022c*/ 	.short	0x010a
        /*022e*/ 	.byte	0x24
	.zero		1


	//   ....[8]....
        /*0230*/ 	.word	0x00001740
        /*0234*/ 	.word	0x000000ff
        /*0238*/ 	.word	0x00036400
        /*023c*/ 	.short	0x010a
        /*023e*/ 	.byte	0x24
	.zero		1


	//   ....[9]....
        /*0240*/ 	.word	0x00001e50
        /*0244*/ 	.word	0x00000003
        /*0248*/ 	.word	0x00036410
        /*024c*/ 	.short	0x010a
        /*024e*/ 	.byte	0x3f
	.zero		1


	//   ....[10]....
        /*0250*/ 	.word	0x00001e90
        /*0254*/ 	.word	0x00000003
        /*0258*/ 	.word	0x00036410
        /*025c*/ 	.short	0x010a
        /*025e*/ 	.byte	0x3f
	.zero		1


	//   ....[11]....
        /*0260*/ 	.word	0x00002530
        /*0264*/ 	.word	0x000000ff
        /*0268*/ 	.word	0x00036430
        /*026c*/ 	.short	0x010a
        /*026e*/ 	.byte	0x24
	.zero		1


	//   ....[12]....
        /*0270*/ 	.word	0x00002780
        /*0274*/ 	.word	0x000000ff
        /*0278*/ 	.word	0x00036430
        /*027c*/ 	.short	0x010a
        /*027e*/ 	.byte	0x24
	.zero		1


	//   ....[13]....
        /*0280*/ 	.word	0x00003e40
        /*0284*/ 	.word	0x000000ff
        /*0288*/ 	.word	0x00000000
        /*028c*/ 	.short	0x0101
        /*028e*/ 	.byte	0x04
	.zero		1


	//   ....[14]....
        /*0290*/ 	.word	0x000041d0
        /*0294*/ 	.word	0x00000003
        /*0298*/ 	.word	0x00000000
        /*029c*/ 	.short	0x0101
        /*029e*/ 	.byte	0x3f
	.zero		1


	//   ....[15]....
        /*02a0*/ 	.word	0x000081a0
        /*02a4*/ 	.word	0x00000000
        /*02a8*/ 	.word	0x00036420
        /*02ac*/ 	.short	0x010a
        /*02ae*/ 	.byte	0x3f
	.zero		1


	//   ....[16]....
        /*02b0*/ 	.word	0x00008990
        /*02b4*/ 	.word	0x00000000
        /*02b8*/ 	.word	0x00036438
        /*02bc*/ 	.short	0x010a
        /*02be*/ 	.byte	0x3f
	.zero		1


	//   ....[17]....
        /*02c0*/ 	.word	0x00008cf0
        /*02c4*/ 	.word	0x00000000
        /*02c8*/ 	.word	0x00036428
        /*02cc*/ 	.short	0x010a
        /*02ce*/ 	.byte	0x3f
	.zero		1


	//   ....[18]....
        /*02d0*/ 	.word	0x00009020
        /*02d4*/ 	.word	0x00000000
        /*02d8*/ 	.word	0x00036438
        /*02dc*/ 	.short	0x010a
        /*02de*/ 	.byte	0x3f
	.zero		1


	//   ....[19]....
        /*02e0*/ 	.word	0x00009310
        /*02e4*/ 	.word	0x00000000
        /*02e8*/ 	.word	0x00036420
        /*02ec*/ 	.short	0x010a
        /*02ee*/ 	.byte	0x3f
	.zero		1


	//   ....[20]....
        /*02f0*/ 	.word	0x00009690
        /*02f4*/ 	.word	0x00000000
        /*02f8*/ 	.word	0x00036438
        /*02fc*/ 	.short	0x010a
        /*02fe*/ 	.byte	0x3f
	.zero		1


	//   ....[21]....
        /*0300*/ 	.word	0x00009990
        /*0304*/ 	.word	0x00000000
        /*0308*/ 	.word	0x00036428
        /*030c*/ 	.short	0x010a
        /*030e*/ 	.byte	0x3f
	.zero		1


	//   ....[22]....
        /*0310*/ 	.word	0x00009cd0
        /*0314*/ 	.word	0x00000000
        /*0318*/ 	.word	0x00036438
        /*031c*/ 	.short	0x010a
        /*031e*/ 	.byte	0x3f
	.zero		1


	//   ....[23]....
        /*0320*/ 	.word	0x0000a130
        /*0324*/ 	.word	0x00000007
        /*0328*/ 	.word	0x00000000
        /*032c*/ 	.short	0x010a
        /*032e*/ 	.byte	0x3f
	.zero		1


	//   ....[24]....
        /*0330*/ 	.word	0x0000a1b0
        /*0334*/ 	.word	0x00000003
        /*0338*/ 	.word	0x00000000
        /*033c*/ 	.short	0x010a
        /*033e*/ 	.byte	0x3f
	.zero		1


	//   ....[25]....
        /*0340*/ 	.word	0x0000a200
        /*0344*/ 	.word	0x00000009
        /*0348*/ 	.word	0x00036438
        /*034c*/ 	.short	0x010a
        /*034e*/ 	.byte	0x3f
	.zero		1


	//   ....[26]....
        /*0350*/ 	.word	0x0000a2e0
        /*0354*/ 	.word	0x00000000
        /*0358*/ 	.word	0x00036400
        /*035c*/ 	.short	0x010a
        /*035e*/ 	.byte	0x3f
	.zero		1


	//   ....[27]....
        /*0360*/ 	.word	0x0000a330
        /*0364*/ 	.word	0x00000003
        /*0368*/ 	.word	0x00036410
        /*036c*/ 	.short	0x010a
        /*036e*/ 	.byte	0x3f
	.zero		1


	//   ....[28]....
        /*0370*/ 	.word	0x0000a390
        /*0374*/ 	.word	0x00000079
        /*0378*/ 	.word	0x00036430
        /*037c*/ 	.short	0x010a
        /*037e*/ 	.byte	0x3f
	.zero		1


	//   ....[29]....
        /*0380*/ 	.word	0x0000a610
        /*0384*/ 	.word	0x00000000
        /*0388*/ 	.word	0x00036420
        /*038c*/ 	.short	0x010a
        /*038e*/ 	.byte	0x3f
	.zero		1


	//   ....[30]....
        /*0390*/ 	.word	0x0000a660
        /*0394*/ 	.word	0x00000000
        /*0398*/ 	.word	0x00036438
        /*039c*/ 	.short	0x010a
        /*039e*/ 	.byte	0x3f
	.zero		1


	//   ....[31]....
        /*03a0*/ 	.word	0x0000a6b0
        /*03a4*/ 	.word	0x00000000
        /*03a8*/ 	.word	0x00036428
        /*03ac*/ 	.short	0x010a
        /*03ae*/ 	.byte	0x3f
	.zero		1


	//   ....[32]....
        /*03b0*/ 	.word	0x0000a710
        /*03b4*/ 	.word	0x00000000
        /*03b8*/ 	.word	0x00036438
        /*03bc*/ 	.short	0x010a
        /*03be*/ 	.byte	0x3f
	.zero		1


	//   ....[33]....
        /*03c0*/ 	.word	0x0000a790
        /*03c4*/ 	.word	0x00000000
        /*03c8*/ 	.word	0x00036420
        /*03cc*/ 	.short	0x010a
        /*03ce*/ 	.byte	0x3f
	.zero		1


	//   ....[34]....
        /*03d0*/ 	.word	0x0000a7e0
        /*03d4*/ 	.word	0x00000000
        /*03d8*/ 	.word	0x00036438
        /*03dc*/ 	.short	0x010a
        /*03de*/ 	.byte	0x3f
	.zero		1


	//   ....[35]....
        /*03e0*/ 	.word	0x0000a830
        /*03e4*/ 	.word	0x00000000
        /*03e8*/ 	.word	0x00036428
        /*03ec*/ 	.short	0x010a
        /*03ee*/ 	.byte	0x3f
	.zero		1


	//   ....[36]....
        /*03f0*/ 	.word	0x0000a880
        /*03f4*/ 	.word	0x00000000
        /*03f8*/ 	.word	0x00036438
        /*03fc*/ 	.short	0x010a
        /*03fe*/ 	.byte	0x3f
	.zero		1


	//   ....[37]....
        /*0400*/ 	.word	0x0000a950
        /*0404*/ 	.word	0x00000007
        /*0408*/ 	.word	0x00000000
        /*040c*/ 	.short	0x010a
        /*040e*/ 	.byte	0x3f
	.zero		1


	//   ....[38]....
        /*0410*/ 	.word	0x0000a9a0
        /*0414*/ 	.word	0x00000003
        /*0418*/ 	.word	0x00000000
        /*041c*/ 	.short	0x010a
        /*041e*/ 	.byte	0x3f
	.zero		1


	//----- nvinfo : EIATTR_NUM_MBARRIERS
	.align		4
.L_986:
        /*0420*/ 	.byte	0x03, 0x38
        /*0422*/ 	.short	0x0007


	//----- nvinfo : EIATTR_EXIT_INSTR_OFFSETS
	.align		4
        /*0424*/ 	.byte	0x04, 0x1c
        /*0426*/ 	.short	(.L_988 - .L_987)


	//   ....[0]....
.L_987:
        /*0428*/ 	.word	0x0000a250


	//----- nvinfo : EIATTR_MAX_THREADS
	.align		4
.L_988:
        /*042c*/ 	.byte	0x04, 0x05
        /*042e*/ 	.short	(.L_990 - .L_989)
.L_989:
        /*0430*/ 	.word	0x00000200
        /*0434*/ 	.word	0x00000001
        /*0438*/ 	.word	0x00000001


	//----- nvinfo : EIATTR_CRS_STACK_SIZE
	.align		4
.L_990:
        /*043c*/ 	.byte	0x04, 0x1e
        /*043e*/ 	.short	(.L_992 - .L_991)
.L_991:
        /*0440*/ 	.word	0x00000000


	//----- nvinfo : EIATTR_CBANK_PARAM_SIZE
	.align		4
.L_992:
        /*0444*/ 	.byte	0x03, 0x19
        /*0446*/ 	.short	0x0770


	//----- nvinfo : EIATTR_PARAM_CBANK
	.align		4
        /*0448*/ 	.byte	0x04, 0x0a
        /*044a*/ 	.short	(.L_994 - .L_993)
	.align		4
.L_993:
        /*044c*/ 	.word	index@(.nv.constant0._ZN7cutlass13device_kernelIN5flash11enable_sm90INS1_16FlashAttnBwdSm90INS1_25CollectiveMainloopBwdSm90ILi2ELi1ELi1EN4cute5tupleIJNS5_1CILi1EEES8_S8_EEENS6_IJNS7_ILi64EEENS7_ILi96EEENS7_ILi192EEEEEENS_6half_tEfNS_4arch4Sm90ELb1ELb0ELb1ELb1ELb1ELb0ELb1ELb0ELi3ELi1ELi1ELi1ELb0EEENS1_24CollectiveEpilogueBwdGQAISD_fSG_Li384ELb1ELb1EEENS1_25SingleTileBwdLPTSchedulerILb1ELi96ELb1EEEEEEEEEvNT_6ParamsE)
        /*0450*/ 	.short	0x0210
        /*0452*/ 	.short	0x0770


	//----- nvinfo : EIATTR_SW_WAR
	.align		4
.L_994:
        /*0454*/ 	.byte	0x04, 0x36
        /*0456*/ 	.short	(.L_996 - .L_995)
.L_995:
        /*0458*/ 	.word	0x00000008
.L_996:


//--------------------- .nv.info._ZN7cutlass13device_kernelIN5flash11enable_sm90INS1_16FlashAttnBwdSm90INS1_25CollectiveMainloopBwdSm90ILi2ELi1ELi1EN4cute5tupleIJNS5_1CILi1EEES8_S8_EEENS6_IJNS7_ILi64EEENS7_ILi96EEENS7_ILi192EEEEEENS_6half_tEfNS_4arch4Sm90ELb0ELb0ELb0ELb0ELb0ELb0ELb1ELb0ELi3ELi1ELi1ELi1ELb0EEENS1_21CollectiveEpilogueBwdISD_SE_SG_Li384ELb0ELb1ELi3EEENS1_19SingleTileSchedulerILb0ELb0ELb0ELi96EEEEEEEEEvNT_6ParamsE --------------------------
	.section	.nv.info._ZN7cutlass13device_kernelIN5flash11enable_sm90INS1_16FlashAttnBwdSm90INS1_25CollectiveMainloopBwdSm90ILi2ELi1ELi1EN4cute5tupleIJNS5_1CILi1EEES8_S8_EEENS6_IJNS7_ILi64EEENS7_ILi96EEENS7_ILi192EEEEEENS_6half_tEfNS_4arch4Sm90ELb0ELb0ELb0ELb0ELb0ELb0ELb1ELb0ELi3ELi1ELi1ELi1ELb0EEENS1_21CollectiveEpilogueBwdISD_SE_SG_Li384ELb0ELb1ELi3EEENS1_19SingleTileSchedulerILb0ELb0ELb0ELi96EEEEEEEEEvNT_6ParamsE,"",@"SHT_CUDA_INFO"
	.sectionflags	@""
	.align	4


	//----- nvinfo : EIATTR_CUDA_API_VERSION
	.align		4
        /*0000*/ 	.byte	0x04, 0x37
        /*0002*/ 	.short	(.L_998 - .L_997)
.L_997:
        /*0004*/ 	.word	0x00000082


	//----- nvinfo : EIATTR_KPARAM_INFO
	.align		4
.L_998:
        /*0008*/ 	.byte	0x04, 0x17
        /*000a*/ 	.short	(.L_1000 - .L_999)
.L_999:
        /*000c*/ 	.word	0x00000000
        /*0010*/ 	.short	0x0000
        /*0012*/ 	.short	0x0070
        /*0014*/ 	.byte	0x00, 0xf0, 0x01, 0x24


	//----- nvinfo : EIATTR_SPARSE_MMA_MASK
	.align		4
.L_1000:
        /*0018*/ 	.byte	0x03, 0x50
        /*001a*/ 	.short	0x0000


	//----- nvinfo : EIATTR_MAXREG_COUNT
	.align		4
        /*001c*/ 	.byte	0x03, 0x1b
        /*001e*/ 	.short	0x0080


	//----- nvinfo : EIATTR_NUM_BARRIERS
	.align		4
        /*0020*/ 	.byte	0x02, 0x4c
        /*0022*/ 	.byte	0x10
	.zero		1


	//----- nvinfo : EIATTR_EXTERNS
	.align		4
        /*0024*/ 	.byte	0x04, 0x0f
        /*0026*/ 	.short	(.L_1002 - .L_1001)


	//   ....[0]....
	.align		4
.L_1001:
        /*0028*/ 	.word	index@(__assertfail)


	//----- nvinfo : EIATTR_MERCURY_ISA_VERSION
	.align		4
.L_1002:
        /*002c*/ 	.byte	0x03, 0x5f
        /*002e*/ 	.short	0x0101


	//----- nvinfo : EIATTR_INT_WARP_WIDE_INSTR_OFFSETS
	.align		4
        /*0030*/ 	.byte	0x04, 0x31
        /*0032*/ 	.short	(.L_1004 - .L_1003)


	//   ....[0]....
.L_1003:
        /*0034*/ 	.word	0x000001d0


	//   ....[1]....
        /*0038*/ 	.word	0x00000290


	//----- nvinfo : EIATTR_COOP_GROUP_MASK_REGIDS
	.align		4
.L_1004:
        /*003c*/ 	.byte	0x04, 0x29
        /*003e*/ 	.short	(.L_1006 - .L_1005)


	//   ....[0]....
.L_1005:
        /*0040*/ 	.word	0xffffffff


	//   ....[1]....
        /*0044*/ 	.word	0xffffffff


	//   ....[2]....
        /*0048*/ 	.word	0xffffffff


	//   ....[3]....
        /*004c*/ 	.word	0xffffffff


	//   ....[4]....
        /*0050*/ 	.word	0xffffffff


	//   ....[5]....
        /*0054*/ 	.word	0xffffffff


	//   ....[6]....
        /*0058*/ 	.word	0xffffffff


	//   ....[7]....
        /*005c*/ 	.word	0xffffffff


	//   ....[8]....
        /*0060*/ 	.word	0x0500000f


	//----- nvinfo : EIATTR_COOP_GROUP_INSTR_OFFSETS
	.align		4
.L_1006:
        /*0064*/ 	.byte	0x04, 0x28
        /*0066*/ 	.short	(.L_1008 - .L_1007)


	//   ....[0]....
.L_1007:
        /*0068*/ 	.word	0x00000050


	//   ....[1]....
        /*006c*/ 	.word	0x000001e0


	//   ....[2]....
        /*0070*/ 	.word	0x00000270


	//   ....[3]....
        /*0074*/ 	.word	0x000003f0


	//   ....[4]....
        /*0078*/ 	.word	0x00000600


	//   ....[5]....
        /*007c*/ 	.word	0x00000b70


	//   ....[6]....
        /*0080*/ 	.word	0x00003d00


	//   ....[7]....
        /*0084*/ 	.word	0x00004360


	//   ....[8]....
        /*0088*/ 	.word	0x00007420


	//----- nvinfo : EIATTR_REG_RECONFIG
	.align		4
.L_1008:
        /*008c*/ 	.byte	0x01, 0x54
	.zero		2


	//----- nvinfo : EIATTR_SYSCALL_OFFSETS
	.align		4
        /*0090*/ 	.byte	0x04, 0x46
        /*0092*/ 	.short	(.L_1010 - .L_1009)


	//   ....[0]....
.L_1009:
        /*0094*/ 	.word	0x000007d0


	//   ....[1]....
        /*0098*/ 	.word	0x000008c0


	//   ....[2]....
        /*009c*/ 	.word	0x00000a00


	//   ....[3]....
        /*00a0*/ 	.word	0x00000af0


	//   ....[4]....
        /*00a4*/ 	.word	0x00003720


	//   ....[5]....
        /*00a8*/ 	.word	0x00003860


	//   ....[6]....
        /*00ac*/ 	.word	0x00003980


	//   ....[7]....
        /*00b0*/ 	.word	0x00003aa0


	//----- nvinfo : EIATTR_MBARRIER_INSTR_OFFSETS
	.align		4
.L_1010:
        /*00b4*/ 	.byte	0x04, 0x39
        /*00b6*/ 	.short	(.L_1012 - .L_1011)


	//   ....[0]....
.L_1011:
        /*00b8*/ 	.word	0x000002b0
        /*00bc*/ 	.word	0x000000ff
        /*00c0*/ 	.word	0x00036400
        /*00c4*/ 	.short	0x0100
        /*00c6*/ 	.byte	0x06
	.zero		1


	//   ....[1]....
        /*00c8*/ 	.word	0x000003a0
        /*00cc*/ 	.word	0x000000ff
        /*00d0*/ 	.word	0x00036410
        /*00d4*/ 	.short	0x0100
        /*00d6*/ 	.byte	0x08
	.zero		1


	//   ....[2]....
        /*00d8*/ 	.word	0x000003b0
        /*00dc*/ 	.word	0x000000ff
        /*00e0*/ 	.word	0x00036420
        /*00e4*/ 	.short	0x0100
        /*00e6*/ 	.byte	0x08
	.zero		1


	//   ....[3]....
        /*00e8*/ 	.word	0x000003c0
        /*00ec*/ 	.word	0x000000ff
        /*00f0*/ 	.word	0x00036418
        /*00f4*/ 	.short	0x0100
        /*00f6*/ 	.byte	0x08
	.zero		1


	//   ....[4]....
        /*00f8*/ 	.word	0x000003d0
        /*00fc*/ 	.word	0x000000ff
        /*0100*/ 	.word	0x00036428
        /*0104*/ 	.short	0x0100
        /*0106*/ 	.byte	0x08
	.zero		1


	//   ....[5]....
        /*0108*/ 	.word	0x00000500
        /*010c*/ 	.word	0x000000ff
        /*0110*/ 	.word	0x00036430
        /*0114*/ 	.short	0x0100
        /*0116*/ 	.byte	0x08
	.zero		1


	//   ....[6]....
        /*0118*/ 	.word	0x00000510
        /*011c*/ 	.word	0x000000ff
        /*0120*/ 	.word	0x00036438
        /*0124*/ 	.short	0x0100
        /*0126*/ 	.byte	0x08
	.zero		1


	//   ....[7]....
        /*0128*/ 	.word	0x00000bb0
        /*012c*/ 	.word	0x000000ff
        /*0130*/ 	.word	0x00036400
        /*0134*/ 	.short	0x010a
        /*0136*/ 	.byte	0x25
	.zero		1


	//   ....[8]....
        /*0138*/ 	.word	0x00000d40
        /*013c*/ 	.word	0x000000ff
        /*0140*/ 	.word	0x00036400
        /*0144*/ 	.short	0x010a
        /*0146*/ 	.byte	0x25
	.zero		1


	//   ....[9]....
        /*0148*/ 	.word	0x00001430
        /*014c*/ 	.word	0x00000004
        /*0150*/ 	.word	0x00036410
        /*0154*/ 	.short	0x010a
        /*0156*/ 	.byte	0x3f
	.zero		1


	//   ....[10]....
        /*0158*/ 	.word	0x00001470
        /*015c*/ 	.word	0x00000004
        /*0160*/ 	.word	0x00036410
        /*0164*/ 	.short	0x010a
        /*0166*/ 	.byte	0x3f
	.zero		1


	//   ....[11]....
        /*0168*/ 	.word	0x00001b10
        /*016c*/ 	.word	0x000000ff
        /*0170*/ 	.word	0x00036430
        /*0174*/ 	.short	0x010a
        /*0176*/ 	.byte	0x25
	.zero		1


	//   ....[12]....
        /*0178*/ 	.word	0x00001b50
        /*017c*/ 	.word	0x000000ff
        /*0180*/ 	.word	0x00036430
        /*0184*/ 	.short	0x010a
        /*0186*/ 	.byte	0x25
	.zero		1


	//   ....[13]....
        /*0188*/ 	.word	0x00002f20
        /*018c*/ 	.word	0x000000ff
        /*0190*/ 	.word	0x00000000
        /*0194*/ 	.short	0x0101
        /*0196*/ 	.byte	0x04
	.zero		1


	//   ....[14]....
        /*0198*/ 	.word	0x000032b0
        /*019c*/ 	.word	0x00000004
        /*01a0*/ 	.word	0x00000000
        /*01a4*/ 	.short	0x0101
        /*01a6*/ 	.byte	0x3f
	.zero		1


	//   ....[15]....
        /*01a8*/ 	.word	0x000055d0
        /*01ac*/ 	.word	0x00000000
        /*01b0*/ 	.word	0x00036420
        /*01b4*/ 	.short	0x010a
        /*01b6*/ 	.byte	0x3f
	.zero		1


	//   ....[16]....
        /*01b8*/ 	.word	0x00005d10
        /*01bc*/ 	.word	0x00000000
        /*01c0*/ 	.word	0x00036438
        /*01c4*/ 	.short	0x010a
        /*01c6*/ 	.byte	0x3f
	.zero		1


	//   ....[17]....
        /*01c8*/ 	.word	0x00006060
        /*01cc*/ 	.word	0x00000000
        /*01d0*/ 	.word	0x00036428
        /*01d4*/ 	.short	0x010a
        /*01d6*/ 	.byte	0x3f
	.zero		1


	//   ....[18]....
        /*01d8*/ 	.word	0x000062f0
        /*01dc*/ 	.word	0x00000000
        /*01e0*/ 	.word	0x00036438
        /*01e4*/ 	.short	0x010a
        /*01e6*/ 	.byte	0x3f
	.zero		1


	//   ....[19]....
        /*01e8*/ 	.word	0x000065d0
        /*01ec*/ 	.word	0x00000000
        /*01f0*/ 	.word	0x00036420
        /*01f4*/ 	.short	0x010a
        /*01f6*/ 	.byte	0x3f
	.zero		1


	//   ....[20]....
        /*01f8*/ 	.word	0x000068c0
        /*01fc*/ 	.word	0x00000000
        /*0200*/ 	.word	0x00036438
        /*0204*/ 	.short	0x010a
        /*0206*/ 	.byte	0x3f
	.zero		1


	//   ....[21]....
        /*0208*/ 	.word	0x00006bb0
        /*020c*/ 	.word	0x00000000
        /*0210*/ 	.word	0x00036428
        /*0214*/ 	.short	0x010a
        /*0216*/ 	.byte	0x3f
	.zero		1


	//   ....[22]....
        /*0218*/ 	.word	0x00006e60
        /*021c*/ 	.word	0x00000000
        /*0220*/ 	.word	0x00036438
        /*0224*/ 	.short	0x010a
        /*0226*/ 	.byte	0x3f
	.zero		1


	//   ....[23]....
        /*0228*/ 	.word	0x000072b0
        /*022c*/ 	.word	0x00000007
        /*0230*/ 	.word	0x00000000
        /*0234*/ 	.short	0x010a
        /*0236*/ 	.byte	0x3f
	.zero		1


	//   ....[24]....
        /*0238*/ 	.word	0x00007330
        /*023c*/ 	.word	0x00000003
        /*0240*/ 	.word	0x00000000
        /*0244*/ 	.short	0x010a
        /*0246*/ 	.byte	0x3f
	.zero		1


	//   ....[25]....
        /*0248*/ 	.word	0x00007380
        /*024c*/ 	.word	0x00000009
        /*0250*/ 	.word	0x00036438
        /*0254*/ 	.short	0x010a
        /*0256*/ 	.byte	0x3f
	.zero		1


	//   ....[26]....
        /*0258*/ 	.word	0x00007450
        /*025c*/ 	.word	0x00000013
        /*0260*/ 	.word	0x00036400
        /*0264*/ 	.short	0x010a
        /*0266*/ 	.byte	0x3f
	.zero		1


	//   ....[27]....
        /*0268*/ 	.word	0x000074a0
        /*026c*/ 	.word	0x00000004
        /*0270*/ 	.word	0x00036410
        /*0274*/ 	.short	0x010a
        /*0276*/ 	.byte	0x3f
	.zero		1


	//   ....[28]....
        /*0278*/ 	.word	0x000074f0
        /*027c*/ 	.word	0x00000013
        /*0280*/ 	.word	0x00036430
        /*0284*/ 	.short	0x010a
        /*0286*/ 	.byte	0x3f
	.zero		1


	//   ....[29]....
        /*0288*/ 	.word	0x00007540
        /*028c*/ 	.word	0x00000000
        /*0290*/ 	.word	0x00036420
        /*0294*/ 	.short	0x010a
        /*0296*/ 	.byte	0x3f
	.zero		1


	//   ....[30]....
        /*0298*/ 	.word	0x00007590
        /*029c*/ 	.word	0x00000000
        /*02a0*/ 	.word	0x00036438
        /*02a4*/ 	.short	0x010a
        /*02a6*/ 	.byte	0x3f
	.zero		1


	//   ....[31]....
        /*02a8*/ 	.word	0x000075e0
        /*02ac*/ 	.word	0x00000000
        /*02b0*/ 	.word	0x00036428
        /*02b4*/ 	.short	0x010a
        /*02b6*/ 	.byte	0x3f
	.zero		1


	//   ....[32]....
        /*02b8*/ 	.word	0x00007630
        /*02bc*/ 	.word	0x00000000
        /*02c0*/ 	.word	0x00036438
        /*02c4*/ 	.short	0x010a
        /*02c6*/ 	.byte	0x3f
	.zero		1


	//   ....[33]....
        /*02c8*/ 	.word	0x00007690
        /*02cc*/ 	.word	0x00000000
        /*02d0*/ 	.word	0x00036420
        /*02d4*/ 	.short	0x010a
        /*02d6*/ 	.byte	0x3f
	.zero		1


	//   ....[34]....
        /*02d8*/ 	.word	0x000076e0
        /*02dc*/ 	.word	0x00000000
        /*02e0*/ 	.word	0x00036438
        /*02e4*/ 	.short	0x010a
        /*02e6*/ 	.byte	0x3f
	.zero		1


	//   ....[35]....
        /*02e8*/ 	.word	0x00007730
        /*02ec*/ 	.word	0x00000000
        /*02f0*/ 	.word	0x00036428
        /*02f4*/ 	.short	0x010a
        /*02f6*/ 	.byte	0x3f
	.zero		1


	//   ....[36]....
        /*02f8*/ 	.word	0x00007780
        /*02fc*/ 	.word	0x00000000
        /*0300*/ 	.word	0x00036438
        /*0304*/ 	.short	0x010a
        /*0306*/ 	.byte	0x3f
	.zero		1


	//   ....[37]....
        /*0308*/ 	.word	0x00007860
        /*030c*/ 	.word	0x00000007
        /*0310*/ 	.word	0x00000000
        /*0314*/ 	.short	0x010a
        /*0316*/ 	.byte	0x3f
	.zero		1


	//   ....[38]....
        /*0318*/ 	.word	0x000078b0
        /*031c*/ 	.word	0x00000003
        /*0320*/ 	.word	0x00000000
        /*0324*/ 	.short	0x010a
        /*0326*/ 	.byte	0x3f
	.zero		1


	//----- nvinfo : EIATTR_NUM_MBARRIERS
	.align		4
.L_1012:
        /*0328*/ 	.byte	0x03, 0x38
        /*032a*/ 	.short	0x0007


	//----- nvinfo : EIATTR_EXIT_INSTR_OFFSETS
	.align		4
        /*032c*/ 	.byte	0x04, 0x1c
        /*032e*/ 	.short	(.L_1014 - .L_1013)


	//   ....[0]....
.L_1013:
        /*0330*/ 	.word	0x00000660


	//   ....[1]....
        /*0334*/ 	.word	0x00004310


	//   ....[2]....
        /*0338*/ 	.word	0x000043a0


	//   ....[3]....
        /*033c*/ 	.word	0x000043d0


	//   ....[4]....
        /*0340*/ 	.word	0x000044d0


	//   ....[5]....
        /*0344*/ 	.word	0x00004e10


	//   ....[6]....
        /*0348*/ 	.word	0x00005260


	//   ....[7]....
        /*034c*/ 	.word	0x000073d0


	//----- nvinfo : EIATTR_MAX_THREADS
	.align		4
.L_1014:
        /*0350*/ 	.byte	0x04, 0x05
        /*0352*/ 	.short	(.L_1016 - .L_1015)
.L_1015:
        /*0354*/ 	.word	0x00000200
        /*0358*/ 	.word	0x00000001
        /*035c*/ 	.word	0x00000001


	//----- nvinfo : EIATTR_CRS_STACK_SIZE
	.align		4
.L_1016:
        /*0360*/ 	.byte	0x04, 0x1e
        /*0362*/ 	.short	(.L_1018 - .L_1017)
.L_1017:
        /*0364*/ 	.word	0x00000000


	//----- nvinfo : EIATTR_CBANK_PARAM_SIZE
	.align		4
.L_1018:
        /*0368*/ 	.byte	0x03, 0x19
        /*036a*/ 	.short	0x0970


	//----- nvinfo : EIATTR_PARAM_CBANK
	.align		4
        /*036c*/ 	.byte	0x04, 0x0a
        /*036e*/ 	.short	(.L_1020 - .L_1019)
	.align		4
.L_1019:
        /*0370*/ 	.word	index@(.nv.constant0._ZN7cutlass13device_kernelIN5flash11enable_sm90INS1_16FlashAttnBwdSm90INS1_25CollectiveMainloopBwdSm90ILi2ELi1ELi1EN4cute5tupleIJNS5_1CILi1EEES8_S8_EEENS6_IJNS7_ILi64EEENS7_ILi96EEENS7_ILi192EEEEEENS_6half_tEfNS_4arch4Sm90ELb0ELb0ELb0ELb0ELb0ELb0ELb1ELb0ELi3ELi1ELi1ELi1ELb0EEENS1_21CollectiveEpilogueBwdISD_SE_SG_Li384ELb0ELb1ELi3EEENS1_19SingleTileSchedulerILb0ELb0ELb0ELi96EEEEEEEEEvNT_6ParamsE)
        /*0374*/ 	.short	0x0210
        /*0376*/ 	.short	0x0970


	//----- nvinfo : EIATTR_SW_WAR
	.align		4
.L_1020:
        /*0378*/ 	.byte	0x04, 0x36
        /*037a*/ 	.short	(.L_1022 - .L_1021)
.L_1021:
        /*037c*/ 	.word	0x00000008
.L_1022:


//--------------------- .nv.info._ZN7cutlass13device_kernelIN5flash11enable_sm90INS1_16FlashAttnBwdSm90INS1_25CollectiveMainloopBwdSm90ILi2ELi1ELi1EN4cute5tupleIJNS5_1CILi1EEES8_S8_EEENS6_IJNS7_ILi64EEENS7_ILi96EEENS7_ILi192EEEEEENS_6half_tEfNS_4arch4Sm90ELb0ELb0ELb0ELb0ELb1ELb0ELb1ELb0ELi3ELi1ELi1ELi1ELb0EEENS1_21CollectiveEpilogueBwdISD_SE_SG_Li384ELb0ELb1ELi3EEENS1_19SingleTileSchedulerILb0ELb0ELb0ELi96EEEEEEEEEvNT_6ParamsE --------------------------
	.section	.nv.info._ZN7cutlass13device_kernelIN5flash11enable_sm90INS1_16FlashAttnBwdSm90INS1_25CollectiveMainloopBwdSm90ILi2ELi1ELi1EN4cute5tupleIJNS5_1CILi1EEES8_S8_EEENS6_IJNS7_ILi64EEENS7_ILi96EEENS7_ILi192EEEEEENS_6half_tEfNS_4arch4Sm90ELb0ELb0ELb0ELb0ELb1ELb0ELb1ELb0ELi3ELi1ELi1ELi1ELb0EEENS1_21CollectiveEpilogueBwdISD_SE_SG_Li384ELb0ELb1ELi3EEENS1_19SingleTileSchedulerILb0ELb0ELb0ELi96EEEEEEEEEvNT_6ParamsE,"",@"SHT_CUDA_INFO"
	.sectionflags	@""
	.align	4


	//----- nvinfo : EIATTR_CUDA_API_VERSION
	.align		4
        /*0000*/ 	.byte	0x04, 0x37
        /*0002*/ 	.short	(.L_1024 - .L_1023)
.L_1023:
        /*0004*/ 	.word	0x00000082


	//----- nvinfo : EIATTR_KPARAM_INFO
	.align		4
.L_1024:
        /*0008*/ 	.byte	0x04, 0x17
        /*000a*/ 	.short	(.L_1026 - .L_1025)
.L_1025:
        /*000c*/ 	.word	0x00000000
        /*0010*/ 	.short	0x0000
        /*0012*/ 	.short	0x0070
        /*0014*/ 	.byte	0x00, 0xf0, 0x01, 0x24


	//----- nvinfo : EIATTR_SPARSE_MMA_MASK
	.align		4
.L_1026:
        /*0018*/ 	.byte	0x03, 0x50
        /*001a*/ 	.short	0x0000


	//----- nvinfo : EIATTR_MAXREG_COUNT
	.align		4
        /*001c*/ 	.byte	0x03, 0x1b
        /*001e*/ 	.short	0x0080


	//----- nvinfo : EIATTR_NUM_BARRIERS
	.align		4
        /*0020*/ 	.byte	0x02, 0x4c
        /*0022*/ 	.byte	0x10
	.zero		1


	//----- nvinfo : EIATTR_EXTERNS
	.align		4
        /*0024*/ 	.byte	0x04, 0x0f
        /*0026*/ 	.short	(.L_1028 - .L_1027)


	//   ....[0]....
	.align		4
.L_1027:
        /*0028*/ 	.word	index@(__assertfail)


	//----- nvinfo : EIATTR_MERCURY_ISA_VERSION
	.align		4
.L_1028:
        /*002c*/ 	.byte	0x03, 0x5f
        /*002e*/ 	.short	0x0101


	//----- nvinfo : EIATTR_INT_WARP_WIDE_INSTR_OFFSETS
	.align		4
        /*0030*/ 	.byte	0x04, 0x31
        /*0032*/ 	.short	(.L_1030 - .L_1029)


	//   ....[0]....
.L_1029:
        /*0034*/ 	.word	0x000001d0


	//   ....[1]....
        /*0038*/ 	.word	0x00000290


	//   ....[2]....
        /*003c*/ 	.word	0x00004cb0


	//   ....[3]....
        /*0040*/ 	.word	0x000052a0


	//   ....[4]....
        /*0044*/ 	.word	0x00005a10


	//----- nvinfo : EIATTR_COOP_GROUP_MASK_REGIDS
	.align		4
.L_1030:
        /*0048*/ 	.byte	0x04, 0x29
        /*004a*/ 	.short	(.L_1032 - .L_1031)


	//   ....[0]....
.L_1031:
        /*004c*/ 	.word	0xffffffff


	//   ....[1]....
        /*0050*/ 	.word	0xffffffff


	//   ....[2]....
        /*0054*/ 	.word	0xffffffff


	//   ....[3]....
        /*0058*/ 	.word	0xffffffff


	//   ....[4]....
        /*005c*/ 	.word	0xffffffff


	//   ....[5]....
        /*0060*/ 	.word	0xffffffff


	//   ....[6]....
        /*0064*/ 	.word	0xffffffff


	//   ....[7]....
        /*0068*/ 	.word	0xffffffff


	//   ....[8]....
        /*006c*/ 	.word	0xffffffff


	//   ....[9]....
        /*0070*/ 	.word	0xffffffff


	//   ....[10]....
        /*0074*/ 	.word	0xffffffff


	//   ....[11]....
        /*0078*/ 	.word	0xffffffff


	//   ....[12]....
        /*007c*/ 	.word	0xffffffff


	//   ....[13]....
        /*0080*/ 	.word	0xffffffff


	//   ....[14]....
        /*0084*/ 	.word	0x0500000f


	//   ....[15]....
        /*0088*/ 	.word	0x0500000f


	//   ....[16]....
        /*008c*/ 	.word	0x0500000f


	//   ....[17]....
        /*0090*/ 	.word	0x0500000f


	//----- nvinfo : EIATTR_COOP_GROUP_INSTR_OFFSETS
	.align		4
.L_1032:
        /*0094*/ 	.byte	0x04, 0x28
        /*0096*/ 	.short	(.L_1034 - .L_1033)


	//   ....[0]....
.L_1033:
        /*0098*/ 	.word	0x00000050


	//   ....[1]....
        /*009c*/ 	.word	0x000001e0


	//   ....[2]....
        /*00a0*/ 	.word	0x00000270


	//   ....[3]....
        /*00a4*/ 	.word	0x000003f0


	//   ....[4]....
        /*00a8*/ 	.word	0x00000600


	//   ....[5]....
        /*00ac*/ 	.word	0x00000b70


	//   ....[6]....
        /*00b0*/ 	.word	0x00003d00


	//   ....[7]....
        /*00b4*/ 	.word	0x00004360


	//   ....[8]....
        /*00b8*/ 	.word	0x000047f0


	//   ....[9]....
        /*00bc*/ 	.word	0x00004be0


	//   ....[10]....
        /*00c0*/ 	.word	0x00004e20


	//   ....[11]....
        /*00c4*/ 	.word	0x000051d0


	//   ....[12]....
        /*00c8*/ 	.word	0x00005480


	//   ....[13]....
        /*00cc*/ 	.word	0x00005940


	//   ....[14]....
        /*00d0*/ 	.word	0x00007c30


	//   ....[15]....
        /*00d4*/ 	.word	0x00007d80


	//   ....[16]....
        /*00d8*/ 	.word	0x00007df0


	//   ....[17]....
        /*00dc*/ 	.word	0x00007e60


	//----- nvinfo : EIATTR_REG_RECONFIG
	.align		4
.L_1034:
        /*00e0*/ 	.byte	0x01, 0x54
	.zero		2


	//----- nvinfo : EIATTR_SYSCALL_OFFSETS
	.align		4
        /*00e4*/ 	.byte	0x04, 0x46
        /*00e6*/ 	.short	(.L_1036 - .L_1035)


	//   ....[0]....
.L_1035:
        /*00e8*/ 	.word	0x000007d0


	//   ....[1]....
        /*00ec*/ 	.word	0x000008c0


	//   ....[2]....
        /*00f0*/ 	.word	0x00000a00


	//   ....[3]....
        /*00f4*/ 	.word	0x00000af0


	//   ....[4]....
        /*00f8*/ 	.word	0x00003720


	//   ....[5]....
        /*00fc*/ 	.word	0x00003860


	//   ....[6]....
        /*0100*/ 	.word	0x00003980


	//   ....[7]....
        /*0104*/ 	.word	0x00003aa0


	//----- nvinfo : EIATTR_MBARRIER_INSTR_OFFSETS
	.align		4
.L_1036:
        /*0108*/ 	.byte	0x04, 0x39
        /*010a*/ 	.short	(.L_1038 - .L_1037)


	//   ....[0]....
.L_1037:
        /*010c*/ 	.word	0x000002b0
        /*0110*/ 	.word	0x000000ff
        /*0114*/ 	.word	0x00036400
        /*0118*/ 	.short	0x0100
        /*011a*/ 	.byte	0x06
	.zero		1


	//   ....[1]....
        /*011c*/ 	.word	0x000003a0
        /*0120*/ 	.word	0x000000ff
        /*0124*/ 	.word	0x00036410
        /*0128*/ 	.short	0x0100
        /*012a*/ 	.byte	0x08
	.zero		1


	//   ....[2]....
        /*012c*/ 	.word	0x000003b0
        /*0130*/ 	.word	0x000000ff
        /*0134*/ 	.word	0x00036420
        /*0138*/ 	.short	0x0100
        /*013a*/ 	.byte	0x08
	.zero		1


	//   ....[3]....
        /*013c*/ 	.word	0x000003c0
        /*0140*/ 	.word	0x000000ff
        /*0144*/ 	.word	0x00036418
        /*0148*/ 	.short	0x0100
        /*014a*/ 	.byte	0x08
	.zero		1


	//   ....[4]....
        /*014c*/ 	.word	0x000003d0
        /*0150*/ 	.word	0x000000ff
        /*0154*/ 	.word	0x00036428
        /*0158*/ 	.short	0x0100
        /*015a*/ 	.byte	0x08
	.zero		1


	//   ....[5]....
        /*015c*/ 	.word	0x00000500
        /*0160*/ 	.word	0x000000ff
        /*0164*/ 	.word	0x00036430
        /*0168*/ 	.short	0x0100
        /*016a*/ 	.byte	0x08
	.zero		1


	//   ....[6]....
        /*016c*/ 	.word	0x00000510
        /*0170*/ 	.word	0x000000ff
        /*0174*/ 	.word	0x00036438
        /*0178*/ 	.short	0x0100
        /*017a*/ 	.byte	0x08
	.zero		1


	//   ....[7]....
        /*017c*/ 	.word	0x00000bb0
        /*0180*/ 	.word	0x000000ff
        /*0184*/ 	.word	0x00036400
        /*0188*/ 	.short	0x010a
        /*018a*/ 	.byte	0x25
	.zero		1


	//   ....[8]....
        /*018c*/ 	.word	0x00000d40
        /*0190*/ 	.word	0x000000ff
        /*0194*/ 	.word	0x00036400
        /*0198*/ 	.short	0x010a
        /*019a*/ 	.byte	0x25
	.zero		1


	//   ....[9]....
        /*019c*/ 	.word	0x00001430
        /*01a0*/ 	.word	0x00000004
        /*01a4*/ 	.word	0x00036410
        /*01a8*/ 	.short	0x010a
        /*01aa*/ 	.byte	0x3f
	.zero		1


	//   ....[10]....
        /*01ac*/ 	.word	0x00001470
        /*01b0*/ 	.word	0x00000004
        /*01b4*/ 	.word	0x00036410
        /*01b8*/ 	.short	0x010a
        /*01ba*/ 	.byte	0x3f
	.zero		1


	//   ....[11]....
        /*01bc*/ 	.word	0x00001b10
        /*01c0*/ 	.word	0x000000ff
        /*01c4*/ 	.word	0x00036430
        /*01c8*/ 	.short	0x010a
        /*01ca*/ 	.byte	0x25
	.zero		1


	//   ....[12]....
        /*01cc*/ 	.word	0x00001b50
        /*01d0*/ 	.word	0x000000ff
        /*01d4*/ 	.word	0x00036430
        /*01d8*/ 	.short	0x010a
        /*01da*/ 	.byte	0x25
	.zero		1


	//   ....[13]....
        /*01dc*/ 	.word	0x00002f20
        /*01e0*/ 	.word	0x000000ff
        /*01e4*/ 	.word	0x00000000
        /*01e8*/ 	.short	0x0101
        /*01ea*/ 	.byte	0x04
	.zero		1


	//   ....[14]....
        /*01ec*/ 	.word	0x000032b0
        /*01f0*/ 	.word	0x00000004
        /*01f4*/ 	.word	0x00000000
        /*01f8*/ 	.short	0x0101
        /*01fa*/ 	.byte	0x3f
	.zero		1


	//   ....[15]....
        /*01fc*/ 	.word	0x00005de0
        /*0200*/ 	.word	0x00000000
        /*0204*/ 	.word	0x00036420
        /*0208*/ 	.short	0x010a
        /*020a*/ 	.byte	0x3f
	.zero		1


	//   ....[16]....
        /*020c*/ 	.word	0x00006520
        /*0210*/ 	.word	0x00000000
        /*0214*/ 	.word	0x00036438
        /*0218*/ 	.short	0x010a
        /*021a*/ 	.byte	0x3f
	.zero		1


	//   ....[17]....
        /*021c*/ 	.word	0x00006870
        /*0220*/ 	.word	0x00000000
        /*0224*/ 	.word	0x00036428
        /*0228*/ 	.short	0x010a
        /*022a*/ 	.byte	0x3f
	.zero		1


	//   ....[18]....
        /*022c*/ 	.word	0x00006b00
        /*0230*/ 	.word	0x00000000
        /*0234*/ 	.word	0x00036438
        /*0238*/ 	.short	0x010a
        /*023a*/ 	.byte	0x3f
	.zero		1


	//   ....[19]....
        /*023c*/ 	.word	0x00006de0
        /*0240*/ 	.word	0x00000000
        /*0244*/ 	.word	0x00036420
        /*0248*/ 	.short	0x010a
        /*024a*/ 	.byte	0x3f
	.zero		1


	//   ....[20]....
        /*024c*/ 	.word	0x000070d0
        /*0250*/ 	.word	0x00000000
        /*0254*/ 	.word	0x00036438
        /*0258*/ 	.short	0x010a
        /*025a*/ 	.byte	0x3f
	.zero		1


	//   ....[21]....
        /*025c*/ 	.word	0x000073c0
        /*0260*/ 	.word	0x00000000
        /*0264*/ 	.word	0x00036428
        /*0268*/ 	.short	0x010a
        /*026a*/ 	.byte	0x3f
	.zero		1


	//   ....[22]....
        /*026c*/ 	.word	0x00007670
        /*0270*/ 	.word	0x00000000
        /*0274*/ 	.word	0x00036438
        /*0278*/ 	.short	0x010a
        /*027a*/ 	.byte	0x3f
	.zero		1


	//   ....[23]....
        /*027c*/ 	.word	0x00007ac0
        /*0280*/ 	.word	0x00000007
        /*0284*/ 	.word	0x00000000
        /*0288*/ 	.short	0x010a
        /*028a*/ 	.byte	0x3f
	.zero		1


	//   ....[24]....
        /*028c*/ 	.word	0x00007b40
        /*0290*/ 	.word	0x00000003
        /*0294*/ 	.word	0x00000000
        /*0298*/ 	.short	0x010a
        /*029a*/ 	.byte	0x3f
	.zero		1


	//   ....[25]....
        /*029c*/ 	.word	0x00007b90
        /*02a0*/ 	.word	0x00000009
        /*02a4*/ 	.word	0x00036438
        /*02a8*/ 	.short	0x010a
        /*02aa*/ 	.byte	0x3f
	.zero		1


	//   ....[26]....
        /*02ac*/ 	.word	0x00007c60
        /*02b0*/ 	.word	0x00000013
        /*02b4*/ 	.word	0x00036400
        /*02b8*/ 	.short	0x010a
        /*02ba*/ 	.byte	0x3f
	.zero		1


	//   ....[27]....
        /*02bc*/ 	.word	0x00007cb0
        /*02c0*/ 	.word	0x00000004
        /*02c4*/ 	.word	0x00036410
        /*02c8*/ 	.short	0x010a
        /*02ca*/ 	.byte	0x3f
	.zero		1


	//   ....[28]....
        /*02cc*/ 	.word	0x00007d00
        /*02d0*/ 	.word	0x00000013
        /*02d4*/ 	.word	0x00036430
        /*02d8*/ 	.short	0x010a
        /*02da*/ 	.byte	0x3f
	.zero		1


	//   ....[29]....
        /*02dc*/ 	.word	0x00007ea0
        /*02e0*/ 	.word	0x00000000
        /*02e4*/ 	.word	0x00036420
        /*02e8*/ 	.short	0x010a
        /*02ea*/ 	.byte	0x3f
	.zero		1


	//   ....[30]....
        /*02ec*/ 	.word	0x00007ef0
        /*02f0*/ 	.word	0x00000000
        /*02f4*/ 	.word	0x00036438
        /*02f8*/ 	.short	0x010a
        /*02fa*/ 	.byte	0x3f
	.zero		1


	//   ....[31]....
        /*02fc*/ 	.word	0x00007f40
        /*0300*/ 	.word	0x00000000
        /*0304*/ 	.word	0x00036428
        /*0308*/ 	.short	0x010a
        /*030a*/ 	.byte	0x3f
	.zero		1


	//   ....[32]....
        /*030c*/ 	.word	0x00007f90
        /*0310*/ 	.word	0x00000000
        /*0314*/ 	.word	0x00036438
        /*0318*/ 	.short	0x010a
        /*031a*/ 	.byte	0x3f
	.zero		1


	//   ....[33]....
        /*031c*/ 	.word	0x00007ff0
        /*0320*/ 	.word	0x00000000
        /*0324*/ 	.word	0x00036420
        /*0328*/ 	.short	0x010a
        /*032a*/ 	.byte	0x3f
	.zero		1


	//   ....[34]....
        /*032c*/ 	.word	0x00008040
        /*0330*/ 	.word	0x00000000
        /*0334*/ 	.word	0x00036438
        /*0338*/ 	.short	0x010a
        /*033a*/ 	.byte	0x3f
	.zero		1


	//   ....[35]....
        /*033c*/ 	.word	0x00008090
        /*0340*/ 	.word	0x00000000
        /*0344*/ 	.word	0x00036428
        /*0348*/ 	.short	0x010a
        /*034a*/ 	.byte	0x3f
	.zero		1


	//   ....[36]....
        /*034c*/ 	.word	0x000080e0
        /*0350*/ 	.word	0x00000000
        /*0354*/ 	.word	0x00036438
        /*0358*/ 	.short	0x010a
        /*035a*/ 	.byte	0x3f
	.zero		1


	//   ....[37]....
        /*035c*/ 	.word	0x000081c0
        /*0360*/ 	.word	0x00000007
        /*0364*/ 	.word	0x00000000
        /*0368*/ 	.short	0x010a
        /*036a*/ 	.byte	0x3f
	.zero		1


	//   ....[38]....
        /*036c*/ 	.word	0x00008210
        /*0370*/ 	.word	0x00000003
        /*0374*/ 	.word	0x00000000
        /*0378*/ 	.short	0x010a
        /*037a*/ 	.byte	0x3f
	.zero		1


	//----- nvinfo : EIATTR_NUM_MBARRIERS
	.align		4
.L_1038:
        /*037c*/ 	.byte	0x03, 0x38
        /*037e*/ 	.short	0x0007


	//----- nvinfo : EIATTR_EXIT_INSTR_OFFSETS
	.align		4
        /*0380*/ 	.byte	0x04, 0x1c
        /*0382*/ 	.short	(.L_1040 - .L_1039)


	//   ....[0]....
.L_1039:
        /*0384*/ 	.word	0x00000660


	//   ....[1]....
        /*0388*/ 	.word	0x00004310


	//   ....[2]....
        /*038c*/ 	.word	0x000043a0


	//   ....[3]....
        /*0390*/ 	.word	0x000043d0


	//   ....[4]....
        /*0394*/ 	.word	0x00004510


	//   ....[5]....
        /*0398*/ 	.word	0x00005340


	//   ....[6]....
        /*039c*/ 	.word	0x00005a70


	//   ....[7]....
        /*03a0*/ 	.word	0x00007be0


	//----- nvinfo : EIATTR_MAX_THREADS
	.align		4
.L_1040:
        /*03a4*/ 	.byte	0x04, 0x05
        /*03a6*/ 	.short	(.L_1042 - .L_1041)
.L_1041:
        /*03a8*/ 	.word	0x00000200
        /*03ac*/ 	.word	0x00000001
        /*03b0*/ 	.word	0x00000001


	//----- nvinfo : EIATTR_CRS_STACK_SIZE
	.align		4
.L_1042:
        /*03b4*/ 	.byte	0x04, 0x1e
        /*03b6*/ 	.short	(.L_1044 - .L_1043)
.L_1043:
        /*03b8*/ 	.word	0x00000000


	//----- nvinfo : EIATTR_CBANK_PARAM_SIZE
	.align		4
.L_1044:
        /*03bc*/ 	.byte	0x03, 0x19
        /*03be*/ 	.short	0x0970


	//----- nvinfo : EIATTR_PARAM_CBANK
	.align		4
        /*03c0*/ 	.byte	0x04, 0x0a
        /*03c2*/ 	.short	(.L_1046 - .L_1045)
	.align		4
.L_1045:
        /*03c4*/ 	.word	index@(.nv.constant0._ZN7cutlass13device_kernelIN5flash11enable_sm90INS1_16FlashAttnBwdSm90INS1_25CollectiveMainloopBwdSm90ILi2ELi1ELi1EN4cute5tupleIJNS5_1CILi1EEES8_S8_EEENS6_IJNS7_ILi64EEENS7_ILi96EEENS7_ILi192EEEEEENS_6half_tEfNS_4arch4Sm90ELb0ELb0ELb0ELb0ELb1ELb0ELb1ELb0ELi3ELi1ELi1ELi1ELb0EEENS1_21CollectiveEpilogueBwdISD_SE_SG_Li384ELb0ELb1ELi3EEENS1_19SingleTileSchedulerILb0ELb0ELb0ELi96EEEEEEEEEvNT_6ParamsE)
        /*03c8*/ 	.short	0x0210
        /*03ca*/ 	.short	0x0970


	//----- nvinfo : EIATTR_SW_WAR
	.align		4
.L_1046:
        /*03cc*/ 	.byte	0x04, 0x36
        /*03ce*/ 	.short	(.L_1048 - .L_1047)
.L_1047:
        /*03d0*/ 	.word	0x00000008
.L_1048:


//--------------------- .nv.info._ZN7cutlass13device_kernelIN5flash11enable_sm90INS1_16FlashAttnBwdSm90INS1_25CollectiveMainloopBwdSm90ILi2ELi1ELi1EN4cute5tupleIJNS5_1CILi1EEES8_S8_EEENS6_IJNS7_ILi64EEENS7_ILi96EEENS7_ILi192EEEEEENS_6half_tEfNS_4arch4Sm90ELb0ELb0ELb0ELb0ELb0ELb0ELb1ELb0ELi3ELi1ELi1ELi1ELb0EEENS1_24CollectiveEpilogueBwdGQAISD_fSG_Li384ELb0ELb0EEENS1_19SingleTileSchedulerILb0ELb0ELb0ELi96EEEEEEEEEvNT_6ParamsE --------------------------
	.section	.nv.info._ZN7cutlass13device_kernelIN5flash11enable_sm90INS1_16FlashAttnBwdSm90INS1_25CollectiveMainloopBwdSm90ILi2ELi1ELi1EN4cute5tupleIJNS5_1CILi1EEES8_S8_EEENS6_IJNS7_ILi64EEENS7_ILi96EEENS7_ILi192EEEEEENS_6half_tEfNS_4arch4Sm90ELb0ELb0ELb0ELb0ELb0ELb0ELb1ELb0ELi3ELi1ELi1ELi1ELb0EEENS1_24CollectiveEpilogueBwdGQAISD_fSG_Li384ELb0ELb0EEENS1_19SingleTileSchedulerILb0ELb0ELb0ELi96EEEEEEEEEvNT_6ParamsE,"",@"SHT_CUDA_INFO"
	.sectionflags	@""
	.align	4


	//----- nvinfo : EIATTR_CUDA_API_VERSION
	.align		4
        /*0000*/ 	.byte	0x04, 0x37
        /*0002*/ 	.short	(.L_1050 - .L_1049)
.L_1049:
        /*0004*/ 	.word	0x00000082


	//----- nvinfo : EIATTR_KPARAM_INFO
	.align		4
.L_1050:
        /*0008*/ 	.byte	0x04, 0x17
        /*000a*/ 	.short	(.L_1052 - .L_1051)
.L_1051:
        /*000c*/ 	.word	0x00000000
        /*0010*/ 	.short	0x0000
        /*0012*/ 	.short	0x0070
        /*0014*/ 	.byte	0x00, 0xf0, 0x01, 0x1a


	//----- nvinfo : EIATTR_SPARSE_MMA_MASK
	.align		4
.L_1052:
        /*0018*/ 	.byte	0x03, 0x50
        /*001a*/ 	.short	0x0000


	//----- nvinfo : EIATTR_MAXREG_COUNT
	.align		4
        /*001c*/ 	.byte	0x03, 0x1b
        /*001e*/ 	.short	0x0080


	//----- nvinfo : EIATTR_NUM_BARRIERS
	.align		4
        /*0020*/ 	.byte	0x02, 0x4c
        /*0022*/ 	.byte	0x10
	.zero		1


	//----- nvinfo : EIATTR_EXTERNS
	.align		4
        /*0024*/ 	.byte	0x04, 0x0f
        /*0026*/ 	.short	(.L_1054 - .L_1053)


	//   ....[0]....
	.align		4
.L_1053:
        /*0028*/ 	.word	index@(__assertfail)


	//----- nvinfo : EIATTR_MERCURY_ISA_VERSION
	.align		4
.L_1054:
        /*002c*/ 	.byte	0x03, 0x5f
        /*002e*/ 	.short	0x0101


	//----- nvinfo : EIATTR_INT_WARP_WIDE_INSTR_OFFSETS
	.align		4
        /*0030*/ 	.byte	0x04, 0x31
        /*0032*/ 	.short	(.L_1056 - .L_1055)


	//   ....[0]....
.L_1055:
        /*0034*/ 	.word	0x00000170


	//   ....[1]....
        /*0038*/ 	.word	0x00000230


	//----- nvinfo : EIATTR_COOP_GROUP_MASK_REGIDS
	.align		4
.L_1056:
        /*003c*/ 	.byte	0x04, 0x29
        /*003e*/ 	.short	(.L_1058 - .L_1057)


	//   ....[0]....
.L_1057:
        /*0040*/ 	.word	0xffffffff


	//   ....[1]....
        /*0044*/ 	.word	0xffffffff


	//   ....[2]....
        /*0048*/ 	.word	0xffffffff


	//   ....[3]....
        /*004c*/ 	.word	0xffffffff


	//   ....[4]....
        /*0050*/ 	.word	0xffffffff


	//   ....[5]....
        /*0054*/ 	.word	0xffffffff


	//   ....[6]....
        /*0058*/ 	.word	0xffffffff


	//   ....[7]....
        /*005c*/ 	.word	0x0500000f


	//----- nvinfo : EIATTR_COOP_GROUP_INSTR_OFFSETS
	.align		4
.L_1058:
        /*0060*/ 	.byte	0x04, 0x28
        /*0062*/ 	.short	(.L_1060 - .L_1059)


	//   ....[0]....
.L_1059:
        /*0064*/ 	.word	0x00000050


	//   ....[1]....
        /*0068*/ 	.word	0x00000180


	//   ....[2]....
        /*006c*/ 	.word	0x00000210


	//   ....[3]....
        /*0070*/ 	.word	0x00000390


	//   ....[4]....
        /*0074*/ 	.word	0x000005a0


	//   ....[5]....
        /*0078*/ 	.word	0x00000b00


	//   ....[6]....
        /*007c*/ 	.word	0x00003ff0


	//   ....[7]....
        /*0080*/ 	.word	0x000070b0


	//----- nvinfo : EIATTR_REG_RECONFIG
	.align		4
.L_1060:
        /*0084*/ 	.byte	0x01, 0x54
	.zero		2


	//----- nvinfo : EIATTR_SYSCALL_OFFSETS
	.align		4
        /*0088*/ 	.byte	0x04, 0x46
        /*008a*/ 	.short	(.L_1062 - .L_1061)


	//   ....[0]....
.L_1061:
        /*008c*/ 	.word	0x00000760


	//   ....[1]....
        /*0090*/ 	.word	0x00000850


	//   ....[2]....
        /*0094*/ 	.word	0x00000990


	//   ....[3]....
        /*0098*/ 	.word	0x00000a80


	//----- nvinfo : EIATTR_MBARRIER_INSTR_OFFSETS
	.align		4
.L_1062:
        /*009c*/ 	.byte	0x04, 0x39
        /*009e*/ 	.short	(.L_1064 - .L_1063)


	//   ....[0]....
.L_1063:
        /*00a0*/ 	.word	0x00000250
        /*00a4*/ 	.word	0x000000ff
        /*00a8*/ 	.word	0x00036400
        /*00ac*/ 	.short	0x0100
        /*00ae*/ 	.byte	0x06
	.zero		1


	//   ....[1]....
        /*00b0*/ 	.word	0x00000340
        /*00b4*/ 	.word	0x000000ff
        /*00b8*/ 	.word	0x00036410
        /*00bc*/ 	.short	0x0100
        /*00be*/ 	.byte	0x08
	.zero		1


	//   ....[2]....
        /*00c0*/ 	.word	0x00000350
        /*00c4*/ 	.word	0x000000ff
        /*00c8*/ 	.word	0x00036420
        /*00cc*/ 	.short	0x0100
        /*00ce*/ 	.byte	0x08
	.zero		1


	//   ....[3]....
        /*00d0*/ 	.word	0x00000360
        /*00d4*/ 	.word	0x000000ff
        /*00d8*/ 	.word	0x00036418
        /*00dc*/ 	.short	0x0100
        /*00de*/ 	.byte	0x08
	.zero		1


	//   ....[4]....
        /*00e0*/ 	.word	0x00000370
        /*00e4*/ 	.word	0x000000ff
        /*00e8*/ 	.word	0x00036428
        /*00ec*/ 	.short	0x0100
        /*00ee*/ 	.byte	0x08
	.zero		1


	//   ....[5]....
        /*00f0*/ 	.word	0x000004a0
        /*00f4*/ 	.word	0x000000ff
        /*00f8*/ 	.word	0x00036430
        /*00fc*/ 	.short	0x0100
        /*00fe*/ 	.byte	0x08
	.zero		1


	//   ....[6]....
        /*0100*/ 	.word	0x000004b0
        /*0104*/ 	.word	0x000000ff
        /*0108*/ 	.word	0x00036438
        /*010c*/ 	.short	0x0100
        /*010e*/ 	.byte	0x08
	.zero		1


	//   ....[7]....
        /*0110*/ 	.word	0x00000b40
        /*0114*/ 	.word	0x000000ff
        /*0118*/ 	.word	0x00036400
        /*011c*/ 	.short	0x010a
        /*011e*/ 	.byte	0x24
	.zero		1


	//   ....[8]....
        /*0120*/ 	.word	0x00000c20
        /*0124*/ 	.word	0x000000ff
        /*0128*/ 	.word	0x00036400
        /*012c*/ 	.short	0x010a
        /*012e*/ 	.byte	0x24
	.zero		1


	//   ....[9]....
        /*0130*/ 	.word	0x00001650
        /*0134*/ 	.word	0x00000003
        /*0138*/ 	.word	0x00036410
        /*013c*/ 	.short	0x010a
        /*013e*/ 	.byte	0x3f
	.zero		1


	//   ....[10]....
        /*0140*/ 	.word	0x00001690
        /*0144*/ 	.word	0x00000003
        /*0148*/ 	.word	0x00036410
        /*014c*/ 	.short	0x010a
        /*014e*/ 	.byte	0x3f
	.zero		1


	//   ....[11]....
        /*0150*/ 	.word	0x00001d30
        /*0154*/ 	.word	0x000000ff
        /*0158*/ 	.word	0x00036430
        /*015c*/ 	.short	0x010a
        /*015e*/ 	.byte	0x24
	.zero		1


	//   ....[12]....
        /*0160*/ 	.word	0x00001d70
        /*0164*/ 	.word	0x000000ff
        /*0168*/ 	.word	0x00036430
        /*016c*/ 	.short	0x010a
        /*016e*/ 	.byte	0x24
	.zero		1


	//   ....[13]....
        /*0170*/ 	.word	0x00003140
        /*0174*/ 	.word	0x000000ff
        /*0178*/ 	.word	0x00000000
        /*017c*/ 	.short	0x0101
        /*017e*/ 	.byte	0x04
	.zero		1


	//   ....[14]....
        /*0180*/ 	.word	0x000034d0
        /*0184*/ 	.word	0x00000003
        /*0188*/ 	.word	0x00000000
        /*018c*/ 	.short	0x0101
        /*018e*/ 	.byte	0x3f
	.zero		1


	//   ....[15]....
        /*0190*/ 	.word	0x00005260
        /*0194*/ 	.word	0x00000000
        /*0198*/ 	.word	0x00036420
        /*019c*/ 	.short	0x010a
        /*019e*/ 	.byte	0x3f
	.zero		1


	//   ....[16]....
        /*01a0*/ 	.word	0x000059a0
        /*01a4*/ 	.word	0x00000000
        /*01a8*/ 	.word	0x00036438
        /*01ac*/ 	.short	0x010a
        /*01ae*/ 	.byte	0x3f
	.zero		1


	//   ....[17]....
        /*01b0*/ 	.word	0x00005cf0
        /*01b4*/ 	.word	0x00000000
        /*01b8*/ 	.word	0x00036428
        /*01bc*/ 	.short	0x010a
        /*01be*/ 	.byte	0x3f
	.zero		1


	//   ....[18]....
        /*01c0*/ 	.word	0x00005f80
        /*01c4*/ 	.word	0x00000000
        /*01c8*/ 	.word	0x00036438
        /*01cc*/ 	.short	0x010a
        /*01ce*/ 	.byte	0x3f
	.zero		1


	//   ....[19]....
        /*01d0*/ 	.word	0x00006260
        /*01d4*/ 	.word	0x00000000
        /*01d8*/ 	.word	0x00036420
        /*01dc*/ 	.short	0x010a
        /*01de*/ 	.byte	0x3f
	.zero		1


	//   ....[20]....
        /*01e0*/ 	.word	0x00006550
        /*01e4*/ 	.word	0x00000000
        /*01e8*/ 	.word	0x00036438
        /*01ec*/ 	.short	0x010a
        /*01ee*/ 	.byte	0x3f
	.zero		1


	//   ....[21]....
        /*01f0*/ 	.word	0x00006840
        /*01f4*/ 	.word	0x00000000
        /*01f8*/ 	.word	0x00036428
        /*01fc*/ 	.short	0x010a
        /*01fe*/ 	.byte	0x3f
	.zero		1


	//   ....[22]....
        /*0200*/ 	.word	0x00006af0
        /*0204*/ 	.word	0x00000000
        /*0208*/ 	.word	0x00036438
        /*020c*/ 	.short	0x010a
        /*020e*/ 	.byte	0x3f
	.zero		1


	//   ....[23]....
        /*0210*/ 	.word	0x00006f30
        /*0214*/ 	.word	0x00000007
        /*0218*/ 	.word	0x00000000
        /*021c*/ 	.short	0x010a
        /*021e*/ 	.byte	0x3f
	.zero		1


	//   ....[24]....
        /*0220*/ 	.word	0x00006fb0
        /*0224*/ 	.word	0x00000003
        /*0228*/ 	.word	0x00000000
        /*022c*/ 	.short	0x010a
        /*022e*/ 	.byte	0x3f
	.zero		1


	//   ....[25]....
        /*0230*/ 	.word	0x00007000
        /*0234*/ 	.word	0x00000009
        /*0238*/ 	.word	0x00036438
        /*023c*/ 	.short	0x010a
        /*023e*/ 	.byte	0x3f
	.zero		1


	//   ....[26]....
        /*0240*/ 	.word	0x000070e0
        /*0244*/ 	.word	0x00000099
        /*0248*/ 	.word	0x00036400
        /*024c*/ 	.short	0x010a
        /*024e*/ 	.byte	0x3f
	.zero		1


	//   ....[27]....
        /*0250*/ 	.word	0x00007130
        /*0254*/ 	.word	0x00000003
        /*0258*/ 	.word	0x00036410
        /*025c*/ 	.short	0x010a
        /*025e*/ 	.byte	0x3f
	.zero		1


	//   ....[28]....
        /*0260*/ 	.word	0x00007180
        /*0264*/ 	.word	0x00000099
        /*0268*/ 	.word	0x00036430
        /*026c*/ 	.short	0x010a
        /*026e*/ 	.byte	0x3f
	.zero		1


	//   ....[29]....
        /*0270*/ 	.word	0x000071d0
        /*0274*/ 	.word	0x00000000
        /*0278*/ 	.word	0x00036420
        /*027c*/ 	.short	0x010a
        /*027e*/ 	.byte	0x3f
	.zero		1


	//   ....[30]....
        /*0280*/ 	.word	0x00007220
        /*0284*/ 	.word	0x00000000
        /*0288*/ 	.word	0x00036438
        /*028c*/ 	.short	0x010a
        /*028e*/ 	.byte	0x3f
	.zero		1


	//   ....[31]....
        /*0290*/ 	.word	0x00007270
        /*0294*/ 	.word	0x00000000
        /*0298*/ 	.word	0x00036428
        /*029c*/ 	.short	0x010a
        /*029e*/ 	.byte	0x3f
	.zero		1


	//   ....[32]....
        /*02a0*/ 	.word	0x000072c0
        /*02a4*/ 	.word	0x00000000
        /*02a8*/ 	.word	0x00036438
        /*02ac*/ 	.short	0x010a
        /*02ae*/ 	.byte	0x3f
	.zero		1


	//   ....[33]....
        /*02b0*/ 	.word	0x00007320
        /*02b4*/ 	.word	0x00000000
        /*02b8*/ 	.word	0x00036420
        /*02bc*/ 	.short	0x010a
        /*02be*/ 	.byte	0x3f
	.zero		1


	//   ....[34]....
        /*02c0*/ 	.word	0x00007370
        /*02c4*/ 	.word	0x00000000
        /*02c8*/ 	.word	0x00036438
        /*02cc*/ 	.short	0x010a
        /*02ce*/ 	.byte	0x3f
	.zero		1


	//   ....[35]....
        /*02d0*/ 	.word	0x000073c0
        /*02d4*/ 	.word	0x00000000
        /*02d8*/ 	.word	0x00036428
        /*02dc*/ 	.short	0x010a
        /*02de*/ 	.byte	0x3f
	.zero		1


	//   ....[36]....
        /*02e0*/ 	.word	0x00007410
        /*02e4*/ 	.word	0x00000000
        /*02e8*/ 	.word	0x00036438
        /*02ec*/ 	.short	0x010a
        /*02ee*/ 	.byte	0x3f
	.zero		1


	//   ....[37]....
        /*02f0*/ 	.word	0x000074f0
        /*02f4*/ 	.word	0x00000007
        /*02f8*/ 	.word	0x00000000
        /*02fc*/ 	.short	0x010a
        /*02fe*/ 	.byte	0x3f
	.zero		1


	//   ....[38]....
        /*0300*/ 	.word	0x00007540
        /*0304*/ 	.word	0x00000003
        /*0308*/ 	.word	0x00000000
        /*030c*/ 	.short	0x010a
        /*030e*/ 	.byte	0x3f
	.zero		1


	//----- nvinfo : EIATTR_NUM_MBARRIERS
	.align		4
.L_1064:
        /*0310*/ 	.byte	0x03, 0x38
        /*0312*/ 	.short	0x0007


	//----- nvinfo : EIATTR_EXIT_INSTR_OFFSETS
	.align		4
        /*0314*/ 	.byte	0x04, 0x1c
        /*0316*/ 	.short	(.L_1066 - .L_1065)


	//   ....[0]....
.L_1065:
        /*0318*/ 	.word	0x00007050


	//----- nvinfo : EIATTR_MAX_THREADS
	.align		4
.L_1066:
        /*031c*/ 	.byte	0x04, 0x05
        /*031e*/ 	.short	(.L_1068 - .L_1067)
.L_1067:
        /*0320*/ 	.word	0x00000200
        /*0324*/ 	.word	0x00000001
        /*0328*/ 	.word	0x00000001


	//----- nvinfo : EIATTR_CRS_STACK_SIZE
	.align		4
.L_1068:
        /*032c*/ 	.byte	0x04, 0x1e
        /*032e*/ 	.short	(.L_1070 - .L_1069)
.L_1069:
        /*0330*/ 	.word	0x00000000


	//----- nvinfo : EIATTR_CBANK_PARAM_SIZE
	.align		4
.L_1070:
        /*0334*/ 	.byte	0x03, 0x19
        /*0336*/ 	.short	0x06f0


	//----- nvinfo : EIATTR_PARAM_CBANK
	.align		4
        /*0338*/ 	.byte	0x04, 0x0a
        /*033a*/ 	.short	(.L_1072 - .L_1071)
	.align		4
.L_1071:
        /*033c*/ 	.word	index@(.nv.constant0._ZN7cutlass13device_kernelIN5flash11enable_sm90INS1_16FlashAttnBwdSm90INS1_25CollectiveMainloopBwdSm90ILi2ELi1ELi1EN4cute5tupleIJNS5_1CILi1EEES8_S8_EEENS6_IJNS7_ILi64EEENS7_ILi96EEENS7_ILi192EEEEEENS_6half_tEfNS_4arch4Sm90ELb0ELb0ELb0ELb0ELb0ELb0ELb1ELb0ELi3ELi1ELi1ELi1ELb0EEENS1_24CollectiveEpilogueBwdGQAISD_fSG_Li384ELb0ELb0EEENS1_19SingleTileSchedulerILb0ELb0ELb0ELi96EEEEEEEEEvNT_6ParamsE)
        /*0340*/ 	.short	0x0210
        /*0342*/ 	.short	0x06f0


	//----- nvinfo : EIATTR_SW_WAR
	.align		4
.L_1072:
        /*0344*/ 	.byte	0x04, 0x36
        /*0346*/ 	.short	(.L_1074 - .L_1073)
.L_1073:
        /*0348*/ 	.word	0x00000008
.L_1074:


//--------------------- .nv.info._ZN7cutlass13device_kernelIN5flash11enable_sm90INS1_16FlashAttnBwdSm90INS1_25CollectiveMainloopBwdSm90ILi2ELi1ELi1EN4cute5tupleIJNS5_1CILi1EEES8_S8_EEENS6_IJNS7_ILi64EEENS7_ILi96EEENS7_ILi192EEEEEENS_6half_tEfNS_4arch4Sm90ELb0ELb0ELb0ELb0ELb1ELb0ELb1ELb0ELi3ELi1ELi1ELi1ELb0EEENS1_24CollectiveEpilogueBwdGQAISD_fSG_Li384ELb0ELb1EEENS1_19SingleTileSchedulerILb0ELb0ELb0ELi96EEEEEEEEEvNT_6ParamsE --------------------------
	.section	.nv.info._ZN7cutlass13device_kernelIN5flash11enable_sm90INS1_16FlashAttnBwdSm90INS1_25CollectiveMainloopBwdSm90ILi2ELi1ELi1EN4cute5tupleIJNS5_1CILi1EEES8_S8_EEENS6_IJNS7_ILi64EEENS7_ILi96EEENS7_ILi192EEEEEENS_6half_tEfNS_4arch4Sm90ELb0ELb0ELb0ELb0ELb1ELb0ELb1ELb0ELi3ELi1ELi1ELi1ELb0EEENS1_24CollectiveEpilogueBwdGQAISD_fSG_Li384ELb0ELb1EEENS1_19SingleTileSchedulerILb0ELb0ELb0ELi96EEEEEEEEEvNT_6ParamsE,"",@"SHT_CUDA_INFO"
	.sectionflags	@""
	.align	4


	//----- nvinfo : EIATTR_CUDA_API_VERSION
	.align		4
        /*0000*/ 	.byte	0x04, 0x37
        /*0002*/ 	.short	(.L_1076 - .L_1075)
.L_1075:
        /*0004*/ 	.word	0x00000082


	//----- nvinfo : EIATTR_KPARAM_INFO
	.align		4
.L_1076:
        /*0008*/ 	.byte	0x04, 0x17
        /*000a*/ 	.short	(.L_1078 - .L_1077)
.L_1077:
        /*000c*/ 	.word	0x00000000
        /*0010*/ 	.short	0x0000
        /*0012*/ 	.short	0x0070
        /*0014*/ 	.byte	0x00, 0xf0, 0x01, 0x1a


	//----- nvinfo : EIATTR_SPARSE_MMA_MASK
	.align		4
.L_1078:
        /*0018*/ 	.byte	0x03, 0x50
        /*001a*/ 	.short	0x0000


	//----- nvinfo : EIATTR_MAXREG_COUNT
	.align		4
        /*001c*/ 	.byte	0x03, 0x1b
        /*001e*/ 	.short	0x0080


	//----- nvinfo : EIATTR_NUM_BARRIERS
	.align		4
        /*0020*/ 	.byte	0x02, 0x4c
        /*0022*/ 	.byte	0x10
	.zero		1


	//----- nvinfo : EIATTR_EXTERNS
	.align		4
        /*0024*/ 	.byte	0x04, 0x0f
        /*0026*/ 	.short	(.L_1080 - .L_1079)


	//   ....[0]....
	.align		4
.L_1079:
        /*0028*/ 	.word	index@(__assertfail)


	//----- nvinfo : EIATTR_MERCURY_ISA_VERSION
	.align		4
.L_1080:
        /*002c*/ 	.byte	0x03, 0x5f
        /*002e*/ 	.short	0x0101


	//----- nvinfo : EIATTR_INT_WARP_WIDE_INSTR_OFFSETS
	.align		4
        /*0030*/ 	.byte	0x04, 0x31
        /*0032*/ 	.short	(.L_1082 - .L_1081)


	//   ....[0]....
.L_1081:
        /*0034*/ 	.word	0x00000170


	//   ....[1]....
        /*0038*/ 	.word	0x00000230


	//   ....[2]....
        /*003c*/ 	.word	0x00004dd0


	//   ....[3]....
        /*0040*/ 	.word	0x000053c0


	//   ....[4]....
        /*0044*/ 	.word	0x00005b20


	//----- nvinfo : EIATTR_COOP_GROUP_MASK_REGIDS
	.align		4
.L_1082:
        /*0048*/ 	.byte	0x04, 0x29
        /*004a*/ 	.short	(.L_1084 - .L_1083)


	//   ....[0]....
.L_1083:
        /*004c*/ 	.word	0xffffffff


	//   ....[1]....
        /*0050*/ 	.word	0xffffffff


	//   ....[2]....
        /*0054*/ 	.word	0xffffffff


	//   ....[3]....
        /*0058*/ 	.word	0xffffffff


	//   ....[4]....
        /*005c*/ 	.word	0xffffffff


	//   ....[5]....
        /*0060*/ 	.word	0xffffffff


	//   ....[6]....
        /*0064*/ 	.word	0xffffffff


	//   ....[7]....
        /*0068*/ 	.word	0xffffffff


	//   ....[8]....
        /*006c*/ 	.word	0xffffffff


	//   ....[9]....
        /*0070*/ 	.word	0xffffffff


	//   ....[10]....
        /*0074*/ 	.word	0xffffffff


	//   ....[11]....
        /*0078*/ 	.word	0xffffffff


	//   ....[12]....
        /*007c*/ 	.word	0xffffffff


	//   ....[13]....
        /*0080*/ 	.word	0xffffffff


	//   ....[14]....
        /*0084*/ 	.word	0xffffffff


	//   ....[15]....
        /*0088*/ 	.word	0xffffffff


	//   ....[16]....
        /*008c*/ 	.word	0xffffffff


	//   ....[17]....
        /*0090*/ 	.word	0x0500000f


	//   ....[18]....
        /*0094*/ 	.word	0x0500000f


	//   ....[19]....
        /*0098*/ 	.word	0x0500000f


	//   ....[20]....
        /*009c*/ 	.word	0x0500000f


	//   ....[21]....
        /*00a0*/ 	.word	0x0500000f


	//   ....[22]....
        /*00a4*/ 	.word	0x0500000f


	//----- nvinfo : EIATTR_COOP_GROUP_INSTR_OFFSETS
	.align		4
.L_1084:
        /*00a8*/ 	.byte	0x04, 0x28
        /*00aa*/ 	.short	(.L_1086 - .L_1085)


	//   ....[0]....
.L_1085:
        /*00ac*/ 	.word	0x00000050


	//   ....[1]....
        /*00b0*/ 	.word	0x00000180


	//   ....[2]....
        /*00b4*/ 	.word	0x00000210


	//   ....[3]....
        /*00b8*/ 	.word	0x00000390


	//   ....[4]....
        /*00bc*/ 	.word	0x000005c0


	//   ....[5]....
        /*00c0*/ 	.word	0x00000b30


	//   ....[6]....
        /*00c4*/ 	.word	0x00003dc0


	//   ....[7]....
        /*00c8*/ 	.word	0x00003f50


	//   ....[8]....
        /*00cc*/ 	.word	0x000041e0


	//   ....[9]....
        /*00d0*/ 	.word	0x00004370


	//   ....[10]....
        /*00d4*/ 	.word	0x00004490


	//   ....[11]....
        /*00d8*/ 	.word	0x00004910


	//   ....[12]....
        /*00dc*/ 	.word	0x00004d00


	//   ....[13]....
        /*00e0*/ 	.word	0x00004f40


	//   ....[14]....
        /*00e4*/ 	.word	0x000052f0


	//   ....[15]....
        /*00e8*/ 	.word	0x000055a0


	//   ....[16]....
        /*00ec*/ 	.word	0x00005a60


	//   ....[17]....
        /*00f0*/ 	.word	0x00007d30


	//   ....[18]....
        /*00f4*/ 	.word	0x00007e80


	//   ....[19]....
        /*00f8*/ 	.word	0x00007ef0


	//   ....[20]....
        /*00fc*/ 	.word	0x00007f60


	//   ....[21]....
        /*0100*/ 	.word	0x00007fd0


	//   ....[22]....
        /*0104*/ 	.word	0x00008040


	//----- nvinfo : EIATTR_REG_RECONFIG
	.align		4
.L_1086:
        /*0108*/ 	.byte	0x01, 0x54
	.zero		2


	//----- nvinfo : EIATTR_SYSCALL_OFFSETS
	.align		4
        /*010c*/ 	.byte	0x04, 0x46
        /*010e*/ 	.short	(.L_1088 - .L_1087)


	//   ....[0]....
.L_1087:
        /*0110*/ 	.word	0x00000790


	//   ....[1]....
        /*0114*/ 	.word	0x00000880


	//   ....[2]....
        /*0118*/ 	.word	0x000009c0


	//   ....[3]....
        /*011c*/ 	.word	0x00000ab0


	//----- nvinfo : EIATTR_MBARRIER_INSTR_OFFSETS
	.align		4
.L_1088:
        /*0120*/ 	.byte	0x04, 0x39
        /*0122*/ 	.short	(.L_1090 - .L_1089)


	//   ....[0]....
.L_1089:
        /*0124*/ 	.word	0x00000250
        /*0128*/ 	.word	0x000000ff
        /*012c*/ 	.word	0x00036400
        /*0130*/ 	.short	0x0100
        /*0132*/ 	.byte	0x06
	.zero		1


	//   ....[1]....
        /*0134*/ 	.word	0x00000340
        /*0138*/ 	.word	0x000000ff
        /*013c*/ 	.word	0x00036410
        /*0140*/ 	.short	0x0100
        /*0142*/ 	.byte	0x08
	.zero		1


	//   ....[2]....
        /*0144*/ 	.word	0x00000350
        /*0148*/ 	.word	0x000000ff
        /*014c*/ 	.word	0x00036420
        /*0150*/ 	.short	0x0100
        /*0152*/ 	.byte	0x08
	.zero		1


	//   ....[3]....
        /*0154*/ 	.word	0x00000360
        /*0158*/ 	.word	0x000000ff
        /*015c*/ 	.word	0x00036418
        /*0160*/ 	.short	0x0100
        /*0162*/ 	.byte	0x08
	.zero		1


	//   ....[4]....
        /*0164*/ 	.word	0x00000370
        /*0168*/ 	.word	0x000000ff
        /*016c*/ 	.word	0x00036428
        /*0170*/ 	.short	0x0100
        /*0172*/ 	.byte	0x08
	.zero		1


	//   ....[5]....
        /*0174*/ 	.word	0x000004a0
        /*0178*/ 	.word	0x000000ff
        /*017c*/ 	.word	0x00036430
        /*0180*/ 	.short	0x0100
        /*0182*/ 	.byte	0x08
	.zero		1


	//   ....[6]....
        /*0184*/ 	.word	0x000004b0
        /*0188*/ 	.word	0x000000ff
        /*018c*/ 	.word	0x00036438
        /*0190*/ 	.short	0x0100
        /*0192*/ 	.byte	0x08
	.zero		1


	//   ....[7]....
        /*0194*/ 	.word	0x00000b70
        /*0198*/ 	.word	0x000000ff
        /*019c*/ 	.word	0x00036400
        /*01a0*/ 	.short	0x010a
        /*01a2*/ 	.byte	0x24
	.zero		1


	//   ....[8]....
        /*01a4*/ 	.word	0x00000c50
        /*01a8*/ 	.word	0x000000ff
        /*01ac*/ 	.word	0x00036400
        /*01b0*/ 	.short	0x010a
        /*01b2*/ 	.byte	0x24
	.zero		1


	//   ....[9]....
        /*01b4*/ 	.word	0x00001680
        /*01b8*/ 	.word	0x00000003
        /*01bc*/ 	.word	0x00036410
        /*01c0*/ 	.short	0x010a
        /*01c2*/ 	.byte	0x3f
	.zero		1


	//   ....[10]....
        /*01c4*/ 	.word	0x000016c0
        /*01c8*/ 	.word	0x00000003
        /*01cc*/ 	.word	0x00036410
        /*01d0*/ 	.short	0x010a
        /*01d2*/ 	.byte	0x3f
	.zero		1


	//   ....[11]....
        /*01d4*/ 	.word	0x00001d60
        /*01d8*/ 	.word	0x000000ff
        /*01dc*/ 	.word	0x00036430
        /*01e0*/ 	.short	0x010a
        /*01e2*/ 	.byte	0x24
	.zero		1


	//   ....[12]....
        /*01e4*/ 	.word	0x00001da0
        /*01e8*/ 	.word	0x000000ff
        /*01ec*/ 	.word	0x00036430
        /*01f0*/ 	.short	0x010a
        /*01f2*/ 	.byte	0x24
	.zero		1


	//   ....[13]....
        /*01f4*/ 	.word	0x00003170
        /*01f8*/ 	.word	0x000000ff
        /*01fc*/ 	.word	0x00000000
        /*0200*/ 	.short	0x0101
        /*0202*/ 	.byte	0x04
	.zero		1


	//   ....[14]....
        /*0204*/ 	.word	0x00003520
        /*0208*/ 	.word	0x00000003
        /*020c*/ 	.word	0x00000000
        /*0210*/ 	.short	0x0101
        /*0212*/ 	.byte	0x3f
	.zero		1


	//   ....[15]....
        /*0214*/ 	.word	0x00005ee0
        /*0218*/ 	.word	0x00000000
        /*021c*/ 	.word	0x00036420
        /*0220*/ 	.short	0x010a
        /*0222*/ 	.byte	0x3f
	.zero		1


	//   ....[16]....
        /*0224*/ 	.word	0x00006620
        /*0228*/ 	.word	0x00000000
        /*022c*/ 	.word	0x00036438
        /*0230*/ 	.short	0x010a
        /*0232*/ 	.byte	0x3f
	.zero		1


	//   ....[17]....
        /*0234*/ 	.word	0x00006970
        /*0238*/ 	.word	0x00000000
        /*023c*/ 	.word	0x00036428
        /*0240*/ 	.short	0x010a
        /*0242*/ 	.byte	0x3f
	.zero		1


	//   ....[18]....
        /*0244*/ 	.word	0x00006c00
        /*0248*/ 	.word	0x00000000
        /*024c*/ 	.word	0x00036438
        /*0250*/ 	.short	0x010a
        /*0252*/ 	.byte	0x3f
	.zero		1


	//   ....[19]....
        /*0254*/ 	.word	0x00006ee0
        /*0258*/ 	.word	0x00000000
        /*025c*/ 	.word	0x00036420
        /*0260*/ 	.short	0x010a
        /*0262*/ 	.byte	0x3f
	.zero		1


	//   ....[20]....
        /*0264*/ 	.word	0x000071d0
        /*0268*/ 	.word	0x00000000
        /*026c*/ 	.word	0x00036438
        /*0270*/ 	.short	0x010a
        /*0272*/ 	.byte	0x3f
	.zero		1


	//   ....[21]....
        /*0274*/ 	.word	0x000074c0
        /*0278*/ 	.word	0x00000000
        /*027c*/ 	.word	0x00036428
        /*0280*/ 	.short	0x010a
        /*0282*/ 	.byte	0x3f
	.zero		1


	//   ....[22]....
        /*0284*/ 	.word	0x00007770
        /*0288*/ 	.word	0x00000000
        /*028c*/ 	.word	0x00036438
        /*0290*/ 	.short	0x010a
        /*0292*/ 	.byte	0x3f
	.zero		1


	//   ....[23]....
        /*0294*/ 	.word	0x00007bb0
        /*0298*/ 	.word	0x00000007
        /*029c*/ 	.word	0x00000000
        /*02a0*/ 	.short	0x010a
        /*02a2*/ 	.byte	0x3f
	.zero		1


	//   ....[24]....
        /*02a4*/ 	.word	0x00007c30
        /*02a8*/ 	.word	0x00000003
        /*02ac*/ 	.word	0x00000000
        /*02b0*/ 	.short	0x010a
        /*02b2*/ 	.byte	0x3f
	.zero		1


	//   ....[25]....
        /*02b4*/ 	.word	0x00007c80
        /*02b8*/ 	.word	0x00000009
        /*02bc*/ 	.word	0x00036438
        /*02c0*/ 	.short	0x010a
        /*02c2*/ 	.byte	0x3f
	.zero		1


	//   ....[26]....
        /*02c4*/ 	.word	0x00007d60
        /*02c8*/ 	.word	0x00000098
        /*02cc*/ 	.word	0x00036400
        /*02d0*/ 	.short	0x010a
        /*02d2*/ 	.byte	0x3f
	.zero		1


	//   ....[27]....
        /*02d4*/ 	.word	0x00007db0
        /*02d8*/ 	.word	0x00000003
        /*02dc*/ 	.word	0x00036410
        /*02e0*/ 	.short	0x010a
        /*02e2*/ 	.byte	0x3f
	.zero		1


	//   ....[28]....
        /*02e4*/ 	.word	0x00007e00
        /*02e8*/ 	.word	0x00000098
        /*02ec*/ 	.word	0x00036430
        /*02f0*/ 	.short	0x010a
        /*02f2*/ 	.byte	0x3f
	.zero		1


	//   ....[29]....
        /*02f4*/ 	.word	0x00008080
        /*02f8*/ 	.word	0x00000000
        /*02fc*/ 	.word	0x00036420
        /*0300*/ 	.short	0x010a
        /*0302*/ 	.byte	0x3f
	.zero		1


	//   ....[30]....
        /*0304*/ 	.word	0x000080d0
        /*0308*/ 	.word	0x00000000
        /*030c*/ 	.word	0x00036438
        /*0310*/ 	.short	0x010a
        /*0312*/ 	.byte	0x3f
	.zero		1


	//   ....[31]....
        /*0314*/ 	.word	0x00008120
        /*0318*/ 	.word	0x00000000
        /*031c*/ 	.word	0x00036428
        /*0320*/ 	.short	0x010a
        /*0322*/ 	.byte	0x3f
	.zero		1


	//   ....[32]....
        /*0324*/ 	.word	0x00008170
        /*0328*/ 	.word	0x00000000
        /*032c*/ 	.word	0x00036438
        /*0330*/ 	.short	0x010a
        /*0332*/ 	.byte	0x3f
	.zero		1


	//   ....[33]....
        /*0334*/ 	.word	0x000081d0
        /*0338*/ 	.word	0x00000000
        /*033c*/ 	.word	0x00036420
        /*0340*/ 	.short	0x010a
        /*0342*/ 	.byte	0x3f
	.zero		1


	//   ....[34]....
        /*0344*/ 	.word	0x00008220
        /*0348*/ 	.word	0x00000000
        /*034c*/ 	.word	0x00036438
        /*0350*/ 	.short	0x010a
        /*0352*/ 	.byte	0x3f
	.zero		1


	//   ....[35]....
        /*0354*/ 	.word	0x00008270
        /*0358*/ 	.word	0x00000000
        /*035c*/ 	.word	0x00036428
        /*0360*/ 	.short	0x010a
        /*0362*/ 	.byte	0x3f
	.zero		1


	//   ....[36]....
        /*0364*/ 	.word	0x000082c0
        /*0368*/ 	.word	0x00000000
        /*036c*/ 	.word	0x00036438
        /*0370*/ 	.short	0x010a
        /*0372*/ 	.byte	0x3f
	.zero		1


	//   ....[37]....
        /*0374*/ 	.word	0x000083a0
        /*0378*/ 	.word	0x00000007
        /*037c*/ 	.word	0x00000000
        /*0380*/ 	.short	0x010a
        /*0382*/ 	.byte	0x3f
	.zero		1


	//   ....[38]....
        /*0384*/ 	.word	0x000083f0
        /*0388*/ 	.word	0x00000003
        /*038c*/ 	.word	0x00000000
        /*0390*/ 	.short	0x010a
        /*0392*/ 	.byte	0x3f
	.zero		1


	//----- nvinfo : EIATTR_NUM_MBARRIERS
	.align		4
.L_1090:
        /*0394*/ 	.byte	0x03, 0x38
        /*0396*/ 	.short	0x0007


	//----- nvinfo : EIATTR_EXIT_INSTR_OFFSETS
	.align		4
        /*0398*/ 	.byte	0x04, 0x1c
        /*039a*/ 	.short	(.L_1092 - .L_1091)


	//   ....[0]....
.L_1091:
        /*039c*/ 	.word	0x00007cd0


	//----- nvinfo : EIATTR_MAX_THREADS
	.align		4
.L_1092:
        /*03a0*/ 	.byte	0x04, 0x05
        /*03a2*/ 	.short	(.L_1094 - .L_1093)
.L_1093:
        /*03a4*/ 	.word	0x00000200
        /*03a8*/ 	.word	0x00000001
        /*03ac*/ 	.word	0x00000001


	//----- nvinfo : EIATTR_CRS_STACK_SIZE
	.align		4
.L_1094:
        /*03b0*/ 	.byte	0x04, 0x1e
        /*03b2*/ 	.short	(.L_1096 - .L_1095)
.L_1095:
        /*03b4*/ 	.word	0x00000000


	//----- nvinfo : EIATTR_CBANK_PARAM_SIZE
	.align		4
.L_1096:
        /*03b8*/ 	.byte	0x03, 0x19
        /*03ba*/ 	.short	0x06f0


	//----- nvinfo : EIATTR_PARAM_CBANK
	.align		4
        /*03bc*/ 	.byte	0x04, 0x0a
        /*03be*/ 	.short	(.L_1098 - .L_1097)
	.align		4
.L_1097:
        /*03c0*/ 	.word	index@(.nv.constant0._ZN7cutlass13device_kernelIN5flash11enable_sm90INS1_16FlashAttnBwdSm90INS1_25CollectiveMainloopBwdSm90ILi2ELi1ELi1EN4cute5tupleIJNS5_1CILi1EEES8_S8_EEENS6_IJNS7_ILi64EEENS7_ILi96EEENS7_ILi192EEEEEENS_6half_tEfNS_4arch4Sm90ELb0ELb0ELb0ELb0ELb1ELb0ELb1ELb0ELi3ELi1ELi1ELi1ELb0EEENS1_24CollectiveEpilogueBwdGQAISD_fSG_Li384ELb0ELb1EEENS1_19SingleTileSchedulerILb0ELb0ELb0ELi96EEEEEEEEEvNT_6ParamsE)
        /*03c4*/ 	.short	0x0210
        /*03c6*/ 	.short	0x06f0


	//----- nvinfo : EIATTR_SW_WAR
	.align		4
.L_1098:
        /*03c8*/ 	.byte	0x04, 0x36
        /*03ca*/ 	.short	(.L_1100 - .L_1099)
.L_1099:
        /*03cc*/ 	.word	0x00000008
.L_1100:


//--------------------- .nv.info._ZN7cutlass13device_kernelIN5flash11enable_sm90INS1_16FlashAttnBwdSm90INS1_25CollectiveMainloopBwdSm90ILi2ELi1ELi1EN4cute5tupleIJNS5_1CILi1EEES8_S8_EEENS6_IJNS7_ILi64EEENS7_ILi96EEENS7_ILi192EEEEEENS_6half_tEfNS_4arch4Sm90ELb0ELb0ELb0ELb1ELb0ELb0ELb1ELb0ELi3ELi1ELi1ELi1ELb0EEENS1_21CollectiveEpilogueBwdISD_SE_SG_Li384ELb1ELb1ELi3EEENS1_19SingleTileSchedulerILb1ELb0ELb0ELi96EEEEEEEEEvNT_6ParamsE --------------------------
	.section	.nv.info._ZN7cutlass13device_kernelIN5flash11enable_sm90INS1_16FlashAttnBwdSm90INS1_25CollectiveMainloopBwdSm90ILi2ELi1ELi1EN4cute5tupleIJNS5_1CILi1EEES8_S8_EEENS6_IJNS7_ILi64EEENS7_ILi96EEENS7_ILi192EEEEEENS_6half_tEfNS_4arch4Sm90ELb0ELb0ELb0ELb1ELb0ELb0ELb1ELb0ELi3ELi1ELi1ELi1ELb0EEENS1_21CollectiveEpilogueBwdISD_SE_SG_Li384ELb1ELb1ELi3EEENS1_19SingleTileSchedulerILb1ELb0ELb0ELi96EEEEEEEEEvNT_6ParamsE,"",@"SHT_CUDA_INFO"
	.sectionflags	@""
	.align	4


	//----- nvinfo : EIATTR_CUDA_API_VERSION
	.align		4
        /*0000*/ 	.byte	0x04, 0x37
        /*0002*/ 	.short	(.L_1102 - .L_1101)
.L_1101:
        /*0004*/ 	.word	0x00000082


	//----- nvinfo : EIATTR_KPARAM_INFO
	.align		4
.L_1102:
        /*0008*/ 	.byte	0x04, 0x17
        /*000a*/ 	.short	(.L_1104 - .L_1103)
.L_1103:
        /*000c*/ 	.word	0x00000000
        /*0010*/ 	.short	0x0000
        /*0012*/ 	.short	0x0070
        /*0014*/ 	.byte	0x00, 0xf0, 0x01, 0x1a


	//----- nvinfo : EIATTR_SPARSE_MMA_MASK
	.align		4
.L_1104:
        /*0018*/ 	.byte	0x03, 0x50
        /*001a*/ 	.short	0x0000


	//----- nvinfo : EIATTR_MAXREG_COUNT
	.align		4
        /*001c*/ 	.byte	0x03, 0x1b
        /*001e*/ 	.short	0x0080


	//----- nvinfo : EIATTR_NUM_BARRIERS
	.align		4
        /*0020*/ 	.byte	0x02, 0x4c
        /*0022*/ 	.byte	0x10
	.zero		1


	//----- nvinfo : EIATTR_EXTERNS
	.align		4
        /*0024*/ 	.byte	0x04, 0x0f
        /*0026*/ 	.short	(.L_1106 - .L_1105)


	//   ....[0]....
	.align		4
.L_1105:
        /*0028*/ 	.word	index@(__assertfail)


	//----- nvinfo : EIATTR_MERCURY_ISA_VERSION
	.align		4
.L_1106:
        /*002c*/ 	.byte	0x03, 0x5f
        /*002e*/ 	.short	0x0101


	//----- nvinfo : EIATTR_INT_WARP_WIDE_INSTR_OFFSETS
	.align		4
        /*0030*/ 	.byte	0x04, 0x31
        /*0032*/ 	.short	(.L_1108 - .L_1107)


	//   ....[0]....
.L_1107:
        /*0034*/ 	.word	0x00000170


	//   ....[1]....
        /*0038*/ 	.word	0x00000230


	//   ....[2]....
        /*003c*/ 	.word	0x00007bd0


	//----- nvinfo : EIATTR_COOP_GROUP_MASK_REGIDS
	.align		4
.L_1108:
        /*0040*/ 	.byte	0x04, 0x29
        /*0042*/ 	.short	(.L_1110 - .L_1109)


	//   ....[0]....
.L_1109:
        /*0044*/ 	.word	0xffffffff


	//   ....[1]....
        /*0048*/ 	.word	0xffffffff


	//   ....[2]....
        /*004c*/ 	.word	0xffffffff


	//   ....[3]....
        /*0050*/ 	.word	0xffffffff


	//   ....[4]....
        /*0054*/ 	.word	0xffffffff


	//   ....[5]....
        /*0058*/ 	.word	0xffffffff


	//   ....[6]....
        /*005c*/ 	.word	0xffffffff


	//   ....[7]....
        /*0060*/ 	.word	0x0500000f


	//----- nvinfo : EIATTR_COOP_GROUP_INSTR_OFFSETS
	.align		4
.L_1110:
        /*0064*/ 	.byte	0x04, 0x28
        /*0066*/ 	.short	(.L_1112 - .L_1111)


	//   ....[0]....
.L_1111:
        /*0068*/ 	.word	0x00000050


	//   ....[1]....
        /*006c*/ 	.word	0x00000180


	//   ....[2]....
        /*0070*/ 	.word	0x00000210


	//   ....[3]....
        /*0074*/ 	.word	0x00000390


	//   ....[4]....
        /*0078*/ 	.word	0x000005d0


	//   ....[5]....
        /*007c*/ 	.word	0x00001220


	//   ....[6]....
        /*0080*/ 	.word	0x000064f0


	//   ....[7]....
        /*0084*/ 	.word	0x00009f10


	//----- nvinfo : EIATTR_REG_RECONFIG
	.align		4
.L_1112:
        /*0088*/ 	.byte	0x01, 0x54
	.zero		2


	//----- nvinfo : EIATTR_SYSCALL_OFFSETS
	.align		4
        /*008c*/ 	.byte	0x04, 0x46
        /*008e*/ 	.short	(.L_1114 - .L_1113)


	//   ....[0]....
.L_1113:
        /*0090*/ 	.word	0x00000e80


	//   ....[1]....
        /*0094*/ 	.word	0x00000f70


	//   ....[2]....
        /*0098*/ 	.word	0x000010b0


	//   ....[3]....
        /*009c*/ 	.word	0x000011a0


	//----- nvinfo : EIATTR_MBARRIER_INSTR_OFFSETS
	.align		4
.L_1114:
        /*00a0*/ 	.byte	0x04, 0x39
        /*00a2*/ 	.short	(.L_1116 - .L_1115)


	//   ....[0]....
.L_1115:
        /*00a4*/ 	.word	0x00000250
        /*00a8*/ 	.word	0x000000ff
        /*00ac*/ 	.word	0x00036400
        /*00b0*/ 	.short	0x0100
        /*00b2*/ 	.byte	0x06
	.zero		1


	//   ....[1]....
        /*00b4*/ 	.word	0x00000340
        /*00b8*/ 	.word	0x000000ff
        /*00bc*/ 	.word	0x00036410
        /*00c0*/ 	.short	0x0100
        /*00c2*/ 	.byte	0x08
	.zero		1


	//   ....[2]....
        /*00c4*/ 	.word	0x00000350
        /*00c8*/ 	.word	0x000000ff
        /*00cc*/ 	.word	0x00036420
        /*00d0*/ 	.short	0x0100
        /*00d2*/ 	.byte	0x08
	.zero		1


	//   ....[3]....
        /*00d4*/ 	.word	0x00000360
        /*00d8*/ 	.word	0x000000ff
        /*00dc*/ 	.word	0x00036418
        /*00e0*/ 	.short	0x0100
        /*00e2*/ 	.byte	0x08
	.zero		1


	//   ....[4]....
        /*00e4*/ 	.word	0x00000370
        /*00e8*/ 	.word	0x000000ff
        /*00ec*/ 	.word	0x00036428
        /*00f0*/ 	.short	0x0100
        /*00f2*/ 	.byte	0x08
	.zero		1


	//   ....[5]....
        /*00f4*/ 	.word	0x000004a0
        /*00f8*/ 	.word	0x000000ff
        /*00fc*/ 	.word	0x00036430
        /*0100*/ 	.short	0x0100
        /*0102*/ 	.byte	0x08
	.zero		1


	//   ....[6]....
        /*0104*/ 	.word	0x000004b0
        /*0108*/ 	.word	0x000000ff
        /*010c*/ 	.word	0x00036438
        /*0110*/ 	.short	0x0100
        /*0112*/ 	.byte	0x08
	.zero		1


	//   ....[7]....
        /*0114*/ 	.word	0x00001260
        /*0118*/ 	.word	0x000000ff
        /*011c*/ 	.word	0x00036400
        /*0120*/ 	.short	0x010a
        /*0122*/ 	.byte	0x24
	.zero		1


	//   ....[8]....
        /*0124*/ 	.word	0x000013b0
        /*0128*/ 	.word	0x000000ff
        /*012c*/ 	.word	0x00036400
        /*0130*/ 	.short	0x010a
        /*0132*/ 	.byte	0x24
	.zero		1


	//   ....[9]....
        /*0134*/ 	.word	0x00001a40
        /*0138*/ 	.word	0x00000004
        /*013c*/ 	.word	0x00036410
        /*0140*/ 	.short	0x010a
        /*0142*/ 	.byte	0x3f
	.zero		1


	//   ....[10]....
        /*0144*/ 	.word	0x00001a80
        /*0148*/ 	.word	0x00000004
        /*014c*/ 	.word	0x00036410
        /*0150*/ 	.short	0x010a
        /*0152*/ 	.byte	0x3f
	.zero		1


	//   ....[11]....
        /*0154*/ 	.word	0x00002120
        /*0158*/ 	.word	0x000000ff
        /*015c*/ 	.word	0x00036430
        /*0160*/ 	.short	0x010a
        /*0162*/ 	.byte	0x24
	.zero		1


	//   ....[12]....
        /*0164*/ 	.word	0x00002160
        /*0168*/ 	.word	0x000000ff
        /*016c*/ 	.word	0x00036430
        /*0170*/ 	.short	0x010a
        /*0172*/ 	.byte	0x24
	.zero		1


	//   ....[13]....
        /*0174*/ 	.word	0x00003520
        /*0178*/ 	.word	0x000000ff
        /*017c*/ 	.word	0x00000000
        /*0180*/ 	.short	0x0101
        /*0182*/ 	.byte	0x04
	.zero		1


	//   ....[14]....
        /*0184*/ 	.word	0x000038a0
        /*0188*/ 	.word	0x00000004
        /*018c*/ 	.word	0x00000000
        /*0190*/ 	.short	0x0101
        /*0192*/ 	.byte	0x3f
	.zero		1


	//   ....[15]....
        /*0194*/ 	.word	0x000080b0
        /*0198*/ 	.word	0x0000000c
        /*019c*/ 	.word	0x00036420
        /*01a0*/ 	.short	0x010a
        /*01a2*/ 	.byte	0x3f
	.zero		1


	//   ....[16]....
        /*01a4*/ 	.word	0x000087b0
        /*01a8*/ 	.word	0x0000000c
        /*01ac*/ 	.word	0x00036438
        /*01b0*/ 	.short	0x010a
        /*01b2*/ 	.byte	0x3f
	.zero		1


	//   ....[17]....
        /*01b4*/ 	.word	0x00008b20
        /*01b8*/ 	.word	0x0000000c
        /*01bc*/ 	.word	0x00036428
        /*01c0*/ 	.short	0x010a
        /*01c2*/ 	.byte	0x3f
	.zero		1


	//   ....[18]....
        /*01c4*/ 	.word	0x00008dd0
        /*01c8*/ 	.word	0x0000000c
        /*01cc*/ 	.word	0x00036438
        /*01d0*/ 	.short	0x010a
        /*01d2*/ 	.byte	0x3f
	.zero		1


	//   ....[19]....
        /*01d4*/ 	.word	0x00009090
        /*01d8*/ 	.word	0x0000000c
        /*01dc*/ 	.word	0x00036420
        /*01e0*/ 	.short	0x010a
        /*01e2*/ 	.byte	0x3f
	.zero		1


	//   ....[20]....
        /*01e4*/ 	.word	0x00009390
        /*01e8*/ 	.word	0x0000000c
        /*01ec*/ 	.word	0x00036438
        /*01f0*/ 	.short	0x010a
        /*01f2*/ 	.byte	0x3f
	.zero		1


	//   ....[21]....
        /*01f4*/ 	.word	0x00009690
        /*01f8*/ 	.word	0x0000000c
        /*01fc*/ 	.word	0x00036428
        /*0200*/ 	.short	0x010a
        /*0202*/ 	.byte	0x3f
	.zero		1


	//   ....[22]....
        /*0204*/ 	.word	0x00009950
        /*0208*/ 	.word	0x0000000c
        /*020c*/ 	.word	0x00036438
        /*0210*/ 	.short	0x010a
        /*0212*/ 	.byte	0x3f
	.zero		1


	//   ....[23]....
        /*0214*/ 	.word	0x00009da0
        /*0218*/ 	.word	0x00000007
        /*021c*/ 	.word	0x00000000
        /*0220*/ 	.short	0x010a
        /*0222*/ 	.byte	0x3f
	.zero		1


	//   ....[24]....
        /*0224*/ 	.word	0x00009e20
        /*0228*/ 	.word	0x00000005
        /*022c*/ 	.word	0x00000000
        /*0230*/ 	.short	0x010a
        /*0232*/ 	.byte	0x3f
	.zero		1


	//   ....[25]....
        /*0234*/ 	.word	0x00009e70
        /*0238*/ 	.word	0x00000009
        /*023c*/ 	.word	0x00036438
        /*0240*/ 	.short	0x010a
        /*0242*/ 	.byte	0x3f
	.zero		1


	//   ....[26]....
        /*0244*/ 	.word	0x00009f40
        /*0248*/ 	.word	0x00000098
        /*024c*/ 	.word	0x00036400
        /*0250*/ 	.short	0x010a
        /*0252*/ 	.byte	0x3f
	.zero		1


	//   ....[27]....
        /*0254*/ 	.word	0x00009f90
        /*0258*/ 	.word	0x00000004
        /*025c*/ 	.word	0x00036410
        /*0260*/ 	.short	0x010a
        /*0262*/ 	.byte	0x3f
	.zero		1


	//   ....[28]....
        /*0264*/ 	.word	0x00009fe0
        /*0268*/ 	.word	0x00000098
        /*026c*/ 	.word	0x00036430
        /*0270*/ 	.short	0x010a
        /*0272*/ 	.byte	0x3f
	.zero		1


	//   ....[29]....
        /*0274*/ 	.word	0x0000a030
        /*0278*/ 	.word	0x0000000c
        /*027c*/ 	.word	0x00036420
        /*0280*/ 	.short	0x010a
        /*0282*/ 	.byte	0x3f
	.zero		1


	//   ....[30]....
        /*0284*/ 	.word	0x0000a080
        /*0288*/ 	.word	0x0000000c
        /*028c*/ 	.word	0x00036438
        /*0290*/ 	.short	0x010a
        /*0292*/ 	.byte	0x3f
	.zero		1


	//   ....[31]....
        /*0294*/ 	.word	0x0000a0d0
        /*0298*/ 	.word	0x0000000c
        /*029c*/ 	.word	0x00036428
        /*02a0*/ 	.short	0x010a
        /*02a2*/ 	.byte	0x3f
	.zero		1


	//   ....[32]....
        /*02a4*/ 	.word	0x0000a120
        /*02a8*/ 	.word	0x0000000c
        /*02ac*/ 	.word	0x00036438
        /*02b0*/ 	.short	0x010a
        /*02b2*/ 	.byte	0x3f
	.zero		1


	//   ....[33]....
        /*02b4*/ 	.word	0x0000a180
        /*02b8*/ 	.word	0x0000000c
        /*02bc*/ 	.word	0x00036420
        /*02c0*/ 	.short	0x010a
        /*02c2*/ 	.byte	0x3f
	.zero		1


	//   ....[34]....
        /*02c4*/ 	.word	0x0000a1d0
        /*02c8*/ 	.word	0x0000000c
        /*02cc*/ 	.word	0x00036438
        /*02d0*/ 	.short	0x010a
        /*02d2*/ 	.byte	0x3f
	.zero		1


	//   ....[35]....
        /*02d4*/ 	.word	0x0000a220
        /*02d8*/ 	.word	0x0000000c
        /*02dc*/ 	.word	0x00036428
        /*02e0*/ 	.short	0x010a
        /*02e2*/ 	.byte	0x3f
	.zero		1


	//   ....[36]....
        /*02e4*/ 	.word	0x0000a270
        /*02e8*/ 	.word	0x0000000c
        /*02ec*/ 	.word	0x00036438
        /*02f0*/ 	.short	0x010a
        /*02f2*/ 	.byte	0x3f
	.zero		1


	//   ....[37]....
        /*02f4*/ 	.word	0x0000a340
        /*02f8*/ 	.word	0x00000007
        /*02fc*/ 	.word	0x00000000
        /*0300*/ 	.short	0x010a
        /*0302*/ 	.byte	0x3f
	.zero		1


	//   ....[38]....
        /*0304*/ 	.word	0x0000a390
        /*0308*/ 	.word	0x00000005
        /*030c*/ 	.word	0x00000000
        /*0310*/ 	.short	0x010a
        /*0312*/ 	.byte	0x3f
	.zero		1


	//----- nvinfo : EIATTR_NUM_MBARRIERS
	.align		4
.L_1116:
        /*0314*/ 	.byte	0x03, 0x38
        /*0316*/ 	.short	0x0007


	//----- nvinfo : EIATTR_EXIT_INSTR_OFFSETS
	.align		4
        /*0318*/ 	.byte	0x04, 0x1c
        /*031a*/ 	.short	(.L_1118 - .L_1117)


	//   ....[0]....
.L_1117:
        /*031c*/ 	.word	0x00009ec0


	//----- nvinfo : EIATTR_MAX_THREADS
	.align		4
.L_1118:
        /*0320*/ 	.byte	0x04, 0x05
        /*0322*/ 	.short	(.L_1120 - .L_1119)
.L_1119:
        /*0324*/ 	.word	0x00000200
        /*0328*/ 	.word	0x00000001
        /*032c*/ 	.word	0x00000001


	//----- nvinfo : EIATTR_CRS_STACK_SIZE
	.align		4
.L_1120:
        /*0330*/ 	.byte	0x04, 0x1e
        /*0332*/ 	.short	(.L_1122 - .L_1121)
.L_1121:
        /*0334*/ 	.word	0x00000000


	//----- nvinfo : EIATTR_CBANK_PARAM_SIZE
	.align		4
.L_1122:
        /*0338*/ 	.byte	0x03, 0x19
        /*033a*/ 	.short	0x06f0


	//----- nvinfo : EIATTR_PARAM_CBANK
	.align		4
        /*033c*/ 	.byte	0x04, 0x0a
        /*033e*/ 	.short	(.L_1124 - .L_1123)
	.align		4
.L_1123:
        /*0340*/ 	.word	index@(.nv.constant0._ZN7cutlass13device_kernelIN5flash11enable_sm90INS1_16FlashAttnBwdSm90INS1_25CollectiveMainloopBwdSm90ILi2ELi1ELi1EN4cute5tupleIJNS5_1CILi1EEES8_S8_EEENS6_IJNS7_ILi64EEENS7_ILi96EEENS7_ILi192EEEEEENS_6half_tEfNS_4arch4Sm90ELb0ELb0ELb0ELb1ELb0ELb0ELb1ELb0ELi3ELi1ELi1ELi1ELb0EEENS1_21CollectiveEpilogueBwdISD_SE_SG_Li384ELb1ELb1ELi3EEENS1_19SingleTileSchedulerILb1ELb0ELb0ELi96EEEEEEEEEvNT_6ParamsE)
        /*0344*/ 	.short	0x0210
        /*0346*/ 	.short	0x06f0


	//----- nvinfo : EIATTR_SW_WAR
	.align		4
.L_1124:
        /*0348*/ 	.byte	0x04, 0x36
        /*034a*/ 	.short	(.L_1126 - .L_1125)
.L_1125:
        /*034c*/ 	.word	0x00000008
.L_1126:


//--------------------- .nv.info._ZN7cutlass13device_kernelIN5flash11enable_sm90INS1_16FlashAttnBwdSm90INS1_25CollectiveMainloopBwdSm90ILi2ELi1ELi1EN4cute5tupleIJNS5_1CILi1EEES8_S8_EEENS6_IJNS7_ILi64EEENS7_ILi96EEENS7_ILi192EEEEEENS_6half_tEfNS_4arch4Sm90ELb0ELb0ELb0ELb1ELb1ELb0ELb1ELb0ELi3ELi1ELi1ELi1ELb0EEENS1_21CollectiveEpilogueBwdISD_SE_SG_Li384ELb1ELb1ELi3EEENS1_19SingleTileSchedulerILb1ELb0ELb0ELi96EEEEEEEEEvNT_6ParamsE --------------------------
	.section	.nv.info._ZN7cutlass13device_kernelIN5flash11enable_sm90INS1_16FlashAttnBwdSm90INS1_25CollectiveMainloopBwdSm90ILi2ELi1ELi1EN4cute5tupleIJNS5_1CILi1EEES8_S8_EEENS6_IJNS7_ILi64EEENS7_ILi96EEENS7_ILi192EEEEEENS_6half_tEfNS_4arch4Sm90ELb0ELb0ELb0ELb1ELb1ELb0ELb1ELb0ELi3ELi1ELi1ELi1ELb0EEENS1_21CollectiveEpilogueBwdISD_SE_SG_Li384ELb1ELb1ELi3EEENS1_19SingleTileSchedulerILb1ELb0ELb0ELi96EEEEEEEEEvNT_6ParamsE,"",@"SHT_CUDA_INFO"
	.sectionflags	@""
	.align	4


	//----- nvinfo : EIATTR_CUDA_API_VERSION
	.align		4
        /*0000*/ 	.byte	0x04, 0x37
        /*0002*/ 	.short	(.L_1128 - .L_1127)
.L_1127:
        /*0004*/ 	.word	0x00000082


	//----- nvinfo : EIATTR_KPARAM_INFO
	.align		4
.L_1128:
        /*0008*/ 	.byte	0x04, 0x17
        /*000a*/ 	.short	(.L_1130 - .L_1129)
.L_1129:
        /*000c*/ 	.word	0x00000000
        /*0010*/ 	.short	0x0000
        /*0012*/ 	.short	0x0070
        /*0014*/ 	.byte	0x00, 0xf0, 0x01, 0x1a


	//----- nvinfo : EIATTR_SPARSE_MMA_MASK
	.align		4
.L_1130:
        /*0018*/ 	.byte	0x03, 0x50
        /*001a*/ 	.short	0x0000


	//----- nvinfo : EIATTR_MAXREG_COUNT
	.align		4
        /*001c*/ 	.byte	0x03, 0x1b
        /*001e*/ 	.short	0x0080


	//----- nvinfo : EIATTR_NUM_BARRIERS
	.align		4
        /*0020*/ 	.byte	0x02, 0x4c
        /*0022*/ 	.byte	0x10
	.zero		1


	//----- nvinfo : EIATTR_EXTERNS
	.align		4
        /*0024*/ 	.byte	0x04, 0x0f
        /*0026*/ 	.short	(.L_1132 - .L_1131)


	//   ....[0]....
	.align		4
.L_1131:
        /*0028*/ 	.word	index@(__assertfail)


	//----- nvinfo : EIATTR_MERCURY_ISA_VERSION
	.align		4
.L_1132:
        /*002c*/ 	.byte	0x03, 0x5f
        /*002e*/ 	.short	0x0101


	//----- nvinfo : EIATTR_INT_WARP_WIDE_INSTR_OFFSETS
	.align		4
        /*0030*/ 	.byte	0x04, 0x31
        /*0032*/ 	.short	(.L_1134 - .L_1133)


	//   ....[0]....
.L_1133:
        /*0034*/ 	.word	0x00000170


	//   ....[1]....
        /*0038*/ 	.word	0x00000230


	//   ....[2]....
        /*003c*/ 	.word	0x000072b0


	//   ....[3]....
        /*0040*/ 	.word	0x000078a0


	//   ....[4]....
        /*0044*/ 	.word	0x00008000


	//   ....[5]....
        /*0048*/ 	.word	0x000083a0


	//----- nvinfo : EIATTR_COOP_GROUP_MASK_REGIDS
	.align		4
.L_1134:
        /*004c*/ 	.byte	0x04, 0x29
        /*004e*/ 	.short	(.L_1136 - .L_1135)


	//   ....[0]....
.L_1135:
        /*0050*/ 	.word	0xffffffff


	//   ....[1]....
        /*0054*/ 	.word	0xffffffff


	//   ....[2]....
        /*0058*/ 	.word	0xffffffff


	//   ....[3]....
        /*005c*/ 	.word	0xffffffff


	//   ....[4]....
        /*0060*/ 	.word	0xffffffff


	//   ....[5]....
        /*0064*/ 	.word	0xffffffff


	//   ....[6]....
        /*0068*/ 	.word	0xffffffff


	//   ....[7]....
        /*006c*/ 	.word	0xffffffff


	//   ....[8]....
        /*0070*/ 	.word	0xffffffff


	//   ....[9]....
        /*0074*/ 	.word	0xffffffff


	//   ....[10]....
        /*0078*/ 	.word	0xffffffff


	//   ....[11]....
        /*007c*/ 	.word	0xffffffff


	//   ....[12]....
        /*0080*/ 	.word	0xffffffff


	//   ....[13]....
        /*0084*/ 	.word	0x0500000f


	//   ....[14]....
        /*0088*/ 	.word	0x0500000f


	//   ....[15]....
        /*008c*/ 	.word	0x0500000f


	//   ....[16]....
        /*0090*/ 	.word	0x0500000f


	//----- nvinfo : EIATTR_COOP_GROUP_INSTR_OFFSETS
	.align		4
.L_1136:
        /*0094*/ 	.byte	0x04, 0x28
        /*0096*/ 	.short	(.L_1138 - .L_1137)


	//   ....[0]....
.L_1137:
        /*0098*/ 	.word	0x00000050


	//   ....[1]....
        /*009c*/ 	.word	0x00000180


	//   ....[2]....
        /*00a0*/ 	.word	0x00000210


	//   ....[3]....
        /*00a4*/ 	.word	0x00000390


	//   ....[4]....
        /*00a8*/ 	.word	0x000005d0


	//   ....[5]....
        /*00ac*/ 	.word	0x00001220


	//   ....[6]....
        /*00b0*/ 	.word	0x000064f0


	//   ....[7]....
        /*00b4*/ 	.word	0x00006df0


	//   ....[8]....
        /*00b8*/ 	.word	0x000071e0


	//   ....[9]....
        /*00bc*/ 	.word	0x00007420


	//   ....[10]....
        /*00c0*/ 	.word	0x000077d0


	//   ....[11]....
        /*00c4*/ 	.word	0x00007a80


	//   ....[12]....
        /*00c8*/ 	.word	0x00007f40


	//   ....[13]....
        /*00cc*/ 	.word	0x0000a6e0


	//   ....[14]....
        /*00d0*/ 	.word	0x0000a830


	//   ....[15]....
        /*00d4*/ 	.word	0x0000a8a0


	//   ....[16]....
        /*00d8*/ 	.word	0x0000a910


	//----- nvinfo : EIATTR_REG_RECONFIG
	.align		4
.L_1138:
        /*00dc*/ 	.byte	0x01, 0x54
	.zero		2


	//----- nvinfo : EIATTR_SYSCALL_OFFSETS
	.align		4
        /*00e0*/ 	.byte	0x04, 0x46
        /*00e2*/ 	.short	(.L_1140 - .L_1139)


	//   ....[0]....
.L_1139:
        /*00e4*/ 	.word	0x00000e80


	//   ....[1]....
        /*00e8*/ 	.word	0x00000f70


	//   ....[2]....
        /*00ec*/ 	.word	0x000010b0


	//   ....[3]....
        /*00f0*/ 	.word	0x000011a0


	//----- nvinfo : EIATTR_MBARRIER_INSTR_OFFSETS
	.align		4
.L_1140:
        /*00f4*/ 	.byte	0x04, 0x39
        /*00f6*/ 	.short	(.L_1142 - .L_1141)


	//   ....[0]....
.L_1141:
        /*00f8*/ 	.word	0x00000250
        /*00fc*/ 	.word	0x000000ff
        /*0100*/ 	.word	0x00036400
        /*0104*/ 	.short	0x0100
        /*0106*/ 	.byte	0x06
	.zero		1


	//   ....[1]....
        /*0108*/ 	.word	0x00000340
        /*010c*/ 	.word	0x000000ff
        /*0110*/ 	.word	0x00036410
        /*0114*/ 	.short	0x0100
        /*0116*/ 	.byte	0x08
	.zero		1


	//   ....[2]....
        /*0118*/ 	.word	0x00000350
        /*011c*/ 	.word	0x000000ff
        /*0120*/ 	.word	0x00036420
        /*0124*/ 	.short	0x0100
        /*0126*/ 	.byte	0x08
	.zero		1


	//   ....[3]....
        /*0128*/ 	.word	0x00000360
        /*012c*/ 	.word	0x000000ff
        /*0130*/ 	.word	0x00036418
        /*0134*/ 	.short	0x0100
        /*0136*/ 	.byte	0x08
	.zero		1


	//   ....[4]....
        /*0138*/ 	.word	0x00000370
        /*013c*/ 	.word	0x000000ff
        /*0140*/ 	.word	0x00036428
        /*0144*/ 	.short	0x0100
        /*0146*/ 	.byte	0x08
	.zero		1


	//   ....[5]....
        /*0148*/ 	.word	0x000004a0
        /*014c*/ 	.word	0x000000ff
        /*0150*/ 	.word	0x00036430
        /*0154*/ 	.short	0x0100
        /*0156*/ 	.byte	0x08
	.zero		1


	//   ....[6]....
        /*0158*/ 	.word	0x000004b0
        /*015c*/ 	.word	0x000000ff
        /*0160*/ 	.word	0x00036438
        /*0164*/ 	.short	0x0100
        /*0166*/ 	.byte	0x08
	.zero		1


	//   ....[7]....
        /*0168*/ 	.word	0x00001260
        /*016c*/ 	.word	0x000000ff
        /*0170*/ 	.word	0x00036400
        /*0174*/ 	.short	0x010a
        /*0176*/ 	.byte	0x24
	.zero		1


	//   ....[8]....
        /*0178*/ 	.word	0x000013b0
        /*017c*/ 	.word	0x000000ff
        /*0180*/ 	.word	0x00036400
        /*0184*/ 	.short	0x010a
        /*0186*/ 	.byte	0x24
	.zero		1


	//   ....[9]....
        /*0188*/ 	.word	0x00001a40
        /*018c*/ 	.word	0x00000004
        /*0190*/ 	.word	0x00036410
        /*0194*/ 	.short	0x010a
        /*0196*/ 	.byte	0x3f
	.zero		1


	//   ....[10]....
        /*0198*/ 	.word	0x00001a80
        /*019c*/ 	.word	0x00000004
        /*01a0*/ 	.word	0x00036410
        /*01a4*/ 	.short	0x010a
        /*01a6*/ 	.byte	0x3f
	.zero		1


	//   ....[11]....
        /*01a8*/ 	.word	0x00002120
        /*01ac*/ 	.word	0x000000ff
        /*01b0*/ 	.word	0x00036430
        /*01b4*/ 	.short	0x010a
        /*01b6*/ 	.byte	0x24
	.zero		1


	//   ....[12]....
        /*01b8*/ 	.word	0x00002160
        /*01bc*/ 	.word	0x000000ff
        /*01c0*/ 	.word	0x00036430
        /*01c4*/ 	.short	0x010a
        /*01c6*/ 	.byte	0x24
	.zero		1


	//   ....[13]....
        /*01c8*/ 	.word	0x00003520
        /*01cc*/ 	.word	0x000000ff
        /*01d0*/ 	.word	0x00000000
        /*01d4*/ 	.short	0x0101
        /*01d6*/ 	.byte	0x04
	.zero		1


	//   ....[14]....
        /*01d8*/ 	.word	0x000038a0
        /*01dc*/ 	.word	0x00000004
        /*01e0*/ 	.word	0x00000000
        /*01e4*/ 	.short	0x0101
        /*01e6*/ 	.byte	0x3f
	.zero		1


	//   ....[15]....
        /*01e8*/ 	.word	0x00008880
        /*01ec*/ 	.word	0x0000000c
        /*01f0*/ 	.word	0x00036420
        /*01f4*/ 	.short	0x010a
        /*01f6*/ 	.byte	0x3f
	.zero		1


	//   ....[16]....
        /*01f8*/ 	.word	0x00008f80
        /*01fc*/ 	.word	0x0000000c
        /*0200*/ 	.word	0x00036438
        /*0204*/ 	.short	0x010a
        /*0206*/ 	.byte	0x3f
	.zero		1


	//   ....[17]....
        /*0208*/ 	.word	0x000092f0
        /*020c*/ 	.word	0x0000000c
        /*0210*/ 	.word	0x00036428
        /*0214*/ 	.short	0x010a
        /*0216*/ 	.byte	0x3f
	.zero		1


	//   ....[18]....
        /*0218*/ 	.word	0x000095a0
        /*021c*/ 	.word	0x0000000c
        /*0220*/ 	.word	0x00036438
        /*0224*/ 	.short	0x010a
        /*0226*/ 	.byte	0x3f
	.zero		1


	//   ....[19]....
        /*0228*/ 	.word	0x00009860
        /*022c*/ 	.word	0x0000000c
        /*0230*/ 	.word	0x00036420
        /*0234*/ 	.short	0x010a
        /*0236*/ 	.byte	0x3f
	.zero		1


	//   ....[20]....
        /*0238*/ 	.word	0x00009b60
        /*023c*/ 	.word	0x0000000c
        /*0240*/ 	.word	0x00036438
        /*0244*/ 	.short	0x010a
        /*0246*/ 	.byte	0x3f
	.zero		1


	//   ....[21]....
        /*0248*/ 	.word	0x00009e60
        /*024c*/ 	.word	0x0000000c
        /*0250*/ 	.word	0x00036428
        /*0254*/ 	.short	0x010a
        /*0256*/ 	.byte	0x3f
	.zero		1


	//   ....[22]....
        /*0258*/ 	.word	0x0000a120
        /*025c*/ 	.word	0x0000000c
        /*0260*/ 	.word	0x00036438
        /*0264*/ 	.short	0x010a
        /*0266*/ 	.byte	0x3f
	.zero		1


	//   ....[23]....
        /*0268*/ 	.word	0x0000a570
        /*026c*/ 	.word	0x00000007
        /*0270*/ 	.word	0x00000000
        /*0274*/ 	.short	0x010a
        /*0276*/ 	.byte	0x3f
	.zero		1


	//   ....[24]....
        /*0278*/ 	.word	0x0000a5f0
        /*027c*/ 	.word	0x00000005
        /*0280*/ 	.word	0x00000000
        /*0284*/ 	.short	0x010a
        /*0286*/ 	.byte	0x3f
	.zero		1


	//   ....[25]....
        /*0288*/ 	.word	0x0000a640
        /*028c*/ 	.word	0x00000009
        /*0290*/ 	.word	0x00036438
        /*0294*/ 	.short	0x010a
        /*0296*/ 	.byte	0x3f
	.zero		1


	//   ....[26]....
        /*0298*/ 	.word	0x0000a710
        /*029c*/ 	.word	0x00000098
        /*02a0*/ 	.word	0x00036400
        /*02a4*/ 	.short	0x010a
        /*02a6*/ 	.byte	0x3f
	.zero		1


	//   ....[27]....
        /*02a8*/ 	.word	0x0000a760
        /*02ac*/ 	.word	0x00000004
        /*02b0*/ 	.word	0x00036410
        /*02b4*/ 	.short	0x010a
        /*02b6*/ 	.byte	0x3f
	.zero		1


	//   ....[28]....
        /*02b8*/ 	.word	0x0000a7b0
        /*02bc*/ 	.word	0x00000098
        /*02c0*/ 	.word	0x00036430
        /*02c4*/ 	.short	0x010a
        /*02c6*/ 	.byte	0x3f
	.zero		1


	//   ....[29]....
        /*02c8*/ 	.word	0x0000a950
        /*02cc*/ 	.word	0x0000000c
        /*02d0*/ 	.word	0x00036420
        /*02d4*/ 	.short	0x010a
        /*02d6*/ 	.byte	0x3f
	.zero		1


	//   ....[30]....
        /*02d8*/ 	.word	0x0000a9a0
        /*02dc*/ 	.word	0x0000000c
        /*02e0*/ 	.word	0x00036438
        /*02e4*/ 	.short	0x010a
        /*02e6*/ 	.byte	0x3f
	.zero		1


	//   ....[31]....
        /*02e8*/ 	.word	0x0000a9f0
        /*02ec*/ 	.word	0x0000000c
        /*02f0*/ 	.word	0x00036428
        /*02f4*/ 	.short	0x010a
        /*02f6*/ 	.byte	0x3f
	.zero		1


	//   ....[32]....
        /*02f8*/ 	.word	0x0000aa40
        /*02fc*/ 	.word	0x0000000c
        /*0300*/ 	.word	0x00036438
        /*0304*/ 	.short	0x010a
        /*0306*/ 	.byte	0x3f
	.zero		1


	//   ....[33]....
        /*0308*/ 	.word	0x0000aaa0
        /*030c*/ 	.word	0x0000000c
        /*0310*/ 	.word	0x00036420
        /*0314*/ 	.short	0x010a
        /*0316*/ 	.byte	0x3f
	.zero		1


	//   ....[34]....
        /*0318*/ 	.word	0x0000aaf0
        /*031c*/ 	.word	0x0000000c
        /*0320*/ 	.word	0x00036438
        /*0324*/ 	.short	0x010a
        /*0326*/ 	.byte	0x3f
	.zero		1


	//   ....[35]....
        /*0328*/ 	.word	0x0000ab40
        /*032c*/ 	.word	0x0000000c
        /*0330*/ 	.word	0x00036428
        /*0334*/ 	.short	0x010a
        /*0336*/ 	.byte	0x3f
	.zero		1


	//   ....[36]....
        /*0338*/ 	.word	0x0000ab90
        /*033c*/ 	.word	0x0000000c
        /*0340*/ 	.word	0x00036438
        /*0344*/ 	.short	0x010a
        /*0346*/ 	.byte	0x3f
	.zero		1


	//   ....[37]....
        /*0348*/ 	.word	0x0000ac60
        /*034c*/ 	.word	0x00000007
        /*0350*/ 	.word	0x00000000
        /*0354*/ 	.short	0x010a
        /*0356*/ 	.byte	0x3f
	.zero		1


	//   ....[38]....
        /*0358*/ 	.word	0x0000acb0
        /*035c*/ 	.word	0x00000005
        /*0360*/ 	.word	0x00000000
        /*0364*/ 	.short	0x010a
        /*0366*/ 	.byte	0x3f
	.zero		1


	//----- nvinfo : EIATTR_NUM_MBARRIERS
	.align		4
.L_1142:
        /*0368*/ 	.byte	0x03, 0x38
        /*036a*/ 	.short	0x0007


	//----- nvinfo : EIATTR_EXIT_INSTR_OFFSETS
	.align		4
        /*036c*/ 	.byte	0x04, 0x1c
        /*036e*/ 	.short	(.L_1144 - .L_1143)


	//   ....[0]....
.L_1143:
        /*0370*/ 	.word	0x0000a690


	//----- nvinfo : EIATTR_MAX_THREADS
	.align		4
.L_1144:
        /*0374*/ 	.byte	0x04, 0x05
        /*0376*/ 	.short	(.L_1146 - .L_1145)
.L_1145:
        /*0378*/ 	.word	0x00000200
        /*037c*/ 	.word	0x00000001
        /*0380*/ 	.word	0x00000001


	//----- nvinfo : EIATTR_CRS_STACK_SIZE
	.align		4
.L_1146:
        /*0384*/ 	.byte	0x04, 0x1e
        /*0386*/ 	.short	(.L_1148 - .L_1147)
.L_1147:
        /*0388*/ 	.word	0x00000000


	//----- nvinfo : EIATTR_CBANK_PARAM_SIZE
	.align		4
.L_1148:
        /*038c*/ 	.byte	0x03, 0x19
        /*038e*/ 	.short	0x06f0


	//----- nvinfo : EIATTR_PARAM_CBANK
	.align		4
        /*0390*/ 	.byte	0x04, 0x0a
        /*0392*/ 	.short	(.L_1150 - .L_1149)
	.align		4
.L_1149:
        /*0394*/ 	.word	index@(.nv.constant0._ZN7cutlass13device_kernelIN5flash11enable_sm90INS1_16FlashAttnBwdSm90INS1_25CollectiveMainloopBwdSm90ILi2ELi1ELi1EN4cute5tupleIJNS5_1CILi1EEES8_S8_EEENS6_IJNS7_ILi64EEENS7_ILi96EEENS7_ILi192EEEEEENS_6half_tEfNS_4arch4Sm90ELb0ELb0ELb0ELb1ELb1ELb0ELb1ELb0ELi3ELi1ELi1ELi1ELb0EEENS1_21CollectiveEpilogueBwdISD_SE_SG_Li384ELb1ELb1ELi3EEENS1_19SingleTileSchedulerILb1ELb0ELb0ELi96EEEEEEEEEvNT_6ParamsE)
        /*0398*/ 	.short	0x0210
        /*039a*/ 	.short	0x06f0


	//----- nvinfo : EIATTR_SW_WAR
	.align		4
.L_1150:
        /*039c*/ 	.byte	0x04, 0x36
        /*039e*/ 	.short	(.L_1152 - .L_1151)
.L_1151:
        /*03a0*/ 	.word	0x00000008
.L_1152:


//--------------------- .nv.info._ZN7cutlass13device_kernelIN5flash11enable_sm90INS1_16FlashAttnBwdSm90INS1_25CollectiveMainloopBwdSm90ILi2ELi1ELi1EN4cute5tupleIJNS5_1CILi1EEES8_S8_EEENS6_IJNS7_ILi64EEENS7_ILi96EEENS7_ILi192EEEEEENS_6half_tEfNS_4arch4Sm90ELb0ELb0ELb0ELb1ELb0ELb0ELb1ELb0ELi3ELi1ELi1ELi1ELb0EEENS1_24CollectiveEpilogueBwdGQAISD_fSG_Li384ELb1ELb0EEENS1_19SingleTileSchedulerILb1ELb0ELb0ELi96EEEEEEEEEvNT_6ParamsE --------------------------
	.section	.nv.info._ZN7cutlass13device_kernelIN5flash11enable_sm90INS1_16FlashAttnBwdSm90INS1_25CollectiveMainloopBwdSm90ILi2ELi1ELi1EN4cute5tupleIJNS5_1CILi1EEES8_S8_EEENS6_IJNS7_ILi64EEENS7_ILi96EEENS7_ILi192EEEEEENS_6half_tEfNS_4arch4Sm90ELb0ELb0ELb0ELb1ELb0ELb0ELb1ELb0ELi3ELi1ELi1ELi1ELb0EEENS1_24CollectiveEpilogueBwdGQAISD_fSG_Li384ELb1ELb0EEENS1_19SingleTileSchedulerILb1ELb0ELb0ELi96EEEEEEEEEvNT_6ParamsE,"",@"SHT_CUDA_INFO"
	.sectionflags	@""
	.align	4


	//----- nvinfo : EIATTR_CUDA_API_VERSION
	.align		4
        /*0000*/ 	.byte	0x04, 0x37
        /*0002*/ 	.short	(.L_1154 - .L_1153)
.L_1153:
        /*0004*/ 	.word	0x00000082


	//----- nvinfo : EIATTR_KPARAM_INFO
	.align		4
.L_1154:
        /*0008*/ 	.byte	0x04, 0x17
        /*000a*/ 	.short	(.L_1156 - .L_1155)
.L_1155:
        /*000c*/ 	.word	0x00000000
        /*0010*/ 	.short	0x0000
        /*0012*/ 	.short	0x0070
        /*0014*/ 	.byte	0x00, 0xf0, 0x01, 0x1a


	//----- nvinfo : EIATTR_SPARSE_MMA_MASK
	.align		4
.L_1156:
        /*0018*/ 	.byte	0x03, 0x50
        /*001a*/ 	.short	0x0000


	//----- nvinfo : EIATTR_MAXREG_COUNT
	.align		4
        /*001c*/ 	.byte	0x03, 0x1b
        /*001e*/ 	.short	0x0080


	//----- nvinfo : EIATTR_NUM_BARRIERS
	.align		4
        /*0020*/ 	.byte	0x02, 0x4c
        /*0022*/ 	.byte	0x10
	.zero		1


	//----- nvinfo : EIATTR_EXTERNS
	.align		4
        /*0024*/ 	.byte	0x04, 0x0f
        /*0026*/ 	.short	(.L_1158 - .L_1157)


	//   ....[0]....
	.align		4
.L_1157:
        /*0028*/ 	.word	index@(__assertfail)


	//----- nvinfo : EIATTR_MERCURY_ISA_VERSION
	.align		4
.L_1158:
        /*002c*/ 	.byte	0x03, 0x5f
        /*002e*/ 	.short	0x0101


	//----- nvinfo : EIATTR_INT_WARP_WIDE_INSTR_OFFSETS
	.align		4
        /*0030*/ 	.byte	0x04, 0x31
        /*0032*/ 	.short	(.L_1160 - .L_1159)


	//   ....[0]....
.L_1159:
        /*0034*/ 	.word	0x00000170


	//   ....[1]....
        /*0038*/ 	.word	0x00000230


	//   ....[2]....
        /*003c*/ 	.word	0x00005c00


	//----- nvinfo : EIATTR_COOP_GROUP_MASK_REGIDS
	.align		4
.L_1160:
        /*0040*/ 	.byte	0x04, 0x29
        /*0042*/ 	.short	(.L_1162 - .L_1161)


	//   ....[0]....
.L_1161:
        /*0044*/ 	.word	0xffffffff


	//   ....[1]....
        /*0048*/ 	.word	0xffffffff


	//   ....[2]....
        /*004c*/ 	.word	0xffffffff


	//   ....[3]....
        /*0050*/ 	.word	0xffffffff


	//   ....[4]....
        /*0054*/ 	.word	0xffffffff


	//   ....[5]....
        /*0058*/ 	.word	0xffffffff


	//   ....[6]....
        /*005c*/ 	.word	0xffffffff


	//   ....[7]....
        /*0060*/ 	.word	0x0500000f


	//----- nvinfo : EIATTR_COOP_GROUP_INSTR_OFFSETS
	.align		4
.L_1162:
        /*0064*/ 	.byte	0x04, 0x28
        /*0066*/ 	.short	(.L_1164 - .L_1163)


	//   ....[0]....
.L_1163:
        /*0068*/ 	.word	0x00000050


	//   ....[1]....
        /*006c*/ 	.word	0x00000180


	//   ....[2]....
        /*0070*/ 	.word	0x00000210


	//   ....[3]....
        /*0074*/ 	.word	0x00000390


	//   ....[4]....
        /*0078*/ 	.word	0x000005d0


	//   ....[5]....
        /*007c*/ 	.word	0x00001220


	//   ....[6]....
        /*0080*/ 	.word	0x00004520


	//   ....[7]....
        /*0084*/ 	.word	0x00007f40


	//----- nvinfo : EIATTR_REG_RECONFIG
	.align		4
.L_1164:
        /*0088*/ 	.byte	0x01, 0x54
	.zero		2


	//----- nvinfo : EIATTR_SYSCALL_OFFSETS
	.align		4
        /*008c*/ 	.byte	0x04, 0x46
        /*008e*/ 	.short	(.L_1166 - .L_1165)


	//   ....[0]....
.L_1165:
        /*0090*/ 	.word	0x00000e80


	//   ....[1]....
        /*0094*/ 	.word	0x00000f70


	//   ....[2]....
        /*0098*/ 	.word	0x000010b0


	//   ....[3]....
        /*009c*/ 	.word	0x000011a0


	//----- nvinfo : EIATTR_MBARRIER_INSTR_OFFSETS
	.align		4
.L_1166:
        /*00a0*/ 	.byte	0x04, 0x39
        /*00a2*/ 	.short	(.L_1168 - .L_1167)


	//   ....[0]....
.L_1167:
        /*00a4*/ 	.word	0x00000250
        /*00a8*/ 	.word	0x000000ff
        /*00ac*/ 	.word	0x00036400
        /*00b0*/ 	.short	0x0100
        /*00b2*/ 	.byte	0x06
	.zero		1


	//   ....[1]....
        /*00b4*/ 	.word	0x00000340
        /*00b8*/ 	.word	0x000000ff
        /*00bc*/ 	.word	0x00036410
        /*00c0*/ 	.short	0x0100
        /*00c2*/ 	.byte	0x08
	.zero		1


	//   ....[2]....
        /*00c4*/ 	.word	0x00000350
        /*00c8*/ 	.word	0x000000ff
        /*00cc*/ 	.word	0x00036420
        /*00d0*/ 	.short	0x0100
        /*00d2*/ 	.byte	0x08
	.zero		1


	//   ....[3]....
        /*00d4*/ 	.word	0x00000360
        /*00d8*/ 	.word	0x000000ff
        /*00dc*/ 	.word	0x00036418
        /*00e0*/ 	.short	0x0100
        /*00e2*/ 	.byte	0x08
	.zero		1


	//   ....[4]....
        /*00e4*/ 	.word	0x00000370
        /*00e8*/ 	.word	0x000000ff
        /*00ec*/ 	.word	0x00036428
        /*00f0*/ 	.short	0x0100
        /*00f2*/ 	.byte	0x08
	.zero		1


	//   ....[5]....
        /*00f4*/ 	.word	0x000004a0
        /*00f8*/ 	.word	0x000000ff
        /*00fc*/ 	.word	0x00036430
        /*0100*/ 	.short	0x0100
        /*0102*/ 	.byte	0x08
	.zero		1


	//   ....[6]....
        /*0104*/ 	.word	0x000004b0
        /*0108*/ 	.word	0x000000ff
        /*010c*/ 	.word	0x00036438
        /*0110*/ 	.short	0x0100
        /*0112*/ 	.byte	0x08
	.zero		1


	//   ....[7]....
        /*0114*/ 	.word	0x00001260
        /*0118*/ 	.word	0x000000ff
        /*011c*/ 	.word	0x00036400
        /*0120*/ 	.short	0x010a
        /*0122*/ 	.byte	0x24
	.zero		1


	//   ....[8]....
        /*0124*/ 	.word	0x000013b0
        /*0128*/ 	.word	0x000000ff
        /*012c*/ 	.word	0x00036400
        /*0130*/ 	.short	0x010a
        /*0132*/ 	.byte	0x24
	.zero		1


	//   ....[9]....
        /*0134*/ 	.word	0x00001a40
        /*0138*/ 	.word	0x00000004
        /*013c*/ 	.word	0x00036410
        /*0140*/ 	.short	0x010a
        /*0142*/ 	.byte	0x3f
	.zero		1


	//   ....[10]....
        /*0144*/ 	.word	0x00001a80
        /*0148*/ 	.word	0x00000004
        /*014c*/ 	.word	0x00036410
        /*0150*/ 	.short	0x010a
        /*0152*/ 	.byte	0x3f
	.zero		1


	//   ....[11]....
        /*0154*/ 	.word	0x00002120
        /*0158*/ 	.word	0x000000ff
        /*015c*/ 	.word	0x00036430
        /*0160*/ 	.short	0x010a
        /*0162*/ 	.byte	0x24
	.zero		1


	//   ....[12]....
        /*0164*/ 	.word	0x00002160
        /*0168*/ 	.word	0x000000ff
        /*016c*/ 	.word	0x00036430
        /*0170*/ 	.short	0x010a
        /*0172*/ 	.byte	0x24
	.zero		1


	//   ....[13]....
        /*0174*/ 	.word	0x00003520
        /*0178*/ 	.word	0x000000ff
        /*017c*/ 	.word	0x00000000
        /*0180*/ 	.short	0x0101
        /*0182*/ 	.byte	0x04
	.zero		1


	//   ....[14]....
        /*0184*/ 	.word	0x000038a0
        /*0188*/ 	.word	0x00000004
        /*018c*/ 	.word	0x00000000
        /*0190*/ 	.short	0x0101
        /*0192*/ 	.byte	0x3f
	.zero		1


	//   ....[15]....
        /*0194*/ 	.word	0x000060e0
        /*0198*/ 	.word	0x0000000c
        /*019c*/ 	.word	0x00036420
        /*01a0*/ 	.short	0x010a
        /*01a2*/ 	.byte	0x3f
	.zero		1


	//   ....[16]....
        /*01a4*/ 	.word	0x000067e0
        /*01a8*/ 	.word	0x0000000c
        /*01ac*/ 	.word	0x00036438
        /*01b0*/ 	.short	0x010a
        /*01b2*/ 	.byte	0x3f
	.zero		1


	//   ....[17]....
        /*01b4*/ 	.word	0x00006b50
        /*01b8*/ 	.word	0x0000000c
        /*01bc*/ 	.word	0x00036428
        /*01c0*/ 	.short	0x010a
        /*01c2*/ 	.byte	0x3f
	.zero		1


	//   ....[18]....
        /*01c4*/ 	.word	0x00006e00
        /*01c8*/ 	.word	0x0000000c
        /*01cc*/ 	.word	0x00036438
        /*01d0*/ 	.short	0x010a
        /*01d2*/ 	.byte	0x3f
	.zero		1


	//   ....[19]....
        /*01d4*/ 	.word	0x000070c0
        /*01d8*/ 	.word	0x0000000c
        /*01dc*/ 	.word	0x00036420
        /*01e0*/ 	.short	0x010a
        /*01e2*/ 	.byte	0x3f
	.zero		1


	//   ....[20]....
        /*01e4*/ 	.word	0x000073c0
        /*01e8*/ 	.word	0x0000000c
        /*01ec*/ 	.word	0x00036438
        /*01f0*/ 	.short	0x010a
        /*01f2*/ 	.byte	0x3f
	.zero		1


	//   ....[21]....
        /*01f4*/ 	.word	0x000076c0
        /*01f8*/ 	.word	0x0000000c
        /*01fc*/ 	.word	0x00036428
        /*0200*/ 	.short	0x010a
        /*0202*/ 	.byte	0x3f
	.zero		1


	//   ....[22]....
        /*0204*/ 	.word	0x00007980
        /*0208*/ 	.word	0x0000000c
        /*020c*/ 	.word	0x00036438
        /*0210*/ 	.short	0x010a
        /*0212*/ 	.byte	0x3f
	.zero		1


	//   ....[23]....
        /*0214*/ 	.word	0x00007dd0
        /*0218*/ 	.word	0x00000007
        /*021c*/ 	.word	0x00000000
        /*0220*/ 	.short	0x010a
        /*0222*/ 	.byte	0x3f
	.zero		1


	//   ....[24]....
        /*0224*/ 	.word	0x00007e50
        /*0228*/ 	.word	0x00000005
        /*022c*/ 	.word	0x00000000
        /*0230*/ 	.short	0x010a
        /*0232*/ 	.byte	0x3f
	.zero		1


	//   ....[25]....
        /*0234*/ 	.word	0x00007ea0
        /*0238*/ 	.word	0x00000009
        /*023c*/ 	.word	0x00036438
        /*0240*/ 	.short	0x010a
        /*0242*/ 	.byte	0x3f
	.zero		1


	//   ....[26]....
        /*0244*/ 	.word	0x00007f70
        /*0248*/ 	.word	0x00000098
        /*024c*/ 	.word	0x00036400
        /*0250*/ 	.short	0x010a
        /*0252*/ 	.byte	0x3f
	.zero		1


	//   ....[27]....
        /*0254*/ 	.word	0x00007fc0
        /*0258*/ 	.word	0x00000004
        /*025c*/ 	.word	0x00036410
        /*0260*/ 	.short	0x010a
        /*0262*/ 	.byte	0x3f
	.zero		1


	//   ....[28]....
        /*0264*/ 	.word	0x00008010
        /*0268*/ 	.word	0x00000098
        /*026c*/ 	.word	0x00036430
        /*0270*/ 	.short	0x010a
        /*0272*/ 	.byte	0x3f
	.zero		1


	//   ....[29]....
        /*0274*/ 	.word	0x00008060
        /*0278*/ 	.word	0x0000000c
        /*027c*/ 	.word	0x00036420
        /*0280*/ 	.short	0x010a
        /*0282*/ 	.byte	0x3f
	.zero		1


	//   ....[30]....
        /*0284*/ 	.word	0x000080b0
        /*0288*/ 	.word	0x0000000c
        /*028c*/ 	.word	0x00036438
        /*0290*/ 	.short	0x010a
        /*0292*/ 	.byte	0x3f
	.zero		1


	//   ....[31]....
        /*0294*/ 	.word	0x00008100
        /*0298*/ 	.word	0x0000000c
        /*029c*/ 	.word	0x00036428
        /*02a0*/ 	.short	0x010a
        /*02a2*/ 	.byte	0x3f
	.zero		1


	//   ....[32]....
        /*02a4*/ 	.word	0x00008150
        /*02a8*/ 	.word	0x0000000c
        /*02ac*/ 	.word	0x00036438
        /*02b0*/ 	.short	0x010a
        /*02b2*/ 	.byte	0x3f
	.zero		1


	//   ....[33]....
        /*02b4*/ 	.word	0x000081b0
        /*02b8*/ 	.word	0x0000000c
        /*02bc*/ 	.word	0x00036420
        /*02c0*/ 	.short	0x010a
        /*02c2*/ 	.byte	0x3f
	.zero		1


	//   ....[34]....
        /*02c4*/ 	.word	0x00008200
        /*02c8*/ 	.word	0x0000000c
        /*02cc*/ 	.word	0x00036438
        /*02d0*/ 	.short	0x010a
        /*02d2*/ 	.byte	0x3f
	.zero		1


	//   ....[35]....
        /*02d4*/ 	.word	0x00008250
        /*02d8*/ 	.word	0x0000000c
        /*02dc*/ 	.word	0x00036428
        /*02e0*/ 	.short	0x010a
        /*02e2*/ 	.byte	0x3f
	.zero		1


	//   ....[36]....
        /*02e4*/ 	.word	0x000082a0
        /*02e8*/ 	.word	0x0000000c
        /*02ec*/ 	.word	0x00036438
        /*02f0*/ 	.short	0x010a
        /*02f2*/ 	.byte	0x3f
	.zero		1


	//   ....[37]....
        /*02f4*/ 	.word	0x00008380
        /*02f8*/ 	.word	0x00000007
        /*02fc*/ 	.word	0x00000000
        /*0300*/ 	.short	0x010a
        /*0302*/ 	.byte	0x3f
	.zero		1


	//   ....[38]....
        /*0304*/ 	.word	0x000083d0
        /*0308*/ 	.word	0x00000005
        /*030c*/ 	.word	0x00000000
        /*0310*/ 	.short	0x010a
        /*0312*/ 	.byte	0x3f
	.zero		1


	//----- nvinfo : EIATTR_NUM_MBARRIERS
	.align		4
.L_1168:
        /*0314*/ 	.byte	0x03, 0x38
        /*0316*/ 	.short	0x0007


	//----- nvinfo : EIATTR_EXIT_INSTR_OFFSETS
	.align		4
        /*0318*/ 	.byte	0x04, 0x1c
        /*031a*/ 	.short	(.L_1170 - .L_1169)


	//   ....[0]....
.L_1169:
        /*031c*/ 	.word	0x00007ef0


	//----- nvinfo : EIATTR_MAX_THREADS
	.align		4
.L_1170:
        /*0320*/ 	.byte	0x04, 0x05
        /*0322*/ 	.short	(.L_1172 - .L_1171)
.L_1171:
        /*0324*/ 	.word	0x00000200
        /*0328*/ 	.word	0x00000001
        /*032c*/ 	.word	0x00000001


	//----- nvinfo : EIATTR_CRS_STACK_SIZE
	.align		4
.L_1172:
        /*0330*/ 	.byte	0x04, 0x1e
        /*0332*/ 	.short	(.L_1174 - .L_1173)
.L_1173:
        /*0334*/ 	.word	0x00000000


	//----- nvinfo : EIATTR_CBANK_PARAM_SIZE
	.align		4
.L_1174:
        /*0338*/ 	.byte	0x03, 0x19
        /*033a*/ 	.short	0x06f0


	//----- nvinfo : EIATTR_PARAM_CBANK
	.align		4
        /*033c*/ 	.byte	0x04, 0x0a
        /*033e*/ 	.short	(.L_1176 - .L_1175)
	.align		4
.L_1175:
        /*0340*/ 	.word	index@(.nv.constant0._ZN7cutlass13device_kernelIN5flash11enable_sm90INS1_16FlashAttnBwdSm90INS1_25CollectiveMainloopBwdSm90ILi2ELi1ELi1EN4cute5tupleIJNS5_1CILi1EEES8_S8_EEENS6_IJNS7_ILi64EEENS7_ILi96EEENS7_ILi192EEEEEENS_6half_tEfNS_4arch4Sm90ELb0ELb0ELb0ELb1ELb0ELb0ELb1ELb0ELi3ELi1ELi1ELi1ELb0EEENS1_24CollectiveEpilogueBwdGQAISD_fSG_Li384ELb1ELb0EEENS1_19SingleTileSchedulerILb1ELb0ELb0ELi96EEEEEEEEEvNT_6ParamsE)
        /*0344*/ 	.short	0x0210
        /*0346*/ 	.short	0x06f0


	//----- nvinfo : EIATTR_SW_WAR
	.align		4
.L_1176:
        /*0348*/ 	.byte	0x04, 0x36
        /*034a*/ 	.short	(.L_1178 - .L_1177)
.L_1177:
        /*034c*/ 	.word	0x00000008
.L_1178:


//--------------------- .nv.info._ZN7cutlass13device_kernelIN5flash11enable_sm90INS1_16FlashAttnBwdSm90INS1_25CollectiveMainloopBwdSm90ILi2ELi1ELi1EN4cute5tupleIJNS5_1CILi1EEES8_S8_EEENS6_IJNS7_ILi64EEENS7_ILi96EEENS7_ILi192EEEEEENS_6half_tEfNS_4arch4Sm90ELb0ELb0ELb0ELb1ELb1ELb0ELb1ELb0ELi3ELi1ELi1ELi1ELb0EEENS1_24CollectiveEpilogueBwdGQAISD_fSG_Li384ELb1ELb1EEENS1_19SingleTileSchedulerILb1ELb0ELb0ELi96EEEEEEEEEvNT_6ParamsE --------------------------
	.section	.nv.info._ZN7cutlass13device_kernelIN5flash11enable_sm90INS1_16FlashAttnBwdSm90INS1_25CollectiveMainloopBwdSm90ILi2ELi1ELi1EN4cute5tupleIJNS5_1CILi1EEES8_S8_EEENS6_IJNS7_ILi64EEENS7_ILi96EEENS7_ILi192EEEEEENS_6half_tEfNS_4arch4Sm90ELb0ELb0ELb0ELb1ELb1ELb0ELb1ELb0ELi3ELi1ELi1ELi1ELb0EEENS1_24CollectiveEpilogueBwdGQAISD_fSG_Li384ELb1ELb1EEENS1_19SingleTileSchedulerILb1ELb0ELb0ELi96EEEEEEEEEvNT_6ParamsE,"",@"SHT_CUDA_INFO"
	.sectionflags	@""
	.align	4


	//----- nvinfo : EIATTR_CUDA_API_VERSION
	.align		4
        /*0000*/ 	.byte	0x04, 0x37
        /*0002*/ 	.short	(.L_1180 - .L_1179)
.L_1179:
        /*0004*/ 	.word	0x00000082


	//----- nvinfo : EIATTR_KPARAM_INFO
	.align		4
.L_1180:
        /*0008*/ 	.byte	0x04, 0x17
        /*000a*/ 	.short	(.L_1182 - .L_1181)
.L_1181:
        /*000c*/ 	.word	0x00000000
        /*0010*/ 	.short	0x0000
        /*0012*/ 	.short	0x0070
        /*0014*/ 	.byte	0x00, 0xf0, 0x01, 0x1a


	//----- nvinfo : EIATTR_SPARSE_MMA_MASK
	.align		4
.L_1182:
        /*0018*/ 	.byte	0x03, 0x50
        /*001a*/ 	.short	0x0000


	//----- nvinfo : EIATTR_MAXREG_COUNT
	.align		4
        /*001c*/ 	.byte	0x03, 0x1b
        /*001e*/ 	.short	0x0080


	//----- nvinfo : EIATTR_NUM_BARRIERS
	.align		4
        /*0020*/ 	.byte	0x02, 0x4c
        /*0022*/ 	.byte	0x10
	.zero		1


	//----- nvinfo : EIATTR_EXTERNS
	.align		4
        /*0024*/ 	.byte	0x04, 0x0f
        /*0026*/ 	.short	(.L_1184 - .L_1183)


	//   ....[0]....
	.align		4
.L_1183:
        /*0028*/ 	.word	index@(__assertfail)


	//----- nvinfo : EIATTR_MERCURY_ISA_VERSION
	.align		4
.L_1184:
        /*002c*/ 	.byte	0x03, 0x5f
        /*002e*/ 	.short	0x0101


	//----- nvinfo : EIATTR_INT_WARP_WIDE_INSTR_OFFSETS
	.align		4
        /*0030*/ 	.byte	0x04, 0x31
        /*0032*/ 	.short	(.L_1186 - .L_1185)


	//   ....[0]....
.L_1185:
        /*0034*/ 	.word	0x00000170


	//   ....[1]....
        /*0038*/ 	.word	0x00000230


	//   ....[2]....
        /*003c*/ 	.word	0x00005770


	//   ....[3]....
        /*0040*/ 	.word	0x00005d60


	//   ....[4]....
        /*0044*/ 	.word	0x000064c0


	//   ....[5]....
        /*0048*/ 	.word	0x00006860


	//----- nvinfo : EIATTR_COOP_GROUP_MASK_REGIDS
	.align		4
.L_1186:
        /*004c*/ 	.byte	0x04, 0x29
        /*004e*/ 	.short	(.L_1188 - .L_1187)


	//   ....[0]....
.L_1187:
        /*0050*/ 	.word	0xffffffff


	//   ....[1]....
        /*0054*/ 	.word	0xffffffff


	//   ....[2]....
        /*0058*/ 	.word	0xffffffff


	//   ....[3]....
        /*005c*/ 	.word	0xffffffff


	//   ....[4]....
        /*0060*/ 	.word	0xffffffff


	//   ....[5]....
        /*0064*/ 	.word	0xffffffff


	//   ....[6]....
        /*0068*/ 	.word	0xffffffff


	//   ....[7]....
        /*006c*/ 	.word	0xffffffff


	//   ....[8]....
        /*0070*/ 	.word	0xffffffff


	//   ....[9]....
        /*0074*/ 	.word	0xffffffff


	//   ....[10]....
        /*0078*/ 	.word	0xffffffff


	//   ....[11]....
        /*007c*/ 	.word	0xffffffff


	//   ....[12]....
        /*0080*/ 	.word	0xffffffff


	//   ....[13]....
        /*0084*/ 	.word	0xffffffff


	//   ....[14]....
        /*0088*/ 	.word	0xffffffff


	//   ....[15]....
        /*008c*/ 	.word	0xffffffff


	//   ....[16]....
        /*0090*/ 	.word	0xffffffff


	//   ....[17]....
        /*0094*/ 	.word	0x0500000f


	//   ....[18]....
        /*0098*/ 	.word	0x0500000f


	//   ....[19]....
        /*009c*/ 	.word	0x0500000f


	//   ....[20]....
        /*00a0*/ 	.word	0x0500000f


	//   ....[21]....
        /*00a4*/ 	.word	0x0500000f


	//   ....[22]....
        /*00a8*/ 	.word	0x0500000f


	//----- nvinfo : EIATTR_COOP_GROUP_INSTR_OFFSETS
	.align		4
.L_1188:
        /*00ac*/ 	.byte	0x04, 0x28
        /*00ae*/ 	.short	(.L_1190 - .L_1189)


	//   ....[0]....
.L_1189:
        /*00b0*/ 	.word	0x00000050


	//   ....[1]....
        /*00b4*/ 	.word	0x00000180


	//   ....[2]....
        /*00b8*/ 	.word	0x00000210


	//   ....[3]....
        /*00bc*/ 	.word	0x00000390


	//   ....[4]....
        /*00c0*/ 	.word	0x000005d0


	//   ....[5]....
        /*00c4*/ 	.word	0x00001220


	//   ....[6]....
        /*00c8*/ 	.word	0x000042f0


	//   ....[7]....
        /*00cc*/ 	.word	0x00004480


	//   ....[8]....
        /*00d0*/ 	.word	0x00004710


	//   ....[9]....
        /*00d4*/ 	.word	0x000048a0


	//   ....[10]....
        /*00d8*/ 	.word	0x000049b0


	//   ....[11]....
        /*00dc*/ 	.word	0x000052b0


	//   ....[12]....
        /*00e0*/ 	.word	0x000056a0


	//   ....[13]....
        /*00e4*/ 	.word	0x000058e0


	//   ....[14]....
        /*00e8*/ 	.word	0x00005c90


	//   ....[15]....
        /*00ec*/ 	.word	0x00005f40


	//   ....[16]....
        /*00f0*/ 	.word	0x00006400


	//   ....[17]....
        /*00f4*/ 	.word	0x00008ba0


	//   ....[18]....
        /*00f8*/ 	.word	0x00008cf0


	//   ....[19]....
        /*00fc*/ 	.word	0x00008d60


	//   ....[20]....
        /*0100*/ 	.word	0x00008dd0


	//   ....[21]....
        /*0104*/ 	.word	0x00008e40


	//   ....[22]....
        /*0108*/ 	.word	0x00008eb0


	//----- nvinfo : EIATTR_REG_RECONFIG
	.align		4
.L_1190:
        /*010c*/ 	.byte	0x01, 0x54
	.zero		2


	//----- nvinfo : EIATTR_SYSCALL_OFFSETS
	.align		4
        /*0110*/ 	.byte	0x04, 0x46
        /*0112*/ 	.short	(.L_1192 - .L_1191)


	//   ....[0]....
.L_1191:
        /*0114*/ 	.word	0x00000e80


	//   ....[1]....
        /*0118*/ 	.word	0x00000f70


	//   ....[2]....
        /*011c*/ 	.word	0x000010b0


	//   ....[3]....
        /*0120*/ 	.word	0x000011a0


	//----- nvinfo : EIATTR_MBARRIER_INSTR_OFFSETS
	.align		4
.L_1192:
        /*0124*/ 	.byte	0x04, 0x39
        /*0126*/ 	.short	(.L_1194 - .L_1193)


	//   ....[0]....
.L_1193:
        /*0128*/ 	.word	0x00000250
        /*012c*/ 	.word	0x000000ff
        /*0130*/ 	.word	0x00036400
        /*0134*/ 	.short	0x0100
        /*0136*/ 	.byte	0x06
	.zero		1


	//   ....[1]....
        /*0138*/ 	.word	0x00000340
        /*013c*/ 	.word	0x000000ff
        /*0140*/ 	.word	0x00036410
        /*0144*/ 	.short	0x0100
        /*0146*/ 	.byte	0x08
	.zero		1


	//   ....[2]....
        /*0148*/ 	.word	0x00000350
        /*014c*/ 	.word	0x000000ff
        /*0150*/ 	.word	0x00036420
        /*0154*/ 	.short	0x0100
        /*0156*/ 	.byte	0x08
	.zero		1


	//   ....[3]....
        /*0158*/ 	.word	0x00000360
        /*015c*/ 	.word	0x000000ff
        /*0160*/ 	.word	0x00036418
        /*0164*/ 	.short	0x0100
        /*0166*/ 	.byte	0x08
	.zero		1


	//   ....[4]....
        /*0168*/ 	.word	0x00000370
        /*016c*/ 	.word	0x000000ff
        /*0170*/ 	.word	0x00036428
        /*0174*/ 	.short	0x0100
        /*0176*/ 	.byte	0x08
	.zero		1


	//   ....[5]....
        /*0178*/ 	.word	0x000004a0
        /*017c*/ 	.word	0x000000ff
        /*0180*/ 	.word	0x00036430
        /*0184*/ 	.short	0x0100
        /*0186*/ 	.byte	0x08
	.zero		1


	//   ....[6]....
        /*0188*/ 	.word	0x000004b0
        /*018c*/ 	.word	0x000000ff
        /*0190*/ 	.word	0x00036438
        /*0194*/ 	.short	0x0100
        /*0196*/ 	.byte	0x08
	.zero		1


	//   ....[7]....
        /*0198*/ 	.word	0x00001260
        /*019c*/ 	.word	0x000000ff
        /*01a0*/ 	.word	0x00036400
        /*01a4*/ 	.short	0x010a
        /*01a6*/ 	.byte	0x24
	.zero		1


	//   ....[8]....
        /*01a8*/ 	.word	0x000013b0
        /*01ac*/ 	.word	0x000000ff
        /*01b0*/ 	.word	0x00036400
        /*01b4*/ 	.short	0x010a
        /*01b6*/ 	.byte	0x24
	.zero		1


	//   ....[9]....
        /*01b8*/ 	.word	0x00001a40
        /*01bc*/ 	.word	0x00000004
        /*01c0*/ 	.word	0x00036410
        /*01c4*/ 	.short	0x010a
        /*01c6*/ 	.byte	0x3f
	.zero		1


	//   ....[10]....
        /*01c8*/ 	.word	0x00001a80
        /*01cc*/ 	.word	0x00000004
        /*01d0*/ 	.word	0x00036410
        /*01d4*/ 	.short	0x010a
        /*01d6*/ 	.byte	0x3f
	.zero		1


	//   ....[11]....
        /*01d8*/ 	.word	0x00002120
        /*01dc*/ 	.word	0x000000ff
        /*01e0*/ 	.word	0x00036430
        /*01e4*/ 	.short	0x010a
        /*01e6*/ 	.byte	0x24
	.zero		1


	//   ....[12]....
        /*01e8*/ 	.word	0x00002160
        /*01ec*/ 	.word	0x000000ff
        /*01f0*/ 	.word	0x00036430
        /*01f4*/ 	.short	0x010a
        /*01f6*/ 	.byte	0x24
	.zero		1


	//   ....[13]....
        /*01f8*/ 	.word	0x00003520
        /*01fc*/ 	.word	0x000000ff
        /*0200*/ 	.word	0x00000000
        /*0204*/ 	.short	0x0101
        /*0206*/ 	.byte	0x04
	.zero		1


	//   ....[14]....
        /*0208*/ 	.word	0x000038a0
        /*020c*/ 	.word	0x00000004
        /*0210*/ 	.word	0x00000000
        /*0214*/ 	.short	0x0101
        /*0216*/ 	.byte	0x3f
	.zero		1


	//   ....[15]....
        /*0218*/ 	.word	0x00006d40
        /*021c*/ 	.word	0x0000000c
        /*0220*/ 	.word	0x00036420
        /*0224*/ 	.short	0x010a
        /*0226*/ 	.byte	0x3f
	.zero		1


	//   ....[16]....
        /*0228*/ 	.word	0x00007440
        /*022c*/ 	.word	0x0000000c
        /*0230*/ 	.word	0x00036438
        /*0234*/ 	.short	0x010a
        /*0236*/ 	.byte	0x3f
	.zero		1


	//   ....[17]....
        /*0238*/ 	.word	0x000077b0
        /*023c*/ 	.word	0x0000000c
        /*0240*/ 	.word	0x00036428
        /*0244*/ 	.short	0x010a
        /*0246*/ 	.byte	0x3f
	.zero		1


	//   ....[18]....
        /*0248*/ 	.word	0x00007a60
        /*024c*/ 	.word	0x0000000c
        /*0250*/ 	.word	0x00036438
        /*0254*/ 	.short	0x010a
        /*0256*/ 	.byte	0x3f
	.zero		1


	//   ....[19]....
        /*0258*/ 	.word	0x00007d20
        /*025c*/ 	.word	0x0000000c
        /*0260*/ 	.word	0x00036420
        /*0264*/ 	.short	0x010a
        /*0266*/ 	.byte	0x3f
	.zero		1


	//   ....[20]....
        /*0268*/ 	.word	0x00008020
        /*026c*/ 	.word	0x0000000c
        /*0270*/ 	.word	0x00036438
        /*0274*/ 	.short	0x010a
        /*0276*/ 	.byte	0x3f
	.zero		1


	//   ....[21]....
        /*0278*/ 	.word	0x00008320
        /*027c*/ 	.word	0x0000000c
        /*0280*/ 	.word	0x00036428
        /*0284*/ 	.short	0x010a
        /*0286*/ 	.byte	0x3f
	.zero		1


	//   ....[22]....
        /*0288*/ 	.word	0x000085e0
        /*028c*/ 	.word	0x0000000c
        /*0290*/ 	.word	0x00036438
        /*0294*/ 	.short	0x010a
        /*0296*/ 	.byte	0x3f
	.zero		1


	//   ....[23]....
        /*0298*/ 	.word	0x00008a30
        /*029c*/ 	.word	0x00000007
        /*02a0*/ 	.word	0x00000000
        /*02a4*/ 	.short	0x010a
        /*02a6*/ 	.byte	0x3f
	.zero		1


	//   ....[24]....
        /*02a8*/ 	.word	0x00008ab0
        /*02ac*/ 	.word	0x00000005
        /*02b0*/ 	.word	0x00000000
        /*02b4*/ 	.short	0x010a
        /*02b6*/ 	.byte	0x3f
	.zero		1


	//   ....[25]....
        /*02b8*/ 	.word	0x00008b00
        /*02bc*/ 	.word	0x00000009
        /*02c0*/ 	.word	0x00036438
        /*02c4*/ 	.short	0x010a
        /*02c6*/ 	.byte	0x3f
	.zero		1


	//   ....[26]....
        /*02c8*/ 	.word	0x00008bd0
        /*02cc*/ 	.word	0x00000098
        /*02d0*/ 	.word	0x00036400
        /*02d4*/ 	.short	0x010a
        /*02d6*/ 	.byte	0x3f
	.zero		1


	//   ....[27]....
        /*02d8*/ 	.word	0x00008c20
        /*02dc*/ 	.word	0x00000004
        /*02e0*/ 	.word	0x00036410
        /*02e4*/ 	.short	0x010a
        /*02e6*/ 	.byte	0x3f
	.zero		1


	//   ....[28]....
        /*02e8*/ 	.word	0x00008c70
        /*02ec*/ 	.word	0x00000098
        /*02f0*/ 	.word	0x00036430
        /*02f4*/ 	.short	0x010a
        /*02f6*/ 	.byte	0x3f
	.zero		1


	//   ....[29]....
        /*02f8*/ 	.word	0x00008ef0
        /*02fc*/ 	.word	0x0000000c
        /*0300*/ 	.word	0x00036420
        /*0304*/ 	.short	0x010a
        /*0306*/ 	.byte	0x3f
	.zero		1


	//   ....[30]....
        /*0308*/ 	.word	0x00008f40
        /*030c*/ 	.word	0x0000000c
        /*0310*/ 	.word	0x00036438
        /*0314*/ 	.short	0x010a
        /*0316*/ 	.byte	0x3f
	.zero		1


	//   ....[31]....
        /*0318*/ 	.word	0x00008f90
        /*031c*/ 	.word	0x0000000c
        /*0320*/ 	.word	0x00036428
        /*0324*/ 	.short	0x010a
        /*0326*/ 	.byte	0x3f
	.zero		1


	//   ....[32]....
        /*0328*/ 	.word	0x00008fe0
        /*032c*/ 	.word	0x0000000c
        /*0330*/ 	.word	0x00036438
        /*0334*/ 	.short	0x010a
        /*0336*/ 	.byte	0x3f
	.zero		1


	//   ....[33]....
        /*0338*/ 	.word	0x00009040
        /*033c*/ 	.word	0x0000000c
        /*0340*/ 	.word	0x00036420
        /*0344*/ 	.short	0x010a
        /*0346*/ 	.byte	0x3f
	.zero		1


	//   ....[34]....
        /*0348*/ 	.word	0x00009090
        /*034c*/ 	.word	0x0000000c
        /*0350*/ 	.word	0x00036438
        /*0354*/ 	.short	0x010a
        /*0356*/ 	.byte	0x3f
	.zero		1


	//   ....[35]....
        /*0358*/ 	.word	0x000090e0
        /*035c*/ 	.word	0x0000000c
        /*0360*/ 	.word	0x00036428
        /*0364*/ 	.short	0x010a
        /*0366*/ 	.byte	0x3f
	.zero		1


	//   ....[36]....
        /*0368*/ 	.word	0x00009130
        /*036c*/ 	.word	0x0000000c
        /*0370*/ 	.word	0x00036438
        /*0374*/ 	.short	0x010a
        /*0376*/ 	.byte	0x3f
	.zero		1


	//   ....[37]....
        /*0378*/ 	.word	0x00009210
        /*037c*/ 	.word	0x00000007
        /*0380*/ 	.word	0x00000000
        /*0384*/ 	.short	0x010a
        /*0386*/ 	.byte	0x3f
	.zero		1


	//   ....[38]....
        /*0388*/ 	.word	0x00009260
        /*038c*/ 	.word	0x00000005
        /*0390*/ 	.word	0x00000000
        /*0394*/ 	.short	0x010a
        /*0396*/ 	.byte	0x3f
	.zero		1


	//----- nvinfo : EIATTR_NUM_MBARRIERS
	.align		4
.L_1194:
        /*0398*/ 	.byte	0x03, 0x38
        /*039a*/ 	.short	0x0007


	//----- nvinfo : EIATTR_EXIT_INSTR_OFFSETS
	.align		4
        /*039c*/ 	.byte	0x04, 0x1c
        /*039e*/ 	.short	(.L_1196 - .L_1195)


	//   ....[0]....
.L_1195:
        /*03a0*/ 	.word	0x00008b50


	//----- nvinfo : EIATTR_MAX_THREADS
	.align		4
.L_1196:
        /*03a4*/ 	.byte	0x04, 0x05
        /*03a6*/ 	.short	(.L_1198 - .L_1197)
.L_1197:
        /*03a8*/ 	.word	0x00000200
        /*03ac*/ 	.word	0x00000001
        /*03b0*/ 	.word	0x00000001


	//----- nvinfo : EIATTR_CRS_STACK_SIZE
	.align		4
.L_1198:
        /*03b4*/ 	.byte	0x04, 0x1e
        /*03b6*/ 	.short	(.L_1200 - .L_1199)
.L_1199:
        /*03b8*/ 	.word	0x00000000


	//----- nvinfo : EIATTR_CBANK_PARAM_SIZE
	.align		4
.L_1200:
        /*03bc*/ 	.byte	0x03, 0x19
        /*03be*/ 	.short	0x06f0


	//----- nvinfo : EIATTR_PARAM_CBANK
	.align		4
        /*03c0*/ 	.byte	0x04, 0x0a
        /*03c2*/ 	.short	(.L_1202 - .L_1201)
	.align		4
.L_1201:
        /*03c4*/ 	.word	index@(.nv.constant0._ZN7cutlass13device_kernelIN5flash11enable_sm90INS1_16FlashAttnBwdSm90INS1_25CollectiveMainloopBwdSm90ILi2ELi1ELi1EN4cute5tupleIJNS5_1CILi1EEES8_S8_EEENS6_IJNS7_ILi64EEENS7_ILi96EEENS7_ILi192EEEEEENS_6half_tEfNS_4arch4Sm90ELb0ELb0ELb0ELb1ELb1ELb0ELb1ELb0ELi3ELi1ELi1ELi1ELb0EEENS1_24CollectiveEpilogueBwdGQAISD_fSG_Li384ELb1ELb1EEENS1_19SingleTileSchedulerILb1ELb0ELb0ELi96EEEEEEEEEvNT_6ParamsE)
        /*03c8*/ 	.short	0x0210
        /*03ca*/ 	.short	0x06f0


	//----- nvinfo : EIATTR_SW_WAR
	.align		4
.L_1202:
        /*03cc*/ 	.byte	0x04, 0x36
        /*03ce*/ 	.short	(.L_1204 - .L_1203)
.L_1203:
        /*03d0*/ 	.word	0x00000008
.L_1204:


//--------------------- .nv.info._ZN7cutlass13device_kernelIN5flash11enable_sm90INS1_16FlashAttnBwdSm90INS1_25CollectiveMainloopBwdSm90ILi2ELi1ELi1EN4cute5tupleIJNS5_1CILi1EEES8_S8_EEENS6_IJNS7_ILi64EEENS7_ILi96EEENS7_ILi192EEEEEENS_6half_tEfNS_4arch4Sm90ELb0ELb1ELb0ELb0ELb0ELb0ELb1ELb0ELi3ELi1ELi1ELi1ELb0EEENS1_21CollectiveEpilogueBwdISD_SE_SG_Li384ELb0ELb1ELi3EEENS1_19SingleTileSchedulerILb0ELb0ELb0ELi96EEEEEEEEEvNT_6ParamsE --------------------------
	.section	.nv.info._ZN7cutlass13device_kernelIN5flash11enable_sm90INS1_16FlashAttnBwdSm90INS1_25CollectiveMainloopBwdSm90ILi2ELi1ELi1EN4cute5tupleIJNS5_1CILi1EEES8_S8_EEENS6_IJNS7_ILi64EEENS7_ILi96EEENS7_ILi192EEEEEENS_6half_tEfNS_4arch4Sm90ELb0ELb1ELb0ELb0ELb0ELb0ELb1ELb0ELi3ELi1ELi1ELi1ELb0EEENS1_21CollectiveEpilogueBwdISD_SE_SG_Li384ELb0ELb1ELi3EEENS1_19SingleTileSchedulerILb0ELb0ELb0ELi96EEEEEEEEEvNT_6ParamsE,"",@"SHT_CUDA_INFO"
	.sectionflags	@""
	.align	4


	//----- nvinfo : EIATTR_CUDA_API_VERSION
	.align		4
        /*0000*/ 	.byte	0x04, 0x37
        /*0002*/ 	.short	(.L_1206 - .L_1205)
.L_1205:
        /*0004*/ 	.word	0x00000082


	//----- nvinfo : EIATTR_KPARAM_INFO
	.align		4
.L_1206:
        /*0008*/ 	.byte	0x04, 0x17
        /*000a*/ 	.short	(.L_1208 - .L_1207)
.L_1207:
        /*000c*/ 	.word	0x00000000
        /*0010*/ 	.short	0x0000
        /*0012*/ 	.short	0x0070
        /*0014*/ 	.byte	0x00, 0xf0, 0x01, 0x24


	//----- nvinfo : EIATTR_SPARSE_MMA_MASK
	.align		4
.L_1208:
        /*0018*/ 	.byte	0x03, 0x50
        /*001a*/ 	.short	0x0000


	//----- nvinfo : EIATTR_MAXREG_COUNT
	.align		4
        /*001c*/ 	.byte	0x03, 0x1b
        /*001e*/ 	.short	0x0080


	//----- nvinfo : EIATTR_NUM_BARRIERS
	.align		4
        /*0020*/ 	.byte	0x02, 0x4c
        /*0022*/ 	.byte	0x10
	.zero		1


	//----- nvinfo : EIATTR_EXTERNS
	.align		4
        /*0024*/ 	.byte	0x04, 0x0f
        /*0026*/ 	.short	(.L_1210 - .L_1209)


	//   ....[0]....
	.align		4
.L_1209:
        /*0028*/ 	.word	index@(__assertfail)


	//----- nvinfo : EIATTR_MERCURY_ISA_VERSION
	.align		4
.L_1210:
        /*002c*/ 	.byte	0x03, 0x5f
        /*002e*/ 	.short	0x0101


	//----- nvinfo : EIATTR_INT_WARP_WIDE_INSTR_OFFSETS
	.align		4
        /*0030*/ 	.byte	0x04, 0x31
        /*0032*/ 	.short	(.L_1212 - .L_1211)


	//   ....[0]....
.L_1211:
        /*0034*/ 	.word	0x000001e0


	//   ....[1]....
        /*0038*/ 	.word	0x00000210


	//----- nvinfo : EIATTR_COOP_GROUP_MASK_REGIDS
	.align		4
.L_1212:
        /*003c*/ 	.byte	0x04, 0x29
        /*003e*/ 	.short	(.L_1214 - .L_1213)


	//   ....[0]....
.L_1213:
        /*0040*/ 	.word	0xffffffff


	//   ....[1]....
        /*0044*/ 	.word	0xffffffff


	//   ....[2]....
        /*0048*/ 	.word	0xffffffff


	//   ....[3]....
        /*004c*/ 	.word	0xffffffff


	//   ....[4]....
        /*0050*/ 	.word	0xffffffff


	//   ....[5]....
        /*0054*/ 	.word	0xffffffff


	//   ....[6]....
        /*0058*/ 	.word	0xffffffff


	//   ....[7]....
        /*005c*/ 	.word	0xffffffff


	//   ....[8]....
        /*0060*/ 	.word	0x0500000f


	//----- nvinfo : EIATTR_COOP_GROUP_INSTR_OFFSETS
	.align		4
.L_1214:
        /*0064*/ 	.byte	0x04, 0x28
        /*0066*/ 	.short	(.L_1216 - .L_1215)


	//   ....[0]....
.L_1215:
        /*0068*/ 	.word	0x00000060


	//   ....[1]....
        /*006c*/ 	.word	0x000001f0


	//   ....[2]....
        /*0070*/ 	.word	0x00000240


	//   ....[3]....
        /*0074*/ 	.word	0x00000430


	//   ....[4]....
        /*0078*/ 	.word	0x00000620


	//   ....[5]....
        /*007c*/ 	.word	0x000010d0


	//   ....[6]....
        /*0080*/ 	.word	0x00004930


	//   ....[7]....
        /*0084*/ 	.word	0x00005f50


	//   ....[8]....
        /*0088*/ 	.word	0x000095e0


	//----- nvinfo : EIATTR_REG_RECONFIG
	.align		4
.L_1216:
        /*008c*/ 	.byte	0x01, 0x54
	.zero		2


	//----- nvinfo : EIATTR_SYSCALL_OFFSETS
	.align		4
        /*0090*/ 	.byte	0x04, 0x46
        /*0092*/ 	.short	(.L_1218 - .L_1217)


	//   ....[0]....
.L_1217:
        /*0094*/ 	.word	0x00000d30


	//   ....[1]....
        /*0098*/ 	.word	0x00000e20


	//   ....[2]....
        /*009c*/ 	.word	0x00000f60


	//   ....[3]....
        /*00a0*/ 	.word	0x00001050


	//   ....[4]....
        /*00a4*/ 	.word	0x00004320


	//   ....[5]....
        /*00a8*/ 	.word	0x00004460


	//   ....[6]....
        /*00ac*/ 	.word	0x00004580


	//   ....[7]....
        /*00b0*/ 	.word	0x000046a0


	//----- nvinfo : EIATTR_MBARRIER_INSTR_OFFSETS
	.align		4
.L_1218:
        /*00b4*/ 	.byte	0x04, 0x39
        /*00b6*/ 	.short	(.L_1220 - .L_1219)


	//   ....[0]....
.L_1219:
        /*00b8*/ 	.word	0x000002e0
        /*00bc*/ 	.word	0x000000ff
        /*00c0*/ 	.word	0x00036400
        /*00c4*/ 	.short	0x0100
        /*00c6*/ 	.byte	0x06
	.zero		1


	//   ....[1]....
        /*00c8*/ 	.word	0x000003e0
        /*00cc*/ 	.word	0x000000ff
        /*00d0*/ 	.word	0x00036410
        /*00d4*/ 	.short	0x0100
        /*00d6*/ 	.byte	0x08
	.zero		1


	//   ....[2]....
        /*00d8*/ 	.word	0x000003f0
        /*00dc*/ 	.word	0x000000ff
        /*00e0*/ 	.word	0x00036420
        /*00e4*/ 	.short	0x0100
        /*00e6*/ 	.byte	0x08
	.zero		1


	//   ....[3]....
        /*00e8*/ 	.word	0x00000400
        /*00ec*/ 	.word	0x000000ff
        /*00f0*/ 	.word	0x00036418
        /*00f4*/ 	.short	0x0100
        /*00f6*/ 	.byte	0x08
	.zero		1


	//   ....[4]....
        /*00f8*/ 	.word	0x00000410
        /*00fc*/ 	.word	0x000000ff
        /*0100*/ 	.word	0x00036428
        /*0104*/ 	.short	0x0100
        /*0106*/ 	.byte	0x08
	.zero		1


	//   ....[5]....
        /*0108*/ 	.word	0x00000540
        /*010c*/ 	.word	0x000000ff
        /*0110*/ 	.word	0x00036430
        /*0114*/ 	.short	0x0100
        /*0116*/ 	.byte	0x08
	.zero		1


	//   ....[6]....
        /*0118*/ 	.word	0x00000550
        /*011c*/ 	.word	0x000000ff
        /*0120*/ 	.word	0x00036438
        /*0124*/ 	.short	0x0100
        /*0126*/ 	.byte	0x08
	.zero		1


	//   ....[7]....
        /*0128*/ 	.word	0x00001100
        /*012c*/ 	.word	0x000000ff
        /*0130*/ 	.word	0x00036400
        /*0134*/ 	.short	0x010a
        /*0136*/ 	.byte	0x25
	.zero		1


	//   ....[8]....
        /*0138*/ 	.word	0x000011f0
        /*013c*/ 	.word	0x000000ff
        /*0140*/ 	.word	0x00036400
        /*0144*/ 	.short	0x010a
        /*0146*/ 	.byte	0x25
	.zero		1


	//   ....[9]....
        /*0148*/ 	.word	0x00001940
        /*014c*/ 	.word	0x00000004
        /*0150*/ 	.word	0x00036410
        /*0154*/ 	.short	0x010a
        /*0156*/ 	.byte	0x3f
	.zero		1


	//   ....[10]....
        /*0158*/ 	.word	0x00001980
        /*015c*/ 	.word	0x00000004
        /*0160*/ 	.word	0x00036410
        /*0164*/ 	.short	0x010a
        /*0166*/ 	.byte	0x3f
	.zero		1


	//   ....[11]....
        /*0168*/ 	.word	0x00002020
        /*016c*/ 	.word	0x000000ff
        /*0170*/ 	.word	0x00036430
        /*0174*/ 	.short	0x010a
        /*0176*/ 	.byte	0x25
	.zero		1


	//   ....[12]....
        /*0178*/ 	.word	0x00002060
        /*017c*/ 	.word	0x000000ff
        /*0180*/ 	.word	0x00036430
        /*0184*/ 	.short	0x010a
        /*0186*/ 	.byte	0x25
	.zero		1


	//   ....[13]....
        /*0188*/ 	.word	0x00003aa0
        /*018c*/ 	.word	0x000000ff
        /*0190*/ 	.word	0x00000000
        /*0194*/ 	.short	0x0101
        /*0196*/ 	.byte	0x04
	.zero		1


	//   ....[14]....
        /*0198*/ 	.word	0x00003e40
        /*019c*/ 	.word	0x00000004
        /*01a0*/ 	.word	0x00000000
        /*01a4*/ 	.short	0x0101
        /*01a6*/ 	.byte	0x3f
	.zero		1


	//   ....[15]....
        /*01a8*/ 	.word	0x00007530
        /*01ac*/ 	.word	0x00000000
        /*01b0*/ 	.word	0x00036420
        /*01b4*/ 	.short	0x010a
        /*01b6*/ 	.byte	0x3f
	.zero		1


	//   ....[16]....
        /*01b8*/ 	.word	0x00007d40
        /*01bc*/ 	.word	0x00000000
        /*01c0*/ 	.word	0x00036438
        /*01c4*/ 	.short	0x010a
        /*01c6*/ 	.byte	0x3f
	.zero		1


	//   ....[17]....
        /*01c8*/ 	.word	0x000080a0
        /*01cc*/ 	.word	0x00000000
        /*01d0*/ 	.word	0x00036428
        /*01d4*/ 	.short	0x010a
        /*01d6*/ 	.byte	0x3f
	.zero		1


	//   ....[18]....
        /*01d8*/ 	.word	0x000083c0
        /*01dc*/ 	.word	0x00000000
        /*01e0*/ 	.word	0x00036438
        /*01e4*/ 	.short	0x010a
        /*01e6*/ 	.byte	0x3f
	.zero		1


	//   ....[19]....
        /*01e8*/ 	.word	0x00008670
        /*01ec*/ 	.word	0x00000000
        /*01f0*/ 	.word	0x00036420
        /*01f4*/ 	.short	0x010a
        /*01f6*/ 	.byte	0x3f
	.zero		1


	//   ....[20]....
        /*01f8*/ 	.word	0x000089f0
        /*01fc*/ 	.word	0x00000000
        /*0200*/ 	.word	0x00036438
        /*0204*/ 	.short	0x010a
        /*0206*/ 	.byte	0x3f
	.zero		1


	//   ....[21]....
        /*0208*/ 	.word	0x00008ce0
        /*020c*/ 	.word	0x00000000
        /*0210*/ 	.word	0x00036428
        /*0214*/ 	.short	0x010a
        /*0216*/ 	.byte	0x3f
	.zero		1


	//   ....[22]....
        /*0218*/ 	.word	0x00009020
        /*021c*/ 	.word	0x00000000
        /*0220*/ 	.word	0x00036438
        /*0224*/ 	.short	0x010a
        /*0226*/ 	.byte	0x3f
	.zero		1


	//   ....[23]....
        /*0228*/ 	.word	0x00009470
        /*022c*/ 	.word	0x00000009
        /*0230*/ 	.word	0x00000000
        /*0234*/ 	.short	0x010a
        /*0236*/ 	.byte	0x3f
	.zero		1


	//   ....[24]....
        /*0238*/ 	.word	0x000094f0
        /*023c*/ 	.word	0x00000003
        /*0240*/ 	.word	0x00000000
        /*0244*/ 	.short	0x010a
        /*0246*/ 	.byte	0x3f
	.zero		1


	//   ....[25]....
        /*0248*/ 	.word	0x00009540
        /*024c*/ 	.word	0x00000004
        /*0250*/ 	.word	0x00036438
        /*0254*/ 	.short	0x010a
        /*0256*/ 	.byte	0x3f
	.zero		1


	//   ....[26]....
        /*0258*/ 	.word	0x00009610
        /*025c*/ 	.word	0x00000099
        /*0260*/ 	.word	0x00036400
        /*0264*/ 	.short	0x010a
        /*0266*/ 	.byte	0x3f
	.zero		1


	//   ....[27]....
        /*0268*/ 	.word	0x00009660
        /*026c*/ 	.word	0x00000004
        /*0270*/ 	.word	0x00036410
        /*0274*/ 	.short	0x010a
        /*0276*/ 	.byte	0x3f
	.zero		1


	//   ....[28]....
        /*0278*/ 	.word	0x000096b0
        /*027c*/ 	.word	0x00000099
        /*0280*/ 	.word	0x00036430
        /*0284*/ 	.short	0x010a
        /*0286*/ 	.byte	0x3f
	.zero		1


	//   ....[29]....
        /*0288*/ 	.word	0x00009700
        /*028c*/ 	.word	0x00000000
        /*0290*/ 	.word	0x00036420
        /*0294*/ 	.short	0x010a
        /*0296*/ 	.byte	0x3f
	.zero		1


	//   ....[30]....
        /*0298*/ 	.word	0x00009750
        /*029c*/ 	.word	0x00000000
        /*02a0*/ 	.word	0x00036438
        /*02a4*/ 	.short	0x010a
        /*02a6*/ 	.byte	0x3f
	.zero		1


	//   ....[31]....
        /*02a8*/ 	.word	0x000097a0
        /*02ac*/ 	.word	0x00000000
        /*02b0*/ 	.word	0x00036428
        /*02b4*/ 	.short	0x010a
        /*02b6*/ 	.byte	0x3f
	.zero		1


	//   ....[32]....
        /*02b8*/ 	.word	0x000097f0
        /*02bc*/ 	.word	0x00000000
        /*02c0*/ 	.word	0x00036438
        /*02c4*/ 	.short	0x010a
        /*02c6*/ 	.byte	0x3f
	.zero		1


	//   ....[33]....
        /*02c8*/ 	.word	0x00009850
        /*02cc*/ 	.word	0x00000000
        /*02d0*/ 	.word	0x00036420
        /*02d4*/ 	.short	0x010a
        /*02d6*/ 	.byte	0x3f
	.zero		1


	//   ....[34]....
        /*02d8*/ 	.word	0x000098a0
        /*02dc*/ 	.word	0x00000000
        /*02e0*/ 	.word	0x00036438
        /*02e4*/ 	.short	0x010a
        /*02e6*/ 	.byte	0x3f
	.zero		1


	//   ....[35]....
        /*02e8*/ 	.word	0x000098f0
        /*02ec*/ 	.word	0x00000000
        /*02f0*/ 	.word	0x00036428
        /*02f4*/ 	.short	0x010a
        /*02f6*/ 	.byte	0x3f
	.zero		1


	//   ....[36]....
        /*02f8*/ 	.word	0x00009940
        /*02fc*/ 	.word	0x00000000
        /*0300*/ 	.word	0x00036438
        /*0304*/ 	.short	0x010a
        /*0306*/ 	.byte	0x3f
	.zero		1


	//   ....[37]....
        /*0308*/ 	.word	0x00009a10
        /*030c*/ 	.word	0x00000009
        /*0310*/ 	.word	0x00000000
        /*0314*/ 	.short	0x010a
        /*0316*/ 	.byte	0x3f
	.zero		1


	//   ....[38]....
        /*0318*/ 	.word	0x00009a60
        /*031c*/ 	.word	0x00000003
        /*0320*/ 	.word	0x00000000
        /*0324*/ 	.short	0x010a
        /*0326*/ 	.byte	0x3f
	.zero		1


	//----- nvinfo : EIATTR_NUM_MBARRIERS
	.align		4
.L_1220:
        /*0328*/ 	.byte	0x03, 0x38
        /*032a*/ 	.short	0x0007


	//----- nvinfo : EIATTR_EXIT_INSTR_OFFSETS
	.align		4
        /*032c*/ 	.byte	0x04, 0x1c
        /*032e*/ 	.short	(.L_1222 - .L_1221)


	//   ....[0]....
.L_1221:
        /*0330*/ 	.word	0x00000680


	//   ....[1]....
        /*0334*/ 	.word	0x00004f60


	//   ....[2]....
        /*0338*/ 	.word	0x00005ef0


	//   ....[3]....
        /*033c*/ 	.word	0x00009590


	//----- nvinfo : EIATTR_MAX_THREADS
	.align		4
.L_1222:
        /*0340*/ 	.byte	0x04, 0x05
        /*0342*/ 	.short	(.L_1224 - .L_1223)
.L_1223:
        /*0344*/ 	.word	0x00000200
        /*0348*/ 	.word	0x00000001
        /*034c*/ 	.word	0x00000001


	//----- nvinfo : EIATTR_CRS_STACK_SIZE
	.align		4
.L_1224:
        /*0350*/ 	.byte	0x04, 0x1e
        /*0352*/ 	.short	(.L_1226 - .L_1225)
.L_1225:
        /*0354*/ 	.word	0x00000000


	//----- nvinfo : EIATTR_CBANK_PARAM_SIZE
	.align		4
.L_1226:
        /*0358*/ 	.byte	0x03, 0x19
        /*035a*/ 	.short	0x0970


	//----- nvinfo : EIATTR_PARAM_CBANK
	.align		4
        /*035c*/ 	.byte	0x04, 0x0a
        /*035e*/ 	.short	(.L_1228 - .L_1227)
	.align		4
.L_1227:
        /*0360*/ 	.word	index@(.nv.constant0._ZN7cutlass13device_kernelIN5flash11enable_sm90INS1_16FlashAttnBwdSm90INS1_25CollectiveMainloopBwdSm90ILi2ELi1ELi1EN4cute5tupleIJNS5_1CILi1EEES8_S8_EEENS6_IJNS7_ILi64EEENS7_ILi96EEENS7_ILi192EEEEEENS_6half_tEfNS_4arch4Sm90ELb0ELb1ELb0ELb0ELb0ELb0ELb1ELb0ELi3ELi1ELi1ELi1ELb0EEENS1_21CollectiveEpilogueBwdISD_SE_SG_Li384ELb0ELb1ELi3EEENS1_19SingleTileSchedulerILb0ELb0ELb0ELi96EEEEEEEEEvNT_6ParamsE)
        /*0364*/ 	.short	0x0210
        /*0366*/ 	.short	0x0970


	//----- nvinfo : EIATTR_SW_WAR
	.align		4
.L_1228:
        /*0368*/ 	.byte	0x04, 0x36
        /*036a*/ 	.short	(.L_1230 - .L_1229)
.L_1229:
        /*036c*/ 	.word	0x00000008
.L_1230:


//--------------------- .nv.info._ZN7cutlass13device_kernelIN5flash11enable_sm90INS1_16FlashAttnBwdSm90INS1_25CollectiveMainloopBwdSm90ILi2ELi1ELi1EN4cute5tupleIJNS5_1CILi1EEES8_S8_EEENS6_IJNS7_ILi64EEENS7_ILi96EEENS7_ILi192EEEEEENS_6half_tEfNS_4arch4Sm90ELb0ELb1ELb0ELb0ELb1ELb0ELb1ELb0ELi3ELi1ELi1ELi1ELb0EEENS1_21CollectiveEpilogueBwdISD_SE_SG_Li384ELb0ELb1ELi3EEENS1_19SingleTileSchedulerILb0ELb0ELb0ELi96EEEEEEEEEvNT_6ParamsE --------------------------
	.section	.nv.info._ZN7cutlass13device_kernelIN5flash11enable_sm90INS1_16FlashAttnBwdSm90INS1_25CollectiveMainloopBwdSm90ILi2ELi1ELi1EN4cute5tupleIJNS5_1CILi1EEES8_S8_EEENS6_IJNS7_ILi64EEENS7_ILi96EEENS7_ILi192EEEEEENS_6half_tEfNS_4arch4Sm90ELb0ELb1ELb0ELb0ELb1ELb0ELb1ELb0ELi3ELi1ELi1ELi1ELb0EEENS1_21CollectiveEpilogueBwdISD_SE_SG_Li384ELb0ELb1ELi3EEENS1_19SingleTileSchedulerILb0ELb0ELb0ELi96EEEEEEEEEvNT_6ParamsE,"",@"SHT_CUDA_INFO"
	.sectionflags	@""
	.align	4


	//----- nvinfo : EIATTR_CUDA_API_VERSION
	.align		4
        /*0000*/ 	.byte	0x04, 0x37
        /*0002*/ 	.short	(.L_1232 - .L_1231)
.L_1231:
        /*0004*/ 	.word	0x00000082


	//----- nvinfo : EIATTR_KPARAM_INFO
	.align		4
.L_1232:
        /*0008*/ 	.byte	0x04, 0x17
        /*000a*/ 	.short	(.L_1234 - .L_1233)
.L_1233:
        /*000c*/ 	.word	0x00000000
        /*0010*/ 	.short	0x0000
        /*0012*/ 	.short	0x0070
        /*0014*/ 	.byte	0x00, 0xf0, 0x01, 0x24


	//----- nvinfo : EIATTR_SPARSE_MMA_MASK
	.align		4
.L_1234:
        /*0018*/ 	.byte	0x03, 0x50
        /*001a*/ 	.short	0x0000


	//----- nvinfo : EIATTR_MAXREG_COUNT
	.align		4
        /*001c*/ 	.byte	0x03, 0x1b
        /*001e*/ 	.short	0x0080


	//----- nvinfo : EIATTR_NUM_BARRIERS
	.align		4
        /*0020*/ 	.byte	0x02, 0x4c
        /*0022*/ 	.byte	0x10
	.zero		1


	//----- nvinfo : EIATTR_EXTERNS
	.align		4
        /*0024*/ 	.byte	0x04, 0x0f
        /*0026*/ 	.short	(.L_1236 - .L_1235)


	//   ....[0]....
	.align		4
.L_1235:
        /*0028*/ 	.word	index@(__assertfail)


	//----- nvinfo : EIATTR_MERCURY_ISA_VERSION
	.align		4
.L_1236:
        /*002c*/ 	.byte	0x03, 0x5f
        /*002e*/ 	.short	0x0101


	//----- nvinfo : EIATTR_INT_WARP_WIDE_INSTR_OFFSETS
	.align		4
        /*0030*/ 	.byte	0x04, 0x31
        /*0032*/ 	.short	(.L_1238 - .L_1237)


	//   ....[0]....
.L_1237:
        /*0034*/ 	.word	0x000001e0


	//   ....[1]....
        /*0038*/ 	.word	0x00000210


	//   ....[2]....
        /*003c*/ 	.word	0x00006a20


	//   ....[3]....
        /*0040*/ 	.word	0x00007160


	//   ....[4]....
        /*0044*/ 	.word	0x00007750


	//   ....[5]....
        /*0048*/ 	.word	0x00007a20


	//   ....[6]....
        /*004c*/ 	.word	0x00007c80


	//   ....[7]....
        /*0050*/ 	.word	0x00007e10


	//----- nvinfo : EIATTR_COOP_GROUP_MASK_REGIDS
	.align		4
.L_1238:
        /*0054*/ 	.byte	0x04, 0x29
        /*0056*/ 	.short	(.L_1240 - .L_1239)


	//   ....[0]....
.L_1239:
        /*0058*/ 	.word	0xffffffff


	//   ....[1]....
        /*005c*/ 	.word	0xffffffff


	//   ....[2]....
        /*0060*/ 	.word	0xffffffff


	//   ....[3]....
        /*0064*/ 	.word	0xffffffff


	//   ....[4]....
        /*0068*/ 	.word	0xffffffff


	//   ....[5]....
        /*006c*/ 	.word	0xffffffff


	//   ....[6]....
        /*0070*/ 	.word	0xffffffff


	//   ....[7]....
        /*0074*/ 	.word	0xffffffff


	//   ....[8]....
        /*0078*/ 	.word	0xffffffff


	//   ....[9]....
        /*007c*/ 	.word	0xffffffff


	//   ....[10]....
        /*0080*/ 	.word	0xffffffff


	//   ....[11]....
        /*0084*/ 	.word	0xffffffff


	//   ....[12]....
        /*0088*/ 	.word	0xffffffff


	//   ....[13]....
        /*008c*/ 	.word	0xffffffff


	//   ....[14]....
        /*0090*/ 	.word	0xffffffff


	//   ....[15]....
        /*0094*/ 	.word	0xffffffff


	//   ....[16]....
        /*0098*/ 	.word	0xffffffff


	//   ....[17]....
        /*009c*/ 	.word	0x0500000f


	//   ....[18]....
        /*00a0*/ 	.word	0x0500000f


	//   ....[19]....
        /*00a4*/ 	.word	0x0500000f


	//   ....[20]....
        /*00a8*/ 	.word	0x0500000f


	//----- nvinfo : EIATTR_COOP_GROUP_INSTR_OFFSETS
	.align		4
.L_1240:
        /*00ac*/ 	.byte	0x04, 0x28
        /*00ae*/ 	.short	(.L_1242 - .L_1241)


	//   ....[0]....
.L_1241:
        /*00b0*/ 	.word	0x00000060


	//   ....[1]....
        /*00b4*/ 	.word	0x000001f0


	//   ....[2]....
        /*00b8*/ 	.word	0x00000240


	//   ....[3]....
        /*00bc*/ 	.word	0x00000430


	//   ....[4]....
        /*00c0*/ 	.word	0x00000630


	//   ....[5]....
        /*00c4*/ 	.word	0x000010e0


	//   ....[6]....
        /*00c8*/ 	.word	0x00004920


	//   ....[7]....
        /*00cc*/ 	.word	0x00005f30


	//   ....[8]....
        /*00d0*/ 	.word	0x00006490


	//   ....[9]....
        /*00d4*/ 	.word	0x00006950


	//   ....[10]....
        /*00d8*/ 	.word	0x00006ca0


	//   ....[11]....
        /*00dc*/ 	.word	0x00007090


	//   ....[12]....
        /*00e0*/ 	.word	0x000072d0


	//   ....[13]....
        /*00e4*/ 	.word	0x00007680


	//   ....[14]....
        /*00e8*/ 	.word	0x00007960


	//   ....[15]....
        /*00ec*/ 	.word	0x00007b80


	//   ....[16]....
        /*00f0*/ 	.word	0x00007d10


	//   ....[17]....
        /*00f4*/ 	.word	0x0000a4b0


	//   ....[18]....
        /*00f8*/ 	.word	0x0000a600


	//   ....[19]....
        /*00fc*/ 	.word	0x0000a670


	//   ....[20]....
        /*0100*/ 	.word	0x0000a6e0


	//----- nvinfo : EIATTR_REG_RECONFIG
	.align		4
.L_1242:
        /*0104*/ 	.byte	0x01, 0x54
	.zero		2


	//----- nvinfo : EIATTR_SYSCALL_OFFSETS
	.align		4
        /*0108*/ 	.byte	0x04, 0x46
        /*010a*/ 	.short	(.L_1244 - .L_1243)


	//   ....[0]....
.L_1243:
        /*010c*/ 	.word	0x00000d40


	//   ....[1]....
        /*0110*/ 	.word	0x00000e30


	//   ....[2]....
        /*0114*/ 	.word	0x00000f70


	//   ....[3]....
        /*0118*/ 	.word	0x00001060


	//   ....[4]....
        /*011c*/ 	.word	0x00004310


	//   ....[5]....
        /*0120*/ 	.word	0x00004450


	//   ....[6]....
        /*0124*/ 	.word	0x00004570


	//   ....[7]....
        /*0128*/ 	.word	0x00004690


	//----- nvinfo : EIATTR_MBARRIER_INSTR_OFFSETS
	.align		4
.L_1244:
        /*012c*/ 	.byte	0x04, 0x39
        /*012e*/ 	.short	(.L_1246 - .L_1245)


	//   ....[0]....
.L_1245:
        /*0130*/ 	.word	0x000002e0
        /*0134*/ 	.word	0x000000ff
        /*0138*/ 	.word	0x00036400
        /*013c*/ 	.short	0x0100
        /*013e*/ 	.byte	0x06
	.zero		1


	//   ....[1]....
        /*0140*/ 	.word	0x000003e0
        /*0144*/ 	.word	0x000000ff
        /*0148*/ 	.word	0x00036410
        /*014c*/ 	.short	0x0100
        /*014e*/ 	.byte	0x08
	.zero		1


	//   ....[2]....
        /*0150*/ 	.word	0x000003f0
        /*0154*/ 	.word	0x000000ff
        /*0158*/ 	.word	0x00036420
        /*015c*/ 	.short	0x0100
        /*015e*/ 	.byte	0x08
	.zero		1


	//   ....[3]....
        /*0160*/ 	.word	0x00000400
        /*0164*/ 	.word	0x000000ff
        /*0168*/ 	.word	0x00036418
        /*016c*/ 	.short	0x0100
        /*016e*/ 	.byte	0x08
	.zero		1


	//   ....[4]....
        /*0170*/ 	.word	0x00000410
        /*0174*/ 	.word	0x000000ff
        /*0178*/ 	.word	0x00036428
        /*017c*/ 	.short	0x0100
        /*017e*/ 	.byte	0x08
	.zero		1


	//   ....[5]....
        /*0180*/ 	.word	0x00000540
        /*0184*/ 	.word	0x000000ff
        /*0188*/ 	.word	0x00036430
        /*018c*/ 	.short	0x0100
        /*018e*/ 	.byte	0x08
	.zero		1


	//   ....[6]....
        /*0190*/ 	.word	0x00000550
        /*0194*/ 	.word	0x000000ff
        /*0198*/ 	.word	0x00036438
        /*019c*/ 	.short	0x0100
        /*019e*/ 	.byte	0x08
	.zero		1


	//   ....[7]....
        /*01a0*/ 	.word	0x00001110
        /*01a4*/ 	.word	0x000000ff
        /*01a8*/ 	.word	0x00036400
        /*01ac*/ 	.short	0x010a
        /*01ae*/ 	.byte	0x25
	.zero		1


	//   ....[8]....
        /*01b0*/ 	.word	0x00001200
        /*01b4*/ 	.word	0x000000ff
        /*01b8*/ 	.word	0x00036400
        /*01bc*/ 	.short	0x010a
        /*01be*/ 	.byte	0x25
	.zero		1


	//   ....[9]....
        /*01c0*/ 	.word	0x00001950
        /*01c4*/ 	.word	0x00000004
        /*01c8*/ 	.word	0x00036410
        /*01cc*/ 	.short	0x010a
        /*01ce*/ 	.byte	0x3f
	.zero		1


	//   ....[10]....
        /*01d0*/ 	.word	0x00001990
        /*01d4*/ 	.word	0x00000004
        /*01d8*/ 	.word	0x00036410
        /*01dc*/ 	.short	0x010a
        /*01de*/ 	.byte	0x3f
	.zero		1


	//   ....[11]....
        /*01e0*/ 	.word	0x00002010
        /*01e4*/ 	.word	0x000000ff
        /*01e8*/ 	.word	0x00036430
        /*01ec*/ 	.short	0x010a
        /*01ee*/ 	.byte	0x25
	.zero		1


	//   ....[12]....
        /*01f0*/ 	.word	0x00002050
        /*01f4*/ 	.word	0x000000ff
        /*01f8*/ 	.word	0x00036430
        /*01fc*/ 	.short	0x010a
        /*01fe*/ 	.byte	0x25
	.zero		1


	//   ....[13]....
        /*0200*/ 	.word	0x00003a90
        /*0204*/ 	.word	0x000000ff
        /*0208*/ 	.word	0x00000000
        /*020c*/ 	.short	0x0101
        /*020e*/ 	.byte	0x04
	.zero		1


	//   ....[14]....
        /*0210*/ 	.word	0x00003e30
        /*0214*/ 	.word	0x00000004
        /*0218*/ 	.word	0x00000000
        /*021c*/ 	.short	0x0101
        /*021e*/ 	.byte	0x3f
	.zero		1


	//   ....[15]....
        /*0220*/ 	.word	0x00008400
        /*0224*/ 	.word	0x00000000
        /*0228*/ 	.word	0x00036420
        /*022c*/ 	.short	0x010a
        /*022e*/ 	.byte	0x3f
	.zero		1


	//   ....[16]....
        /*0230*/ 	.word	0x00008c10
        /*0234*/ 	.word	0x00000000
        /*0238*/ 	.word	0x00036438
        /*023c*/ 	.short	0x010a
        /*023e*/ 	.byte	0x3f
	.zero		1


	//   ....[17]....
        /*0240*/ 	.word	0x00008f70
        /*0244*/ 	.word	0x00000000
        /*0248*/ 	.word	0x00036428
        /*024c*/ 	.short	0x010a
        /*024e*/ 	.byte	0x3f
	.zero		1


	//   ....[18]....
        /*0250*/ 	.word	0x00009290
        /*0254*/ 	.word	0x00000000
        /*0258*/ 	.word	0x00036438
        /*025c*/ 	.short	0x010a
        /*025e*/ 	.byte	0x3f
	.zero		1


	//   ....[19]....
        /*0260*/ 	.word	0x00009540
        /*0264*/ 	.word	0x00000000
        /*0268*/ 	.word	0x00036420
        /*026c*/ 	.short	0x010a
        /*026e*/ 	.byte	0x3f
	.zero		1


	//   ....[20]....
        /*0270*/ 	.word	0x000098c0
        /*0274*/ 	.word	0x00000000
        /*0278*/ 	.word	0x00036438
        /*027c*/ 	.short	0x010a
        /*027e*/ 	.byte	0x3f
	.zero		1


	//   ....[21]....
        /*0280*/ 	.word	0x00009bb0
        /*0284*/ 	.word	0x00000000
        /*0288*/ 	.word	0x00036428
        /*028c*/ 	.short	0x010a
        /*028e*/ 	.byte	0x3f
	.zero		1


	//   ....[22]....
        /*0290*/ 	.word	0x00009ef0
        /*0294*/ 	.word	0x00000000
        /*0298*/ 	.word	0x00036438
        /*029c*/ 	.short	0x010a
        /*029e*/ 	.byte	0x3f
	.zero		1


	//   ....[23]....
        /*02a0*/ 	.word	0x0000a340
        /*02a4*/ 	.word	0x00000009
        /*02a8*/ 	.word	0x00000000
        /*02ac*/ 	.short	0x010a
        /*02ae*/ 	.byte	0x3f
	.zero		1


	//   ....[24]....
        /*02b0*/ 	.word	0x0000a3c0
        /*02b4*/ 	.word	0x00000003
        /*02b8*/ 	.word	0x00000000
        /*02bc*/ 	.short	0x010a
        /*02be*/ 	.byte	0x3f
	.zero		1


	//   ....[25]....
        /*02c0*/ 	.word	0x0000a410
        /*02c4*/ 	.word	0x00000004
        /*02c8*/ 	.word	0x00036438
        /*02cc*/ 	.short	0x010a
        /*02ce*/ 	.byte	0x3f
	.zero		1


	//   ....[26]....
        /*02d0*/ 	.word	0x0000a4e0
        /*02d4*/ 	.word	0x00000099
        /*02d8*/ 	.word	0x00036400
        /*02dc*/ 	.short	0x010a
        /*02de*/ 	.byte	0x3f
	.zero		1


	//   ....[27]....
        /*02e0*/ 	.word	0x0000a530
        /*02e4*/ 	.word	0x00000004
        /*02e8*/ 	.word	0x00036410
        /*02ec*/ 	.short	0x010a
        /*02ee*/ 	.byte	0x3f
	.zero		1


	//   ....[28]....
        /*02f0*/ 	.word	0x0000a580
        /*02f4*/ 	.word	0x00000099
        /*02f8*/ 	.word	0x00036430
        /*02fc*/ 	.short	0x010a
        /*02fe*/ 	.byte	0x3f
	.zero		1


	//   ....[29]....
        /*0300*/ 	.word	0x0000a720
        /*0304*/ 	.word	0x00000000
        /*0308*/ 	.word	0x00036420
        /*030c*/ 	.short	0x010a
        /*030e*/ 	.byte	0x3f
	.zero		1


	//   ....[30]....
        /*0310*/ 	.word	0x0000a770
        /*0314*/ 	.word	0x00000000
        /*0318*/ 	.word	0x00036438
        /*031c*/ 	.short	0x010a
        /*031e*/ 	.byte	0x3f
	.zero		1


	//   ....[31]....
        /*0320*/ 	.word	0x0000a7c0
        /*0324*/ 	.word	0x00000000
        /*0328*/ 	.word	0x00036428
        /*032c*/ 	.short	0x010a
        /*032e*/ 	.byte	0x3f
	.zero		1


	//   ....[32]....
        /*0330*/ 	.word	0x0000a810
        /*0334*/ 	.word	0x00000000
        /*0338*/ 	.word	0x00036438
        /*033c*/ 	.short	0x010a
        /*033e*/ 	.byte	0x3f
	.zero		1


	//   ....[33]....
        /*0340*/ 	.word	0x0000a870
        /*0344*/ 	.word	0x00000000
        /*0348*/ 	.word	0x00036420
        /*034c*/ 	.short	0x010a
        /*034e*/ 	.byte	0x3f
	.zero		1


	//   ....[34]....
        /*0350*/ 	.word	0x0000a8c0
        /*0354*/ 	.word	0x00000000
        /*0358*/ 	.word	0x00036438
        /*035c*/ 	.short	0x010a
        /*035e*/ 	.byte	0x3f
	.zero		1


	//   ....[35]....
        /*0360*/ 	.word	0x0000a910
        /*0364*/ 	.word	0x00000000
        /*0368*/ 	.word	0x00036428
        /*036c*/ 	.short	0x010a
        /*036e*/ 	.byte	0x3f
	.zero		1


	//   ....[36]....
        /*0370*/ 	.word	0x0000a960
        /*0374*/ 	.word	0x00000000
        /*0378*/ 	.word	0x00036438
        /*037c*/ 	.short	0x010a
        /*037e*/ 	.byte	0x3f
	.zero		1


	//   ....[37]....
        /*0380*/ 	.word	0x0000aa30
        /*0384*/ 	.word	0x00000009
        /*0388*/ 	.word	0x00000000
        /*038c*/ 	.short	0x010a
        /*038e*/ 	.byte	0x3f
	.zero		1


	//   ....[38]....
        /*0390*/ 	.word	0x0000aa80
        /*0394*/ 	.word	0x00000003
        /*0398*/ 	.word	0x00000000
        /*039c*/ 	.short	0x010a
        /*039e*/ 	.byte	0x3f
	.zero		1


	//----- nvinfo : EIATTR_NUM_MBARRIERS
	.align		4
.L_1246:
        /*03a0*/ 	.byte	0x03, 0x38
        /*03a2*/ 	.short	0x0007


	//----- nvinfo : EIATTR_EXIT_INSTR_OFFSETS
	.align		4
        /*03a4*/ 	.byte	0x04, 0x1c
        /*03a6*/ 	.short	(.L_1248 - .L_1247)


	//   ....[0]....
.L_1247:
        /*03a8*/ 	.word	0x00000690


	//   ....[1]....
        /*03ac*/ 	.word	0x00004f50


	//   ....[2]....
        /*03b0*/ 	.word	0x00005ed0


	//   ....[3]....
        /*03b4*/ 	.word	0x0000a460


	//----- nvinfo : EIATTR_MAX_THREADS
	.align		4
.L_1248:
        /*03b8*/ 	.byte	0x04, 0x05
        /*03ba*/ 	.short	(.L_1250 - .L_1249)
.L_1249:
        /*03bc*/ 	.word	0x00000200
        /*03c0*/ 	.word	0x00000001
        /*03c4*/ 	.word	0x00000001


	//----- nvinfo : EIATTR_CRS_STACK_SIZE
	.align		4
.L_1250:
        /*03c8*/ 	.byte	0x04, 0x1e
        /*03ca*/ 	.short	(.L_1252 - .L_1251)
.L_1251:
        /*03cc*/ 	.word	0x00000000


	//----- nvinfo : EIATTR_CBANK_PARAM_SIZE
	.align		4
.L_1252:
        /*03d0*/ 	.byte	0x03, 0x19
        /*03d2*/ 	.short	0x0970


	//----- nvinfo : EIATTR_PARAM_CBANK
	.align		4
        /*03d4*/ 	.byte	0x04, 0x0a
        /*03d6*/ 	.short	(.L_1254 - .L_1253)
	.align		4
.L_1253:
        /*03d8*/ 	.word	index@(.nv.constant0._ZN7cutlass13device_kernelIN5flash11enable_sm90INS1_16FlashAttnBwdSm90INS1_25CollectiveMainloopBwdSm90ILi2ELi1ELi1EN4cute5tupleIJNS5_1CILi1EEES8_S8_EEENS6_IJNS7_ILi64EEENS7_ILi96EEENS7_ILi192EEEEEENS_6half_tEfNS_4arch4Sm90ELb0ELb1ELb0ELb0ELb1ELb0ELb1ELb0ELi3ELi1ELi1ELi1ELb0EEENS1_21CollectiveEpilogueBwdISD_SE_SG_Li384ELb0ELb1ELi3EEENS1_19SingleTileSchedulerILb0ELb0ELb0ELi96EEEEEEEEEvNT_6ParamsE)
        /*03dc*/ 	.short	0x0210
        /*03de*/ 	.short	0x0970


	//----- nvinfo : EIATTR_SW_WAR
	.align		4
.L_1254:
        /*03e0*/ 	.byte	0x04, 0x36
        /*03e2*/ 	.short	(.L_1256 - .L_1255)
.L_1255:
        /*03e4*/ 	.word	0x00000008
.L_1256:


//--------------------- .nv.info._ZN7cutlass13device_kernelIN5flash11enable_sm90INS1_16FlashAttnBwdSm90INS1_25CollectiveMainloopBwdSm90ILi2ELi1ELi1EN4cute5tupleIJNS5_1CILi1EEES8_S8_EEENS6_IJNS7_ILi64EEENS7_ILi96EEENS7_ILi192EEEEEENS_6half_tEfNS_4arch4Sm90ELb0ELb1ELb0ELb0ELb0ELb0ELb1ELb0ELi3ELi1ELi1ELi1ELb0EEENS1_24CollectiveEpilogueBwdGQAISD_fSG_Li384ELb0ELb0EEENS1_19SingleTileSchedulerILb0ELb0ELb0ELi96EEEEEEEEEvNT_6ParamsE --------------------------
	.section	.nv.info._ZN7cutlass13device_kernelIN5flash11enable_sm90INS1_16FlashAttnBwdSm90INS1_25CollectiveMainloopBwdSm90ILi2ELi1ELi1EN4cute5tupleIJNS5_1CILi1EEES8_S8_EEENS6_IJNS7_ILi64EEENS7_ILi96EEENS7_ILi192EEEEEENS_6half_tEfNS_4arch4Sm90ELb0ELb1ELb0ELb0ELb0ELb0ELb1ELb0ELi3ELi1ELi1ELi1ELb0EEENS1_24CollectiveEpilogueBwdGQAISD_fSG_Li384ELb0ELb0EEENS1_19SingleTileSchedulerILb0ELb0ELb0ELi96EEEEEEEEEvNT_6ParamsE,"",@"SHT_CUDA_INFO"
	.sectionflags	@""
	.align	4


	//----- nvinfo : EIATTR_CUDA_API_VERSION
	.align		4
        /*0000*/ 	.byte	0x04, 0x37
        /*0002*/ 	.short	(.L_1258 - .L_1257)
.L_1257:
        /*0004*/ 	.word	0x00000082


	//----- nvinfo : EIATTR_KPARAM_INFO
	.align		4
.L_1258:
        /*0008*/ 	.byte	0x04, 0x17
        /*000a*/ 	.short	(.L_1260 - .L_1259)
.L_1259:
        /*000c*/ 	.word	0x00000000
        /*0010*/ 	.short	0x0000
        /*0012*/ 	.short	0x0070
        /*0014*/ 	.byte	0x00, 0xf0, 0x01, 0x1a


	//----- nvinfo : EIATTR_SPARSE_MMA_MASK
	.align		4
.L_1260:
        /*0018*/ 	.byte	0x03, 0x50
        /*001a*/ 	.short	0x0000


	//----- nvinfo : EIATTR_MAXREG_COUNT
	.align		4
        /*001c*/ 	.byte	0x03, 0x1b
        /*001e*/ 	.short	0x0080


	//----- nvinfo : EIATTR_NUM_BARRIERS
	.align		4
        /*0020*/ 	.byte	0x02, 0x4c
        /*0022*/ 	.byte	0x10
	.zero		1


	//----- nvinfo : EIATTR_EXTERNS
	.align		4
        /*0024*/ 	.byte	0x04, 0x0f
        /*0026*/ 	.short	(.L_1262 - .L_1261)


	//   ....[0]....
	.align		4
.L_1261:
        /*0028*/ 	.word	index@(__assertfail)


	//----- nvinfo : EIATTR_MERCURY_ISA_VERSION
	.align		4
.L_1262:
        /*002c*/ 	.byte	0x03, 0x5f
        /*002e*/ 	.short	0x0101


	//----- nvinfo : EIATTR_INT_WARP_WIDE_INSTR_OFFSETS
	.align		4
        /*0030*/ 	.byte	0x04, 0x31
        /*0032*/ 	.short	(.L_1264 - .L_1263)


	//   ....[0]....
.L_1263:
        /*0034*/ 	.word	0x00000180


	//   ....[1]....
        /*0038*/ 	.word	0x000001b0


	//----- nvinfo : EIATTR_COOP_GROUP_MASK_REGIDS
	.align		4
.L_1264:
        /*003c*/ 	.byte	0x04, 0x29
        /*003e*/ 	.short	(.L_1266 - .L_1265)


	//   ....[0]....
.L_1265:
        /*0040*/ 	.word	0xffffffff


	//   ....[1]....
        /*0044*/ 	.word	0xffffffff


	//   ....[2]....
        /*0048*/ 	.word	0xffffffff


	//   ....[3]....
        /*004c*/ 	.word	0xffffffff


	//   ....[4]....
        /*0050*/ 	.word	0xffffffff


	//   ....[5]....
        /*0054*/ 	.word	0xffffffff


	//   ....[6]....
        /*0058*/ 	.word	0xffffffff


	//   ....[7]....
        /*005c*/ 	.word	0x0500000f


	//----- nvinfo : EIATTR_COOP_GROUP_INSTR_OFFSETS
	.align		4
.L_1266:
        /*0060*/ 	.byte	0x04, 0x28
        /*0062*/ 	.short	(.L_1268 - .L_1267)


	//   ....[0]....
.L_1267:
        /*0064*/ 	.word	0x00000060


	//   ....[1]....
        /*0068*/ 	.word	0x00000190


	//   ....[2]....
        /*006c*/ 	.word	0x000001e0


	//   ....[3]....
        /*0070*/ 	.word	0x000003d0


	//   ....[4]....
        /*0074*/ 	.word	0x000005d0


	//   ....[5]....
        /*0078*/ 	.word	0x00001080


	//   ....[6]....
        /*007c*/ 	.word	0x000048f0


	//   ....[7]....
        /*0080*/ 	.word	0x00007f80


	//----- nvinfo : EIATTR_REG_RECONFIG
	.align		4
.L_1268:
        /*0084*/ 	.byte	0x01, 0x54
	.zero		2


	//----- nvinfo : EIATTR_SYSCALL_OFFSETS
	.align		4
        /*0088*/ 	.byte	0x04, 0x46
        /*008a*/ 	.short	(.L_1270 - .L_1269)


	//   ....[0]....
.L_1269:
        /*008c*/ 	.word	0x00000ce0


	//   ....[1]....
        /*0090*/ 	.word	0x00000dd0


	//   ....[2]....
        /*0094*/ 	.word	0x00000f10


	//   ....[3]....
        /*0098*/ 	.word	0x00001000


	//----- nvinfo : EIATTR_MBARRIER_INSTR_OFFSETS
	.align		4
.L_1270:
        /*009c*/ 	.byte	0x04, 0x39
        /*009e*/ 	.short	(.L_1272 - .L_1271)


	//   ....[0]....
.L_1271:
        /*00a0*/ 	.word	0x00000280
        /*00a4*/ 	.word	0x000000ff
        /*00a8*/ 	.word	0x00036400
        /*00ac*/ 	.short	0x0100
        /*00ae*/ 	.byte	0x06
	.zero		1


	//   ....[1]....
        /*00b0*/ 	.word	0x00000380
        /*00b4*/ 	.word	0x000000ff
        /*00b8*/ 	.word	0x00036410
        /*00bc*/ 	.short	0x0100
        /*00be*/ 	.byte	0x08
	.zero		1


	//   ....[2]....
        /*00c0*/ 	.word	0x00000390
        /*00c4*/ 	.word	0x000000ff
        /*00c8*/ 	.word	0x00036420
        /*00cc*/ 	.short	0x0100
        /*00ce*/ 	.byte	0x08
	.zero		1


	//   ....[3]....
        /*00d0*/ 	.word	0x000003a0
        /*00d4*/ 	.word	0x000000ff
        /*00d8*/ 	.word	0x00036418
        /*00dc*/ 	.short	0x0100
        /*00de*/ 	.byte	0x08
	.zero		1


	//   ....[4]....
        /*00e0*/ 	.word	0x000003b0
        /*00e4*/ 	.word	0x000000ff
        /*00e8*/ 	.word	0x00036428
        /*00ec*/ 	.short	0x0100
        /*00ee*/ 	.byte	0x08
	.zero		1


	//   ....[5]....
        /*00f0*/ 	.word	0x000004e0
        /*00f4*/ 	.word	0x000000ff
        /*00f8*/ 	.word	0x00036430
        /*00fc*/ 	.short	0x0100
        /*00fe*/ 	.byte	0x08
	.zero		1


	//   ....[6]....
        /*0100*/ 	.word	0x000004f0
        /*0104*/ 	.word	0x000000ff
        /*0108*/ 	.word	0x00036438
        /*010c*/ 	.short	0x0100
        /*010e*/ 	.byte	0x08
	.zero		1


	//   ....[7]....
        /*0110*/ 	.word	0x000010b0
        /*0114*/ 	.word	0x000000ff
        /*0118*/ 	.word	0x00036400
        /*011c*/ 	.short	0x010a
        /*011e*/ 	.byte	0x25
	.zero		1


	//   ....[8]....
        /*0120*/ 	.word	0x000011a0
        /*0124*/ 	.word	0x000000ff
        /*0128*/ 	.word	0x00036400
        /*012c*/ 	.short	0x010a
        /*012e*/ 	.byte	0x25
	.zero		1


	//   ....[9]....
        /*0130*/ 	.word	0x000018e0
        /*0134*/ 	.word	0x00000003
        /*0138*/ 	.word	0x00036410
        /*013c*/ 	.short	0x010a
        /*013e*/ 	.byte	0x3f
	.zero		1


	//   ....[10]....
        /*0140*/ 	.word	0x00001920
        /*0144*/ 	.word	0x00000003
        /*0148*/ 	.word	0x00036410
        /*014c*/ 	.short	0x010a
        /*014e*/ 	.byte	0x3f
	.zero		1


	//   ....[11]....
        /*0150*/ 	.word	0x00001fc0
        /*0154*/ 	.word	0x000000ff
        /*0158*/ 	.word	0x00036430
        /*015c*/ 	.short	0x010a
        /*015e*/ 	.byte	0x25
	.zero		1


	//   ....[12]....
        /*0160*/ 	.word	0x00002000
        /*0164*/ 	.word	0x000000ff
        /*0168*/ 	.word	0x00036430
        /*016c*/ 	.short	0x010a
        /*016e*/ 	.byte	0x25
	.zero		1


	//   ....[13]....
        /*0170*/ 	.word	0x000039e0
        /*0174*/ 	.word	0x000000ff
        /*0178*/ 	.word	0x00000000
        /*017c*/ 	.short	0x0101
        /*017e*/ 	.byte	0x04
	.zero		1


	//   ....[14]....
        /*0180*/ 	.word	0x00003d80
        /*0184*/ 	.word	0x00000003
        /*0188*/ 	.word	0x00000000
        /*018c*/ 	.short	0x0101
        /*018e*/ 	.byte	0x3f
	.zero		1


	//   ....[15]....
        /*0190*/ 	.word	0x00005ed0
        /*0194*/ 	.word	0x00000000
        /*0198*/ 	.word	0x00036420
        /*019c*/ 	.short	0x010a
        /*019e*/ 	.byte	0x3f
	.zero		1


	//   ....[16]....
        /*01a0*/ 	.word	0x000066e0
        /*01a4*/ 	.word	0x00000000
        /*01a8*/ 	.word	0x00036438
        /*01ac*/ 	.short	0x010a
        /*01ae*/ 	.byte	0x3f
	.zero		1


	//   ....[17]....
        /*01b0*/ 	.word	0x00006a40
        /*01b4*/ 	.word	0x00000000
        /*01b8*/ 	.word	0x00036428
        /*01bc*/ 	.short	0x010a
        /*01be*/ 	.byte	0x3f
	.zero		1


	//   ....[18]....
        /*01c0*/ 	.word	0x00006d60
        /*01c4*/ 	.word	0x00000000
        /*01c8*/ 	.word	0x00036438
        /*01cc*/ 	.short	0x010a
        /*01ce*/ 	.byte	0x3f
	.zero		1


	//   ....[19]....
        /*01d0*/ 	.word	0x00007010
        /*01d4*/ 	.word	0x00000000
        /*01d8*/ 	.word	0x00036420
        /*01dc*/ 	.short	0x010a
        /*01de*/ 	.byte	0x3f
	.zero		1


	//   ....[20]....
        /*01e0*/ 	.word	0x00007390
        /*01e4*/ 	.word	0x00000000
        /*01e8*/ 	.word	0x00036438
        /*01ec*/ 	.short	0x010a
        /*01ee*/ 	.byte	0x3f
	.zero		1


	//   ....[21]....
        /*01f0*/ 	.word	0x00007680
        /*01f4*/ 	.word	0x00000000
        /*01f8*/ 	.word	0x00036428
        /*01fc*/ 	.short	0x010a
        /*01fe*/ 	.byte	0x3f
	.zero		1


	//   ....[22]....
        /*0200*/ 	.word	0x000079c0
        /*0204*/ 	.word	0x00000000
        /*0208*/ 	.word	0x00036438
        /*020c*/ 	.short	0x010a
        /*020e*/ 	.byte	0x3f
	.zero		1


	//   ....[23]....
        /*0210*/ 	.word	0x00007e10
        /*0214*/ 	.word	0x00000009
        /*0218*/ 	.word	0x00000000
        /*021c*/ 	.short	0x010a
        /*021e*/ 	.byte	0x3f
	.zero		1


	//   ....[24]....
        /*0220*/ 	.word	0x00007e90
        /*0224*/ 	.word	0x00000003
        /*0228*/ 	.word	0x00000000
        /*022c*/ 	.short	0x010a
        /*022e*/ 	.byte	0x3f
	.zero		1


	//   ....[25]....
        /*0230*/ 	.word	0x00007ee0
        /*0234*/ 	.word	0x00000004
        /*0238*/ 	.word	0x00036438
        /*023c*/ 	.short	0x010a
        /*023e*/ 	.byte	0x3f
	.zero		1


	//   ....[26]....
        /*0240*/ 	.word	0x00007fb0
        /*0244*/ 	.word	0x00000099
        /*0248*/ 	.word	0x00036400
        /*024c*/ 	.short	0x010a
        /*024e*/ 	.byte	0x3f
	.zero		1


	//   ....[27]....
        /*0250*/ 	.word	0x00008000
        /*0254*/ 	.word	0x00000003
        /*0258*/ 	.word	0x00036410
        /*025c*/ 	.short	0x010a
        /*025e*/ 	.byte	0x3f
	.zero		1


	//   ....[28]....
        /*0260*/ 	.word	0x00008050
        /*0264*/ 	.word	0x00000099
        /*0268*/ 	.word	0x00036430
        /*026c*/ 	.short	0x010a
        /*026e*/ 	.byte	0x3f
	.zero		1


	//   ....[29]....
        /*0270*/ 	.word	0x000080a0
        /*0274*/ 	.word	0x00000000
        /*0278*/ 	.word	0x00036420
        /*027c*/ 	.short	0x010a
        /*027e*/ 	.byte	0x3f
	.zero		1


	//   ....[30]....
        /*0280*/ 	.word	0x000080f0
        /*0284*/ 	.word	0x00000000
        /*0288*/ 	.word	0x00036438
        /*028c*/ 	.short	0x010a
        /*028e*/ 	.byte	0x3f
	.zero		1


	//   ....[31]....
        /*0290*/ 	.word	0x00008140
        /*0294*/ 	.word	0x00000000
        /*0298*/ 	.word	0x00036428
        /*029c*/ 	.short	0x010a
        /*029e*/ 	.byte	0x3f
	.zero		1


	//   ....[32]....
        /*02a0*/ 	.word	0x00008190
        /*02a4*/ 	.word	0x00000000
        /*02a8*/ 	.word	0x00036438
        /*02ac*/ 	.short	0x010a
        /*02ae*/ 	.byte	0x3f
	.zero		1


	//   ....[33]....
        /*02b0*/ 	.word	0x000081f0
        /*02b4*/ 	.word	0x00000000
        /*02b8*/ 	.word	0x00036420
        /*02bc*/ 	.short	0x010a
        /*02be*/ 	.byte	0x3f
	.zero		1


	//   ....[34]....
        /*02c0*/ 	.word	0x00008240
        /*02c4*/ 	.word	0x00000000
        /*02c8*/ 	.word	0x00036438
        /*02cc*/ 	.short	0x010a
        /*02ce*/ 	.byte	0x3f
	.zero		1


	//   ....[35]....
        /*02d0*/ 	.word	0x00008290
        /*02d4*/ 	.word	0x00000000
        /*02d8*/ 	.word	0x00036428
        /*02dc*/ 	.short	0x010a
        /*02de*/ 	.byte	0x3f
	.zero		1


	//   ....[36]....
        /*02e0*/ 	.word	0x000082e0
        /*02e4*/ 	.word	0x00000000
        /*02e8*/ 	.word	0x00036438
        /*02ec*/ 	.short	0x010a
        /*02ee*/ 	.byte	0x3f
	.zero		1


	//   ....[37]....
        /*02f0*/ 	.word	0x000083b0
        /*02f4*/ 	.word	0x00000009
        /*02f8*/ 	.word	0x00000000
        /*02fc*/ 	.short	0x010a
        /*02fe*/ 	.byte	0x3f
	.zero		1


	//   ....[38]....
        /*0300*/ 	.word	0x00008400
        /*0304*/ 	.word	0x00000003
        /*0308*/ 	.word	0x00000000
        /*030c*/ 	.short	0x010a
        /*030e*/ 	.byte	0x3f
	.zero		1


	//----- nvinfo : EIATTR_NUM_MBARRIERS
	.align		4
.L_1272:
        /*0310*/ 	.byte	0x03, 0x38
        /*0312*/ 	.short	0x0007


	//----- nvinfo : EIATTR_EXIT_INSTR_OFFSETS
	.align		4
        /*0314*/ 	.byte	0x04, 0x1c
        /*0316*/ 	.short	(.L_1274 - .L_1273)


	//   ....[0]....
.L_1273:
        /*0318*/ 	.word	0x00007f30


	//----- nvinfo : EIATTR_MAX_THREADS
	.align		4
.L_1274:
        /*031c*/ 	.byte	0x04, 0x05
        /*031e*/ 	.short	(.L_1276 - .L_1275)
.L_1275:
        /*0320*/ 	.word	0x00000200
        /*0324*/ 	.word	0x00000001
        /*0328*/ 	.word	0x00000001


	//----- nvinfo : EIATTR_CRS_STACK_SIZE
	.align		4
.L_1276:
        /*032c*/ 	.byte	0x04, 0x1e
        /*032e*/ 	.short	(.L_1278 - .L_1277)
.L_1277:
        /*0330*/ 	.word	0x00000000


	//----- nvinfo : EIATTR_CBANK_PARAM_SIZE
	.align		4
.L_1278:
        /*0334*/ 	.byte	0x03, 0x19
        /*0336*/ 	.short	0x06f0


	//----- nvinfo : EIATTR_PARAM_CBANK
	.align		4
        /*0338*/ 	.byte	0x04, 0x0a
        /*033a*/ 	.short	(.L_1280 - .L_1279)
	.align		4
.L_1279:
        /*033c*/ 	.word	index@(.nv.constant0._ZN7cutlass13device_kernelIN5flash11enable_sm90INS1_16FlashAttnBwdSm90INS1_25CollectiveMainloopBwdSm90ILi2ELi1ELi1EN4cute5tupleIJNS5_1CILi1EEES8_S8_EEENS6_IJNS7_ILi64EEENS7_ILi96EEENS7_ILi192EEEEEENS_6half_tEfNS_4arch4Sm90ELb0ELb1ELb0ELb0ELb0ELb0ELb1ELb0ELi3ELi1ELi1ELi1ELb0EEENS1_24CollectiveEpilogueBwdGQAISD_fSG_Li384ELb0ELb0EEENS1_19SingleTileSchedulerILb0ELb0ELb0ELi96EEEEEEEEEvNT_6ParamsE)
        /*0340*/ 	.short	0x0210
        /*0342*/ 	.short	0x06f0


	//----- nvinfo : EIATTR_SW_WAR
	.align		4
.L_1280:
        /*0344*/ 	.byte	0x04, 0x36
        /*0346*/ 	.short	(.L_1282 - .L_1281)
.L_1281:
        /*0348*/ 	.word	0x00000008
.L_1282:


//--------------------- .nv.info._ZN7cutlass13device_kernelIN5flash11enable_sm90INS1_16FlashAttnBwdSm90INS1_25CollectiveMainloopBwdSm90ILi2ELi1ELi1EN4cute5tupleIJNS5_1CILi1EEES8_S8_EEENS6_IJNS7_ILi64EEENS7_ILi96EEENS7_ILi192EEEEEENS_6half_tEfNS_4arch4Sm90ELb0ELb1ELb0ELb0ELb1ELb0ELb1ELb0ELi3ELi1ELi1ELi1ELb0EEENS1_24CollectiveEpilogueBwdGQAISD_fSG_Li384ELb0ELb1EEENS1_19SingleTileSchedulerILb0ELb0ELb0ELi96EEEEEEEEEvNT_6ParamsE --------------------------
	.section	.nv.info._ZN7cutlass13device_kernelIN5flash11enable_sm90INS1_16FlashAttnBwdSm90INS1_25CollectiveMainloopBwdSm90ILi2ELi1ELi1EN4cute5tupleIJNS5_1CILi1EEES8_S8_EEENS6_IJNS7_ILi64EEENS7_ILi96EEENS7_ILi192EEEEEENS_6half_tEfNS_4arch4Sm90ELb0ELb1ELb0ELb0ELb1ELb0ELb1ELb0ELi3ELi1ELi1ELi1ELb0EEENS1_24CollectiveEpilogueBwdGQAISD_fSG_Li384ELb0ELb1EEENS1_19SingleTileSchedulerILb0ELb0ELb0ELi96EEEEEEEEEvNT_6ParamsE,"",@"SHT_CUDA_INFO"
	.sectionflags	@""
	.align	4


	//----- nvinfo : EIATTR_CUDA_API_VERSION
	.align		4
        /*0000*/ 	.byte	0x04, 0x37
        /*0002*/ 	.short	(.L_1284 - .L_1283)
.L_1283:
        /*0004*/ 	.word	0x00000082


	//----- nvinfo : EIATTR_KPARAM_INFO
	.align		4
.L_1284:
        /*0008*/ 	.byte	0x04, 0x17
        /*000a*/ 	.short	(.L_1286 - .L_1285)
.L_1285:
        /*000c*/ 	.word	0x00000000
        /*0010*/ 	.short	0x0000
        /*0012*/ 	.short	0x0070
        /*0014*/ 	.byte	0x00, 0xf0, 0x01, 0x1a


	//----- nvinfo : EIATTR_SPARSE_MMA_MASK
	.align		4
.L_1286:
        /*0018*/ 	.byte	0x03, 0x50
        /*001a*/ 	.short	0x0000


	//----- nvinfo : EIATTR_MAXREG_COUNT
	.align		4
        /*001c*/ 	.byte	0x03, 0x1b
        /*001e*/ 	.short	0x0080


	//----- nvinfo : EIATTR_NUM_BARRIERS
	.align		4
        /*0020*/ 	.byte	0x02, 0x4c
        /*0022*/ 	.byte	0x10
	.zero		1


	//----- nvinfo : EIATTR_EXTERNS
	.align		4
        /*0024*/ 	.byte	0x04, 0x0f
        /*0026*/ 	.short	(.L_1288 - .L_1287)


	//   ....[0]....
	.align		4
.L_1287:
        /*0028*/ 	.word	index@(__assertfail)


	//----- nvinfo : EIATTR_MERCURY_ISA_VERSION
	.align		4
.L_1288:
        /*002c*/ 	.byte	0x03, 0x5f
        /*002e*/ 	.short	0x0101


	//----- nvinfo : EIATTR_INT_WARP_WIDE_INSTR_OFFSETS
	.align		4
        /*0030*/ 	.byte	0x04, 0x31
        /*0032*/ 	.short	(.L_1290 - .L_1289)


	//   ....[0]....
.L_1289:
        /*0034*/ 	.word	0x00000180


	//   ....[1]....
        /*0038*/ 	.word	0x000001b0


	//   ....[2]....
        /*003c*/ 	.word	0x000058b0


	//   ....[3]....
        /*0040*/ 	.word	0x00005ff0


	//   ....[4]....
        /*0044*/ 	.word	0x000065e0


	//   ....[5]....
        /*0048*/ 	.word	0x000068b0


	//   ....[6]....
        /*004c*/ 	.word	0x00006b10


	//   ....[7]....
        /*0050*/ 	.word	0x00006ca0


	//----- nvinfo : EIATTR_COOP_GROUP_MASK_REGIDS
	.align		4
.L_1290:
        /*0054*/ 	.byte	0x04, 0x29
        /*0056*/ 	.short	(.L_1292 - .L_1291)


	//   ....[0]....
.L_1291:
        /*0058*/ 	.word	0xffffffff


	//   ....[1]....
        /*005c*/ 	.word	0xffffffff


	//   ....[2]....
        /*0060*/ 	.word	0xffffffff


	//   ....[3]....
        /*0064*/ 	.word	0xffffffff


	//   ....[4]....
        /*0068*/ 	.word	0xffffffff


	//   ....[5]....
        /*006c*/ 	.word	0xffffffff


	//   ....[6]....
        /*0070*/ 	.word	0xffffffff


	//   ....[7]....
        /*0074*/ 	.word	0xffffffff


	//   ....[8]....
        /*0078*/ 	.word	0xffffffff


	//   ....[9]....
        /*007c*/ 	.word	0xffffffff


	//   ....[10]....
        /*0080*/ 	.word	0xffffffff


	//   ....[11]....
        /*0084*/ 	.word	0xffffffff


	//   ....[12]....
        /*0088*/ 	.word	0xffffffff


	//   ....[13]....
        /*008c*/ 	.word	0xffffffff


	//   ....[14]....
        /*0090*/ 	.word	0xffffffff


	//   ....[15]....
        /*0094*/ 	.word	0xffffffff


	//   ....[16]....
        /*0098*/ 	.word	0xffffffff


	//   ....[17]....
        /*009c*/ 	.word	0xffffffff


	//   ....[18]....
        /*00a0*/ 	.word	0xffffffff


	//   ....[19]....
        /*00a4*/ 	.word	0xffffffff


	//   ....[20]....
        /*00a8*/ 	.word	0x0500000f


	//   ....[21]....
        /*00ac*/ 	.word	0x0500000f


	//   ....[22]....
        /*00b0*/ 	.word	0x0500000f


	//   ....[23]....
        /*00b4*/ 	.word	0x0500000f


	//   ....[24]....
        /*00b8*/ 	.word	0x0500000f


	//   ....[25]....
        /*00bc*/ 	.word	0x0500000f


	//----- nvinfo : EIATTR_COOP_GROUP_INSTR_OFFSETS
	.align		4
.L_1292:
        /*00c0*/ 	.byte	0x04, 0x28
        /*00c2*/ 	.short	(.L_1294 - .L_1293)


	//   ....[0]....
.L_1293:
        /*00c4*/ 	.word	0x00000060


	//   ....[1]....
        /*00c8*/ 	.word	0x00000190


	//   ....[2]....
        /*00cc*/ 	.word	0x000001e0


	//   ....[3]....
        /*00d0*/ 	.word	0x000003d0


	//   ....[4]....
        /*00d4*/ 	.word	0x000005e0


	//   ....[5]....
        /*00d8*/ 	.word	0x00001090


	//   ....[6]....
        /*00dc*/ 	.word	0x000046e0


	//   ....[7]....
        /*00e0*/ 	.word	0x00004860


	//   ....[8]....
        /*00e4*/ 	.word	0x00004b10


	//   ....[9]....
        /*00e8*/ 	.word	0x00004ca0


	//   ....[10]....
        /*00ec*/ 	.word	0x00004dc0


	//   ....[11]....
        /*00f0*/ 	.word	0x00005320


	//   ....[12]....
        /*00f4*/ 	.word	0x000057e0


	//   ....[13]....
        /*00f8*/ 	.word	0x00005b30


	//   ....[14]....
        /*00fc*/ 	.word	0x00005f20


	//   ....[15]....
        /*0100*/ 	.word	0x00006160


	//   ....[16]....
        /*0104*/ 	.word	0x00006510


	//   ....[17]....
        /*0108*/ 	.word	0x000067f0


	//   ....[18]....
        /*010c*/ 	.word	0x00006a10


	//   ....[19]....
        /*0110*/ 	.word	0x00006ba0


	//   ....[20]....
        /*0114*/ 	.word	0x00009340


	//   ....[21]....
        /*0118*/ 	.word	0x00009490


	//   ....[22]....
        /*011c*/ 	.word	0x00009500


	//   ....[23]....
        /*0120*/ 	.word	0x00009570


	//   ....[24]....
        /*0124*/ 	.word	0x000095e0


	//   ....[25]....
        /*0128*/ 	.word	0x00009650


	//----- nvinfo : EIATTR_REG_RECONFIG
	.align		4
.L_1294:
        /*012c*/ 	.byte	0x01, 0x54
	.zero		2


	//----- nvinfo : EIATTR_SYSCALL_OFFSETS
	.align		4
        /*0130*/ 	.byte	0x04, 0x46
        /*0132*/ 	.short	(.L_1296 - .L_1295)


	//   ....[0]....
.L_1295:
        /*0134*/ 	.word	0x00000cf0


	//   ....[1]....
        /*0138*/ 	.word	0x00000de0


	//   ....[2]....
        /*013c*/ 	.word	0x00000f20


	//   ....[3]....
        /*0140*/ 	.word	0x00001010


	//----- nvinfo : EIATTR_MBARRIER_INSTR_OFFSETS
	.align		4
.L_1296:
        /*0144*/ 	.byte	0x04, 0x39
        /*0146*/ 	.short	(.L_1298 - .L_1297)


	//   ....[0]....
.L_1297:
        /*0148*/ 	.word	0x00000280
        /*014c*/ 	.word	0x000000ff
        /*0150*/ 	.word	0x00036400
        /*0154*/ 	.short	0x0100
        /*0156*/ 	.byte	0x06
	.zero		1


	//   ....[1]....
        /*0158*/ 	.word	0x00000380
        /*015c*/ 	.word	0x000000ff
        /*0160*/ 	.word	0x00036410
        /*0164*/ 	.short	0x0100
        /*0166*/ 	.byte	0x08
	.zero		1


	//   ....[2]....
        /*0168*/ 	.word	0x00000390
        /*016c*/ 	.word	0x000000ff
        /*0170*/ 	.word	0x00036420
        /*0174*/ 	.short	0x0100
        /*0176*/ 	.byte	0x08
	.zero		1


	//   ....[3]....
        /*0178*/ 	.word	0x000003a0
        /*017c*/ 	.word	0x000000ff
        /*0180*/ 	.word	0x00036418
        /*0184*/ 	.short	0x0100
        /*0186*/ 	.byte	0x08
	.zero		1


	//   ....[4]....
        /*0188*/ 	.word	0x000003b0
        /*018c*/ 	.word	0x000000ff
        /*0190*/ 	.word	0x00036428
        /*0194*/ 	.short	0x0100
        /*0196*/ 	.byte	0x08
	.zero		1


	//   ....[5]....
        /*0198*/ 	.word	0x000004e0
        /*019c*/ 	.word	0x000000ff
        /*01a0*/ 	.word	0x00036430
        /*01a4*/ 	.short	0x0100
        /*01a6*/ 	.byte	0x08
	.zero		1


	//   ....[6]....
        /*01a8*/ 	.word	0x000004f0
        /*01ac*/ 	.word	0x000000ff
        /*01b0*/ 	.word	0x00036438
        /*01b4*/ 	.short	0x0100
        /*01b6*/ 	.byte	0x08
	.zero		1


	//   ....[7]....
        /*01b8*/ 	.word	0x000010c0
        /*01bc*/ 	.word	0x000000ff
        /*01c0*/ 	.word	0x00036400
        /*01c4*/ 	.short	0x010a
        /*01c6*/ 	.byte	0x25
	.zero		1


	//   ....[8]....
        /*01c8*/ 	.word	0x000011b0
        /*01cc*/ 	.word	0x000000ff
        /*01d0*/ 	.word	0x00036400
        /*01d4*/ 	.short	0x010a
        /*01d6*/ 	.byte	0x25
	.zero		1


	//   ....[9]....
        /*01d8*/ 	.word	0x000018f0
        /*01dc*/ 	.word	0x00000003
        /*01e0*/ 	.word	0x00036410
        /*01e4*/ 	.short	0x010a
        /*01e6*/ 	.byte	0x3f
	.zero		1


	//   ....[10]....
        /*01e8*/ 	.word	0x00001930
        /*01ec*/ 	.word	0x00000003
        /*01f0*/ 	.word	0x00036410
        /*01f4*/ 	.short	0x010a
        /*01f6*/ 	.byte	0x3f
	.zero		1


	//   ....[11]....
        /*01f8*/ 	.word	0x00001fb0
        /*01fc*/ 	.word	0x000000ff
        /*0200*/ 	.word	0x00036430
        /*0204*/ 	.short	0x010a
        /*0206*/ 	.byte	0x25
	.zero		1


	//   ....[12]....
        /*0208*/ 	.word	0x00001ff0
        /*020c*/ 	.word	0x000000ff
        /*0210*/ 	.word	0x00036430
        /*0214*/ 	.short	0x010a
        /*0216*/ 	.byte	0x25
	.zero		1


	//   ....[13]....
        /*0218*/ 	.word	0x000039d0
        /*021c*/ 	.word	0x000000ff
        /*0220*/ 	.word	0x00000000
        /*0224*/ 	.short	0x0101
        /*0226*/ 	.byte	0x04
	.zero		1


	//   ....[14]....
        /*0228*/ 	.word	0x00003d70
        /*022c*/ 	.word	0x00000003
        /*0230*/ 	.word	0x00000000
        /*0234*/ 	.short	0x0101
        /*0236*/ 	.byte	0x3f
	.zero		1


	//   ....[15]....
        /*0238*/ 	.word	0x00007290
        /*023c*/ 	.word	0x00000000
        /*0240*/ 	.word	0x00036420
        /*0244*/ 	.short	0x010a
        /*0246*/ 	.byte	0x3f
	.zero		1


	//   ....[16]....
        /*0248*/ 	.word	0x00007aa0
        /*024c*/ 	.word	0x00000000
        /*0250*/ 	.word	0x00036438
        /*0254*/ 	.short	0x010a
        /*0256*/ 	.byte	0x3f
	.zero		1


	//   ....[17]....
        /*0258*/ 	.word	0x00007e00
        /*025c*/ 	.word	0x00000000
        /*0260*/ 	.word	0x00036428
        /*0264*/ 	.short	0x010a
        /*0266*/ 	.byte	0x3f
	.zero		1


	//   ....[18]....
        /*0268*/ 	.word	0x00008120
        /*026c*/ 	.word	0x00000000
        /*0270*/ 	.word	0x00036438
        /*0274*/ 	.short	0x010a
        /*0276*/ 	.byte	0x3f
	.zero		1


	//   ....[19]....
        /*0278*/ 	.word	0x000083d0
        /*027c*/ 	.word	0x00000000
        /*0280*/ 	.word	0x00036420
        /*0284*/ 	.short	0x010a
        /*0286*/ 	.byte	0x3f
	.zero		1


	//   ....[20]....
        /*0288*/ 	.word	0x00008750
        /*028c*/ 	.word	0x00000000
        /*0290*/ 	.word	0x00036438
        /*0294*/ 	.short	0x010a
        /*0296*/ 	.byte	0x3f
	.zero		1


	//   ....[21]....
        /*0298*/ 	.word	0x00008a40
        /*029c*/ 	.word	0x00000000
        /*02a0*/ 	.word	0x00036428
        /*02a4*/ 	.short	0x010a
        /*02a6*/ 	.byte	0x3f
	.zero		1


	//   ....[22]....
        /*02a8*/ 	.word	0x00008d80
        /*02ac*/ 	.word	0x00000000
        /*02b0*/ 	.word	0x00036438
        /*02b4*/ 	.short	0x010a
        /*02b6*/ 	.byte	0x3f
	.zero		1


	//   ....[23]....
        /*02b8*/ 	.word	0x000091d0
        /*02bc*/ 	.word	0x00000009
        /*02c0*/ 	.word	0x00000000
        /*02c4*/ 	.short	0x010a
        /*02c6*/ 	.byte	0x3f
	.zero		1


	//   ....[24]....
        /*02c8*/ 	.word	0x00009250
        /*02cc*/ 	.word	0x00000003
        /*02d0*/ 	.word	0x00000000
        /*02d4*/ 	.short	0x010a
        /*02d6*/ 	.byte	0x3f
	.zero		1


	//   ....[25]....
        /*02d8*/ 	.word	0x000092a0
        /*02dc*/ 	.word	0x00000004
        /*02e0*/ 	.word	0x00036438
        /*02e4*/ 	.short	0x010a
        /*02e6*/ 	.byte	0x3f
	.zero		1


	//   ....[26]....
        /*02e8*/ 	.word	0x00009370
        /*02ec*/ 	.word	0x00000099
        /*02f0*/ 	.word	0x00036400
        /*02f4*/ 	.short	0x010a
        /*02f6*/ 	.byte	0x3f
	.zero		1


	//   ....[27]....
        /*02f8*/ 	.word	0x000093c0
        /*02fc*/ 	.word	0x00000003
        /*0300*/ 	.word	0x00036410
        /*0304*/ 	.short	0x010a
        /*0306*/ 	.byte	0x3f
	.zero		1


	//   ....[28]....
        /*0308*/ 	.word	0x00009410
        /*030c*/ 	.word	0x00000099
        /*0310*/ 	.word	0x00036430
        /*0314*/ 	.short	0x010a
        /*0316*/ 	.byte	0x3f
	.zero		1


	//   ....[29]....
        /*0318*/ 	.word	0x00009690
        /*031c*/ 	.word	0x00000000
        /*0320*/ 	.word	0x00036420
        /*0324*/ 	.short	0x010a
        /*0326*/ 	.byte	0x3f
	.zero		1


	//   ....[30]....
        /*0328*/ 	.word	0x000096e0
        /*032c*/ 	.word	0x00000000
        /*0330*/ 	.word	0x00036438
        /*0334*/ 	.short	0x010a
        /*0336*/ 	.byte	0x3f
	.zero		1


	//   ....[31]....
        /*0338*/ 	.word	0x00009730
        /*033c*/ 	.word	0x00000000
        /*0340*/ 	.word	0x00036428
        /*0344*/ 	.short	0x010a
        /*0346*/ 	.byte	0x3f
	.zero		1


	//   ....[32]....
        /*0348*/ 	.word	0x00009780
        /*034c*/ 	.word	0x00000000
        /*0350*/ 	.word	0x00036438
        /*0354*/ 	.short	0x010a
        /*0356*/ 	.byte	0x3f
	.zero		1


	//   ....[33]....
        /*0358*/ 	.word	0x000097e0
        /*035c*/ 	.word	0x00000000
        /*0360*/ 	.word	0x00036420
        /*0364*/ 	.short	0x010a
        /*0366*/ 	.byte	0x3f
	.zero		1


	//   ....[34]....
        /*0368*/ 	.word	0x00009830
        /*036c*/ 	.word	0x00000000
        /*0370*/ 	.word	0x00036438
        /*0374*/ 	.short	0x010a
        /*0376*/ 	.byte	0x3f
	.zero		1


	//   ....[35]....
        /*0378*/ 	.word	0x00009880
        /*037c*/ 	.word	0x00000000
        /*0380*/ 	.word	0x00036428
        /*0384*/ 	.short	0x010a
        /*0386*/ 	.byte	0x3f
	.zero		1


	//   ....[36]....
        /*0388*/ 	.word	0x000098d0
        /*038c*/ 	.word	0x00000000
        /*0390*/ 	.word	0x00036438
        /*0394*/ 	.short	0x010a
        /*0396*/ 	.byte	0x3f
	.zero		1


	//   ....[37]....
        /*0398*/ 	.word	0x000099a0
        /*039c*/ 	.word	0x00000009
        /*03a0*/ 	.word	0x00000000
        /*03a4*/ 	.short	0x010a
        /*03a6*/ 	.byte	0x3f
	.zero		1


	//   ....[38]....
        /*03a8*/ 	.word	0x000099f0
        /*03ac*/ 	.word	0x00000003
        /*03b0*/ 	.word	0x00000000
        /*03b4*/ 	.short	0x010a
        /*03b6*/ 	.byte	0x3f
	.zero		1


	//----- nvinfo : EIATTR_NUM_MBARRIERS
	.align		4
.L_1298:
        /*03b8*/ 	.byte	0x03, 0x38
        /*03ba*/ 	.short	0x0007


	//----- nvinfo : EIATTR_EXIT_INSTR_OFFSETS
	.align		4
        /*03bc*/ 	.byte	0x04, 0x1c
        /*03be*/ 	.short	(.L_1300 - .L_1299)


	//   ....[0]....
.L_1299:
        /*03c0*/ 	.word	0x000092f0


	//----- nvinfo : EIATTR_MAX_THREADS
	.align		4
.L_1300:
        /*03c4*/ 	.byte	0x04, 0x05
        /*03c6*/ 	.short	(.L_1302 - .L_1301)
.L_1301:
        /*03c8*/ 	.word	0x00000200
        /*03cc*/ 	.word	0x00000001
        /*03d0*/ 	.word	0x00000001


	//----- nvinfo : EIATTR_CRS_STACK_SIZE
	.align		4
.L_1302:
        /*03d4*/ 	.byte	0x04, 0x1e
        /*03d6*/ 	.short	(.L_1304 - .L_1303)
.L_1303:
        /*03d8*/ 	.word	0x00000000


	//----- nvinfo : EIATTR_CBANK_PARAM_SIZE
	.align		4
.L_1304:
        /*03dc*/ 	.byte	0x03, 0x19
        /*03de*/ 	.short	0x06f0


	//----- nvinfo : EIATTR_PARAM_CBANK
	.align		4
        /*03e0*/ 	.byte	0x04, 0x0a
        /*03e2*/ 	.short	(.L_1306 - .L_1305)
	.align		4
.L_1305:
        /*03e4*/ 	.word	index@(.nv.constant0._ZN7cutlass13device_kernelIN5flash11enable_sm90INS1_16FlashAttnBwdSm90INS1_25CollectiveMainloopBwdSm90ILi2ELi1ELi1EN4cute5tupleIJNS5_1CILi1EEES8_S8_EEENS6_IJNS7_ILi64EEENS7_ILi96EEENS7_ILi192EEEEEENS_6half_tEfNS_4arch4Sm90ELb0ELb1ELb0ELb0ELb1ELb0ELb1ELb0ELi3ELi1ELi1ELi1ELb0EEENS1_24CollectiveEpilogueBwdGQAISD_fSG_Li384ELb0ELb1EEENS1_19SingleTileSchedulerILb0ELb0ELb0ELi96EEEEEEEEEvNT_6ParamsE)
        /*03e8*/ 	.short	0x0210
        /*03ea*/ 	.short	0x06f0


	//----- nvinfo : EIATTR_SW_WAR
	.align		4
.L_1306:
        /*03ec*/ 	.byte	0x04, 0x36
        /*03ee*/ 	.short	(.L_1308 - .L_1307)
.L_1307:
        /*03f0*/ 	.word	0x00000008
.L_1308:


//--------------------- .nv.info._ZN7cutlass13device_kernelIN5flash11enable_sm90INS1_16FlashAttnBwdSm90INS1_25CollectiveMainloopBwdSm90ILi2ELi1ELi1EN4cute5tupleIJNS5_1CILi1EEES8_S8_EEENS6_IJNS7_ILi64EEENS7_ILi96EEENS7_ILi192EEEEEENS_6half_tEfNS_4arch4Sm90ELb0ELb1ELb0ELb1ELb0ELb0ELb1ELb0ELi3ELi1ELi1ELi1ELb0EEENS1_21CollectiveEpilogueBwdISD_SE_SG_Li384ELb1ELb1ELi3EEENS1_19SingleTileSchedulerILb1ELb0ELb0ELi96EEEEEEEEEvNT_6ParamsE --------------------------
	.section	.nv.info._ZN7cutlass13device_kernelIN5flash11enable_sm90INS1_16FlashAttnBwdSm90INS1_25CollectiveMainloopBwdSm90ILi2ELi1ELi1EN4cute5tupleIJNS5_1CILi1EEES8_S8_EEENS6_IJNS7_ILi64EEENS7_ILi96EEENS7_ILi192EEEEEENS_6half_tEfNS_4arch4Sm90ELb0ELb1ELb0ELb1ELb0ELb0ELb1ELb0ELi3ELi1ELi1ELi1ELb0EEENS1_21CollectiveEpilogueBwdISD_SE_SG_Li384ELb1ELb1ELi3EEENS1_19SingleTileSchedulerILb1ELb0ELb0ELi96EEEEEEEEEvNT_6ParamsE,"",@"SHT_CUDA_INFO"
	.sectionflags	@""
	.align	4


	//----- nvinfo : EIATTR_CUDA_API_VERSION
	.align		4
        /*0000*/ 	.byte	0x04, 0x37
        /*0002*/ 	.short	(.L_1310 - .L_1309)
.L_1309:
        /*0004*/ 	.word	0x00000082


	//----- nvinfo : EIATTR_KPARAM_INFO
	.align		4
.L_1310:
        /*0008*/ 	.byte	0x04, 0x17
        /*000a*/ 	.short	(.L_1312 - .L_1311)
.L_1311:
        /*000c*/ 	.word	0x00000000
        /*0010*/ 	.short	0x0000
        /*0012*/ 	.short	0x0070
        /*0014*/ 	.byte	0x00, 0xf0, 0x01, 0x1a


	//----- nvinfo : EIATTR_SPARSE_MMA_MASK
	.align		4
.L_1312:
        /*0018*/ 	.byte	0x03, 0x50
        /*001a*/ 	.short	0x0000


	//----- nvinfo : EIATTR_MAXREG_COUNT
	.align		4
        /*001c*/ 	.byte	0x03, 0x1b
        /*001e*/ 	.short	0x0080


	//----- nvinfo : EIATTR_NUM_BARRIERS
	.align		4
        /*0020*/ 	.byte	0x02, 0x4c
        /*0022*/ 	.byte	0x10
	.zero		1


	//----- nvinfo : EIATTR_EXTERNS
	.align		4
        /*0024*/ 	.byte	0x04, 0x0f
        /*0026*/ 	.short	(.L_1314 - .L_1313)


	//   ....[0]....
	.align		4
.L_1313:
        /*0028*/ 	.word	index@(__assertfail)


	//----- nvinfo : EIATTR_MERCURY_ISA_VERSION
	.align		4
.L_1314:
        /*002c*/ 	.byte	0x03, 0x5f
        /*002e*/ 	.short	0x0101


	//----- nvinfo : EIATTR_INT_WARP_WIDE_INSTR_OFFSETS
	.align		4
        /*0030*/ 	.byte	0x04, 0x31
        /*0032*/ 	.short	(.L_1316 - .L_1315)


	//   ....[0]....
.L_1315:
        /*0034*/ 	.word	0x00000180


	//   ....[1]....
        /*0038*/ 	.word	0x000001b0


	//----- nvinfo : EIATTR_COOP_GROUP_MASK_REGIDS
	.align		4
.L_1316:
        /*003c*/ 	.byte	0x04, 0x29
        /*003e*/ 	.short	(.L_1318 - .L_1317)


	//   ....[0]....
.L_1317:
        /*0040*/ 	.word	0xffffffff


	//   ....[1]....
        /*0044*/ 	.word	0xffffffff


	//   ....[2]....
        /*0048*/ 	.word	0xffffffff


	//   ....[3]....
        /*004c*/ 	.word	0xffffffff


	//   ....[4]....
        /*0050*/ 	.word	0xffffffff


	//   ....[5]....
        /*0054*/ 	.word	0xffffffff


	//   ....[6]....
        /*0058*/ 	.word	0xffffffff


	//   ....[7]....
        /*005c*/ 	.word	0x0500000f


	//----- nvinfo : EIATTR_COOP_GROUP_INSTR_OFFSETS
	.align		4
.L_1318:
        /*0060*/ 	.byte	0x04, 0x28
        /*0062*/ 	.short	(.L_1320 - .L_1319)


	//   ....[0]....
.L_1319:
        /*0064*/ 	.word	0x00000060


	//   ....[1]....
        /*0068*/ 	.word	0x00000190


	//   ....[2]....
        /*006c*/ 	.word	0x000001e0


	//   ....[3]....
        /*0070*/ 	.word	0x000003d0


	//   ....[4]....
        /*0074*/ 	.word	0x000005f0


	//   ....[5]....
        /*0078*/ 	.word	0x000013e0


	//   ....[6]....
        /*007c*/ 	.word	0x00006cd0


	//   ....[7]....
        /*0080*/ 	.word	0x0000b120


	//----- nvinfo : EIATTR_REG_RECONFIG
	.align		4
.L_1320:
        /*0084*/ 	.byte	0x01, 0x54
	.zero		2


	//----- nvinfo : EIATTR_SYSCALL_OFFSETS
	.align		4
        /*0088*/ 	.byte	0x04, 0x46
        /*008a*/ 	.short	(.L_1322 - .L_1321)


	//   ....[0]....
.L_1321:
        /*008c*/ 	.word	0x00001040


	//   ....[1]....
        /*0090*/ 	.word	0x00001130


	//   ....[2]....
        /*0094*/ 	.word	0x00001270


	//   ....[3]....
        /*0098*/ 	.word	0x00001360


	//----- nvinfo : EIATTR_MBARRIER_INSTR_OFFSETS
	.align		4
.L_1322:
        /*009c*/ 	.byte	0x04, 0x39
        /*009e*/ 	.short	(.L_1324 - .L_1323)


	//   ....[0]....
.L_1323:
        /*00a0*/ 	.word	0x00000280
        /*00a4*/ 	.word	0x000000ff
        /*00a8*/ 	.word	0x00036400
        /*00ac*/ 	.short	0x0100
        /*00ae*/ 	.byte	0x06
	.zero		1


	//   ....[1]....
        /*00b0*/ 	.word	0x00000380
        /*00b4*/ 	.word	0x000000ff
        /*00b8*/ 	.word	0x00036410
        /*00bc*/ 	.short	0x0100
        /*00be*/ 	.byte	0x08
	.zero		1


	//   ....[2]....
        /*00c0*/ 	.word	0x00000390
        /*00c4*/ 	.word	0x000000ff
        /*00c8*/ 	.word	0x00036420
        /*00cc*/ 	.short	0x0100
        /*00ce*/ 	.byte	0x08
	.zero		1


	//   ....[3]....
        /*00d0*/ 	.word	0x000003a0
        /*00d4*/ 	.word	0x000000ff
        /*00d8*/ 	.word	0x00036418
        /*00dc*/ 	.short	0x0100
        /*00de*/ 	.byte	0x08
	.zero		1


	//   ....[4]....
        /*00e0*/ 	.word	0x000003b0
        /*00e4*/ 	.word	0x000000ff
        /*00e8*/ 	.word	0x00036428
        /*00ec*/ 	.short	0x0100
        /*00ee*/ 	.byte	0x08
	.zero		1


	//   ....[5]....
        /*00f0*/ 	.word	0x000004e0
        /*00f4*/ 	.word	0x000000ff
        /*00f8*/ 	.word	0x00036430
        /*00fc*/ 	.short	0x0100
        /*00fe*/ 	.byte	0x08
	.zero		1


	//   ....[6]....
        /*0100*/ 	.word	0x000004f0
        /*0104*/ 	.word	0x000000ff
        /*0108*/ 	.word	0x00036438
        /*010c*/ 	.short	0x0100
        /*010e*/ 	.byte	0x08
	.zero		1


	//   ....[7]....
        /*0110*/ 	.word	0x00001410
        /*0114*/ 	.word	0x000000ff
        /*0118*/ 	.word	0x00036400
        /*011c*/ 	.short	0x010a
        /*011e*/ 	.byte	0x24
	.zero		1


	//   ....[8]....
        /*0120*/ 	.word	0x00001500
        /*0124*/ 	.word	0x000000ff
        /*0128*/ 	.word	0x00036400
        /*012c*/ 	.short	0x010a
        /*012e*/ 	.byte	0x24
	.zero		1


	//   ....[9]....
        /*0130*/ 	.word	0x00001c30
        /*0134*/ 	.word	0x00000003
        /*0138*/ 	.word	0x00036410
        /*013c*/ 	.short	0x010a
        /*013e*/ 	.byte	0x3f
	.zero		1


	//   ....[10]....
        /*0140*/ 	.word	0x00001c70
        /*0144*/ 	.word	0x00000003
        /*0148*/ 	.word	0x00036410
        /*014c*/ 	.short	0x010a
        /*014e*/ 	.byte	0x3f
	.zero		1


	//   ....[11]....
        /*0150*/ 	.word	0x00002310
        /*0154*/ 	.word	0x000000ff
        /*0158*/ 	.word	0x00036430
        /*015c*/ 	.short	0x010a
        /*015e*/ 	.byte	0x24
	.zero		1


	//   ....[12]....
        /*0160*/ 	.word	0x00002350
        /*0164*/ 	.word	0x000000ff
        /*0168*/ 	.word	0x00036430
        /*016c*/ 	.short	0x010a
        /*016e*/ 	.byte	0x24
	.zero		1


	//   ....[13]....
        /*0170*/ 	.word	0x00003d00
        /*0174*/ 	.word	0x000000ff
        /*0178*/ 	.word	0x00000000
        /*017c*/ 	.short	0x0101
        /*017e*/ 	.byte	0x04
	.zero		1


	//   ....[14]....
        /*0180*/ 	.word	0x00004090
        /*0184*/ 	.word	0x00000003
        /*0188*/ 	.word	0x00000000
        /*018c*/ 	.short	0x0101
        /*018e*/ 	.byte	0x3f
	.zero		1


	//   ....[15]....
        /*0190*/ 	.word	0x00008fe0
        /*0194*/ 	.word	0x00000008
        /*0198*/ 	.word	0x00036420
        /*019c*/ 	.short	0x010a
        /*019e*/ 	.byte	0x3f
	.zero		1


	//   ....[16]....
        /*01a0*/ 	.word	0x00009800
        /*01a4*/ 	.word	0x00000008
        /*01a8*/ 	.word	0x00036438
        /*01ac*/ 	.short	0x010a
        /*01ae*/ 	.byte	0x3f
	.zero		1


	//   ....[17]....
        /*01b0*/ 	.word	0x00009b70
        /*01b4*/ 	.word	0x00000008
        /*01b8*/ 	.word	0x00036428
        /*01bc*/ 	.short	0x010a
        /*01be*/ 	.byte	0x3f
	.zero		1


	//   ....[18]....
        /*01c0*/ 	.word	0x00009ea0
        /*01c4*/ 	.word	0x00000008
        /*01c8*/ 	.word	0x00036438
        /*01cc*/ 	.short	0x010a
        /*01ce*/ 	.byte	0x3f
	.zero		1


	//   ....[19]....
        /*01d0*/ 	.word	0x0000a190
        /*01d4*/ 	.word	0x00000008
        /*01d8*/ 	.word	0x00036420
        /*01dc*/ 	.short	0x010a
        /*01de*/ 	.byte	0x3f
	.zero		1


	//   ....[20]....
        /*01e0*/ 	.word	0x0000a510
        /*01e4*/ 	.word	0x00000008
        /*01e8*/ 	.word	0x00036438
        /*01ec*/ 	.short	0x010a
        /*01ee*/ 	.byte	0x3f
	.zero		1


	//   ....[21]....
        /*01f0*/ 	.word	0x0000a810
        /*01f4*/ 	.word	0x00000008
        /*01f8*/ 	.word	0x00036428
        /*01fc*/ 	.short	0x010a
        /*01fe*/ 	.byte	0x3f
	.zero		1


	//   ....[22]....
        /*0200*/ 	.word	0x0000ab50
        /*0204*/ 	.word	0x00000008
        /*0208*/ 	.word	0x00036438
        /*020c*/ 	.short	0x010a
        /*020e*/ 	.byte	0x3f
	.zero		1


	//   ....[23]....
        /*0210*/ 	.word	0x0000afb0
        /*0214*/ 	.word	0x00000009
        /*0218*/ 	.word	0x00000000
        /*021c*/ 	.short	0x010a
        /*021e*/ 	.byte	0x3f
	.zero		1


	//   ....[24]....
        /*0220*/ 	.word	0x0000b030
        /*0224*/ 	.word	0x00000003
        /*0228*/ 	.word	0x00000000
        /*022c*/ 	.short	0x010a
        /*022e*/ 	.byte	0x3f
	.zero		1


	//   ....[25]....
        /*0230*/ 	.word	0x0000b080
        /*0234*/ 	.word	0x00000004
        /*0238*/ 	.word	0x00036438
        /*023c*/ 	.short	0x010a
        /*023e*/ 	.byte	0x3f
	.zero		1


	//   ....[26]....
        /*0240*/ 	.word	0x0000b150
        /*0244*/ 	.word	0x0000009a
        /*0248*/ 	.word	0x00036400
        /*024c*/ 	.short	0x010a
        /*024e*/ 	.byte	0x3f
	.zero		1


	//   ....[27]....
        /*0250*/ 	.word	0x0000b1a0
        /*0254*/ 	.word	0x00000003
        /*0258*/ 	.word	0x00036410
        /*025c*/ 	.short	0x010a
        /*025e*/ 	.byte	0x3f
	.zero		1


	//   ....[28]....
        /*0260*/ 	.word	0x0000b1f0
        /*0264*/ 	.word	0x0000009a
        /*0268*/ 	.word	0x00036430
        /*026c*/ 	.short	0x010a
        /*026e*/ 	.byte	0x3f
	.zero		1


	//   ....[29]....
        /*0270*/ 	.word	0x0000b240
        /*0274*/ 	.word	0x00000008
        /*0278*/ 	.word	0x00036420
        /*027c*/ 	.short	0x010a
        /*027e*/ 	.byte	0x3f
	.zero		1


	//   ....[30]....
        /*0280*/ 	.word	0x0000b290
        /*0284*/ 	.word	0x00000008
        /*0288*/ 	.word	0x00036438
        /*028c*/ 	.short	0x010a
        /*028e*/ 	.byte	0x3f
	.zero		1


	//   ....[31]....
        /*0290*/ 	.word	0x0000b2e0
        /*0294*/ 	.word	0x00000008
        /*0298*/ 	.word	0x00036428
        /*029c*/ 	.short	0x010a
        /*029e*/ 	.byte	0x3f
	.zero		1


	//   ....[32]....
        /*02a0*/ 	.word	0x0000b340
        /*02a4*/ 	.word	0x00000008
        /*02a8*/ 	.word	0x00036438
        /*02ac*/ 	.short	0x010a
        /*02ae*/ 	.byte	0x3f
	.zero		1


	//   ....[33]....
        /*02b0*/ 	.word	0x0000b3c0
        /*02b4*/ 	.word	0x00000008
        /*02b8*/ 	.word	0x00036420
        /*02bc*/ 	.short	0x010a
        /*02be*/ 	.byte	0x3f
	.zero		1


	//   ....[34]....
        /*02c0*/ 	.word	0x0000b410
        /*02c4*/ 	.word	0x00000008
        /*02c8*/ 	.word	0x00036438
        /*02cc*/ 	.short	0x010a
        /*02ce*/ 	.byte	0x3f
	.zero		1


	//   ....[35]....
        /*02d0*/ 	.word	0x0000b460
        /*02d4*/ 	.word	0x00000008
        /*02d8*/ 	.word	0x00036428
        /*02dc*/ 	.short	0x010a
        /*02de*/ 	.byte	0x3f
	.zero		1


	//   ....[36]....
        /*02e0*/ 	.word	0x0000b4b0
        /*02e4*/ 	.word	0x00000008
        /*02e8*/ 	.word	0x00036438
        /*02ec*/ 	.short	0x010a
        /*02ee*/ 	.byte	0x3f
	.zero		1


	//   ....[37]....
        /*02f0*/ 	.word	0x0000b580
        /*02f4*/ 	.word	0x00000009
        /*02f8*/ 	.word	0x00000000
        /*02fc*/ 	.short	0x010a
        /*02fe*/ 	.byte	0x3f
	.zero		1


	//   ....[38]....
        /*0300*/ 	.word	0x0000b5d0
        /*0304*/ 	.word	0x00000003
        /*0308*/ 	.word	0x00000000
        /*030c*/ 	.short	0x010a
        /*030e*/ 	.byte	0x3f
	.zero		1


	//----- nvinfo : EIATTR_NUM_MBARRIERS
	.align		4
.L_1324:
        /*0310*/ 	.byte	0x03, 0x38
        /*0312*/ 	.short	0x0007


	//----- nvinfo : EIATTR_EXIT_INSTR_OFFSETS
	.align		4
        /*0314*/ 	.byte	0x04, 0x1c
        /*0316*/ 	.short	(.L_1326 - .L_1325)


	//   ....[0]....
.L_1325:
        /*0318*/ 	.word	0x0000b0d0


	//----- nvinfo : EIATTR_MAX_THREADS
	.align		4
.L_1326:
        /*031c*/ 	.byte	0x04, 0x05
        /*031e*/ 	.short	(.L_1328 - .L_1327)
.L_1327:
        /*0320*/ 	.word	0x00000200
        /*0324*/ 	.word	0x00000001
        /*0328*/ 	.word	0x00000001


	//----- nvinfo : EIATTR_CRS_STACK_SIZE
	.align		4
.L_1328:
        /*032c*/ 	.byte	0x04, 0x1e
        /*032e*/ 	.short	(.L_1330 - .L_1329)
.L_1329:
        /*0330*/ 	.word	0x00000000


	//----- nvinfo : EIATTR_CBANK_PARAM_SIZE
	.align		4
.L_1330:
        /*0334*/ 	.byte	0x03, 0x19
        /*0336*/ 	.short	0x06f0


	//----- nvinfo : EIATTR_PARAM_CBANK
	.align		4
        /*0338*/ 	.byte	0x04, 0x0a
        /*033a*/ 	.short	(.L_1332 - .L_1331)
	.align		4
.L_1331:
        /*033c*/ 	.word	index@(.nv.constant0._ZN7cutlass13device_kernelIN5flash11enable_sm90INS1_16FlashAttnBwdSm90INS1_25CollectiveMainloopBwdSm90ILi2ELi1ELi1EN4cute5tupleIJNS5_1CILi1EEES8_S8_EEENS6_IJNS7_ILi64EEENS7_ILi96EEENS7_ILi192EEEEEENS_6half_tEfNS_4arch4Sm90ELb0ELb1ELb0ELb1ELb0ELb0ELb1ELb0ELi3ELi1ELi1ELi1ELb0EEENS1_21CollectiveEpilogueBwdISD_SE_SG_Li384ELb1ELb1ELi3EEENS1_19SingleTileSchedulerILb1ELb0ELb0ELi96EEEEEEEEEvNT_6ParamsE)
        /*0340*/ 	.short	0x0210
        /*0342*/ 	.short	0x06f0


	//----- nvinfo : EIATTR_SW_WAR
	.align		4
.L_1332:
        /*0344*/ 	.byte	0x04, 0x36
        /*0346*/ 	.short	(.L_1334 - .L_1333)
.L_1333:
        /*0348*/ 	.word	0x00000008
.L_1334:


//--------------------- .nv.info._ZN7cutlass13device_kernelIN5flash11enable_sm90INS1_16FlashAttnBwdSm90INS1_25CollectiveMainloopBwdSm90ILi2ELi1ELi1EN4cute5tupleIJNS5_1CILi1EEES8_S8_EEENS6_IJNS7_ILi64EEENS7_ILi96EEENS7_ILi192EEEEEENS_6half_tEfNS_4arch4Sm90ELb0ELb1ELb0ELb1ELb1ELb0ELb1ELb0ELi3ELi1ELi1ELi1ELb0EEENS1_21CollectiveEpilogueBwdISD_SE_SG_Li384ELb1ELb1ELi3EEENS1_19SingleTileSchedulerILb1ELb0ELb0ELi96EEEEEEEEEvNT_6ParamsE --------------------------
	.section	.nv.info._ZN7cutlass13device_kernelIN5flash11enable_sm90INS1_16FlashAttnBwdSm90INS1_25CollectiveMainloopBwdSm90ILi2ELi1ELi1EN4cute5tupleIJNS5_1CILi1EEES8_S8_EEENS6_IJNS7_ILi64EEENS7_ILi96EEENS7_ILi192EEEEEENS_6half_tEfNS_4arch4Sm90ELb0ELb1ELb0ELb1ELb1ELb0ELb1ELb0ELi3ELi1ELi1ELi1ELb0EEENS1_21CollectiveEpilogueBwdISD_SE_SG_Li384ELb1ELb1ELi3EEENS1_19SingleTileSchedulerILb1ELb0ELb0ELi96EEEEEEEEEvNT_6ParamsE,"",@"SHT_CUDA_INFO"
	.sectionflags	@""
	.align	4


	//----- nvinfo : EIATTR_CUDA_API_VERSION
	.align		4
        /*0000*/ 	.byte	0x04, 0x37
        /*0002*/ 	.short	(.L_1336 - .L_1335)
.L_1335:
        /*0004*/ 	.word	0x00000082


	//----- nvinfo : EIATTR_KPARAM_INFO
	.align		4
.L_1336:
        /*0008*/ 	.byte	0x04, 0x17
        /*000a*/ 	.short	(.L_1338 - .L_1337)
.L_1337:
        /*000c*/ 	.word	0x00000000
        /*0010*/ 	.short	0x0000
        /*0012*/ 	.short	0x0070
        /*0014*/ 	.byte	0x00, 0xf0, 0x01, 0x1a


	//----- nvinfo : EIATTR_SPARSE_MMA_MASK
	.align		4
.L_1338:
        /*0018*/ 	.byte	0x03, 0x50
        /*001a*/ 	.short	0x0000


	//----- nvinfo : EIATTR_MAXREG_COUNT
	.align		4
        /*001c*/ 	.byte	0x03, 0x1b
        /*001e*/ 	.short	0x0080


	//----- nvinfo : EIATTR_NUM_BARRIERS
	.align		4
        /*0020*/ 	.byte	0x02, 0x4c
        /*0022*/ 	.byte	0x10
	.zero		1


	//----- nvinfo : EIATTR_EXTERNS
	.align		4
        /*0024*/ 	.byte	0x04, 0x0f
        /*0026*/ 	.short	(.L_1340 - .L_1339)


	//   ....[0]....
	.align		4
.L_1339:
        /*0028*/ 	.word	index@(__assertfail)


	//----- nvinfo : EIATTR_MERCURY_ISA_VERSION
	.align		4
.L_1340:
        /*002c*/ 	.byte	0x03, 0x5f
        /*002e*/ 	.short	0x0101


	//----- nvinfo : EIATTR_INT_WARP_WIDE_INSTR_OFFSETS
	.align		4
        /*0030*/ 	.byte	0x04, 0x31
        /*0032*/ 	.short	(.L_1342 - .L_1341)


	//   ....[0]....
.L_1341:
        /*0034*/ 	.word	0x00000180


	//   ....[1]....
        /*0038*/ 	.word	0x000001b0


	//   ....[2]....
        /*003c*/ 	.word	0x00007d50


	//   ....[3]....
        /*0040*/ 	.word	0x000084d0


	//   ....[4]....
        /*0044*/ 	.word	0x00008ac0


	//   ....[5]....
        /*0048*/ 	.word	0x00008d90


	//   ....[6]....
        /*004c*/ 	.word	0x00008ff0


	//   ....[7]....
        /*0050*/ 	.word	0x00009180


	//----- nvinfo : EIATTR_COOP_GROUP_MASK_REGIDS
	.align		4
.L_1342:
        /*0054*/ 	.byte	0x04, 0x29
        /*0056*/ 	.short	(.L_1344 - .L_1343)


	//   ....[0]....
.L_1343:
        /*0058*/ 	.word	0xffffffff


	//   ....[1]....
        /*005c*/ 	.word	0xffffffff


	//   ....[2]....
        /*0060*/ 	.word	0xffffffff


	//   ....[3]....
        /*0064*/ 	.word	0xffffffff


	//   ....[4]....
        /*0068*/ 	.word	0xffffffff


	//   ....[5]....
        /*006c*/ 	.word	0xffffffff


	//   ....[6]....
        /*0070*/ 	.word	0xffffffff


	//   ....[7]....
        /*0074*/ 	.word	0xffffffff


	//   ....[8]....
        /*0078*/ 	.word	0xffffffff


	//   ....[9]....
        /*007c*/ 	.word	0xffffffff


	//   ....[10]....
        /*0080*/ 	.word	0xffffffff


	//   ....[11]....
        /*0084*/ 	.word	0xffffffff


	//   ....[12]....
        /*0088*/ 	.word	0xffffffff


	//   ....[13]....
        /*008c*/ 	.word	0xffffffff


	//   ....[14]....
        /*0090*/ 	.word	0xffffffff


	//   ....[15]....
        /*0094*/ 	.word	0xffffffff


	//   ....[16]....
        /*0098*/ 	.word	0x0500000f


	//   ....[17]....
        /*009c*/ 	.word	0x0500000f


	//   ....[18]....
        /*00a0*/ 	.word	0x0500000f


	//   ....[19]....
        /*00a4*/ 	.word	0x0500000f


	//----- nvinfo : EIATTR_COOP_GROUP_INSTR_OFFSETS
	.align		4
.L_1344:
        /*00a8*/ 	.byte	0x04, 0x28
        /*00aa*/ 	.short	(.L_1346 - .L_1345)


	//   ....[0]....
.L_1345:
        /*00ac*/ 	.word	0x00000060


	//   ....[1]....
        /*00b0*/ 	.word	0x00000190


	//   ....[2]....
        /*00b4*/ 	.word	0x000001e0


	//   ....[3]....
        /*00b8*/ 	.word	0x000003d0


	//   ....[4]....
        /*00bc*/ 	.word	0x000005f0


	//   ....[5]....
        /*00c0*/ 	.word	0x000013e0


	//   ....[6]....
        /*00c4*/ 	.word	0x00006cd0


	//   ....[7]....
        /*00c8*/ 	.word	0x000077c0


	//   ....[8]....
        /*00cc*/ 	.word	0x00007c80


	//   ....[9]....
        /*00d0*/ 	.word	0x00008010


	//   ....[10]....
        /*00d4*/ 	.word	0x00008400


	//   ....[11]....
        /*00d8*/ 	.word	0x00008640


	//   ....[12]....
        /*00dc*/ 	.word	0x000089f0


	//   ....[13]....
        /*00e0*/ 	.word	0x00008cd0


	//   ....[14]....
        /*00e4*/ 	.word	0x00008ef0


	//   ....[15]....
        /*00e8*/ 	.word	0x00009080


	//   ....[16]....
        /*00ec*/ 	.word	0x0000bf90


	//   ....[17]....
        /*00f0*/ 	.word	0x0000c0e0


	//   ....[18]....
        /*00f4*/ 	.word	0x0000c150


	//   ....[19]....
        /*00f8*/ 	.word	0x0000c1c0


	//----- nvinfo : EIATTR_REG_RECONFIG
	.align		4
.L_1346:
        /*00fc*/ 	.byte	0x01, 0x54
	.zero		2


	//----- nvinfo : EIATTR_SYSCALL_OFFSETS
	.align		4
        /*0100*/ 	.byte	0x04, 0x46
        /*0102*/ 	.short	(.L_1348 - .L_1347)


	//   ....[0]....
.L_1347:
        /*0104*/ 	.word	0x00001040


	//   ....[1]....
        /*0108*/ 	.word	0x00001130


	//   ....[2]....
        /*010c*/ 	.word	0x00001270


	//   ....[3]....
        /*0110*/ 	.word	0x00001360


	//----- nvinfo : EIATTR_MBARRIER_INSTR_OFFSETS
	.align		4
.L_1348:
        /*0114*/ 	.byte	0x04, 0x39
        /*0116*/ 	.short	(.L_1350 - .L_1349)


	//   ....[0]....
.L_1349:
        /*0118*/ 	.word	0x00000280
        /*011c*/ 	.word	0x000000ff
        /*0120*/ 	.word	0x00036400
        /*0124*/ 	.short	0x0100
        /*0126*/ 	.byte	0x06
	.zero		1


	//   ....[1]....
        /*0128*/ 	.word	0x00000380
        /*012c*/ 	.word	0x000000ff
        /*0130*/ 	.word	0x00036410
        /*0134*/ 	.short	0x0100
        /*0136*/ 	.byte	0x08
	.zero		1


	//   ....[2]....
        /*0138*/ 	.word	0x00000390
        /*013c*/ 	.word	0x000000ff
        /*0140*/ 	.word	0x00036420
        /*0144*/ 	.short	0x0100
        /*0146*/ 	.byte	0x08
	.zero		1


	//   ....[3]....
        /*0148*/ 	.word	0x000003a0
        /*014c*/ 	.word	0x000000ff
        /*0150*/ 	.word	0x00036418
        /*0154*/ 	.short	0x0100
        /*0156*/ 	.byte	0x08
	.zero		1


	//   ....[4]....
        /*0158*/ 	.word	0x000003b0
        /*015c*/ 	.word	0x000000ff
        /*0160*/ 	.word	0x00036428
        /*0164*/ 	.short	0x0100
        /*0166*/ 	.byte	0x08
	.zero		1


	//   ....[5]....
        /*0168*/ 	.word	0x000004e0
        /*016c*/ 	.word	0x000000ff
        /*0170*/ 	.word	0x00036430
        /*0174*/ 	.short	0x0100
        /*0176*/ 	.byte	0x08
	.zero		1


	//   ....[6]....
        /*0178*/ 	.word	0x000004f0
        /*017c*/ 	.word	0x000000ff
        /*0180*/ 	.word	0x00036438
        /*0184*/ 	.short	0x0100
        /*0186*/ 	.byte	0x08
	.zero		1


	//   ....[7]....
        /*0188*/ 	.word	0x00001410
        /*018c*/ 	.word	0x000000ff
        /*0190*/ 	.word	0x00036400
        /*0194*/ 	.short	0x010a
        /*0196*/ 	.byte	0x24
	.zero		1


	//   ....[8]....
        /*0198*/ 	.word	0x00001500
        /*019c*/ 	.word	0x000000ff
        /*01a0*/ 	.word	0x00036400
        /*01a4*/ 	.short	0x010a
        /*01a6*/ 	.byte	0x24
	.zero		1


	//   ....[9]....
        /*01a8*/ 	.word	0x00001c30
        /*01ac*/ 	.word	0x00000003
        /*01b0*/ 	.word	0x00036410
        /*01b4*/ 	.short	0x010a
        /*01b6*/ 	.byte	0x3f
	.zero		1


	//   ....[10]....
        /*01b8*/ 	.word	0x00001c70
        /*01bc*/ 	.word	0x00000003
        /*01c0*/ 	.word	0x00036410
        /*01c4*/ 	.short	0x010a
        /*01c6*/ 	.byte	0x3f
	.zero		1


	//   ....[11]....
        /*01c8*/ 	.word	0x00002310
        /*01cc*/ 	.word	0x000000ff
        /*01d0*/ 	.word	0x00036430
        /*01d4*/ 	.short	0x010a
        /*01d6*/ 	.byte	0x24
	.zero		1


	//   ....[12]....
        /*01d8*/ 	.word	0x00002350
        /*01dc*/ 	.word	0x000000ff
        /*01e0*/ 	.word	0x00036430
        /*01e4*/ 	.short	0x010a
        /*01e6*/ 	.byte	0x24
	.zero		1


	//   ....[13]....
        /*01e8*/ 	.word	0x00003d00
        /*01ec*/ 	.word	0x000000ff
        /*01f0*/ 	.word	0x00000000
        /*01f4*/ 	.short	0x0101
        /*01f6*/ 	.byte	0x04
	.zero		1


	//   ....[14]....
        /*01f8*/ 	.word	0x00004090
        /*01fc*/ 	.word	0x00000003
        /*0200*/ 	.word	0x00000000
        /*0204*/ 	.short	0x0101
        /*0206*/ 	.byte	0x3f
	.zero		1


	//   ....[15]....
        /*0208*/ 	.word	0x00009e50
        /*020c*/ 	.word	0x00000008
        /*0210*/ 	.word	0x00036420
        /*0214*/ 	.short	0x010a
        /*0216*/ 	.byte	0x3f
	.zero		1


	//   ....[16]....
        /*0218*/ 	.word	0x0000a670
        /*021c*/ 	.word	0x00000008
        /*0220*/ 	.word	0x00036438
        /*0224*/ 	.short	0x010a
        /*0226*/ 	.byte	0x3f
	.zero		1


	//   ....[17]....
        /*0228*/ 	.word	0x0000a9e0
        /*022c*/ 	.word	0x00000008
        /*0230*/ 	.word	0x00036428
        /*0234*/ 	.short	0x010a
        /*0236*/ 	.byte	0x3f
	.zero		1


	//   ....[18]....
        /*0238*/ 	.word	0x0000ad10
        /*023c*/ 	.word	0x00000008
        /*0240*/ 	.word	0x00036438
        /*0244*/ 	.short	0x010a
        /*0246*/ 	.byte	0x3f
	.zero		1


	//   ....[19]....
        /*0248*/ 	.word	0x0000b000
        /*024c*/ 	.word	0x00000008
        /*0250*/ 	.word	0x00036420
        /*0254*/ 	.short	0x010a
        /*0256*/ 	.byte	0x3f
	.zero		1


	//   ....[20]....
        /*0258*/ 	.word	0x0000b380
        /*025c*/ 	.word	0x00000008
        /*0260*/ 	.word	0x00036438
        /*0264*/ 	.short	0x010a
        /*0266*/ 	.byte	0x3f
	.zero		1


	//   ....[21]....
        /*0268*/ 	.word	0x0000b680
        /*026c*/ 	.word	0x00000008
        /*0270*/ 	.word	0x00036428
        /*0274*/ 	.short	0x010a
        /*0276*/ 	.byte	0x3f
	.zero		1


	//   ....[22]....
        /*0278*/ 	.word	0x0000b9c0
        /*027c*/ 	.word	0x00000008
        /*0280*/ 	.word	0x00036438
        /*0284*/ 	.short	0x010a
        /*0286*/ 	.byte	0x3f
	.zero		1


	//   ....[23]....
        /*0288*/ 	.word	0x0000be20
        /*028c*/ 	.word	0x00000009
        /*0290*/ 	.word	0x00000000
        /*0294*/ 	.short	0x010a
        /*0296*/ 	.byte	0x3f
	.zero		1


	//   ....[24]....
        /*0298*/ 	.word	0x0000bea0
        /*029c*/ 	.word	0x00000003
        /*02a0*/ 	.word	0x00000000
        /*02a4*/ 	.short	0x010a
        /*02a6*/ 	.byte	0x3f
	.zero		1


	//   ....[25]....
        /*02a8*/ 	.word	0x0000bef0
        /*02ac*/ 	.word	0x00000004
        /*02b0*/ 	.word	0x00036438
        /*02b4*/ 	.short	0x010a
        /*02b6*/ 	.byte	0x3f
	.zero		1


	//   ....[26]....
        /*02b8*/ 	.word	0x0000bfc0
        /*02bc*/ 	.word	0x0000009a
        /*02c0*/ 	.word	0x00036400
        /*02c4*/ 	.short	0x010a
        /*02c6*/ 	.byte	0x3f
	.zero		1


	//   ....[27]....
        /*02c8*/ 	.word	0x0000c010
        /*02cc*/ 	.word	0x00000003
        /*02d0*/ 	.word	0x00036410
        /*02d4*/ 	.short	0x010a
        /*02d6*/ 	.byte	0x3f
	.zero		1


	//   ....[28]....
        /*02d8*/ 	.word	0x0000c060
        /*02dc*/ 	.word	0x0000009a
        /*02e0*/ 	.word	0x00036430
        /*02e4*/ 	.short	0x010a
        /*02e6*/ 	.byte	0x3f
	.zero		1


	//   ....[29]....
        /*02e8*/ 	.word	0x0000c200
        /*02ec*/ 	.word	0x00000008
        /*02f0*/ 	.word	0x00036420
        /*02f4*/ 	.short	0x010a
        /*02f6*/ 	.byte	0x3f
	.zero		1


	//   ....[30]....
        /*02f8*/ 	.word	0x0000c250
        /*02fc*/ 	.word	0x00000008
        /*0300*/ 	.word	0x00036438
        /*0304*/ 	.short	0x010a
        /*0306*/ 	.byte	0x3f
	.zero		1


	//   ....[31]....
        /*0308*/ 	.word	0x0000c2a0
        /*030c*/ 	.word	0x00000008
        /*0310*/ 	.word	0x00036428
        /*0314*/ 	.short	0x010a
        /*0316*/ 	.byte	0x3f
	.zero		1


	//   ....[32]....
        /*0318*/ 	.word	0x0000c300
        /*031c*/ 	.word	0x00000008
        /*0320*/ 	.word	0x00036438
        /*0324*/ 	.short	0x010a
        /*0326*/ 	.byte	0x3f
	.zero		1


	//   ....[33]....
        /*0328*/ 	.word	0x0000c380
        /*032c*/ 	.word	0x00000008
        /*0330*/ 	.word	0x00036420
        /*0334*/ 	.short	0x010a
        /*0336*/ 	.byte	0x3f
	.zero		1


	//   ....[34]....
        /*0338*/ 	.word	0x0000c3d0
        /*033c*/ 	.word	0x00000008
        /*0340*/ 	.word	0x00036438
        /*0344*/ 	.short	0x010a
        /*0346*/ 	.byte	0x3f
	.zero		1


	//   ....[35]....
        /*0348*/ 	.word	0x0000c420
        /*034c*/ 	.word	0x00000008
        /*0350*/ 	.word	0x00036428
        /*0354*/ 	.short	0x010a
        /*0356*/ 	.byte	0x3f
	.zero		1


	//   ....[36]....
        /*0358*/ 	.word	0x0000c470
        /*035c*/ 	.word	0x00000008
        /*0360*/ 	.word	0x00036438
        /*0364*/ 	.short	0x010a
        /*0366*/ 	.byte	0x3f
	.zero		1


	//   ....[37]....
        /*0368*/ 	.word	0x0000c540
        /*036c*/ 	.word	0x00000009
        /*0370*/ 	.word	0x00000000
        /*0374*/ 	.short	0x010a
        /*0376*/ 	.byte	0x3f
	.zero		1


	//   ....[38]....
        /*0378*/ 	.word	0x0000c590
        /*037c*/ 	.word	0x00000003
        /*0380*/ 	.word	0x00000000
        /*0384*/ 	.short	0x010a
        /*0386*/ 	.byte	0x3f
	.zero		1


	//----- nvinfo : EIATTR_NUM_MBARRIERS
	.align		4
.L_1350:
        /*0388*/ 	.byte	0x03, 0x38
        /*038a*/ 	.short	0x0007


	//----- nvinfo : EIATTR_EXIT_INSTR_OFFSETS
	.align		4
        /*038c*/ 	.byte	0x04, 0x1c
        /*038e*/ 	.short	(.L_1352 - .L_1351)


	//   ....[0]....
.L_1351:
        /*0390*/ 	.word	0x0000bf40


	//----- nvinfo : EIATTR_MAX_THREADS
	.align		4
.L_1352:
        /*0394*/ 	.byte	0x04, 0x05
        /*0396*/ 	.short	(.L_1354 - .L_1353)
.L_1353:
        /*0398*/ 	.word	0x00000200
        /*039c*/ 	.word	0x00000001
        /*03a0*/ 	.word	0x00000001


	//----- nvinfo : EIATTR_CRS_STACK_SIZE
	.align		4
.L_1354:
        /*03a4*/ 	.byte	0x04, 0x1e
        /*03a6*/ 	.short	(.L_1356 - .L_1355)
.L_1355:
        /*03a8*/ 	.word	0x00000000


	//----- nvinfo : EIATTR_CBANK_PARAM_SIZE
	.align		4
.L_1356:
        /*03ac*/ 	.byte	0x03, 0x19
        /*03ae*/ 	.short	0x06f0


	//----- nvinfo : EIATTR_PARAM_CBANK
	.align		4
        /*03b0*/ 	.byte	0x04, 0x0a
        /*03b2*/ 	.short	(.L_1358 - .L_1357)
	.align		4
.L_1357:
        /*03b4*/ 	.word	index@(.nv.constant0._ZN7cutlass13device_kernelIN5flash11enable_sm90INS1_16FlashAttnBwdSm90INS1_25CollectiveMainloopBwdSm90ILi2ELi1ELi1EN4cute5tupleIJNS5_1CILi1EEES8_S8_EEENS6_IJNS7_ILi64EEENS7_ILi96EEENS7_ILi192EEEEEENS_6half_tEfNS_4arch4Sm90ELb0ELb1ELb0ELb1ELb1ELb0ELb1ELb0ELi3ELi1ELi1ELi1ELb0EEENS1_21CollectiveEpilogueBwdISD_SE_SG_Li384ELb1ELb1ELi3EEENS1_19SingleTileSchedulerILb1ELb0ELb0ELi96EEEEEEEEEvNT_6ParamsE)
        /*03b8*/ 	.short	0x0210
        /*03ba*/ 	.short	0x06f0


	//----- nvinfo : EIATTR_SW_WAR
	.align		4
.L_1358:
        /*03bc*/ 	.byte	0x04, 0x36
        /*03be*/ 	.short	(.L_1360 - .L_1359)
.L_1359:
        /*03c0*/ 	.word	0x00000008
.L_1360:


//--------------------- .nv.info._ZN7cutlass13device_kernelIN5flash11enable_sm90INS1_16FlashAttnBwdSm90INS1_25CollectiveMainloopBwdSm90ILi2ELi1ELi1EN4cute5tupleIJNS5_1CILi1EEES8_S8_EEENS6_IJNS7_ILi64EEENS7_ILi96EEENS7_ILi192EEEEEENS_6half_tEfNS_4arch4Sm90ELb0ELb1ELb0ELb1ELb0ELb0ELb1ELb0ELi3ELi1ELi1ELi1ELb0EEENS1_24CollectiveEpilogueBwdGQAISD_fSG_Li384ELb1ELb0EEENS1_19SingleTileSchedulerILb1ELb0ELb0ELi96EEEEEEEEEvNT_6ParamsE --------------------------
	.section	.nv.info._ZN7cutlass13device_kernelIN5flash11enable_sm90INS1_16FlashAttnBwdSm90INS1_25CollectiveMainloopBwdSm90ILi2ELi1ELi1EN4cute5tupleIJNS5_1CILi1EEES8_S8_EEENS6_IJNS7_ILi64EEENS7_ILi96EEENS7_ILi192EEEEEENS_6half_tEfNS_4arch4Sm90ELb0ELb1ELb0ELb1ELb0ELb0ELb1ELb0ELi3ELi1ELi1ELi1ELb0EEENS1_24CollectiveEpilogueBwdGQAISD_fSG_Li384ELb1ELb0EEENS1_19SingleTileSchedulerILb1ELb0ELb0ELi96EEEEEEEEEvNT_6ParamsE,"",@"SHT_CUDA_INFO"
	.sectionflags	@""
	.align	4


	//----- nvinfo : EIATTR_CUDA_API_VERSION
	.align		4
        /*0000*/ 	.byte	0x04, 0x37
        /*0002*/ 	.short	(.L_1362 - .L_1361)
.L_1361:
        /*0004*/ 	.word	0x00000082


	//----- nvinfo : EIATTR_KPARAM_INFO
	.align		4
.L_1362:
        /*0008*/ 	.byte	0x04, 0x17
        /*000a*/ 	.short	(.L_1364 - .L_1363)
.L_1363:
        /*000c*/ 	.word	0x00000000
        /*0010*/ 	.short	0x0000
        /*0012*/ 	.short	0x0070
        /*0014*/ 	.byte	0x00, 0xf0, 0x01, 0x1a


	//----- nvinfo : EIATTR_SPARSE_MMA_MASK
	.align		4
.L_1364:
        /*0018*/ 	.byte	0x03, 0x50
        /*001a*/ 	.short	0x0000


	//----- nvinfo : EIATTR_MAXREG_COUNT
	.align		4
        /*001c*/ 	.byte	0x03, 0x1b
        /*001e*/ 	.short	0x0080


	//----- nvinfo : EIATTR_NUM_BARRIERS
	.align		4
        /*0020*/ 	.byte	0x02, 0x4c
        /*0022*/ 	.byte	0x10
	.zero		1


	//----- nvinfo : EIATTR_EXTERNS
	.align		4
        /*0024*/ 	.byte	0x04, 0x0f
        /*0026*/ 	.short	(.L_1366 - .L_1365)


	//   ....[0]....
	.align		4
.L_1365:
        /*0028*/ 	.word	index@(__assertfail)


	//----- nvinfo : EIATTR_MERCURY_ISA_VERSION
	.align		4
.L_1366:
        /*002c*/ 	.byte	0x03, 0x5f
        /*002e*/ 	.short	0x0101


	//----- nvinfo : EIATTR_INT_WARP_WIDE_INSTR_OFFSETS
	.align		4
        /*0030*/ 	.byte	0x04, 0x31
        /*0032*/ 	.short	(.L_1368 - .L_1367)


	//   ....[0]....
.L_1367:
        /*0034*/ 	.word	0x00000180


	//   ....[1]....
        /*0038*/ 	.word	0x000001b0


	//----- nvinfo : EIATTR_COOP_GROUP_MASK_REGIDS
	.align		4
.L_1368:
        /*003c*/ 	.byte	0x04, 0x29
        /*003e*/ 	.short	(.L_1370 - .L_1369)


	//   ....[0]....
.L_1369:
        /*0040*/ 	.word	0xffffffff


	//   ....[1]....
        /*0044*/ 	.word	0xffffffff


	//   ....[2]....
        /*0048*/ 	.word	0xffffffff


	//   ....[3]....
        /*004c*/ 	.word	0xffffffff


	//   ....[4]....
        /*0050*/ 	.word	0xffffffff


	//   ....[5]....
        /*0054*/ 	.word	0xffffffff


	//   ....[6]....
        /*0058*/ 	.word	0xffffffff


	//   ....[7]....
        /*005c*/ 	.word	0x0500000f


	//----- nvinfo : EIATTR_COOP_GROUP_INSTR_OFFSETS
	.align		4
.L_1370:
        /*0060*/ 	.byte	0x04, 0x28
        /*0062*/ 	.short	(.L_1372 - .L_1371)


	//   ....[0]....
.L_1371:
        /*0064*/ 	.word	0x00000060


	//   ....[1]....
        /*0068*/ 	.word	0x00000190


	//   ....[2]....
        /*006c*/ 	.word	0x000001e0


	//   ....[3]....
        /*0070*/ 	.word	0x000003d0


	//   ....[4]....
        /*0074*/ 	.word	0x000005f0


	//   ....[5]....
        /*0078*/ 	.word	0x000013e0


	//   ....[6]....
        /*007c*/ 	.word	0x00004d00


	//   ....[7]....
        /*0080*/ 	.word	0x00009150


	//----- nvinfo : EIATTR_REG_RECONFIG
	.align		4
.L_1372:
        /*0084*/ 	.byte	0x01, 0x54
	.zero		2


	//----- nvinfo : EIATTR_SYSCALL_OFFSETS
	.align		4
        /*0088*/ 	.byte	0x04, 0x46
        /*008a*/ 	.short	(.L_1374 - .L_1373)


	//   ....[0]....
.L_1373:
        /*008c*/ 	.word	0x00001040


	//   ....[1]....
        /*0090*/ 	.word	0x00001130


	//   ....[2]....
        /*0094*/ 	.word	0x00001270


	//   ....[3]....
        /*0098*/ 	.word	0x00001360


	//----- nvinfo : EIATTR_MBARRIER_INSTR_OFFSETS
	.align		4
.L_1374:
        /*009c*/ 	.byte	0x04, 0x39
        /*009e*/ 	.short	(.L_1376 - .L_1375)


	//   ....[0]....
.L_1375:
        /*00a0*/ 	.word	0x00000280
        /*00a4*/ 	.word	0x000000ff
        /*00a8*/ 	.word	0x00036400
        /*00ac*/ 	.short	0x0100
        /*00ae*/ 	.byte	0x06
	.zero		1


	//   ....[1]....
        /*00b0*/ 	.word	0x00000380
        /*00b4*/ 	.word	0x000000ff
        /*00b8*/ 	.word	0x00036410
        /*00bc*/ 	.short	0x0100
        /*00be*/ 	.byte	0x08
	.zero		1


	//   ....[2]....
        /*00c0*/ 	.word	0x00000390
        /*00c4*/ 	.word	0x000000ff
        /*00c8*/ 	.word	0x00036420
        /*00cc*/ 	.short	0x0100
        /*00ce*/ 	.byte	0x08
	.zero		1


	//   ....[3]....
        /*00d0*/ 	.word	0x000003a0
        /*00d4*/ 	.word	0x000000ff
        /*00d8*/ 	.word	0x00036418
        /*00dc*/ 	.short	0x0100
        /*00de*/ 	.byte	0x08
	.zero		1


	//   ....[4]....
        /*00e0*/ 	.word	0x000003b0
        /*00e4*/ 	.word	0x000000ff
        /*00e8*/ 	.word	0x00036428
        /*00ec*/ 	.short	0x0100
        /*00ee*/ 	.byte	0x08
	.zero		1


	//   ....[5]....
        /*00f0*/ 	.word	0x000004e0
        /*00f4*/ 	.word	0x000000ff
        /*00f8*/ 	.word	0x00036430
        /*00fc*/ 	.short	0x0100
        /*00fe*/ 	.byte	0x08
	.zero		1


	//   ....[6]....
        /*0100*/ 	.word	0x000004f0
        /*0104*/ 	.word	0x000000ff
        /*0108*/ 	.word	0x00036438
        /*010c*/ 	.short	0x0100
        /*010e*/ 	.byte	0x08
	.zero		1


	//   ....[7]....
        /*0110*/ 	.word	0x00001410
        /*0114*/ 	.word	0x000000ff
        /*0118*/ 	.word	0x00036400
        /*011c*/ 	.short	0x010a
        /*011e*/ 	.byte	0x24
	.zero		1


	//   ....[8]....
        /*0120*/ 	.word	0x00001500
        /*0124*/ 	.word	0x000000ff
        /*0128*/ 	.word	0x00036400
        /*012c*/ 	.short	0x010a
        /*012e*/ 	.byte	0x24
	.zero		1


	//   ....[9]....
        /*0130*/ 	.word	0x00001c30
        /*0134*/ 	.word	0x00000003
        /*0138*/ 	.word	0x00036410
        /*013c*/ 	.short	0x010a
        /*013e*/ 	.byte	0x3f
	.zero		1


	//   ....[10]....
        /*0140*/ 	.word	0x00001c70
        /*0144*/ 	.word	0x00000003
        /*0148*/ 	.word	0x00036410
        /*014c*/ 	.short	0x010a
        /*014e*/ 	.byte	0x3f
	.zero		1


	//   ....[11]....
        /*0150*/ 	.word	0x00002310
        /*0154*/ 	.word	0x000000ff
        /*0158*/ 	.word	0x00036430
        /*015c*/ 	.short	0x010a
        /*015e*/ 	.byte	0x24
	.zero		1


	//   ....[12]....
        /*0160*/ 	.word	0x00002350
        /*0164*/ 	.word	0x000000ff
        /*0168*/ 	.word	0x00036430
        /*016c*/ 	.short	0x010a
        /*016e*/ 	.byte	0x24
	.zero		1


	//   ....[13]....
        /*0170*/ 	.word	0x00003d00
        /*0174*/ 	.word	0x000000ff
        /*0178*/ 	.word	0x00000000
        /*017c*/ 	.short	0x0101
        /*017e*/ 	.byte	0x04
	.zero		1


	//   ....[14]....
        /*0180*/ 	.word	0x00004090
        /*0184*/ 	.word	0x00000003
        /*0188*/ 	.word	0x00000000
        /*018c*/ 	.short	0x0101
        /*018e*/ 	.byte	0x3f
	.zero		1


	//   ....[15]....
        /*0190*/ 	.word	0x00007010
        /*0194*/ 	.word	0x00000008
        /*0198*/ 	.word	0x00036420
        /*019c*/ 	.short	0x010a
        /*019e*/ 	.byte	0x3f
	.zero		1


	//   ....[16]....
        /*01a0*/ 	.word	0x00007830
        /*01a4*/ 	.word	0x00000008
        /*01a8*/ 	.word	0x00036438
        /*01ac*/ 	.short	0x010a
        /*01ae*/ 	.byte	0x3f
	.zero		1


	//   ....[17]....
        /*01b0*/ 	.word	0x00007ba0
        /*01b4*/ 	.word	0x00000008
        /*01b8*/ 	.word	0x00036428
        /*01bc*/ 	.short	0x010a
        /*01be*/ 	.byte	0x3f
	.zero		1


	//   ....[18]....
        /*01c0*/ 	.word	0x00007ed0
        /*01c4*/ 	.word	0x00000008
        /*01c8*/ 	.word	0x00036438
        /*01cc*/ 	.short	0x010a
        /*01ce*/ 	.byte	0x3f
	.zero		1


	//   ....[19]....
        /*01d0*/ 	.word	0x000081c0
        /*01d4*/ 	.word	0x00000008
        /*01d8*/ 	.word	0x00036420
        /*01dc*/ 	.short	0x010a
        /*01de*/ 	.byte	0x3f
	.zero		1


	//   ....[20]....
        /*01e0*/ 	.word	0x00008540
        /*01e4*/ 	.word	0x00000008
        /*01e8*/ 	.word	0x00036438
        /*01ec*/ 	.short	0x010a
        /*01ee*/ 	.byte	0x3f
	.zero		1


	//   ....[21]....
        /*01f0*/ 	.word	0x00008840
        /*01f4*/ 	.word	0x00000008
        /*01f8*/ 	.word	0x00036428
        /*01fc*/ 	.short	0x010a
        /*01fe*/ 	.byte	0x3f
	.zero		1


	//   ....[22]....
        /*0200*/ 	.word	0x00008b80
        /*0204*/ 	.word	0x00000008
        /*0208*/ 	.word	0x00036438
        /*020c*/ 	.short	0x010a
        /*020e*/ 	.byte	0x3f
	.zero		1


	//   ....[23]....
        /*0210*/ 	.word	0x00008fe0
        /*0214*/ 	.word	0x00000009
        /*0218*/ 	.word	0x00000000
        /*021c*/ 	.short	0x010a
        /*021e*/ 	.byte	0x3f
	.zero		1


	//   ....[24]....
        /*0220*/ 	.word	0x00009060
        /*0224*/ 	.word	0x00000003
        /*0228*/ 	.word	0x00000000
        /*022c*/ 	.short	0x010a
        /*022e*/ 	.byte	0x3f
	.zero		1


	//   ....[25]....
        /*0230*/ 	.word	0x000090b0
        /*0234*/ 	.word	0x00000004
        /*0238*/ 	.word	0x00036438
        /*023c*/ 	.short	0x010a
        /*023e*/ 	.byte	0x3f
	.zero		1


	//   ....[26]....
        /*0240*/ 	.word	0x00009180
        /*0244*/ 	.word	0x0000009a
        /*0248*/ 	.word	0x00036400
        /*024c*/ 	.short	0x010a
        /*024e*/ 	.byte	0x3f
	.zero		1


	//   ....[27]....
        /*0250*/ 	.word	0x000091d0
        /*0254*/ 	.word	0x00000003
        /*0258*/ 	.word	0x00036410
        /*025c*/ 	.short	0x010a
        /*025e*/ 	.byte	0x3f
	.zero		1


	//   ....[28]....
        /*0260*/ 	.word	0x00009220
        /*0264*/ 	.word	0x0000009a
        /*0268*/ 	.word	0x00036430
        /*026c*/ 	.short	0x010a
        /*026e*/ 	.byte	0x3f
	.zero		1


	//   ....[29]....
        /*0270*/ 	.word	0x00009270
        /*0274*/ 	.word	0x00000008
        /*0278*/ 	.word	0x00036420
        /*027c*/ 	.short	0x010a
        /*027e*/ 	.byte	0x3f
	.zero		1


	//   ....[30]....
        /*0280*/ 	.word	0x000092c0
        /*0284*/ 	.word	0x00000008
        /*0288*/ 	.word	0x00036438
        /*028c*/ 	.short	0x010a
        /*028e*/ 	.byte	0x3f
	.zero		1


	//   ....[31]....
        /*0290*/ 	.word	0x00009310
        /*0294*/ 	.word	0x00000008
        /*0298*/ 	.word	0x00036428
        /*029c*/ 	.short	0x010a
        /*029e*/ 	.byte	0x3f
	.zero		1


	//   ....[32]....
        /*02a0*/ 	.word	0x00009370
        /*02a4*/ 	.word	0x00000008
        /*02a8*/ 	.word	0x00036438
        /*02ac*/ 	.short	0x010a
        /*02ae*/ 	.byte	0x3f
	.zero		1


	//   ....[33]....
        /*02b0*/ 	.word	0x000093f0
        /*02b4*/ 	.word	0x00000008
        /*02b8*/ 	.word	0x00036420
        /*02bc*/ 	.short	0x010a
        /*02be*/ 	.byte	0x3f
	.zero		1


	//   ....[34]....
        /*02c0*/ 	.word	0x00009440
        /*02c4*/ 	.word	0x00000008
        /*02c8*/ 	.word	0x00036438
        /*02cc*/ 	.short	0x010a
        /*02ce*/ 	.byte	0x3f
	.zero		1


	//   ....[35]....
        /*02d0*/ 	.word	0x00009490
        /*02d4*/ 	.word	0x00000008
        /*02d8*/ 	.word	0x00036428
        /*02dc*/ 	.short	0x010a
        /*02de*/ 	.byte	0x3f
	.zero		1


	//   ....[36]....
        /*02e0*/ 	.word	0x000094e0
        /*02e4*/ 	.word	0x00000008
        /*02e8*/ 	.word	0x00036438
        /*02ec*/ 	.short	0x010a
        /*02ee*/ 	.byte	0x3f
	.zero		1


	//   ....[37]....
        /*02f0*/ 	.word	0x000095b0
        /*02f4*/ 	.word	0x00000009
        /*02f8*/ 	.word	0x00000000
        /*02fc*/ 	.short	0x010a
        /*02fe*/ 	.byte	0x3f
	.zero		1


	//   ....[38]....
        /*0300*/ 	.word	0x00009600
        /*0304*/ 	.word	0x00000003
        /*0308*/ 	.word	0x00000000
        /*030c*/ 	.short	0x010a
        /*030e*/ 	.byte	0x3f
	.zero		1


	//----- nvinfo : EIATTR_NUM_MBARRIERS
	.align		4
.L_1376:
        /*0310*/ 	.byte	0x03, 0x38
        /*0312*/ 	.short	0x0007


	//----- nvinfo : EIATTR_EXIT_INSTR_OFFSETS
	.align		4
        /*0314*/ 	.byte	0x04, 0x1c
        /*0316*/ 	.short	(.L_1378 - .L_1377)


	//   ....[0]....
.L_1377:
        /*0318*/ 	.word	0x00009100


	//----- nvinfo : EIATTR_MAX_THREADS
	.align		4
.L_1378:
        /*031c*/ 	.byte	0x04, 0x05
        /*031e*/ 	.short	(.L_1380 - .L_1379)
.L_1379:
        /*0320*/ 	.word	0x00000200
        /*0324*/ 	.word	0x00000001
        /*0328*/ 	.word	0x00000001


	//----- nvinfo : EIATTR_CRS_STACK_SIZE
	.align		4
.L_1380:
        /*032c*/ 	.byte	0x04, 0x1e
        /*032e*/ 	.short	(.L_1382 - .L_1381)
.L_1381:
        /*0330*/ 	.word	0x00000000


	//----- nvinfo : EIATTR_CBANK_PARAM_SIZE
	.align		4
.L_1382:
        /*0334*/ 	.byte	0x03, 0x19
        /*0336*/ 	.short	0x06f0


	//----- nvinfo : EIATTR_PARAM_CBANK
	.align		4
        /*0338*/ 	.byte	0x04, 0x0a
        /*033a*/ 	.short	(.L_1384 - .L_1383)
	.align		4
.L_1383:
        /*033c*/ 	.word	index@(.nv.constant0._ZN7cutlass13device_kernelIN5flash11enable_sm90INS1_16FlashAttnBwdSm90INS1_25CollectiveMainloopBwdSm90ILi2ELi1ELi1EN4cute5tupleIJNS5_1CILi1EEES8_S8_EEENS6_IJNS7_ILi64EEENS7_ILi96EEENS7_ILi192EEEEEENS_6half_tEfNS_4arch4Sm90ELb0ELb1ELb0ELb1ELb0ELb0ELb1ELb0ELi3ELi1ELi1ELi1ELb0EEENS1_24CollectiveEpilogueBwdGQAISD_fSG_Li384ELb1ELb0EEENS1_19SingleTileSchedulerILb1ELb0ELb0ELi96EEEEEEEEEvNT_6ParamsE)
        /*0340*/ 	.short	0x0210
        /*0342*/ 	.short	0x06f0


	//----- nvinfo : EIATTR_SW_WAR
	.align		4
.L_1384:
        /*0344*/ 	.byte	0x04, 0x36
        /*0346*/ 	.short	(.L_1386 - .L_1385)
.L_1385:
        /*0348*/ 	.word	0x00000008
.L_1386:


//--------------------- .nv.info._ZN7cutlass13device_kernelIN5flash11enable_sm90INS1_16FlashAttnBwdSm90INS1_25CollectiveMainloopBwdSm90ILi2ELi1ELi1EN4cute5tupleIJNS5_1CILi1EEES8_S8_EEENS6_IJNS7_ILi64EEENS7_ILi96EEENS7_ILi192EEEEEENS_6half_tEfNS_4arch4Sm90ELb0ELb1ELb0ELb1ELb1ELb0ELb1ELb0ELi3ELi1ELi1ELi1ELb0EEENS1_24CollectiveEpilogueBwdGQAISD_fSG_Li384ELb1ELb1EEENS1_19SingleTileSchedulerILb1ELb0ELb0ELi96EEEEEEEEEvNT_6ParamsE --------------------------
	.section	.nv.info._ZN7cutlass13device_kernelIN5flash11enable_sm90INS1_16FlashAttnBwdSm90INS1_25CollectiveMainloopBwdSm90ILi2ELi1ELi1EN4cute5tupleIJNS5_1CILi1EEES8_S8_EEENS6_IJNS7_ILi64EEENS7_ILi96EEENS7_ILi192EEEEEENS_6half_tEfNS_4arch4Sm90ELb0ELb1ELb0ELb1ELb1ELb0ELb1ELb0ELi3ELi1ELi1ELi1ELb0EEENS1_24CollectiveEpilogueBwdGQAISD_fSG_Li384ELb1ELb1EEENS1_19SingleTileSchedulerILb1ELb0ELb0ELi96EEEEEEEEEvNT_6ParamsE,"",@"SHT_CUDA_INFO"
	.sectionflags	@""
	.align	4


	//----- nvinfo : EIATTR_CUDA_API_VERSION
	.align		4
        /*0000*/ 	.byte	0x04, 0x37
        /*0002*/ 	.short	(.L_1388 - .L_1387)
.L_1387:
        /*0004*/ 	.word	0x00000082


	//----- nvinfo : EIATTR_KPARAM_INFO
	.align		4
.L_1388:
        /*0008*/ 	.byte	0x04, 0x17
        /*000a*/ 	.short	(.L_1390 - .L_1389)
.L_1389:
        /*000c*/ 	.word	0x00000000
        /*0010*/ 	.short	0x0000
        /*0012*/ 	.short	0x0070
        /*0014*/ 	.byte	0x00, 0xf0, 0x01, 0x1a


	//----- nvinfo : EIATTR_SPARSE_MMA_MASK
	.align		4
.L_1390:
        /*0018*/ 	.byte	0x03, 0x50
        /*001a*/ 	.short	0x0000


	//----- nvinfo : EIATTR_MAXREG_COUNT
	.align		4
        /*001c*/ 	.byte	0x03, 0x1b
        /*001e*/ 	.short	0x0080


	//----- nvinfo : EIATTR_NUM_BARRIERS
	.align		4
        /*0020*/ 	.byte	0x02, 0x4c
        /*0022*/ 	.byte	0x10
	.zero		1


	//----- nvinfo : EIATTR_EXTERNS
	.align		4
        /*0024*/ 	.byte	0x04, 0x0f
        /*0026*/ 	.short	(.L_1392 - .L_1391)


	//   ....[0]....
	.align		4
.L_1391:
        /*0028*/ 	.word	index@(__assertfail)


	//----- nvinfo : EIATTR_MERCURY_ISA_VERSION
	.align		4
.L_1392:
        /*002c*/ 	.byte	0x03, 0x5f
        /*002e*/ 	.short	0x0101


	//----- nvinfo : EIATTR_INT_WARP_WIDE_INSTR_OFFSETS
	.align		4
        /*0030*/ 	.byte	0x04, 0x31
        /*0032*/ 	.short	(.L_1394 - .L_1393)


	//   ....[0]....
.L_1393:
        /*0034*/ 	.word	0x00000180


	//   ....[1]....
        /*0038*/ 	.word	0x000001b0


	//   ....[2]....
        /*003c*/ 	.word	0x00006210


	//   ....[3]....
        /*0040*/ 	.word	0x00006990


	//   ....[4]....
        /*0044*/ 	.word	0x00006f80


	//   ....[5]....
        /*0048*/ 	.word	0x00007250


	//   ....[6]....
        /*004c*/ 	.word	0x000074b0


	//   ....[7]....
        /*0050*/ 	.word	0x00007640


	//----- nvinfo : EIATTR_COOP_GROUP_MASK_REGIDS
	.align		4
.L_1394:
        /*0054*/ 	.byte	0x04, 0x29
        /*0056*/ 	.short	(.L_1396 - .L_1395)


	//   ....[0]....
.L_1395:
        /*0058*/ 	.word	0xffffffff


	//   ....[1]....
        /*005c*/ 	.word	0xffffffff


	//   ....[2]....
        /*0060*/ 	.word	0xffffffff


	//   ....[3]....
        /*0064*/ 	.word	0xffffffff


	//   ....[4]....
        /*0068*/ 	.word	0xffffffff


	//   ....[5]....
        /*006c*/ 	.word	0xffffffff


	//   ....[6]....
        /*0070*/ 	.word	0xffffffff


	//   ....[7]....
        /*0074*/ 	.word	0xffffffff


	//   ....[8]....
        /*0078*/ 	.word	0xffffffff


	//   ....[9]....
        /*007c*/ 	.word	0xffffffff


	//   ....[10]....
        /*0080*/ 	.word	0xffffffff


	//   ....[11]....
        /*0084*/ 	.word	0xffffffff


	//   ....[12]....
        /*0088*/ 	.word	0xffffffff


	//   ....[13]....
        /*008c*/ 	.word	0xffffffff


	//   ....[14]....
        /*0090*/ 	.word	0xffffffff


	//   ....[15]....
        /*0094*/ 	.word	0xffffffff


	//   ....[16]....
        /*0098*/ 	.word	0xffffffff


	//   ....[17]....
        /*009c*/ 	.word	0xffffffff


	//   ....[18]....
        /*00a0*/ 	.word	0xffffffff


	//   ....[19]....
        /*00a4*/ 	.word	0xffffffff


	//   ....[20]....
        /*00a8*/ 	.word	0x0500000f


	//   ....[21]....
        /*00ac*/ 	.word	0x0500000f


	//   ....[22]....
        /*00b0*/ 	.word	0x0500000f


	//   ....[23]....
        /*00b4*/ 	.word	0x0500000f


	//   ....[24]....
        /*00b8*/ 	.word	0x0500000f


	//   ....[25]....
        /*00bc*/ 	.word	0x0500000f


	//----- nvinfo : EIATTR_COOP_GROUP_INSTR_OFFSETS
	.align		4
.L_1396:
        /*00c0*/ 	.byte	0x04, 0x28
        /*00c2*/ 	.short	(.L_1398 - .L_1397)


	//   ....[0]....
.L_1397:
        /*00c4*/ 	.word	0x00000060


	//   ....[1]....
        /*00c8*/ 	.word	0x00000190


	//   ....[2]....
        /*00cc*/ 	.word	0x000001e0


	//   ....[3]....
        /*00d0*/ 	.word	0x000003d0


	//   ....[4]....
        /*00d4*/ 	.word	0x000005f0


	//   ....[5]....
        /*00d8*/ 	.word	0x000013e0


	//   ....[6]....
        /*00dc*/ 	.word	0x00004ad0


	//   ....[7]....
        /*00e0*/ 	.word	0x00004c60


	//   ....[8]....
        /*00e4*/ 	.word	0x00004ef0


	//   ....[9]....
        /*00e8*/ 	.word	0x00005080


	//   ....[10]....
        /*00ec*/ 	.word	0x00005190


	//   ....[11]....
        /*00f0*/ 	.word	0x00005c80


	//   ....[12]....
        /*00f4*/ 	.word	0x00006140


	//   ....[13]....
        /*00f8*/ 	.word	0x000064d0


	//   ....[14]....
        /*00fc*/ 	.word	0x000068c0


	//   ....[15]....
        /*0100*/ 	.word	0x00006b00


	//   ....[16]....
        /*0104*/ 	.word	0x00006eb0


	//   ....[17]....
        /*0108*/ 	.word	0x00007190


	//   ....[18]....
        /*010c*/ 	.word	0x000073b0


	//   ....[19]....
        /*0110*/ 	.word	0x00007540


	//   ....[20]....
        /*0114*/ 	.word	0x0000a450


	//   ....[21]....
        /*0118*/ 	.word	0x0000a5a0


	//   ....[22]....
        /*011c*/ 	.word	0x0000a610


	//   ....[23]....
        /*0120*/ 	.word	0x0000a680


	//   ....[24]....
        /*0124*/ 	.word	0x0000a6f0


	//   ....[25]....
        /*0128*/ 	.word	0x0000a760


	//----- nvinfo : EIATTR_REG_RECONFIG
	.align		4
.L_1398:
        /*012c*/ 	.byte	0x01, 0x54
	.zero		2


	//----- nvinfo : EIATTR_SYSCALL_OFFSETS
	.align		4
        /*0130*/ 	.byte	0x04, 0x46
        /*0132*/ 	.short	(.L_1400 - .L_1399)


	//   ....[0]....
.L_1399:
        /*0134*/ 	.word	0x00001040


	//   ....[1]....
        /*0138*/ 	.word	0x00001130


	//   ....[2]....
        /*013c*/ 	.word	0x00001270


	//   ....[3]....
        /*0140*/ 	.word	0x00001360


	//----- nvinfo : EIATTR_MBARRIER_INSTR_OFFSETS
	.align		4
.L_1400:
        /*0144*/ 	.byte	0x04, 0x39
        /*0146*/ 	.short	(.L_1402 - .L_1401)


	//   ....[0]....
.L_1401:
        /*0148*/ 	.word	0x00000280
        /*014c*/ 	.word	0x000000ff
        /*0150*/ 	.word	0x00036400
        /*0154*/ 	.short	0x0100
        /*0156*/ 	.byte	0x06
	.zero		1


	//   ....[1]....
        /*0158*/ 	.word	0x00000380
        /*015c*/ 	.word	0x000000ff
        /*0160*/ 	.word	0x00036410
        /*0164*/ 	.short	0x0100
        /*0166*/ 	.byte	0x08
	.zero		1


	//   ....[2]....
        /*0168*/ 	.word	0x00000390
        /*016c*/ 	.word	0x000000ff
        /*0170*/ 	.word	0x00036420
        /*0174*/ 	.short	0x0100
        /*0176*/ 	.byte	0x08
	.zero		1


	//   ....[3]....
        /*0178*/ 	.word	0x000003a0
        /*017c*/ 	.word	0x000000ff
        /*0180*/ 	.word	0x00036418
        /*0184*/ 	.short	0x0100
        /*0186*/ 	.byte	0x08
	.zero		1


	//   ....[4]....
        /*0188*/ 	.word	0x000003b0
        /*018c*/ 	.word	0x000000ff
        /*0190*/ 	.word	0x00036428
        /*0194*/ 	.short	0x0100
        /*0196*/ 	.byte	0x08
	.zero		1


	//   ....[5]....
        /*0198*/ 	.word	0x000004e0
        /*019c*/ 	.word	0x000000ff
        /*01a0*/ 	.word	0x00036430
        /*01a4*/ 	.short	0x0100
        /*01a6*/ 	.byte	0x08
	.zero		1


	//   ....[6]....
        /*01a8*/ 	.word	0x000004f0
        /*01ac*/ 	.word	0x000000ff
        /*01b0*/ 	.word	0x00036438
        /*01b4*/ 	.short	0x0100
        /*01b6*/ 	.byte	0x08
	.zero		1


	//   ....[7]....
        /*01b8*/ 	.word	0x00001410
        /*01bc*/ 	.word	0x000000ff
        /*01c0*/ 	.word	0x00036400
        /*01c4*/ 	.short	0x010a
        /*01c6*/ 	.byte	0x24
	.zero		1


	//   ....[8]....
        /*01c8*/ 	.word	0x00001500
        /*01cc*/ 	.word	0x000000ff
        /*01d0*/ 	.word	0x00036400
        /*01d4*/ 	.short	0x010a
        /*01d6*/ 	.byte	0x24
	.zero		1


	//   ....[9]....
        /*01d8*/ 	.word	0x00001c30
        /*01dc*/ 	.word	0x00000003
        /*01e0*/ 	.word	0x00036410
        /*01e4*/ 	.short	0x010a
        /*01e6*/ 	.byte	0x3f
	.zero		1


	//   ....[10]....
        /*01e8*/ 	.word	0x00001c70
        /*01ec*/ 	.word	0x00000003
        /*01f0*/ 	.word	0x00036410
        /*01f4*/ 	.short	0x010a
        /*01f6*/ 	.byte	0x3f
	.zero		1


	//   ....[11]....
        /*01f8*/ 	.word	0x00002310
        /*01fc*/ 	.word	0x000000ff
        /*0200*/ 	.word	0x00036430
        /*0204*/ 	.short	0x010a
        /*0206*/ 	.byte	0x24
	.zero		1


	//   ....[12]....
        /*0208*/ 	.word	0x00002350
        /*020c*/ 	.word	0x000000ff
        /*0210*/ 	.word	0x00036430
        /*0214*/ 	.short	0x010a
        /*0216*/ 	.byte	0x24
	.zero		1


	//   ....[13]....
        /*0218*/ 	.word	0x00003d00
        /*021c*/ 	.word	0x000000ff
        /*0220*/ 	.word	0x00000000
        /*0224*/ 	.short	0x0101
        /*0226*/ 	.byte	0x04
	.zero		1


	//   ....[14]....
        /*0228*/ 	.word	0x00004090
        /*022c*/ 	.word	0x00000003
        /*0230*/ 	.word	0x00000000
        /*0234*/ 	.short	0x0101
        /*0236*/ 	.byte	0x3f
	.zero		1


	//   ....[15]....
        /*0238*/ 	.word	0x00008310
        /*023c*/ 	.word	0x00000008
        /*0240*/ 	.word	0x00036420
        /*0244*/ 	.short	0x010a
        /*0246*/ 	.byte	0x3f
	.zero		1


	//   ....[16]....
        /*0248*/ 	.word	0x00008b30
        /*024c*/ 	.word	0x00000008
        /*0250*/ 	.word	0x00036438
        /*0254*/ 	.short	0x010a
        /*0256*/ 	.byte	0x3f
	.zero		1


	//   ....[17]....
        /*0258*/ 	.word	0x00008ea0
        /*025c*/ 	.word	0x00000008
        /*0260*/ 	.word	0x00036428
        /*0264*/ 	.short	0x010a
        /*0266*/ 	.byte	0x3f
	.zero		1


	//   ....[18]....
        /*0268*/ 	.word	0x000091d0
        /*026c*/ 	.word	0x00000008
        /*0270*/ 	.word	0x00036438
        /*0274*/ 	.short	0x010a
        /*0276*/ 	.byte	0x3f
	.zero		1


	//   ....[19]....
        /*0278*/ 	.word	0x000094c0
        /*027c*/ 	.word	0x00000008
        /*0280*/ 	.word	0x00036420
        /*0284*/ 	.short	0x010a
        /*0286*/ 	.byte	0x3f
	.zero		1


	//   ....[20]....
        /*0288*/ 	.word	0x00009840
        /*028c*/ 	.word	0x00000008
        /*0290*/ 	.word	0x00036438
        /*0294*/ 	.short	0x010a
        /*0296*/ 	.byte	0x3f
	.zero		1


	//   ....[21]....
        /*0298*/ 	.word	0x00009b40
        /*029c*/ 	.word	0x00000008
        /*02a0*/ 	.word	0x00036428
        /*02a4*/ 	.short	0x010a
        /*02a6*/ 	.byte	0x3f
	.zero		1


	//   ....[22]....
        /*02a8*/ 	.word	0x00009e80
        /*02ac*/ 	.word	0x00000008
        /*02b0*/ 	.word	0x00036438
        /*02b4*/ 	.short	0x010a
        /*02b6*/ 	.byte	0x3f
	.zero		1


	//   ....[23]....
        /*02b8*/ 	.word	0x0000a2e0
        /*02bc*/ 	.word	0x00000009
        /*02c0*/ 	.word	0x00000000
        /*02c4*/ 	.short	0x010a
        /*02c6*/ 	.byte	0x3f
	.zero		1


	//   ....[24]....
        /*02c8*/ 	.word	0x0000a360
        /*02cc*/ 	.word	0x00000003
        /*02d0*/ 	.word	0x00000000
        /*02d4*/ 	.short	0x010a
        /*02d6*/ 	.byte	0x3f
	.zero		1


	//   ....[25]....
        /*02d8*/ 	.word	0x0000a3b0
        /*02dc*/ 	.word	0x00000004
        /*02e0*/ 	.word	0x00036438
        /*02e4*/ 	.short	0x010a
        /*02e6*/ 	.byte	0x3f
	.zero		1


	//   ....[26]....
        /*02e8*/ 	.word	0x0000a480
        /*02ec*/ 	.word	0x0000009a
        /*02f0*/ 	.word	0x00036400
        /*02f4*/ 	.short	0x010a
        /*02f6*/ 	.byte	0x3f
	.zero		1


	//   ....[27]....
        /*02f8*/ 	.word	0x0000a4d0
        /*02fc*/ 	.word	0x00000003
        /*0300*/ 	.word	0x00036410
        /*0304*/ 	.short	0x010a
        /*0306*/ 	.byte	0x3f
	.zero		1


	//   ....[28]....
        /*0308*/ 	.word	0x0000a520
        /*030c*/ 	.word	0x0000009a
        /*0310*/ 	.word	0x00036430
        /*0314*/ 	.short	0x010a
        /*0316*/ 	.byte	0x3f
	.zero		1


	//   ....[29]....
        /*0318*/ 	.word	0x0000a7a0
        /*031c*/ 	.word	0x00000008
        /*0320*/ 	.word	0x00036420
        /*0324*/ 	.short	0x010a
        /*0326*/ 	.byte	0x3f
	.zero		1


	//   ....[30]....
        /*0328*/ 	.word	0x0000a7f0
        /*032c*/ 	.word	0x00000008
        /*0330*/ 	.word	0x00036438
        /*0334*/ 	.short	0x010a
        /*0336*/ 	.byte	0x3f
	.zero		1


	//   ....[31]....
        /*0338*/ 	.word	0x0000a840
        /*033c*/ 	.word	0x00000008
        /*0340*/ 	.word	0x00036428
        /*0344*/ 	.short	0x010a
        /*0346*/ 	.byte	0x3f
	.zero		1


	//   ....[32]....
        /*0348*/ 	.word	0x0000a8a0
        /*034c*/ 	.word	0x00000008
        /*0350*/ 	.word	0x00036438
        /*0354*/ 	.short	0x010a
        /*0356*/ 	.byte	0x3f
	.zero		1


	//   ....[33]....
        /*0358*/ 	.word	0x0000a920
        /*035c*/ 	.word	0x00000008
        /*0360*/ 	.word	0x00036420
        /*0364*/ 	.short	0x010a
        /*0366*/ 	.byte	0x3f
	.zero		1


	//   ....[34]....
        /*0368*/ 	.word	0x0000a970
        /*036c*/ 	.word	0x00000008
        /*0370*/ 	.word	0x00036438
        /*0374*/ 	.short	0x010a
        /*0376*/ 	.byte	0x3f
	.zero		1


	//   ....[35]....
        /*0378*/ 	.word	0x0000a9c0
        /*037c*/ 	.word	0x00000008
        /*0380*/ 	.word	0x00036428
        /*0384*/ 	.short	0x010a
        /*0386*/ 	.byte	0x3f
	.zero		1


	//   ....[36]....
        /*0388*/ 	.word	0x0000aa10
        /*038c*/ 	.word	0x00000008
        /*0390*/ 	.word	0x00036438
        /*0394*/ 	.short	0x010a
        /*0396*/ 	.byte	0x3f
	.zero		1


	//   ....[37]....
        /*0398*/ 	.word	0x0000aae0
        /*039c*/ 	.word	0x00000009
        /*03a0*/ 	.word	0x00000000
        /*03a4*/ 	.short	0x010a
        /*03a6*/ 	.byte	0x3f
	.zero		1


	//   ....[38]....
        /*03a8*/ 	.word	0x0000ab30
        /*03ac*/ 	.word	0x00000003
        /*03b0*/ 	.word	0x00000000
        /*03b4*/ 	.short	0x010a
        /*03b6*/ 	.byte	0x3f
	.zero		1


	//----- nvinfo : EIATTR_NUM_MBARRIERS
	.align		4
.L_1402:
        /*03b8*/ 	.byte	0x03, 0x38
        /*03ba*/ 	.short	0x0007


	//----- nvinfo : EIATTR_EXIT_INSTR_OFFSETS
	.align		4
        /*03bc*/ 	.byte	0x04, 0x1c
        /*03be*/ 	.short	(.L_1404 - .L_1403)


	//   ....[0]....
.L_1403:
        /*03c0*/ 	.word	0x0000a400


	//----- nvinfo : EIATTR_MAX_THREADS
	.align		4
.L_1404:
        /*03c4*/ 	.byte	0x04, 0x05
        /*03c6*/ 	.short	(.L_1406 - .L_1405)
.L_1405:
        /*03c8*/ 	.word	0x00000200
        /*03cc*/ 	.word	0x00000001
        /*03d0*/ 	.word	0x00000001


	//----- nvinfo : EIATTR_CRS_STACK_SIZE
	.align		4
.L_1406:
        /*03d4*/ 	.byte	0x04, 0x1e
        /*03d6*/ 	.short	(.L_1408 - .L_1407)
.L_1407:
        /*03d8*/ 	.word	0x00000000


	//----- nvinfo : EIATTR_CBANK_PARAM_SIZE
	.align		4
.L_1408:
        /*03dc*/ 	.byte	0x03, 0x19
        /*03de*/ 	.short	0x06f0


	//----- nvinfo : EIATTR_PARAM_CBANK
	.align		4
        /*03e0*/ 	.byte	0x04, 0x0a
        /*03e2*/ 	.short	(.L_1410 - .L_1409)
	.align		4
.L_1409:
        /*03e4*/ 	.word	index@(.nv.constant0._ZN7cutlass13device_kernelIN5flash11enable_sm90INS1_16FlashAttnBwdSm90INS1_25CollectiveMainloopBwdSm90ILi2ELi1ELi1EN4cute5tupleIJNS5_1CILi1EEES8_S8_EEENS6_IJNS7_ILi64EEENS7_ILi96EEENS7_ILi192EEEEEENS_6half_tEfNS_4arch4Sm90ELb0ELb1ELb0ELb1ELb1ELb0ELb1ELb0ELi3ELi1ELi1ELi1ELb0EEENS1_24CollectiveEpilogueBwdGQAISD_fSG_Li384ELb1ELb1EEENS1_19SingleTileSchedulerILb1ELb0ELb0ELi96EEEEEEEEEvNT_6ParamsE)
        /*03e8*/ 	.short	0x0210
        /*03ea*/ 	.short	0x06f0


	//----- nvinfo : EIATTR_SW_WAR
	.align		4
.L_1410:
        /*03ec*/ 	.byte	0x04, 0x36
        /*03ee*/ 	.short	(.L_1412 - .L_1411)
.L_1411:
        /*03f0*/ 	.word	0x00000008
.L_1412:


//--------------------- .nv.info._ZN7cutlass13device_kernelIN5flash11enable_sm90INS1_16FlashAttnBwdSm90INS1_25CollectiveMainloopBwdSm90ILi2ELi1ELi1EN4cute5tupleIJNS5_1CILi1EEES8_S8_EEENS6_IJNS7_ILi64EEENS7_ILi96EEENS7_ILi192EEEEEENS_6half_tEfNS_4arch4Sm90ELb1ELb0ELb0ELb0ELb0ELb0ELb1ELb0ELi3ELi1ELi1ELi1ELb0EEENS1_21CollectiveEpilogueBwdISD_SE_SG_Li384ELb0ELb1ELi3EEENS1_25SingleTileBwdLPTSchedulerILb0ELi96ELb0EEEEEEEEEvNT_6ParamsE --------------------------
	.section	.nv.info._ZN7cutlass13device_kernelIN5flash11enable_sm90INS1_16FlashAttnBwdSm90INS1_25CollectiveMainloopBwdSm90ILi2ELi1ELi1EN4cute5tupleIJNS5_1CILi1EEES8_S8_EEENS6_IJNS7_ILi64EEENS7_ILi96EEENS7_ILi192EEEEEENS_6half_tEfNS_4arch4Sm90ELb1ELb0ELb0ELb0ELb0ELb0ELb1ELb0ELi3ELi1ELi1ELi1ELb0EEENS1_21CollectiveEpilogueBwdISD_SE_SG_Li384ELb0ELb1ELi3EEENS1_25SingleTileBwdLPTSchedulerILb0ELi96ELb0EEEEEEEEEvNT_6ParamsE,"",@"SHT_CUDA_INFO"
	.sectionflags	@""
	.align	4


	//----- nvinfo : EIATTR_CUDA_API_VERSION
	.align		4
        /*0000*/ 	.byte	0x04, 0x37
        /*0002*/ 	.short	(.L_1414 - .L_1413)
.L_1413:
        /*0004*/ 	.word	0x00000082


	//----- nvinfo : EIATTR_KPARAM_INFO
	.align		4
.L_1414:
        /*0008*/ 	.byte	0x04, 0x17
        /*000a*/ 	.short	(.L_1416 - .L_1415)
.L_1415:
        /*000c*/ 	.word	0x00000000
        /*0010*/ 	.short	0x0000
        /*0012*/ 	.short	0x0070
        /*0014*/ 	.byte	0x00, 0xf0, 0x01, 0x24


	//----- nvinfo : EIATTR_SPARSE_MMA_MASK
	.align		4
.L_1416:
        /*0018*/ 	.byte	0x03, 0x50
        /*001a*/ 	.short	0x0000


	//----- nvinfo : EIATTR_MAXREG_COUNT
	.align		4
        /*001c*/ 	.byte	0x03, 0x1b
        /*001e*/ 	.short	0x0080


	//----- nvinfo : EIATTR_NUM_BARRIERS
	.align		4
        /*0020*/ 	.byte	0x02, 0x4c
        /*0022*/ 	.byte	0x10
	.zero		1


	//----- nvinfo : EIATTR_EXTERNS
	.align		4
        /*0024*/ 	.byte	0x04, 0x0f
        /*0026*/ 	.short	(.L_1418 - .L_1417)


	//   ....[0]....
	.align		4
.L_1417:
        /*0028*/ 	.word	index@(__assertfail)


	//----- nvinfo : EIATTR_ANNOTATIONS
	.align		4
.L_1418:
        /*002c*/ 	.byte	0x04, 0x55
        /*002e*/ 	.short	(.L_1420 - .L_1419)


	//   ....[0]....
.L_1419:
        /* <DEDUP_REMOVED lines=9> */


	//----- nvinfo : EIATTR_MERCURY_ISA_VERSION
	.align		4
.L_1420:
        /*00b0*/ 	.byte	0x03, 0x5f
        /*00b2*/ 	.short	0x0101


	//----- nvinfo : EIATTR_INT_WARP_WIDE_INSTR_OFFSETS
	.align		4
        /*00b4*/ 	.byte	0x04, 0x31
        /*00b6*/ 	.short	(.L_1422 - .L_1421)


	//   ....[0]....
.L_1421:
        /*00b8*/ 	.word	0x000001e0


	//   ....[1]....
        /*00bc*/ 	.word	0x000002a0


	//----- nvinfo : EIATTR_COOP_GROUP_MASK_REGIDS
	.align		4
.L_1422:
        /*00c0*/ 	.byte	0x04, 0x29
        /*00c2*/ 	.short	(.L_1424 - .L_1423)


	//   ....[0]....
.L_1423:
        /*00c4*/ 	.word	0xffffffff


	//   ....[1]....
        /*00c8*/ 	.word	0xffffffff


	//   ....[2]....
        /*00cc*/ 	.word	0xffffffff


	//   ....[3]....
        /*00d0*/ 	.word	0xffffffff


	//   ....[4]....
        /*00d4*/ 	.word	0xffffffff


	//   ....[5]....
        /*00d8*/ 	.word	0xffffffff


	//   ....[6]....
        /*00dc*/ 	.word	0xffffffff


	//   ....[7]....
        /*00e0*/ 	.word	0xffffffff


	//   ....[8]....
        /*00e4*/ 	.word	0x0500000f


	//----- nvinfo : EIATTR_COOP_GROUP_INSTR_OFFSETS
	.align		4
.L_1424:
        /*00e8*/ 	.byte	0x04, 0x28
        /*00ea*/ 	.short	(.L_1426 - .L_1425)


	//   ....[0]....
.L_1425:
        /*00ec*/ 	.word	0x00000060


	//   ....[1]....
        /*00f0*/ 	.word	0x000001f0


	//   ....[2]....
        /*00f4*/ 	.word	0x00000280


	//   ....[3]....
        /*00f8*/ 	.word	0x00000400


	//   ....[4]....
        /*00fc*/ 	.word	0x00000640


	//   ....[5]....
        /*0100*/ 	.word	0x00001210


	//   ....[6]....
        /*0104*/ 	.word	0x00004460


	//   ....[7]....
        /*0108*/ 	.word	0x00005a20


	//   ....[8]....
        /*010c*/ 	.word	0x00009410


	//----- nvinfo : EIATTR_REG_RECONFIG
	.align		4
.L_1426:
        /*0110*/ 	.byte	0x01, 0x54
	.zero		2


	//----- nvinfo : EIATTR_SYSCALL_OFFSETS
	.align		4
        /*0114*/ 	.byte	0x04, 0x46
        /*0116*/ 	.short	(.L_1428 - .L_1427)


	//   ....[0]....
.L_1427:
        /*0118*/ 	.word	0x00000e70


	//   ....[1]....
        /*011c*/ 	.word	0x00000f60


	//   ....[2]....
        /*0120*/ 	.word	0x000010a0


	//   ....[3]....
        /*0124*/ 	.word	0x00001190


	//   ....[4]....
        /*0128*/ 	.word	0x00003e50


	//   ....[5]....
        /*012c*/ 	.word	0x00003f90


	//   ....[6]....
        /*0130*/ 	.word	0x000040b0


	//   ....[7]....
        /*0134*/ 	.word	0x000041d0


	//----- nvinfo : EIATTR_MBARRIER_INSTR_OFFSETS
	.align		4
.L_1428:
        /*0138*/ 	.byte	0x04, 0x39
        /*013a*/ 	.short	(.L_1430 - .L_1429)


	//   ....[0]....
.L_1429:
        /*013c*/ 	.word	0x000002c0
        /*0140*/ 	.word	0x000000ff
        /*0144*/ 	.word	0x00036400
        /*0148*/ 	.short	0x0100
        /*014a*/ 	.byte	0x06
	.zero		1


	//   ....[1]....
        /*014c*/ 	.word	0x000003b0
        /*0150*/ 	.word	0x000000ff
        /*0154*/ 	.word	0x00036410
        /*0158*/ 	.short	0x0100
        /*015a*/ 	.byte	0x08
	.zero		1


	//   ....[2]....
        /*015c*/ 	.word	0x000003c0
        /*0160*/ 	.word	0x000000ff
        /*0164*/ 	.word	0x00036420
        /*0168*/ 	.short	0x0100
        /*016a*/ 	.byte	0x08
	.zero		1


	//   ....[3]....
        /*016c*/ 	.word	0x000003d0
        /*0170*/ 	.word	0x000000ff
        /*0174*/ 	.word	0x00036418
        /*0178*/ 	.short	0x0100
        /*017a*/ 	.byte	0x08
	.zero		1


	//   ....[4]....
        /*017c*/ 	.word	0x000003e0
        /*0180*/ 	.word	0x000000ff
        /*0184*/ 	.word	0x00036428
        /*0188*/ 	.short	0x0100
        /*018a*/ 	.byte	0x08
	.zero		1


	//   ....[5]....
        /*018c*/ 	.word	0x00000510
        /*0190*/ 	.word	0x000000ff
        /*0194*/ 	.word	0x00036430
        /*0198*/ 	.short	0x0100
        /*019a*/ 	.byte	0x08
	.zero		1


	//   ....[6]....
        /*019c*/ 	.word	0x00000520
        /*01a0*/ 	.word	0x000000ff
        /*01a4*/ 	.word	0x00036438
        /*01a8*/ 	.short	0x0100
        /*01aa*/ 	.byte	0x08
	.zero		1


	//   ....[7]....
        /*01ac*/ 	.word	0x00001240
        /*01b0*/ 	.word	0x000000ff
        /*01b4*/ 	.word	0x00036400
        /*01b8*/ 	.short	0x010a
        /*01ba*/ 	.byte	0x25
	.zero		1


	//   ....[8]....
        /*01bc*/ 	.word	0x00001330
        /*01c0*/ 	.word	0x000000ff
        /*01c4*/ 	.word	0x00036400
        /*01c8*/ 	.short	0x010a
        /*01ca*/ 	.byte	0x25
	.zero		1


	//   ....[9]....
        /*01cc*/ 	.word	0x00001a60
        /*01d0*/ 	.word	0x00000003
        /*01d4*/ 	.word	0x00036410
        /*01d8*/ 	.short	0x010a
        /*01da*/ 	.byte	0x3f
	.zero		1


	//   ....[10]....
        /*01dc*/ 	.word	0x00001aa0
        /*01e0*/ 	.word	0x00000003
        /*01e4*/ 	.word	0x00036410
        /*01e8*/ 	.short	0x010a
        /*01ea*/ 	.byte	0x3f
	.zero		1


	//   ....[11]....
        /*01ec*/ 	.word	0x00002140
        /*01f0*/ 	.word	0x000000ff
        /*01f4*/ 	.word	0x00036430
        /*01f8*/ 	.short	0x010a
        /*01fa*/ 	.byte	0x25
	.zero		1


	//   ....[12]....
        /*01fc*/ 	.word	0x00002180
        /*0200*/ 	.word	0x000000ff
        /*0204*/ 	.word	0x00036430
        /*0208*/ 	.short	0x010a
        /*020a*/ 	.byte	0x25
	.zero		1


	//   ....[13]....
        /*020c*/ 	.word	0x00003600
        /*0210*/ 	.word	0x000000ff
        /*0214*/ 	.word	0x00000000
        /*0218*/ 	.short	0x0101
        /*021a*/ 	.byte	0x04
	.zero		1


	//   ....[14]....
        /*021c*/ 	.word	0x00003990
        /*0220*/ 	.word	0x00000003
        /*0224*/ 	.word	0x00000000
        /*0228*/ 	.short	0x0101
        /*022a*/ 	.byte	0x3f
	.zero		1


	//   ....[15]....
        /*022c*/ 	.word	0x00007300
        /*0230*/ 	.word	0x0000000c
        /*0234*/ 	.word	0x00036420
        /*0238*/ 	.short	0x010a
        /*023a*/ 	.byte	0x3f
	.zero		1


	//   ....[16]....
        /*023c*/ 	.word	0x00007a90
        /*0240*/ 	.word	0x0000000c
        /*0244*/ 	.word	0x00036438
        /*0248*/ 	.short	0x010a
        /*024a*/ 	.byte	0x3f
	.zero		1


	//   ....[17]....
        /*024c*/ 	.word	0x00007e10
        /*0250*/ 	.word	0x0000000c
        /*0254*/ 	.word	0x00036428
        /*0258*/ 	.short	0x010a
        /*025a*/ 	.byte	0x3f
	.zero		1


	//   ....[18]....
        /*025c*/ 	.word	0x00008160
        /*0260*/ 	.word	0x0000000c
        /*0264*/ 	.word	0x00036438
        /*0268*/ 	.short	0x010a
        /*026a*/ 	.byte	0x3f
	.zero		1


	//   ....[19]....
        /*026c*/ 	.word	0x00008480
        /*0270*/ 	.word	0x0000000c
        /*0274*/ 	.word	0x00036420
        /*0278*/ 	.short	0x010a
        /*027a*/ 	.byte	0x3f
	.zero		1


	//   ....[20]....
        /*027c*/ 	.word	0x00008800
        /*0280*/ 	.word	0x0000000c
        /*0284*/ 	.word	0x00036438
        /*0288*/ 	.short	0x010a
        /*028a*/ 	.byte	0x3f
	.zero		1


	//   ....[21]....
        /*028c*/ 	.word	0x00008b10
        /*0290*/ 	.word	0x0000000c
        /*0294*/ 	.word	0x00036428
        /*0298*/ 	.short	0x010a
        /*029a*/ 	.byte	0x3f
	.zero		1


	//   ....[22]....
        /*029c*/ 	.word	0x00008e30
        /*02a0*/ 	.word	0x0000000c
        /*02a4*/ 	.word	0x00036438
        /*02a8*/ 	.short	0x010a
        /*02aa*/ 	.byte	0x3f
	.zero		1


	//   ....[23]....
        /*02ac*/ 	.word	0x000092a0
        /*02b0*/ 	.word	0x00000005
        /*02b4*/ 	.word	0x00000000
        /*02b8*/ 	.short	0x010a
        /*02ba*/ 	.byte	0x3f
	.zero		1


	//   ....[24]....
        /*02bc*/ 	.word	0x00009320
        /*02c0*/ 	.word	0x00000017
        /*02c4*/ 	.word	0x00000000
        /*02c8*/ 	.short	0x010a
        /*02ca*/ 	.byte	0x3f
	.zero		1


	//   ....[25]....
        /*02cc*/ 	.word	0x00009370
        /*02d0*/ 	.word	0x00000007
        /*02d4*/ 	.word	0x00036438
        /*02d8*/ 	.short	0x010a
        /*02da*/ 	.byte	0x3f
	.zero		1


	//   ....[26]....
        /*02dc*/ 	.word	0x00009440
        /*02e0*/ 	.word	0x00000013
        /*02e4*/ 	.word	0x00036400
        /*02e8*/ 	.short	0x010a
        /*02ea*/ 	.byte	0x3f
	.zero		1


	//   ....[27]....
        /*02ec*/ 	.word	0x00009490
        /*02f0*/ 	.word	0x00000003
        /*02f4*/ 	.word	0x00036410
        /*02f8*/ 	.short	0x010a
        /*02fa*/ 	.byte	0x3f
	.zero		1


	//   ....[28]....
        /*02fc*/ 	.word	0x000094e0
        /*0300*/ 	.word	0x00000013
        /*0304*/ 	.word	0x00036430
        /*0308*/ 	.short	0x010a
        /*030a*/ 	.byte	0x3f
	.zero		1


	//   ....[29]....
        /*030c*/ 	.word	0x00009530
        /*0310*/ 	.word	0x0000000c
        /*0314*/ 	.word	0x00036420
        /*0318*/ 	.short	0x010a
        /*031a*/ 	.byte	0x3f
	.zero		1


	//   ....[30]....
        /*031c*/ 	.word	0x00009580
        /*0320*/ 	.word	0x0000000c
        /*0324*/ 	.word	0x00036438
        /*0328*/ 	.short	0x010a
        /*032a*/ 	.byte	0x3f
	.zero		1


	//   ....[31]....
        /*032c*/ 	.word	0x000095d0
        /*0330*/ 	.word	0x0000000c
        /*0334*/ 	.word	0x00036428
        /*0338*/ 	.short	0x010a
        /*033a*/ 	.byte	0x3f
	.zero		1


	//   ....[32]....
        /*033c*/ 	.word	0x00009640
        /*0340*/ 	.word	0x0000000c
        /*0344*/ 	.word	0x00036438
        /*0348*/ 	.short	0x010a
        /*034a*/ 	.byte	0x3f
	.zero		1


	//   ....[33]....
        /*034c*/ 	.word	0x000096b0
        /*0350*/ 	.word	0x0000000c
        /*0354*/ 	.word	0x00036420
        /*0358*/ 	.short	0x010a
        /*035a*/ 	.byte	0x3f
	.zero		1


	//   ....[34]....
        /*035c*/ 	.word	0x00009700
        /*0360*/ 	.word	0x0000000c
        /*0364*/ 	.word	0x00036438
        /*0368*/ 	.short	0x010a
        /*036a*/ 	.byte	0x3f
	.zero		1


	//   ....[35]....
        /*036c*/ 	.word	0x00009750
        /*0370*/ 	.word	0x0000000c
        /*0374*/ 	.word	0x00036428
        /*0378*/ 	.short	0x010a
        /*037a*/ 	.byte	0x3f
	.zero		1


	//   ....[36]....
        /*037c*/ 	.word	0x000097a0
        /*0380*/ 	.word	0x0000000c
        /*0384*/ 	.word	0x00036438
        /*0388*/ 	.short	0x010a
        /*038a*/ 	.byte	0x3f
	.zero		1


	//   ....[37]....
        /*038c*/ 	.word	0x00009870
        /*0390*/ 	.word	0x00000005
        /*0394*/ 	.word	0x00000000
        /*0398*/ 	.short	0x010a
        /*039a*/ 	.byte	0x3f
	.zero		1


	//   ....[38]....
        /*039c*/ 	.word	0x000098c0
        /*03a0*/ 	.word	0x00000017
        /*03a4*/ 	.word	0x00000000
        /*03a8*/ 	.short	0x010a
        /*03aa*/ 	.byte	0x3f
	.zero		1


	//----- nvinfo : EIATTR_NUM_MBARRIERS
	.align		4
.L_1430:
        /*03ac*/ 	.byte	0x03, 0x38
        /*03ae*/ 	.short	0x0007


	//----- nvinfo : EIATTR_EXIT_INSTR_OFFSETS
	.align		4
        /*03b0*/ 	.byte	0x04, 0x1c
        /*03b2*/ 	.short	(.L_1432 - .L_1431)


	//   ....[0]....
.L_1431:
        /*03b4*/ 	.word	0x000008f0


	//   ....[1]....
        /*03b8*/ 	.word	0x00004a60


	//   ....[2]....
        /*03bc*/ 	.word	0x000059d0


	//   ....[3]....
        /*03c0*/ 	.word	0x000093c0


	//----- nvinfo : EIATTR_MAX_THREADS
	.align		4
.L_1432:
        /*03c4*/ 	.byte	0x04, 0x05
        /*03c6*/ 	.short	(.L_1434 - .L_1433)
.L_1433:
        /*03c8*/ 	.word	0x00000200
        /*03cc*/ 	.word	0x00000001
        /*03d0*/ 	.word	0x00000001


	//----- nvinfo : EIATTR_CRS_STACK_SIZE
	.align		4
.L_1434:
        /*03d4*/ 	.byte	0x04, 0x1e
        /*03d6*/ 	.short	(.L_1436 - .L_1435)
.L_1435:
        /*03d8*/ 	.word	0x00000000


	//----- nvinfo : EIATTR_CBANK_PARAM_SIZE
	.align		4
.L_1436:
        /*03dc*/ 	.byte	0x03, 0x19
        /*03de*/ 	.short	0x0970


	//----- nvinfo : EIATTR_PARAM_CBANK
	.align		4
        /*03e0*/ 	.byte	0x04, 0x0a
        /*03e2*/ 	.short	(.L_1438 - .L_1437)
	.align		4
.L_1437:
        /*03e4*/ 	.word	index@(.nv.constant0._ZN7cutlass13device_kernelIN5flash11enable_sm90INS1_16FlashAttnBwdSm90INS1_25CollectiveMainloopBwdSm90ILi2ELi1ELi1EN4cute5tupleIJNS5_1CILi1EEES8_S8_EEENS6_IJNS7_ILi64EEENS7_ILi96EEENS7_ILi192EEEEEENS_6half_tEfNS_4arch4Sm90ELb1ELb0ELb0ELb0ELb0ELb0ELb1ELb0ELi3ELi1ELi1ELi1ELb0EEENS1_21CollectiveEpilogueBwdISD_SE_SG_Li384ELb0ELb1ELi3EEENS1_25SingleTileBwdLPTSchedulerILb0ELi96ELb0EEEEEEEEEvNT_6ParamsE)
        /*03e8*/ 	.short	0x0210
        /*03ea*/ 	.short	0x0970


	//----- nvinfo : EIATTR_SW_WAR
	.align		4
.L_1438:
        /*03ec*/ 	.byte	0x04, 0x36
        /*03ee*/ 	.short	(.L_1440 - .L_1439)
.L_1439:
        /*03f0*/ 	.word	0x00000008
.L_1440:


//--------------------- .nv.info._ZN7cutlass13device_kernelIN5flash11enable_sm90INS1_16FlashAttnBwdSm90INS1_25CollectiveMainloopBwdSm90ILi2ELi1ELi1EN4cute5tupleIJNS5_1CILi1EEES8_S8_EEENS6_IJNS7_ILi64EEENS7_ILi96EEENS7_ILi192EEEEEENS_6half_tEfNS_4arch4Sm90ELb1ELb0ELb0ELb0ELb1ELb0ELb1ELb0ELi3ELi1ELi1ELi1ELb0EEENS1_21CollectiveEpilogueBwdISD_SE_SG_Li384ELb0ELb1ELi3EEENS1_25SingleTileBwdLPTSchedulerILb0ELi96ELb1EEEEEEEEEvNT_6ParamsE --------------------------
	.section	.nv.info._ZN7cutlass13device_kernelIN5flash11enable_sm90INS1_16FlashAttnBwdSm90INS1_25CollectiveMainloopBwdSm90ILi2ELi1ELi1EN4cute5tupleIJNS5_1CILi1EEES8_S8_EEENS6_IJNS7_ILi64EEENS7_ILi96EEENS7_ILi192EEEEEENS_6half_tEfNS_4arch4Sm90ELb1ELb0ELb0ELb0ELb1ELb0ELb1ELb0ELi3ELi1ELi1ELi1ELb0EEENS1_21CollectiveEpilogueBwdISD_SE_SG_Li384ELb0ELb1ELi3EEENS1_25SingleTileBwdLPTSchedulerILb0ELi96ELb1EEEEEEEEEvNT_6ParamsE,"",@"SHT_CUDA_INFO"
	.sectionflags	@""
	.align	4


	//----- nvinfo : EIATTR_CUDA_API_VERSION
	.align		4
        /*0000*/ 	.byte	0x04, 0x37
        /*0002*/ 	.short	(.L_1442 - .L_1441)
.L_1441:
        /*0004*/ 	.word	0x00000082


	//----- nvinfo : EIATTR_KPARAM_INFO
	.align		4
.L_1442:
        /*0008*/ 	.byte	0x04, 0x17
        /*000a*/ 	.short	(.L_1444 - .L_1443)
.L_1443:
        /*000c*/ 	.word	0x00000000
        /*0010*/ 	.short	0x0000
        /*0012*/ 	.short	0x0070
        /*0014*/ 	.byte	0x00, 0xf0, 0x01, 0x24


	//----- nvinfo : EIATTR_SPARSE_MMA_MASK
	.align		4
.L_1444:
        /*0018*/ 	.byte	0x03, 0x50
        /*001a*/ 	.short	0x0000


	//----- nvinfo : EIATTR_MAXREG_COUNT
	.align		4
        /*001c*/ 	.byte	0x03, 0x1b
        /*001e*/ 	.short	0x0080


	//----- nvinfo : EIATTR_NUM_BARRIERS
	.align		4
        /*0020*/ 	.byte	0x02, 0x4c
        /*0022*/ 	.byte	0x10
	.zero		1


	//----- nvinfo : EIATTR_EXTERNS
	.align		4
        /*0024*/ 	.byte	0x04, 0x0f
        /*0026*/ 	.short	(.L_1446 - .L_1445)


	//   ....[0]....
	.align		4
.L_1445:
        /*0028*/ 	.word	index@(__assertfail)


	//----- nvinfo : EIATTR_ANNOTATIONS
	.align		4
.L_1446:
        /*002c*/ 	.byte	0x04, 0x55
        /*002e*/ 	.short	(.L_1448 - .L_1447)


	//   ....[0]....
.L_1447:
        /* <DEDUP_REMOVED lines=9> */


	//----- nvinfo : EIATTR_MERCURY_ISA_VERSION
	.align		4
.L_1448:
        /*00b0*/ 	.byte	0x03, 0x5f
        /*00b2*/ 	.short	0x0101


	//----- nvinfo : EIATTR_INT_WARP_WIDE_INSTR_OFFSETS
	.align		4
        /*00b4*/ 	.byte	0x04, 0x31
        /*00b6*/ 	.short	(.L_1450 - .L_1449)


	//   ....[0]....
.L_1449:
        /*00b8*/ 	.word	0x000001e0


	//   ....[1]....
        /*00bc*/ 	.word	0x000002a0


	//   ....[2]....
        /*00c0*/ 	.word	0x00006800


	//   ....[3]....
        /*00c4*/ 	.word	0x00006fb0


	//   ....[4]....
        /*00c8*/ 	.word	0x00007610


	//----- nvinfo : EIATTR_COOP_GROUP_MASK_REGIDS
	.align		4
.L_1450:
        /*00cc*/ 	.byte	0x04, 0x29
        /*00ce*/ 	.short	(.L_1452 - .L_1451)


	//   ....[0]....
.L_1451:
        /*00d0*/ 	.word	0xffffffff


	//   ....[1]....
        /*00d4*/ 	.word	0xffffffff


	//   ....[2]....
        /*00d8*/ 	.word	0xffffffff


	//   ....[3]....
        /*00dc*/ 	.word	0xffffffff


	//   ....[4]....
        /*00e0*/ 	.word	0xffffffff


	//   ....[5]....
        /*00e4*/ 	.word	0xffffffff


	//   ....[6]....
        /*00e8*/ 	.word	0xffffffff


	//   ....[7]....
        /*00ec*/ 	.word	0xffffffff


	//   ....[8]....
        /*00f0*/ 	.word	0xffffffff


	//   ....[9]....
        /*00f4*/ 	.word	0xffffffff


	//   ....[10]....
        /*00f8*/ 	.word	0xffffffff


	//   ....[11]....
        /*00fc*/ 	.word	0xffffffff


	//   ....[12]....
        /*0100*/ 	.word	0xffffffff


	//   ....[13]....
        /*0104*/ 	.word	0xffffffff


	//   ....[14]....
        /*0108*/ 	.word	0x0500000f


	//   ....[15]....
        /*010c*/ 	.word	0x0500000f


	//   ....[16]....
        /*0110*/ 	.word	0x0500000f


	//   ....[17]....
        /*0114*/ 	.word	0x0500000f


	//----- nvinfo : EIATTR_COOP_GROUP_INSTR_OFFSETS
	.align		4
.L_1452:
        /*0118*/ 	.byte	0x04, 0x28
        /*011a*/ 	.short	(.L_1454 - .L_1453)


	//   ....[0]....
.L_1453:
        /*011c*/ 	.word	0x00000060


	//   ....[1]....
        /*0120*/ 	.word	0x000001f0


	//   ....[2]....
        /*0124*/ 	.word	0x00000280


	//   ....[3]....
        /*0128*/ 	.word	0x00000400


	//   ....[4]....
        /*012c*/ 	.word	0x00000650


	//   ....[5]....
        /*0130*/ 	.word	0x00001250


	//   ....[6]....
        /*0134*/ 	.word	0x00004490


	//   ....[7]....
        /*0138*/ 	.word	0x00005a90


	//   ....[8]....
        /*013c*/ 	.word	0x00006270


	//   ....[9]....
        /*0140*/ 	.word	0x00006730


	//   ....[10]....
        /*0144*/ 	.word	0x00006af0


	//   ....[11]....
        /*0148*/ 	.word	0x00006ee0


	//   ....[12]....
        /*014c*/ 	.word	0x00007190


	//   ....[13]....
        /*0150*/ 	.word	0x00007540


	//   ....[14]....
        /*0154*/ 	.word	0x00009e80


	//   ....[15]....
        /*0158*/ 	.word	0x00009fd0


	//   ....[16]....
        /*015c*/ 	.word	0x0000a040


	//   ....[17]....
        /*0160*/ 	.word	0x0000a0b0


	//----- nvinfo : EIATTR_REG_RECONFIG
	.align		4
.L_1454:
        /*0164*/ 	.byte	0x01, 0x54
	.zero		2


	//----- nvinfo : EIATTR_SYSCALL_OFFSETS
	.align		4
        /*0168*/ 	.byte	0x04, 0x46
        /*016a*/ 	.short	(.L_1456 - .L_1455)


	//   ....[0]....
.L_1455:
        /*016c*/ 	.word	0x00000eb0


	//   ....[1]....
        /*0170*/ 	.word	0x00000fa0


	//   ....[2]....
        /*0174*/ 	.word	0x000010e0


	//   ....[3]....
        /*0178*/ 	.word	0x000011d0


	//   ....[4]....
        /*017c*/ 	.word	0x00003e80


	//   ....[5]....
        /*0180*/ 	.word	0x00003fc0


	//   ....[6]....
        /*0184*/ 	.word	0x000040e0


	//   ....[7]....
        /*0188*/ 	.word	0x00004200


	//----- nvinfo : EIATTR_MBARRIER_INSTR_OFFSETS
	.align		4
.L_1456:
        /*018c*/ 	.byte	0x04, 0x39
        /*018e*/ 	.short	(.L_1458 - .L_1457)


	//   ....[0]....
.L_1457:
        /*0190*/ 	.word	0x000002c0
        /*0194*/ 	.word	0x000000ff
        /*0198*/ 	.word	0x00036400
        /*019c*/ 	.short	0x0100
        /*019e*/ 	.byte	0x06
	.zero		1


	//   ....[1]....
        /*01a0*/ 	.word	0x000003b0
        /*01a4*/ 	.word	0x000000ff
        /*01a8*/ 	.word	0x00036410
        /*01ac*/ 	.short	0x0100
        /*01ae*/ 	.byte	0x08
	.zero		1


	//   ....[2]....
        /*01b0*/ 	.word	0x000003c0
        /*01b4*/ 	.word	0x000000ff
        /*01b8*/ 	.word	0x00036420
        /*01bc*/ 	.short	0x0100
        /*01be*/ 	.byte	0x08
	.zero		1


	//   ....[3]....
        /*01c0*/ 	.word	0x000003d0
        /*01c4*/ 	.word	0x000000ff
        /*01c8*/ 	.word	0x00036418
        /*01cc*/ 	.short	0x0100
        /*01ce*/ 	.byte	0x08
	.zero		1


	//   ....[4]....
        /*01d0*/ 	.word	0x000003e0
        /*01d4*/ 	.word	0x000000ff
        /*01d8*/ 	.word	0x00036428
        /*01dc*/ 	.short	0x0100
        /*01de*/ 	.byte	0x08
	.zero		1


	//   ....[5]....
        /*01e0*/ 	.word	0x00000510
        /*01e4*/ 	.word	0x000000ff
        /*01e8*/ 	.word	0x00036430
        /*01ec*/ 	.short	0x0100
        /*01ee*/ 	.byte	0x08
	.zero		1


	//   ....[6]....
        /*01f0*/ 	.word	0x00000520
        /*01f4*/ 	.word	0x000000ff
        /*01f8*/ 	.word	0x00036438
        /*01fc*/ 	.short	0x0100
        /*01fe*/ 	.byte	0x08
	.zero		1


	//   ....[7]....
        /*0200*/ 	.word	0x00001280
        /*0204*/ 	.word	0x000000ff
        /*0208*/ 	.word	0x00036400
        /*020c*/ 	.short	0x010a
        /*020e*/ 	.byte	0x28
	.zero		1


	//   ....[8]....
        /*0210*/ 	.word	0x00001370
        /*0214*/ 	.word	0x000000ff
        /*0218*/ 	.word	0x00036400
        /*021c*/ 	.short	0x010a
        /*021e*/ 	.byte	0x28
	.zero		1


	//   ....[9]....
        /*0220*/ 	.word	0x00001aa0
        /*0224*/ 	.word	0x00000003
        /*0228*/ 	.word	0x00036410
        /*022c*/ 	.short	0x010a
        /*022e*/ 	.byte	0x3f
	.zero		1


	//   ....[10]....
        /*0230*/ 	.word	0x00001ae0
        /*0234*/ 	.word	0x00000003
        /*0238*/ 	.word	0x00036410
        /*023c*/ 	.short	0x010a
        /*023e*/ 	.byte	0x3f
	.zero		1


	//   ....[11]....
        /*0240*/ 	.word	0x00002180
        /*0244*/ 	.word	0x000000ff
        /*0248*/ 	.word	0x00036430
        /*024c*/ 	.short	0x010a
        /*024e*/ 	.byte	0x28
	.zero		1


	//   ....[12]....
        /*0250*/ 	.word	0x000021c0
        /*0254*/ 	.word	0x000000ff
        /*0258*/ 	.word	0x00036430
        /*025c*/ 	.short	0x010a
        /*025e*/ 	.byte	0x28
	.zero		1


	//   ....[13]....
        /*0260*/ 	.word	0x00003620
        /*0264*/ 	.word	0x000000ff
        /*0268*/ 	.word	0x00000000
        /*026c*/ 	.short	0x0101
        /*026e*/ 	.byte	0x05
	.zero		1


	//   ....[14]....
        /*0270*/ 	.word	0x000039c0
        /*0274*/ 	.word	0x00000003
        /*0278*/ 	.word	0x00000000
        /*027c*/ 	.short	0x0101
        /*027e*/ 	.byte	0x3f
	.zero		1


	//   ....[15]....
        /*0280*/ 	.word	0x00007d70
        /*0284*/ 	.word	0x0000000c
        /*0288*/ 	.word	0x00036420
        /*028c*/ 	.short	0x010a
        /*028e*/ 	.byte	0x3f
	.zero		1


	//   ....[16]....
        /*0290*/ 	.word	0x00008500
        /*0294*/ 	.word	0x0000000c
        /*0298*/ 	.word	0x00036438
        /*029c*/ 	.short	0x010a
        /*029e*/ 	.byte	0x3f
	.zero		1


	//   ....[17]....
        /*02a0*/ 	.word	0x00008880
        /*02a4*/ 	.word	0x0000000c
        /*02a8*/ 	.word	0x00036428
        /*02ac*/ 	.short	0x010a
        /*02ae*/ 	.byte	0x3f
	.zero		1


	//   ....[18]....
        /*02b0*/ 	.word	0x00008bd0
        /*02b4*/ 	.word	0x0000000c
        /*02b8*/ 	.word	0x00036438
        /*02bc*/ 	.short	0x010a
        /*02be*/ 	.byte	0x3f
	.zero		1


	//   ....[19]....
        /*02c0*/ 	.word	0x00008ef0
        /*02c4*/ 	.word	0x0000000c
        /*02c8*/ 	.word	0x00036420
        /*02cc*/ 	.short	0x010a
        /*02ce*/ 	.byte	0x3f
	.zero		1


	//   ....[20]....
        /*02d0*/ 	.word	0x00009270
        /*02d4*/ 	.word	0x0000000c
        /*02d8*/ 	.word	0x00036438
        /*02dc*/ 	.short	0x010a
        /*02de*/ 	.byte	0x3f
	.zero		1


	//   ....[21]....
        /*02e0*/ 	.word	0x00009580
        /*02e4*/ 	.word	0x0000000c
        /*02e8*/ 	.word	0x00036428
        /*02ec*/ 	.short	0x010a
        /*02ee*/ 	.byte	0x3f
	.zero		1


	//   ....[22]....
        /*02f0*/ 	.word	0x000098a0
        /*02f4*/ 	.word	0x0000000c
        /*02f8*/ 	.word	0x00036438
        /*02fc*/ 	.short	0x010a
        /*02fe*/ 	.byte	0x3f
	.zero		1


	//   ....[23]....
        /*0300*/ 	.word	0x00009d10
        /*0304*/ 	.word	0x00000005
        /*0308*/ 	.word	0x00000000
        /*030c*/ 	.short	0x010a
        /*030e*/ 	.byte	0x3f
	.zero		1


	//   ....[24]....
        /*0310*/ 	.word	0x00009d90
        /*0314*/ 	.word	0x00000017
        /*0318*/ 	.word	0x00000000
        /*031c*/ 	.short	0x010a
        /*031e*/ 	.byte	0x3f
	.zero		1


	//   ....[25]....
        /*0320*/ 	.word	0x00009de0
        /*0324*/ 	.word	0x00000007
        /*0328*/ 	.word	0x00036438
        /*032c*/ 	.short	0x010a
        /*032e*/ 	.byte	0x3f
	.zero		1


	//   ....[26]....
        /*0330*/ 	.word	0x00009eb0
        /*0334*/ 	.word	0x00000013
        /*0338*/ 	.word	0x00036400
        /*033c*/ 	.short	0x010a
        /*033e*/ 	.byte	0x3f
	.zero		1


	//   ....[27]....
        /*0340*/ 	.word	0x00009f00
        /*0344*/ 	.word	0x00000003
        /*0348*/ 	.word	0x00036410
        /*034c*/ 	.short	0x010a
        /*034e*/ 	.byte	0x3f
	.zero		1


	//   ....[28]....
        /*0350*/ 	.word	0x00009f50
        /*0354*/ 	.word	0x00000013
        /*0358*/ 	.word	0x00036430
        /*035c*/ 	.short	0x010a
        /*035e*/ 	.byte	0x3f
	.zero		1


	//   ....[29]....
        /*0360*/ 	.word	0x0000a0f0
        /*0364*/ 	.word	0x0000000c
        /*0368*/ 	.word	0x00036420
        /*036c*/ 	.short	0x010a
        /*036e*/ 	.byte	0x3f
	.zero		1


	//   ....[30]....
        /*0370*/ 	.word	0x0000a140
        /*0374*/ 	.word	0x0000000c
        /*0378*/ 	.word	0x00036438
        /*037c*/ 	.short	0x010a
        /*037e*/ 	.byte	0x3f
	.zero		1


	//   ....[31]....
        /*0380*/ 	.word	0x0000a190
        /*0384*/ 	.word	0x0000000c
        /*0388*/ 	.word	0x00036428
        /*038c*/ 	.short	0x010a
        /*038e*/ 	.byte	0x3f
	.zero		1


	//   ....[32]....
        /*0390*/ 	.word	0x0000a200
        /*0394*/ 	.word	0x0000000c
        /*0398*/ 	.word	0x00036438
        /*039c*/ 	.short	0x010a
        /*039e*/ 	.byte	0x3f
	.zero		1


	//   ....[33]....
        /*03a0*/ 	.word	0x0000a270
        /*03a4*/ 	.word	0x0000000c
        /*03a8*/ 	.word	0x00036420
        /*03ac*/ 	.short	0x010a
        /*03ae*/ 	.byte	0x3f
	.zero		1


	//   ....[34]....
        /*03b0*/ 	.word	0x0000a2c0
        /*03b4*/ 	.word	0x0000000c
        /*03b8*/ 	.word	0x00036438
        /*03bc*/ 	.short	0x010a
        /*03be*/ 	.byte	0x3f
	.zero		1


	//   ....[35]....
        /*03c0*/ 	.word	0x0000a310
        /*03c4*/ 	.word	0x0000000c
        /*03c8*/ 	.word	0x00036428
        /*03cc*/ 	.short	0x010a
        /*03ce*/ 	.byte	0x3f
	.zero		1


	//   ....[36]....
        /*03d0*/ 	.word	0x0000a360
        /*03d4*/ 	.word	0x0000000c
        /*03d8*/ 	.word	0x00036438
        /*03dc*/ 	.short	0x010a
        /*03de*/ 	.byte	0x3f
	.zero		1


	//   ....[37]....
        /*03e0*/ 	.word	0x0000a430
        /*03e4*/ 	.word	0x00000005
        /*03e8*/ 	.word	0x00000000
        /*03ec*/ 	.short	0x010a
        /*03ee*/ 	.byte	0x3f
	.zero		1


	//   ....[38]....
        /*03f0*/ 	.word	0x0000a480
        /*03f4*/ 	.word	0x00000017
        /*03f8*/ 	.word	0x00000000
        /*03fc*/ 	.short	0x010a
        /*03fe*/ 	.byte	0x3f
	.zero		1


	//----- nvinfo : EIATTR_NUM_MBARRIERS
	.align		4
.L_1458:
        /*0400*/ 	.byte	0x03, 0x38
        /*0402*/ 	.short	0x0007


	//----- nvinfo : EIATTR_EXIT_INSTR_OFFSETS
	.align		4
        /*0404*/ 	.byte	0x04, 0x1c
        /*0406*/ 	.short	(.L_1460 - .L_1459)


	//   ....[0]....
.L_1459:
        /*0408*/ 	.word	0x00000930


	//   ....[1]....
        /*040c*/ 	.word	0x00004ac0


	//   ....[2]....
        /*0410*/ 	.word	0x00005a40


	//   ....[3]....
        /*0414*/ 	.word	0x00009e30


	//----- nvinfo : EIATTR_MAX_THREADS
	.align		4
.L_1460:
        /*0418*/ 	.byte	0x04, 0x05
        /*041a*/ 	.short	(.L_1462 - .L_1461)
.L_1461:
        /*041c*/ 	.word	0x00000200
        /*0420*/ 	.word	0x00000001
        /*0424*/ 	.word	0x00000001


	//----- nvinfo : EIATTR_CRS_STACK_SIZE
	.align		4
.L_1462:
        /*0428*/ 	.byte	0x04, 0x1e
        /*042a*/ 	.short	(.L_1464 - .L_1463)
.L_1463:
        /*042c*/ 	.word	0x00000000


	//----- nvinfo : EIATTR_CBANK_PARAM_SIZE
	.align		4
.L_1464:
        /*0430*/ 	.byte	0x03, 0x19
        /*0432*/ 	.short	0x0970


	//----- nvinfo : EIATTR_PARAM_CBANK
	.align		4
        /*0434*/ 	.byte	0x04, 0x0a
        /*0436*/ 	.short	(.L_1466 - .L_1465)
	.align		4
.L_1465:
        /*0438*/ 	.word	index@(.nv.constant0._ZN7cutlass13device_kernelIN5flash11enable_sm90INS1_16FlashAttnBwdSm90INS1_25CollectiveMainloopBwdSm90ILi2ELi1ELi1EN4cute5tupleIJNS5_1CILi1EEES8_S8_EEENS6_IJNS7_ILi64EEENS7_ILi96EEENS7_ILi192EEEEEENS_6half_tEfNS_4arch4Sm90ELb1ELb0ELb0ELb0ELb1ELb0ELb1ELb0ELi3ELi1ELi1ELi1ELb0EEENS1_21CollectiveEpilogueBwdISD_SE_SG_Li384ELb0ELb1ELi3EEENS1_25SingleTileBwdLPTSchedulerILb0ELi96ELb1EEEEEEEEEvNT_6ParamsE)
        /*043c*/ 	.short	0x0210
        /*043e*/ 	.short	0x0970


	//----- nvinfo : EIATTR_SW_WAR
	.align		4
.L_1466:
        /*0440*/ 	.byte	0x04, 0x36
        /*0442*/ 	.short	(.L_1468 - .L_1467)
.L_1467:
        /*0444*/ 	.word	0x00000008
.L_1468:


//--------------------- .nv.info._ZN7cutlass13device_kernelIN5flash11enable_sm90INS1_16FlashAttnBwdSm90INS1_25CollectiveMainloopBwdSm90ILi2ELi1ELi1EN4cute5tupleIJNS5_1CILi1EEES8_S8_EEENS6_IJNS7_ILi64EEENS7_ILi96EEENS7_ILi192EEEEEENS_6half_tEfNS_4arch4Sm90ELb1ELb0ELb0ELb0ELb0ELb0ELb1ELb0ELi3ELi1ELi1ELi1ELb0EEENS1_24CollectiveEpilogueBwdGQAISD_fSG_Li384ELb0ELb0EEENS1_25SingleTileBwdLPTSchedulerILb0ELi96ELb0EEEEEEEEEvNT_6ParamsE --------------------------
	.section	.nv.info._ZN7cutlass13device_kernelIN5flash11enable_sm90INS1_16FlashAttnBwdSm90INS1_25CollectiveMainloopBwdSm90ILi2ELi1ELi1EN4cute5tupleIJNS5_1CILi1EEES8_S8_EEENS6_IJNS7_ILi64EEENS7_ILi96EEENS7_ILi192EEEEEENS_6half_tEfNS_4arch4Sm90ELb1ELb0ELb0ELb0ELb0ELb0ELb1ELb0ELi3ELi1ELi1ELi1ELb0EEENS1_24CollectiveEpilogueBwdGQAISD_fSG_Li384ELb0ELb0EEENS1_25SingleTileBwdLPTSchedulerILb0ELi96ELb0EEEEEEEEEvNT_6ParamsE,"",@"SHT_CUDA_INFO"
	.sectionflags	@""
	.align	4


	//----- nvinfo : EIATTR_CUDA_API_VERSION
	.align		4
        /*0000*/ 	.byte	0x04, 0x37
        /*0002*/ 	.short	(.L_1470 - .L_1469)
.L_1469:
        /*0004*/ 	.word	0x00000082


	//----- nvinfo : EIATTR_KPARAM_INFO
	.align		4
.L_1470:
        /*0008*/ 	.byte	0x04, 0x17
        /*000a*/ 	.short	(.L_1472 - .L_1471)
.L_1471:
        /*000c*/ 	.word	0x00000000
        /*0010*/ 	.short	0x0000
        /*0012*/ 	.short	0x0070
        /*0014*/ 	.byte	0x00, 0xf0, 0x01, 0x1c


	//----- nvinfo : EIATTR_SPARSE_MMA_MASK
	.align		4
.L_1472:
        /*0018*/ 	.byte	0x03, 0x50
        /*001a*/ 	.short	0x0000


	//----- nvinfo : EIATTR_MAXREG_COUNT
	.align		4
        /*001c*/ 	.byte	0x03, 0x1b
        /*001e*/ 	.short	0x0080


	//----- nvinfo : EIATTR_NUM_BARRIERS
	.align		4
        /*0020*/ 	.byte	0x02, 0x4c
        /*0022*/ 	.byte	0x10
	.zero		1


	//----- nvinfo : EIATTR_EXTERNS
	.align		4
        /*0024*/ 	.byte	0x04, 0x0f
        /*0026*/ 	.short	(.L_1474 - .L_1473)


	//   ....[0]....
	.align		4
.L_1473:
        /*0028*/ 	.word	index@(__assertfail)


	//----- nvinfo : EIATTR_ANNOTATIONS
	.align		4
.L_1474:
        /*002c*/ 	.byte	0x04, 0x55
        /*002e*/ 	.short	(.L_1476 - .L_1475)


	//   ....[0]....
.L_1475:
        /* <DEDUP_REMOVED lines=9> */


	//----- nvinfo : EIATTR_MERCURY_ISA_VERSION
	.align		4
.L_1476:
        /*00b0*/ 	.byte	0x03, 0x5f
        /*00b2*/ 	.short	0x0101


	//----- nvinfo : EIATTR_INT_WARP_WIDE_INSTR_OFFSETS
	.align		4
        /*00b4*/ 	.byte	0x04, 0x31
        /*00b6*/ 	.short	(.L_1478 - .L_1477)


	//   ....[0]....
.L_1477:
        /*00b8*/ 	.word	0x00000180


	//   ....[1]....
        /*00bc*/ 	.word	0x00000240


	//----- nvinfo : EIATTR_COOP_GROUP_MASK_REGIDS
	.align		4
.L_1478:
        /*00c0*/ 	.byte	0x04, 0x29
        /*00c2*/ 	.short	(.L_1480 - .L_1479)


	//   ....[0]....
.L_1479:
        /*00c4*/ 	.word	0xffffffff


	//   ....[1]....
        /*00c8*/ 	.word	0xffffffff


	//   ....[2]....
        /*00cc*/ 	.word	0xffffffff


	//   ....[3]....
        /*00d0*/ 	.word	0xffffffff


	//   ....[4]....
        /*00d4*/ 	.word	0xffffffff


	//   ....[5]....
        /*00d8*/ 	.word	0xffffffff


	//   ....[6]....
        /*00dc*/ 	.word	0xffffffff


	//   ....[7]....
        /*00e0*/ 	.word	0x0500000f


	//----- nvinfo : EIATTR_COOP_GROUP_INSTR_OFFSETS
	.align		4
.L_1480:
        /*00e4*/ 	.byte	0x04, 0x28
        /*00e6*/ 	.short	(.L_1482 - .L_1481)


	//   ....[0]....
.L_1481:
        /*00e8*/ 	.word	0x00000060


	//   ....[1]....
        /*00ec*/ 	.word	0x00000190


	//   ....[2]....
        /*00f0*/ 	.word	0x00000220


	//   ....[3]....
        /*00f4*/ 	.word	0x000003a0


	//   ....[4]....
        /*00f8*/ 	.word	0x000005f0


	//   ....[5]....
        /*00fc*/ 	.word	0x000011c0


	//   ....[6]....
        /*0100*/ 	.word	0x00004460


	//   ....[7]....
        /*0104*/ 	.word	0x00007e50


	//----- nvinfo : EIATTR_REG_RECONFIG
	.align		4
.L_1482:
        /*0108*/ 	.byte	0x01, 0x54
	.zero		2


	//----- nvinfo : EIATTR_SYSCALL_OFFSETS
	.align		4
        /*010c*/ 	.byte	0x04, 0x46
        /*010e*/ 	.short	(.L_1484 - .L_1483)


	//   ....[0]....
.L_1483:
        /*0110*/ 	.word	0x00000e20


	//   ....[1]....
        /*0114*/ 	.word	0x00000f10


	//   ....[2]....
        /*0118*/ 	.word	0x00001050


	//   ....[3]....
        /*011c*/ 	.word	0x00001140


	//----- nvinfo : EIATTR_MBARRIER_INSTR_OFFSETS
	.align		4
.L_1484:
        /*0120*/ 	.byte	0x04, 0x39
        /*0122*/ 	.short	(.L_1486 - .L_1485)


	//   ....[0]....
.L_1485:
        /*0124*/ 	.word	0x00000260
        /*0128*/ 	.word	0x000000ff
        /*012c*/ 	.word	0x00036400
        /*0130*/ 	.short	0x0100
        /*0132*/ 	.byte	0x06
	.zero		1


	//   ....[1]....
        /*0134*/ 	.word	0x00000350
        /*0138*/ 	.word	0x000000ff
        /*013c*/ 	.word	0x00036410
        /*0140*/ 	.short	0x0100
        /*0142*/ 	.byte	0x08
	.zero		1


	//   ....[2]....
        /*0144*/ 	.word	0x00000360
        /*0148*/ 	.word	0x000000ff
        /*014c*/ 	.word	0x00036420
        /*0150*/ 	.short	0x0100
        /*0152*/ 	.byte	0x08
	.zero		1


	//   ....[3]....
        /*0154*/ 	.word	0x00000370
        /*0158*/ 	.word	0x000000ff
        /*015c*/ 	.word	0x00036418
        /*0160*/ 	.short	0x0100
        /*0162*/ 	.byte	0x08
	.zero		1


	//   ....[4]....
        /*0164*/ 	.word	0x00000380
        /*0168*/ 	.word	0x000000ff
        /*016c*/ 	.word	0x00036428
        /*0170*/ 	.short	0x0100
        /*0172*/ 	.byte	0x08
	.zero		1


	//   ....[5]....
        /*0174*/ 	.word	0x000004b0
        /*0178*/ 	.word	0x000000ff
        /*017c*/ 	.word	0x00036430
        /*0180*/ 	.short	0x0100
        /*0182*/ 	.byte	0x08
	.zero		1


	//   ....[6]....
        /*0184*/ 	.word	0x000004c0
        /*0188*/ 	.word	0x000000ff
        /*018c*/ 	.word	0x00036438
        /*0190*/ 	.short	0x0100
        /*0192*/ 	.byte	0x08
	.zero		1


	//   ....[7]....
        /*0194*/ 	.word	0x000011f0
        /*0198*/ 	.word	0x000000ff
        /*019c*/ 	.word	0x00036400
        /*01a0*/ 	.short	0x010a
        /*01a2*/ 	.byte	0x28
	.zero		1


	//   ....[8]....
        /*01a4*/ 	.word	0x000012e0
        /*01a8*/ 	.word	0x000000ff
        /*01ac*/ 	.word	0x00036400
        /*01b0*/ 	.short	0x010a
        /*01b2*/ 	.byte	0x28
	.zero		1


	//   ....[9]....
        /*01b4*/ 	.word	0x00001a00
        /*01b8*/ 	.word	0x00000003
        /*01bc*/ 	.word	0x00036410
        /*01c0*/ 	.short	0x010a
        /*01c2*/ 	.byte	0x3f
	.zero		1


	//   ....[10]....
        /*01c4*/ 	.word	0x00001a40
        /*01c8*/ 	.word	0x00000003
        /*01cc*/ 	.word	0x00036410
        /*01d0*/ 	.short	0x010a
        /*01d2*/ 	.byte	0x3f
	.zero		1


	//   ....[11]....
        /*01d4*/ 	.word	0x000020e0
        /*01d8*/ 	.word	0x000000ff
        /*01dc*/ 	.word	0x00036430
        /*01e0*/ 	.short	0x010a
        /*01e2*/ 	.byte	0x28
	.zero		1


	//   ....[12]....
        /*01e4*/ 	.word	0x00002120
        /*01e8*/ 	.word	0x000000ff
        /*01ec*/ 	.word	0x00036430
        /*01f0*/ 	.short	0x010a
        /*01f2*/ 	.byte	0x28
	.zero		1


	//   ....[13]....
        /*01f4*/ 	.word	0x000035a0
        /*01f8*/ 	.word	0x000000ff
        /*01fc*/ 	.word	0x00000000
        /*0200*/ 	.short	0x0101
        /*0202*/ 	.byte	0x04
	.zero		1


	//   ....[14]....
        /*0204*/ 	.word	0x00003930
        /*0208*/ 	.word	0x00000003
        /*020c*/ 	.word	0x00000000
        /*0210*/ 	.short	0x0101
        /*0212*/ 	.byte	0x3f
	.zero		1


	//   ....[15]....
        /*0214*/ 	.word	0x00005d40
        /*0218*/ 	.word	0x0000000c
        /*021c*/ 	.word	0x00036420
        /*0220*/ 	.short	0x010a
        /*0222*/ 	.byte	0x3f
	.zero		1


	//   ....[16]....
        /*0224*/ 	.word	0x000064d0
        /*0228*/ 	.word	0x0000000c
        /*022c*/ 	.word	0x00036438
        /*0230*/ 	.short	0x010a
        /*0232*/ 	.byte	0x3f
	.zero		1


	//   ....[17]....
        /*0234*/ 	.word	0x00006850
        /*0238*/ 	.word	0x0000000c
        /*023c*/ 	.word	0x00036428
        /*0240*/ 	.short	0x010a
        /*0242*/ 	.byte	0x3f
	.zero		1


	//   ....[18]....
        /*0244*/ 	.word	0x00006ba0
        /*0248*/ 	.word	0x0000000c
        /*024c*/ 	.word	0x00036438
        /*0250*/ 	.short	0x010a
        /*0252*/ 	.byte	0x3f
	.zero		1


	//   ....[19]....
        /*0254*/ 	.word	0x00006ec0
        /*0258*/ 	.word	0x0000000c
        /*025c*/ 	.word	0x00036420
        /*0260*/ 	.short	0x010a
        /*0262*/ 	.byte	0x3f
	.zero		1


	//   ....[20]....
        /*0264*/ 	.word	0x00007240
        /*0268*/ 	.word	0x0000000c
        /*026c*/ 	.word	0x00036438
        /*0270*/ 	.short	0x010a
        /*0272*/ 	.byte	0x3f
	.zero		1


	//   ....[21]....
        /*0274*/ 	.word	0x00007550
        /*0278*/ 	.word	0x0000000c
        /*027c*/ 	.word	0x00036428
        /*0280*/ 	.short	0x010a
        /*0282*/ 	.byte	0x3f
	.zero		1


	//   ....[22]....
        /*0284*/ 	.word	0x00007870
        /*0288*/ 	.word	0x0000000c
        /*028c*/ 	.word	0x00036438
        /*0290*/ 	.short	0x010a
        /*0292*/ 	.byte	0x3f
	.zero		1


	//   ....[23]....
        /*0294*/ 	.word	0x00007ce0
        /*0298*/ 	.word	0x00000005
        /*029c*/ 	.word	0x00000000
        /*02a0*/ 	.short	0x010a
        /*02a2*/ 	.byte	0x3f
	.zero		1


	//   ....[24]....
        /*02a4*/ 	.word	0x00007d60
        /*02a8*/ 	.word	0x00000017
        /*02ac*/ 	.word	0x00000000
        /*02b0*/ 	.short	0x010a
        /*02b2*/ 	.byte	0x3f
	.zero		1


	//   ....[25]....
        /*02b4*/ 	.word	0x00007db0
        /*02b8*/ 	.word	0x00000007
        /*02bc*/ 	.word	0x00036438
        /*02c0*/ 	.short	0x010a
        /*02c2*/ 	.byte	0x3f
	.zero		1


	//   ....[26]....
        /*02c4*/ 	.word	0x00007e80
        /*02c8*/ 	.word	0x00000013
        /*02cc*/ 	.word	0x00036400
        /*02d0*/ 	.short	0x010a
        /*02d2*/ 	.byte	0x3f
	.zero		1


	//   ....[27]....
        /*02d4*/ 	.word	0x00007ed0
        /*02d8*/ 	.word	0x00000003
        /*02dc*/ 	.word	0x00036410
        /*02e0*/ 	.short	0x010a
        /*02e2*/ 	.byte	0x3f
	.zero		1


	//   ....[28]....
        /*02e4*/ 	.word	0x00007f20
        /*02e8*/ 	.word	0x00000013
        /*02ec*/ 	.word	0x00036430
        /*02f0*/ 	.short	0x010a
        /*02f2*/ 	.byte	0x3f
	.zero		1


	//   ....[29]....
        /*02f4*/ 	.word	0x00007f70
        /*02f8*/ 	.word	0x0000000c
        /*02fc*/ 	.word	0x00036420
        /*0300*/ 	.short	0x010a
        /*0302*/ 	.byte	0x3f
	.zero		1


	//   ....[30]....
        /*0304*/ 	.word	0x00007fc0
        /*0308*/ 	.word	0x0000000c
        /*030c*/ 	.word	0x00036438
        /*0310*/ 	.short	0x010a
        /*0312*/ 	.byte	0x3f
	.zero		1


	//   ....[31]....
        /*0314*/ 	.word	0x00008010
        /*0318*/ 	.word	0x0000000c
        /*031c*/ 	.word	0x00036428
        /*0320*/ 	.short	0x010a
        /*0322*/ 	.byte	0x3f
	.zero		1


	//   ....[32]....
        /*0324*/ 	.word	0x00008080
        /*0328*/ 	.word	0x0000000c
        /*032c*/ 	.word	0x00036438
        /*0330*/ 	.short	0x010a
        /*0332*/ 	.byte	0x3f
	.zero		1


	//   ....[33]....
        /*0334*/ 	.word	0x000080f0
        /*0338*/ 	.word	0x0000000c
        /*033c*/ 	.word	0x00036420
        /*0340*/ 	.short	0x010a
        /*0342*/ 	.byte	0x3f
	.zero		1


	//   ....[34]....
        /*0344*/ 	.word	0x00008140
        /*0348*/ 	.word	0x0000000c
        /*034c*/ 	.word	0x00036438
        /*0350*/ 	.short	0x010a
        /*0352*/ 	.byte	0x3f
	.zero		1


	//   ....[35]....
        /*0354*/ 	.word	0x00008190
        /*0358*/ 	.word	0x0000000c
        /*035c*/ 	.word	0x00036428
        /*0360*/ 	.short	0x010a
        /*0362*/ 	.byte	0x3f
	.zero		1


	//   ....[36]....
        /*0364*/ 	.word	0x000081e0
        /*0368*/ 	.word	0x0000000c
        /*036c*/ 	.word	0x00036438
        /*0370*/ 	.short	0x010a
        /*0372*/ 	.byte	0x3f
	.zero		1


	//   ....[37]....
        /*0374*/ 	.word	0x000082c0
        /*0378*/ 	.word	0x00000005
        /*037c*/ 	.word	0x00000000
        /*0380*/ 	.short	0x010a
        /*0382*/ 	.byte	0x3f
	.zero		1


	//   ....[38]....
        /*0384*/ 	.word	0x00008310
        /*0388*/ 	.word	0x00000017
        /*038c*/ 	.word	0x00000000
        /*0390*/ 	.short	0x010a
        /*0392*/ 	.byte	0x3f
	.zero		1


	//----- nvinfo : EIATTR_NUM_MBARRIERS
	.align		4
.L_1486:
        /*0394*/ 	.byte	0x03, 0x38
        /*0396*/ 	.short	0x0007


	//----- nvinfo : EIATTR_EXIT_INSTR_OFFSETS
	.align		4
        /*0398*/ 	.byte	0x04, 0x1c
        /*039a*/ 	.short	(.L_1488 - .L_1487)


	//   ....[0]....
.L_1487:
        /*039c*/ 	.word	0x00007e00


	//----- nvinfo : EIATTR_MAX_THREADS
	.align		4
.L_1488:
        /*03a0*/ 	.byte	0x04, 0x05
        /*03a2*/ 	.short	(.L_1490 - .L_1489)
.L_1489:
        /*03a4*/ 	.word	0x00000200
        /*03a8*/ 	.word	0x00000001
        /*03ac*/ 	.word	0x00000001


	//----- nvinfo : EIATTR_CRS_STACK_SIZE
	.align		4
.L_1490:
        /*03b0*/ 	.byte	0x04, 0x1e
        /*03b2*/ 	.short	(.L_1492 - .L_1491)
.L_1491:
        /*03b4*/ 	.word	0x00000000


	//----- nvinfo : EIATTR_CBANK_PARAM_SIZE
	.align		4
.L_1492:
        /*03b8*/ 	.byte	0x03, 0x19
        /*03ba*/ 	.short	0x0770


	//----- nvinfo : EIATTR_PARAM_CBANK
	.align		4
        /*03bc*/ 	.byte	0x04, 0x0a
        /*03be*/ 	.short	(.L_1494 - .L_1493)
	.align		4
.L_1493:
        /*03c0*/ 	.word	index@(.nv.constant0._ZN7cutlass13device_kernelIN5flash11enable_sm90INS1_16FlashAttnBwdSm90INS1_25CollectiveMainloopBwdSm90ILi2ELi1ELi1EN4cute5tupleIJNS5_1CILi1EEES8_S8_EEENS6_IJNS7_ILi64EEENS7_ILi96EEENS7_ILi192EEEEEENS_6half_tEfNS_4arch4Sm90ELb1ELb0ELb0ELb0ELb0ELb0ELb1ELb0ELi3ELi1ELi1ELi1ELb0EEENS1_24CollectiveEpilogueBwdGQAISD_fSG_Li384ELb0ELb0EEENS1_25SingleTileBwdLPTSchedulerILb0ELi96ELb0EEEEEEEEEvNT_6ParamsE)
        /*03c4*/ 	.short	0x0210
        /*03c6*/ 	.short	0x0770


	//----- nvinfo : EIATTR_SW_WAR
	.align		4
.L_1494:
        /*03c8*/ 	.byte	0x04, 0x36
        /*03ca*/ 	.short	(.L_1496 - .L_1495)
.L_1495:
        /*03cc*/ 	.word	0x00000008
.L_1496:


//--------------------- .nv.info._ZN7cutlass13device_kernelIN5flash11enable_sm90INS1_16FlashAttnBwdSm90INS1_25CollectiveMainloopBwdSm90ILi2ELi1ELi1EN4cute5tupleIJNS5_1CILi1EEES8_S8_EEENS6_IJNS7_ILi64EEENS7_ILi96EEENS7_ILi192EEEEEENS_6half_tEfNS_4arch4Sm90ELb1ELb0ELb0ELb0ELb1ELb0ELb1ELb0ELi3ELi1ELi1ELi1ELb0EEENS1_24CollectiveEpilogueBwdGQAISD_fSG_Li384ELb0ELb1EEENS1_25SingleTileBwdLPTSchedulerILb0ELi96ELb1EEEEEEEEEvNT_6ParamsE --------------------------
	.section	.nv.info._ZN7cutlass13device_kernelIN5flash11enable_sm90INS1_16FlashAttnBwdSm90INS1_25CollectiveMainloopBwdSm90ILi2ELi1ELi1EN4cute5tupleIJNS5_1CILi1EEES8_S8_EEENS6_IJNS7_ILi64EEENS7_ILi96EEENS7_ILi192EEEEEENS_6half_tEfNS_4arch4Sm90ELb1ELb0ELb0ELb0ELb1ELb0ELb1ELb0ELi3ELi1ELi1ELi1ELb0EEENS1_24CollectiveEpilogueBwdGQAISD_fSG_Li384ELb0ELb1EEENS1_25SingleTileBwdLPTSchedulerILb0ELi96ELb1EEEEEEEEEvNT_6ParamsE,"",@"SHT_CUDA_INFO"
	.sectionflags	@""
	.align	4


	//----- nvinfo : EIATTR_CUDA_API_VERSION
	.align		4
        /*0000*/ 	.byte	0x04, 0x37
        /*0002*/ 	.short	(.L_1498 - .L_1497)
.L_1497:
        /*0004*/ 	.word	0x00000082


	//----- nvinfo : EIATTR_KPARAM_INFO
	.align		4
.L_1498:
        /*0008*/ 	.byte	0x04, 0x17
        /*000a*/ 	.short	(.L_1500 - .L_1499)
.L_1499:
        /*000c*/ 	.word	0x00000000
        /*0010*/ 	.short	0x0000
        /*0012*/ 	.short	0x0070
        /*0014*/ 	.byte	0x00, 0xf0, 0x01, 0x1c


	//----- nvinfo : EIATTR_SPARSE_MMA_MASK
	.align		4
.L_1500:
        /*0018*/ 	.byte	0x03, 0x50
        /*001a*/ 	.short	0x0000


	//----- nvinfo : EIATTR_MAXREG_COUNT
	.align		4
        /*001c*/ 	.byte	0x03, 0x1b
        /*001e*/ 	.short	0x0080


	//----- nvinfo : EIATTR_NUM_BARRIERS
	.align		4
        /*0020*/ 	.byte	0x02, 0x4c
        /*0022*/ 	.byte	0x10
	.zero		1


	//----- nvinfo : EIATTR_EXTERNS
	.align		4
        /*0024*/ 	.byte	0x04, 0x0f
        /*0026*/ 	.short	(.L_1502 - .L_1501)


	//   ....[0]....
	.align		4
.L_1501:
        /*0028*/ 	.word	index@(__assertfail)


	//----- nvinfo : EIATTR_ANNOTATIONS
	.align		4
.L_1502:
        /*002c*/ 	.byte	0x04, 0x55
        /*002e*/ 	.short	(.L_1504 - .L_1503)


	//   ....[0]....
.L_1503:
        /* <DEDUP_REMOVED lines=9> */


	//----- nvinfo : EIATTR_MERCURY_ISA_VERSION
	.align		4
.L_1504:
        /*00b0*/ 	.byte	0x03, 0x5f
        /*00b2*/ 	.short	0x0101


	//----- nvinfo : EIATTR_INT_WARP_WIDE_INSTR_OFFSETS
	.align		4
        /*00b4*/ 	.byte	0x04, 0x31
        /*00b6*/ 	.short	(.L_1506 - .L_1505)


	//   ....[0]....
.L_1505:
        /*00b8*/ 	.word	0x00000180


	//   ....[1]....
        /*00bc*/ 	.word	0x00000240


	//   ....[2]....
        /*00c0*/ 	.word	0x00005710


	//   ....[3]....
        /*00c4*/ 	.word	0x00005ec0


	//   ....[4]....
        /*00c8*/ 	.word	0x00006520


	//----- nvinfo : EIATTR_COOP_GROUP_MASK_REGIDS
	.align		4
.L_1506:
        /*00cc*/ 	.byte	0x04, 0x29
        /*00ce*/ 	.short	(.L_1508 - .L_1507)


	//   ....[0]....
.L_1507:
        /*00d0*/ 	.word	0xffffffff


	//   ....[1]....
        /*00d4*/ 	.word	0xffffffff


	//   ....[2]....
        /*00d8*/ 	.word	0xffffffff


	//   ....[3]....
        /*00dc*/ 	.word	0xffffffff


	//   ....[4]....
        /*00e0*/ 	.word	0xffffffff


	//   ....[5]....
        /*00e4*/ 	.word	0xffffffff


	//   ....[6]....
        /*00e8*/ 	.word	0xffffffff


	//   ....[7]....
        /*00ec*/ 	.word	0xffffffff


	//   ....[8]....
        /*00f0*/ 	.word	0xffffffff


	//   ....[9]....
        /*00f4*/ 	.word	0xffffffff


	//   ....[10]....
        /*00f8*/ 	.word	0xffffffff


	//   ....[11]....
        /*00fc*/ 	.word	0xffffffff


	//   ....[12]....
        /*0100*/ 	.word	0xffffffff


	//   ....[13]....
        /*0104*/ 	.word	0xffffffff


	//   ....[14]....
        /*0108*/ 	.word	0xffffffff


	//   ....[15]....
        /*010c*/ 	.word	0xffffffff


	//   ....[16]....
        /*0110*/ 	.word	0xffffffff


	//   ....[17]....
        /*0114*/ 	.word	0x0500000f


	//   ....[18]....
        /*0118*/ 	.word	0x0500000f


	//   ....[19]....
        /*011c*/ 	.word	0x0500000f


	//   ....[20]....
        /*0120*/ 	.word	0x0500000f


	//   ....[21]....
        /*0124*/ 	.word	0x0500000f


	//   ....[22]....
        /*0128*/ 	.word	0x0500000f


	//----- nvinfo : EIATTR_COOP_GROUP_INSTR_OFFSETS
	.align		4
.L_1508:
        /*012c*/ 	.byte	0x04, 0x28
        /*012e*/ 	.short	(.L_1510 - .L_1509)


	//   ....[0]....
.L_1509:
        /*0130*/ 	.word	0x00000060


	//   ....[1]....
        /*0134*/ 	.word	0x00000190


	//   ....[2]....
        /*0138*/ 	.word	0x00000220


	//   ....[3]....
        /*013c*/ 	.word	0x000003a0


	//   ....[4]....
        /*0140*/ 	.word	0x00000600


	//   ....[5]....
        /*0144*/ 	.word	0x00001200


	//   ....[6]....
        /*0148*/ 	.word	0x000042d0


	//   ....[7]....
        /*014c*/ 	.word	0x00004450


	//   ....[8]....
        /*0150*/ 	.word	0x00004700


	//   ....[9]....
        /*0154*/ 	.word	0x00004890


	//   ....[10]....
        /*0158*/ 	.word	0x000049a0


	//   ....[11]....
        /*015c*/ 	.word	0x00005180


	//   ....[12]....
        /*0160*/ 	.word	0x00005640


	//   ....[13]....
        /*0164*/ 	.word	0x00005a00


	//   ....[14]....
        /*0168*/ 	.word	0x00005df0


	//   ....[15]....
        /*016c*/ 	.word	0x000060a0


	//   ....[16]....
        /*0170*/ 	.word	0x00006450


	//   ....[17]....
        /*0174*/ 	.word	0x00008d90


	//   ....[18]....
        /*0178*/ 	.word	0x00008ee0


	//   ....[19]....
        /*017c*/ 	.word	0x00008f50


	//   ....[20]....
        /*0180*/ 	.word	0x00008fc0


	//   ....[21]....
        /*0184*/ 	.word	0x00009030


	//   ....[22]....
        /*0188*/ 	.word	0x000090a0


	//----- nvinfo : EIATTR_REG_RECONFIG
	.align		4
.L_1510:
        /*018c*/ 	.byte	0x01, 0x54
	.zero		2


	//----- nvinfo : EIATTR_SYSCALL_OFFSETS
	.align		4
        /*0190*/ 	.byte	0x04, 0x46
        /*0192*/ 	.short	(.L_1512 - .L_1511)


	//   ....[0]....
.L_1511:
        /*0194*/ 	.word	0x00000e60


	//   ....[1]....
        /*0198*/ 	.word	0x00000f50


	//   ....[2]....
        /*019c*/ 	.word	0x00001090


	//   ....[3]....
        /*01a0*/ 	.word	0x00001180


	//----- nvinfo : EIATTR_MBARRIER_INSTR_OFFSETS
	.align		4
.L_1512:
        /*01a4*/ 	.byte	0x04, 0x39
        /*01a6*/ 	.short	(.L_1514 - .L_1513)


	//   ....[0]....
.L_1513:
        /*01a8*/ 	.word	0x00000260
        /*01ac*/ 	.word	0x000000ff
        /*01b0*/ 	.word	0x00036400
        /*01b4*/ 	.short	0x0100
        /*01b6*/ 	.byte	0x06
	.zero		1


	//   ....[1]....
        /*01b8*/ 	.word	0x00000350
        /*01bc*/ 	.word	0x000000ff
        /*01c0*/ 	.word	0x00036410
        /*01c4*/ 	.short	0x0100
        /*01c6*/ 	.byte	0x08
	.zero		1


	//   ....[2]....
        /*01c8*/ 	.word	0x00000360
        /*01cc*/ 	.word	0x000000ff
        /*01d0*/ 	.word	0x00036420
        /*01d4*/ 	.short	0x0100
        /*01d6*/ 	.byte	0x08
	.zero		1


	//   ....[3]....
        /*01d8*/ 	.word	0x00000370
        /*01dc*/ 	.word	0x000000ff
        /*01e0*/ 	.word	0x00036418
        /*01e4*/ 	.short	0x0100
        /*01e6*/ 	.byte	0x08
	.zero		1


	//   ....[4]....
        /*01e8*/ 	.word	0x00000380
        /*01ec*/ 	.word	0x000000ff
        /*01f0*/ 	.word	0x00036428
        /*01f4*/ 	.short	0x0100
        /*01f6*/ 	.byte	0x08
	.zero		1


	//   ....[5]....
        /*01f8*/ 	.word	0x000004b0
        /*01fc*/ 	.word	0x000000ff
        /*0200*/ 	.word	0x00036430
        /*0204*/ 	.short	0x0100
        /*0206*/ 	.byte	0x08
	.zero		1


	//   ....[6]....
        /*0208*/ 	.word	0x000004c0
        /*020c*/ 	.word	0x000000ff
        /*0210*/ 	.word	0x00036438
        /*0214*/ 	.short	0x0100
        /*0216*/ 	.byte	0x08
	.zero		1


	//   ....[7]....
        /*0218*/ 	.word	0x00001230
        /*021c*/ 	.word	0x000000ff
        /*0220*/ 	.word	0x00036400
        /*0224*/ 	.short	0x010a
        /*0226*/ 	.byte	0x2b
	.zero		1


	//   ....[8]....
        /*0228*/ 	.word	0x00001320
        /*022c*/ 	.word	0x000000ff
        /*0230*/ 	.word	0x00036400
        /*0234*/ 	.short	0x010a
        /*0236*/ 	.byte	0x2b
	.zero		1


	//   ....[9]....
        /*0238*/ 	.word	0x00001a40
        /*023c*/ 	.word	0x00000003
        /*0240*/ 	.word	0x00036410
        /*0244*/ 	.short	0x010a
        /*0246*/ 	.byte	0x3f
	.zero		1


	//   ....[10]....
        /*0248*/ 	.word	0x00001a80
        /*024c*/ 	.word	0x00000003
        /*0250*/ 	.word	0x00036410
        /*0254*/ 	.short	0x010a
        /*0256*/ 	.byte	0x3f
	.zero		1


	//   ....[11]....
        /*0258*/ 	.word	0x00002120
        /*025c*/ 	.word	0x000000ff
        /*0260*/ 	.word	0x00036430
        /*0264*/ 	.short	0x010a
        /*0266*/ 	.byte	0x2b
	.zero		1


	//   ....[12]....
        /*0268*/ 	.word	0x00002160
        /*026c*/ 	.word	0x000000ff
        /*0270*/ 	.word	0x00036430
        /*0274*/ 	.short	0x010a
        /*0276*/ 	.byte	0x2b
	.zero		1


	//   ....[13]....
        /*0278*/ 	.word	0x000035c0
        /*027c*/ 	.word	0x000000ff
        /*0280*/ 	.word	0x00000000
        /*0284*/ 	.short	0x0101
        /*0286*/ 	.byte	0x05
	.zero		1


	//   ....[14]....
        /*0288*/ 	.word	0x00003960
        /*028c*/ 	.word	0x00000003
        /*0290*/ 	.word	0x00000000
        /*0294*/ 	.short	0x0101
        /*0296*/ 	.byte	0x3f
	.zero		1


	//   ....[15]....
        /*0298*/ 	.word	0x00006c80
        /*029c*/ 	.word	0x0000000c
        /*02a0*/ 	.word	0x00036420
        /*02a4*/ 	.short	0x010a
        /*02a6*/ 	.byte	0x3f
	.zero		1


	//   ....[16]....
        /*02a8*/ 	.word	0x00007410
        /*02ac*/ 	.word	0x0000000c
        /*02b0*/ 	.word	0x00036438
        /*02b4*/ 	.short	0x010a
        /*02b6*/ 	.byte	0x3f
	.zero		1


	//   ....[17]....
        /*02b8*/ 	.word	0x00007790
        /*02bc*/ 	.word	0x0000000c
        /*02c0*/ 	.word	0x00036428
        /*02c4*/ 	.short	0x010a
        /*02c6*/ 	.byte	0x3f
	.zero		1


	//   ....[18]....
        /*02c8*/ 	.word	0x00007ae0
        /*02cc*/ 	.word	0x0000000c
        /*02d0*/ 	.word	0x00036438
        /*02d4*/ 	.short	0x010a
        /*02d6*/ 	.byte	0x3f
	.zero		1


	//   ....[19]....
        /*02d8*/ 	.word	0x00007e00
        /*02dc*/ 	.word	0x0000000c
        /*02e0*/ 	.word	0x00036420
        /*02e4*/ 	.short	0x010a
        /*02e6*/ 	.byte	0x3f
	.zero		1


	//   ....[20]....
        /*02e8*/ 	.word	0x00008180
        /*02ec*/ 	.word	0x0000000c
        /*02f0*/ 	.word	0x00036438
        /*02f4*/ 	.short	0x010a
        /*02f6*/ 	.byte	0x3f
	.zero		1


	//   ....[21]....
        /*02f8*/ 	.word	0x00008490
        /*02fc*/ 	.word	0x0000000c
        /*0300*/ 	.word	0x00036428
        /*0304*/ 	.short	0x010a
        /*0306*/ 	.byte	0x3f
	.zero		1


	//   ....[22]....
        /*0308*/ 	.word	0x000087b0
        /*030c*/ 	.word	0x0000000c
        /*0310*/ 	.word	0x00036438
        /*0314*/ 	.short	0x010a
        /*0316*/ 	.byte	0x3f
	.zero		1


	//   ....[23]....
        /*0318*/ 	.word	0x00008c20
        /*031c*/ 	.word	0x00000005
        /*0320*/ 	.word	0x00000000
        /*0324*/ 	.short	0x010a
        /*0326*/ 	.byte	0x3f
	.zero		1


	//   ....[24]....
        /*0328*/ 	.word	0x00008ca0
        /*032c*/ 	.word	0x00000017
        /*0330*/ 	.word	0x00000000
        /*0334*/ 	.short	0x010a
        /*0336*/ 	.byte	0x3f
	.zero		1


	//   ....[25]....
        /*0338*/ 	.word	0x00008cf0
        /*033c*/ 	.word	0x00000007
        /*0340*/ 	.word	0x00036438
        /*0344*/ 	.short	0x010a
        /*0346*/ 	.byte	0x3f
	.zero		1


	//   ....[26]....
        /*0348*/ 	.word	0x00008dc0
        /*034c*/ 	.word	0x00000013
        /*0350*/ 	.word	0x00036400
        /*0354*/ 	.short	0x010a
        /*0356*/ 	.byte	0x3f
	.zero		1


	//   ....[27]....
        /*0358*/ 	.word	0x00008e10
        /*035c*/ 	.word	0x00000003
        /*0360*/ 	.word	0x00036410
        /*0364*/ 	.short	0x010a
        /*0366*/ 	.byte	0x3f
	.zero		1


	//   ....[28]....
        /*0368*/ 	.word	0x00008e60
        /*036c*/ 	.word	0x00000013
        /*0370*/ 	.word	0x00036430
        /*0374*/ 	.short	0x010a
        /*0376*/ 	.byte	0x3f
	.zero		1


	//   ....[29]....
        /*0378*/ 	.word	0x000090e0
        /*037c*/ 	.word	0x0000000c
        /*0380*/ 	.word	0x00036420
        /*0384*/ 	.short	0x010a
        /*0386*/ 	.byte	0x3f
	.zero		1


	//   ....[30]....
        /*0388*/ 	.word	0x00009130
        /*038c*/ 	.word	0x0000000c
        /*0390*/ 	.word	0x00036438
        /*0394*/ 	.short	0x010a
        /*0396*/ 	.byte	0x3f
	.zero		1


	//   ....[31]....
        /*0398*/ 	.word	0x00009180
        /*039c*/ 	.word	0x0000000c
        /*03a0*/ 	.word	0x00036428
        /*03a4*/ 	.short	0x010a
        /*03a6*/ 	.byte	0x3f
	.zero		1


	//   ....[32]....
        /*03a8*/ 	.word	0x000091f0
        /*03ac*/ 	.word	0x0000000c
        /*03b0*/ 	.word	0x00036438
        /*03b4*/ 	.short	0x010a
        /*03b6*/ 	.byte	0x3f
	.zero		1


	//   ....[33]....
        /*03b8*/ 	.word	0x00009260
        /*03bc*/ 	.word	0x0000000c
        /*03c0*/ 	.word	0x00036420
        /*03c4*/ 	.short	0x010a
        /*03c6*/ 	.byte	0x3f
	.zero		1


	//   ....[34]....
        /*03c8*/ 	.word	0x000092b0
        /*03cc*/ 	.word	0x0000000c
        /*03d0*/ 	.word	0x00036438
        /*03d4*/ 	.short	0x010a
        /*03d6*/ 	.byte	0x3f
	.zero		1


	//   ....[35]....
        /*03d8*/ 	.word	0x00009300
        /*03dc*/ 	.word	0x0000000c
        /*03e0*/ 	.word	0x00036428
        /*03e4*/ 	.short	0x010a
        /*03e6*/ 	.byte	0x3f
	.zero		1


	//   ....[36]....
        /*03e8*/ 	.word	0x00009350
        /*03ec*/ 	.word	0x0000000c
        /*03f0*/ 	.word	0x00036438
        /*03f4*/ 	.short	0x010a
        /*03f6*/ 	.byte	0x3f
	.zero		1


	//   ....[37]....
        /*03f8*/ 	.word	0x00009430
        /*03fc*/ 	.word	0x00000005
        /*0400*/ 	.word	0x00000000
        /*0404*/ 	.short	0x010a
        /*0406*/ 	.byte	0x3f
	.zero		1


	//   ....[38]....
        /*0408*/ 	.word	0x00009480
        /*040c*/ 	.word	0x00000017
        /*0410*/ 	.word	0x00000000
        /*0414*/ 	.short	0x010a
        /*0416*/ 	.byte	0x3f
	.zero		1


	//----- nvinfo : EIATTR_NUM_MBARRIERS
	.align		4
.L_1514:
        /*0418*/ 	.byte	0x03, 0x38
        /*041a*/ 	.short	0x0007


	//----- nvinfo : EIATTR_EXIT_INSTR_OFFSETS
	.align		4
        /*041c*/ 	.byte	0x04, 0x1c
        /*041e*/ 	.short	(.L_1516 - .L_1515)


	//   ....[0]....
.L_1515:
        /*0420*/ 	.word	0x00008d40


	//----- nvinfo : EIATTR_MAX_THREADS
	.align		4
.L_1516:
        /*0424*/ 	.byte	0x04, 0x05
        /*0426*/ 	.short	(.L_1518 - .L_1517)
.L_1517:
        /*0428*/ 	.word	0x00000200
        /*042c*/ 	.word	0x00000001
        /*0430*/ 	.word	0x00000001


	//----- nvinfo : EIATTR_CRS_STACK_SIZE
	.align		4
.L_1518:
        /*0434*/ 	.byte	0x04, 0x1e
        /*0436*/ 	.short	(.L_1520 - .L_1519)
.L_1519:
        /*0438*/ 	.word	0x00000000


	//----- nvinfo : EIATTR_CBANK_PARAM_SIZE
	.align		4
.L_1520:
        /*043c*/ 	.byte	0x03, 0x19
        /*043e*/ 	.short	0x0770


	//----- nvinfo : EIATTR_PARAM_CBANK
	.align		4
        /*0440*/ 	.byte	0x04, 0x0a
        /*0442*/ 	.short	(.L_1522 - .L_1521)
	.align		4
.L_1521:
        /*0444*/ 	.word	index@(.nv.constant0._ZN7cutlass13device_kernelIN5flash11enable_sm90INS1_16FlashAttnBwdSm90INS1_25CollectiveMainloopBwdSm90ILi2ELi1ELi1EN4cute5tupleIJNS5_1CILi1EEES8_S8_EEENS6_IJNS7_ILi64EEENS7_ILi96EEENS7_ILi192EEEEEENS_6half_tEfNS_4arch4Sm90ELb1ELb0ELb0ELb0ELb1ELb0ELb1ELb0ELi3ELi1ELi1ELi1ELb0EEENS1_24CollectiveEpilogueBwdGQAISD_fSG_Li384ELb0ELb1EEENS1_25SingleTileBwdLPTSchedulerILb0ELi96ELb1EEEEEEEEEvNT_6ParamsE)
        /*0448*/ 	.short	0x0210
        /*044a*/ 	.short	0x0770


	//----- nvinfo : EIATTR_SW_WAR
	.align		4
.L_1522:
        /*044c*/ 	.byte	0x04, 0x36
        /*044e*/ 	.short	(.L_1524 - .L_1523)
.L_1523:
        /*0450*/ 	.word	0x00000008
.L_1524:


//--------------------- .nv.info._ZN7cutlass13device_kernelIN5flash22FlashAttnBwdPreprocessIN4cute5tupleIJNS3_1CILi64EEENS5_ILi192EEEEEENS_6half_tEfNS_4arch4Sm90ELb1ELb0EEEEEvNT_6ParamsE --------------------------
	.section	.nv.info._ZN7cutlass13device_kernelIN5flash22FlashAttnBwdPreprocessIN4cute5tupleIJNS3_1CILi64EEENS5_ILi192EEEEEENS_6half_tEfNS_4arch4Sm90ELb1ELb0EEEEEvNT_6ParamsE,"",@"SHT_CUDA_INFO"
	.sectionflags	@""
	.align	4


	//----- nvinfo : EIATTR_CUDA_API_VERSION
	.align		4
        /*0000*/ 	.byte	0x04, 0x37
        /*0002*/ 	.short	(.L_1526 - .L_1525)
.L_1525:
        /*0004*/ 	.word	0x00000082


	//----- nvinfo : EIATTR_KPARAM_INFO
	.align		4
.L_1526:
        /*0008*/ 	.byte	0x04, 0x17
        /*000a*/ 	.short	(.L_1528 - .L_1527)
.L_1527:
        /*000c*/ 	.word	0x00000000
        /*0010*/ 	.short	0x0000
        /*0012*/ 	.short	0x0000
        /*0014*/ 	.byte	0x00, 0xf0, 0xc1, 0x03


	//----- nvinfo : EIATTR_SPARSE_MMA_MASK
	.align		4
.L_1528:
        /*0018*/ 	.byte	0x03, 0x50
        /*001a*/ 	.short	0x0000


	//----- nvinfo : EIATTR_MAXREG_COUNT
	.align		4
        /*001c*/ 	.byte	0x03, 0x1b
        /*001e*/ 	.short	0x0080


	//----- nvinfo : EIATTR_MERCURY_ISA_VERSION
	.align		4
        /*0020*/ 	.byte	0x03, 0x5f
        /*0022*/ 	.short	0x0101


	//----- nvinfo : EIATTR_COOP_GROUP_MASK_REGIDS
	.align		4
        /*0024*/ 	.byte	0x04, 0x29
        /*0026*/ 	.short	(.L_1530 - .L_1529)


	//   ....[0]....
.L_1529:
        /*0028*/ 	.word	0xffffffff


	//   ....[1]....
        /*002c*/ 	.word	0xffffffff


	//   ....[2]....
        /*0030*/ 	.word	0xffffffff


	//   ....[3]....
        /*0034*/ 	.word	0xffffffff


	//   ....[4]....
        /*0038*/ 	.word	0xffffffff


	//   ....[5]....
        /*003c*/ 	.word	0xffffffff


	//----- nvinfo : EIATTR_COOP_GROUP_INSTR_OFFSETS
	.align		4
.L_1530:
        /*0040*/ 	.byte	0x04, 0x28
        /*0042*/ 	.short	(.L_1532 - .L_1531)


	//   ....[0]....
.L_1531:
        /*0044*/ 	.word	0x00001670


	//   ....[1]....
        /*0048*/ 	.word	0x00001680


	//   ....[2]....
        /*004c*/ 	.word	0x000016c0


	//   ....[3]....
        /*0050*/ 	.word	0x000016d0


	//   ....[4]....
        /*0054*/ 	.word	0x00001700


	//   ....[5]....
        /*0058*/ 	.word	0x00001710


	//----- nvinfo : EIATTR_EXIT_INSTR_OFFSETS
	.align		4
.L_1532:
        /*005c*/ 	.byte	0x04, 0x1c
        /*005e*/ 	.short	(.L_1534 - .L_1533)


	//   ....[0]....
.L_1533:
        /*0060*/ 	.word	0x00001c90


	//   ....[1]....
        /*0064*/ 	.word	0x00001d10


	//----- nvinfo : EIATTR_MAX_THREADS
	.align		4
.L_1534:
        /*0068*/ 	.byte	0x04, 0x05
        /*006a*/ 	.short	(.L_1536 - .L_1535)
.L_1535:
        /*006c*/ 	.word	0x00000100
        /*0070*/ 	.word	0x00000001
        /*0074*/ 	.word	0x00000001


	//----- nvinfo : EIATTR_CRS_STACK_SIZE
	.align		4
.L_1536:
        /*0078*/ 	.byte	0x04, 0x1e
        /*007a*/ 	.short	(.L_1538 - .L_1537)
.L_1537:
        /*007c*/ 	.word	0x00000000


	//----- nvinfo : EIATTR_CBANK_PARAM_SIZE
	.align		4
.L_1538:
        /*0080*/ 	.byte	0x03, 0x19
        /*0082*/ 	.short	0x00f0


	//----- nvinfo : EIATTR_PARAM_CBANK
	.align		4
        /*0084*/ 	.byte	0x04, 0x0a
        /*0086*/ 	.short	(.L_1540 - .L_1539)
	.align		4
.L_1539:
        /*0088*/ 	.word	index@(.nv.constant0._ZN7cutlass13device_kernelIN5flash22FlashAttnBwdPreprocessIN4cute5tupleIJNS3_1CILi64EEENS5_ILi192EEEEEENS_6half_tEfNS_4arch4Sm90ELb1ELb0EEEEEvNT_6ParamsE)
        /*008c*/ 	.short	0x0210
        /*008e*/ 	.short	0x00f0


	//----- nvinfo : EIATTR_SW_WAR
	.align		4
.L_1540:
        /*0090*/ 	.byte	0x04, 0x36
        /*0092*/ 	.short	(.L_1542 - .L_1541)
.L_1541:
        /*0094*/ 	.word	0x00000008
.L_1542:


//--------------------- .nv.info._ZN7cutlass13device_kernelIN5flash11enable_sm90INS1_16FlashAttnBwdSm90INS1_25CollectiveMainloopBwdSm90ILi2ELi1ELi1EN4cute5tupleIJNS5_1CILi1EEES8_S8_EEENS6_IJNS7_ILi64EEENS7_ILi96EEENS7_ILi192EEEEEENS_6half_tEfNS_4arch4Sm90ELb1ELb0ELb0ELb1ELb0ELb0ELb1ELb0ELi3ELi1ELi1ELi1ELb0EEENS1_21CollectiveEpilogueBwdISD_SE_SG_Li384ELb1ELb1ELi3EEENS1_25SingleTileBwdLPTSchedulerILb1ELi96ELb0EEEEEEEEEvNT_6ParamsE --------------------------
	.section	.nv.info._ZN7cutlass13device_kernelIN5flash11enable_sm90INS1_16FlashAttnBwdSm90INS1_25CollectiveMainloopBwdSm90ILi2ELi1ELi1EN4cute5tupleIJNS5_1CILi1EEES8_S8_EEENS6_IJNS7_ILi64EEENS7_ILi96EEENS7_ILi192EEEEEENS_6half_tEfNS_4arch4Sm90ELb1ELb0ELb0ELb1ELb0ELb0ELb1ELb0ELi3ELi1ELi1ELi1ELb0EEENS1_21CollectiveEpilogueBwdISD_SE_SG_Li384ELb1ELb1ELi3EEENS1_25SingleTileBwdLPTSchedulerILb1ELi96ELb0EEEEEEEEEvNT_6ParamsE,"",@"SHT_CUDA_INFO"
	.sectionflags	@""
	.align	4


	//----- nvinfo : EIATTR_CUDA_API_VERSION
	.align		4
        /*0000*/ 	.byte	0x04, 0x37
        /*0002*/ 	.short	(.L_1544 - .L_1543)
.L_1543:
        /*0004*/ 	.word	0x00000082


	//----- nvinfo : EIATTR_KPARAM_INFO
	.align		4
.L_1544:
        /*0008*/ 	.byte	0x04, 0x17
        /*000a*/ 	.short	(.L_1546 - .L_1545)
.L_1545:
        /*000c*/ 	.word	0x00000000
        /*0010*/ 	.short	0x0000
        /*0012*/ 	.short	0x0070
        /*0014*/ 	.byte	0x00, 0xf0, 0x01, 0x1a


	//----- nvinfo : EIATTR_SPARSE_MMA_MASK
	.align		4
.L_1546:
        /*0018*/ 	.byte	0x03, 0x50
        /*001a*/ 	.short	0x0000


	//----- nvinfo : EIATTR_MAXREG_COUNT
	.align		4
        /*001c*/ 	.byte	0x03, 0x1b
        /*001e*/ 	.short	0x0080


	//----- nvinfo : EIATTR_NUM_BARRIERS
	.align		4
        /*0020*/ 	.byte	0x02, 0x4c
        /*0022*/ 	.byte	0x10
	.zero		1


	//----- nvinfo : EIATTR_EXTERNS
	.align		4
        /*0024*/ 	.byte	0x04, 0x0f
        /*0026*/ 	.short	(.L_1548 - .L_1547)


	//   ....[0]....
	.align		4
.L_1547:
        /*0028*/ 	.word	index@(__assertfail)


	//----- nvinfo : EIATTR_ANNOTATIONS
	.align		4
.L_1548:
        /*002c*/ 	.byte	0x04, 0x55
        /*002e*/ 	.short	(.L_1550 - .L_1549)


	//   ....[0]....
.L_1549:
        /*0030*/ 	.word	0x00000001
        /*0034*/ 	.byte	0x40, 0x05, 0x00, 0x00, 0x01, 0x00, 0x00, 0x00, 0x00, 0x17, 0x00, 0x00, 0x01, 0x00, 0x00, 0x00
        /*0044*/ 	.byte	0x10, 0xad, 0x00, 0x00


	//----- nvinfo : EIATTR_MERCURY_ISA_VERSION
	.align		4
.L_1550:
        /*0048*/ 	.byte	0x03, 0x5f
        /*004a*/ 	.short	0x0101


	//----- nvinfo : EIATTR_INT_WARP_WIDE_INSTR_OFFSETS
	.align		4
        /*004c*/ 	.byte	0x04, 0x31
        /*004e*/ 	.short	(.L_1552 - .L_1551)


	//   ....[0]....
.L_1551:
        /*0050*/ 	.word	0x00000180


	//   ....[1]....
        /*0054*/ 	.word	0x00000240


	//----- nvinfo : EIATTR_COOP_GROUP_MASK_REGIDS
	.align		4
.L_1552:
        /*0058*/ 	.byte	0x04, 0x29
        /*005a*/ 	.short	(.L_1554 - .L_1553)


	//   ....[0]....
.L_1553:
        /*005c*/ 	.word	0xffffffff


	//   ....[1]....
        /*0060*/ 	.word	0xffffffff


	//   ....[2]....
        /*0064*/ 	.word	0xffffffff


	//   ....[3]....
        /*0068*/ 	.word	0xffffffff


	//   ....[4]....
        /*006c*/ 	.word	0xffffffff


	//   ....[5]....
        /*0070*/ 	.word	0xffffffff


	//   ....[6]....
        /*0074*/ 	.word	0xffffffff


	//   ....[7]....
        /*0078*/ 	.word	0x0500000f


	//----- nvinfo : EIATTR_COOP_GROUP_INSTR_OFFSETS
	.align		4
.L_1554:
        /*007c*/ 	.byte	0x04, 0x28
        /*007e*/ 	.short	(.L_1556 - .L_1555)


	//   ....[0]....
.L_1555:
        /*0080*/ 	.word	0x00000060


	//   ....[1]....
        /*0084*/ 	.word	0x00000190


	//   ....[2]....
        /*0088*/ 	.word	0x00000220


	//   ....[3]....
        /*008c*/ 	.word	0x000003a0


	//   ....[4]....
        /*0090*/ 	.word	0x00000600


	//   ....[5]....
        /*0094*/ 	.word	0x000015a0


	//   ....[6]....
        /*0098*/ 	.word	0x000068c0


	//   ....[7]....
        /*009c*/ 	.word	0x0000af40


	//----- nvinfo : EIATTR_REG_RECONFIG
	.align		4
.L_1556:
        /*00a0*/ 	.byte	0x01, 0x54
	.zero		2


	//----- nvinfo : EIATTR_SYSCALL_OFFSETS
	.align		4
        /*00a4*/ 	.byte	0x04, 0x46
        /*00a6*/ 	.short	(.L_1558 - .L_1557)


	//   ....[0]....
.L_1557:
        /*00a8*/ 	.word	0x00001200


	//   ....[1]....
        /*00ac*/ 	.word	0x000012f0


	//   ....[2]....
        /*00b0*/ 	.word	0x00001430


	//   ....[3]....
        /*00b4*/ 	.word	0x00001520


	//----- nvinfo : EIATTR_MBARRIER_INSTR_OFFSETS
	.align		4
.L_1558:
        /*00b8*/ 	.byte	0x04, 0x39
        /*00ba*/ 	.short	(.L_1560 - .L_1559)


	//   ....[0]....
.L_1559:
        /*00bc*/ 	.word	0x00000260
        /*00c0*/ 	.word	0x000000ff
        /*00c4*/ 	.word	0x00036400
        /*00c8*/ 	.short	0x0100
        /*00ca*/ 	.byte	0x06
	.zero		1


	//   ....[1]....
        /*00cc*/ 	.word	0x00000350
        /*00d0*/ 	.word	0x000000ff
        /*00d4*/ 	.word	0x00036410
        /*00d8*/ 	.short	0x0100
        /*00da*/ 	.byte	0x08
	.zero		1


	//   ....[2]....
        /*00dc*/ 	.word	0x00000360
        /*00e0*/ 	.word	0x000000ff
        /*00e4*/ 	.word	0x00036420
        /*00e8*/ 	.short	0x0100
        /*00ea*/ 	.byte	0x08
	.zero		1


	//   ....[3]....
        /*00ec*/ 	.word	0x00000370
        /*00f0*/ 	.word	0x000000ff
        /*00f4*/ 	.word	0x00036418
        /*00f8*/ 	.short	0x0100
        /*00fa*/ 	.byte	0x08
	.zero		1


	//   ....[4]....
        /*00fc*/ 	.word	0x00000380
        /*0100*/ 	.word	0x000000ff
        /*0104*/ 	.word	0x00036428
        /*0108*/ 	.short	0x0100
        /*010a*/ 	.byte	0x08
	.zero		1


	//   ....[5]....
        /*010c*/ 	.word	0x000004b0
        /*0110*/ 	.word	0x000000ff
        /*0114*/ 	.word	0x00036430
        /*0118*/ 	.short	0x0100
        /*011a*/ 	.byte	0x08
	.zero		1


	//   ....[6]....
        /*011c*/ 	.word	0x000004c0
        /*0120*/ 	.word	0x000000ff
        /*0124*/ 	.word	0x00036438
        /*0128*/ 	.short	0x0100
        /*012a*/ 	.byte	0x08
	.zero		1


	//   ....[7]....
        /*012c*/ 	.word	0x000015e0
        /*0130*/ 	.word	0x000000ff
        /*0134*/ 	.word	0x00036400
        /*0138*/ 	.short	0x010a
        /*013a*/ 	.byte	0x24
	.zero		1


	//   ....[8]....
        /*013c*/ 	.word	0x000016e0
        /*0140*/ 	.word	0x000000ff
        /*0144*/ 	.word	0x00036400
        /*0148*/ 	.short	0x010a
        /*014a*/ 	.byte	0x24
	.zero		1


	//   ....[9]....
        /*014c*/ 	.word	0x00001dc0
        /*0150*/ 	.word	0x00000003
        /*0154*/ 	.word	0x00036410
        /*0158*/ 	.short	0x010a
        /*015a*/ 	.byte	0x3f
	.zero		1


	//   ....[10]....
        /*015c*/ 	.word	0x00001e00
        /*0160*/ 	.word	0x00000003
        /*0164*/ 	.word	0x00036410
        /*0168*/ 	.short	0x010a
        /*016a*/ 	.byte	0x3f
	.zero		1


	//   ....[11]....
        /*016c*/ 	.word	0x000024a0
        /*0170*/ 	.word	0x000000ff
        /*0174*/ 	.word	0x00036430
        /*0178*/ 	.short	0x010a
        /*017a*/ 	.byte	0x24
	.zero		1


	//   ....[12]....
        /*017c*/ 	.word	0x000024e0
        /*0180*/ 	.word	0x000000ff
        /*0184*/ 	.word	0x00036430
        /*0188*/ 	.short	0x010a
        /*018a*/ 	.byte	0x24
	.zero		1


	//   ....[13]....
        /*018c*/ 	.word	0x00003960
        /*0190*/ 	.word	0x000000ff
        /*0194*/ 	.word	0x00000000
        /*0198*/ 	.short	0x0101
        /*019a*/ 	.byte	0x04
	.zero		1


	//   ....[14]....
        /*019c*/ 	.word	0x00003cf0
        /*01a0*/ 	.word	0x00000003
        /*01a4*/ 	.word	0x00000000
        /*01a8*/ 	.short	0x0101
        /*01aa*/ 	.byte	0x3f
	.zero		1


	//   ....[15]....
        /*01ac*/ 	.word	0x00008e40
        /*01b0*/ 	.word	0x00000000
        /*01b4*/ 	.word	0x00036420
        /*01b8*/ 	.short	0x010a
        /*01ba*/ 	.byte	0x3f
	.zero		1


	//   ....[16]....
        /*01bc*/ 	.word	0x00009630
        /*01c0*/ 	.word	0x00000000
        /*01c4*/ 	.word	0x00036438
        /*01c8*/ 	.short	0x010a
        /*01ca*/ 	.byte	0x3f
	.zero		1


	//   ....[17]....
        /*01cc*/ 	.word	0x00009990
        /*01d0*/ 	.word	0x00000000
        /*01d4*/ 	.word	0x00036428
        /*01d8*/ 	.short	0x010a
        /*01da*/ 	.byte	0x3f
	.zero		1


	//   ....[18]....
        /*01dc*/ 	.word	0x00009cc0
        /*01e0*/ 	.word	0x00000000
        /*01e4*/ 	.word	0x00036438
        /*01e8*/ 	.short	0x010a
        /*01ea*/ 	.byte	0x3f
	.zero		1


	//   ....[19]....
        /*01ec*/ 	.word	0x00009fb0
        /*01f0*/ 	.word	0x00000000
        /*01f4*/ 	.word	0x00036420
        /*01f8*/ 	.short	0x010a
        /*01fa*/ 	.byte	0x3f
	.zero		1


	//   ....[20]....
        /*01fc*/ 	.word	0x0000a330
        /*0200*/ 	.word	0x00000000
        /*0204*/ 	.word	0x00036438
        /*0208*/ 	.short	0x010a
        /*020a*/ 	.byte	0x3f
	.zero		1


	//   ....[21]....
        /*020c*/ 	.word	0x0000a630
        /*0210*/ 	.word	0x00000000
        /*0214*/ 	.word	0x00036428
        /*0218*/ 	.short	0x010a
        /*021a*/ 	.byte	0x3f
	.zero		1


	//   ....[22]....
        /*021c*/ 	.word	0x0000a970
        /*0220*/ 	.word	0x00000000
        /*0224*/ 	.word	0x00036438
        /*0228*/ 	.short	0x010a
        /*022a*/ 	.byte	0x3f
	.zero		1


	//   ....[23]....
        /*022c*/ 	.word	0x0000add0
        /*0230*/ 	.word	0x00000007
        /*0234*/ 	.word	0x00000000
        /*0238*/ 	.short	0x010a
        /*023a*/ 	.byte	0x3f
	.zero		1


	//   ....[24]....
        /*023c*/ 	.word	0x0000ae50
        /*0240*/ 	.word	0x00000003
        /*0244*/ 	.word	0x00000000
        /*0248*/ 	.short	0x010a
        /*024a*/ 	.byte	0x3f
	.zero		1


	//   ....[25]....
        /*024c*/ 	.word	0x0000aea0
        /*0250*/ 	.word	0x00000009
        /*0254*/ 	.word	0x00036438
        /*0258*/ 	.short	0x010a
        /*025a*/ 	.byte	0x3f
	.zero		1


	//   ....[26]....
        /*025c*/ 	.word	0x0000af70
        /*0260*/ 	.word	0x0000009c
        /*0264*/ 	.word	0x00036400
        /*0268*/ 	.short	0x010a
        /*026a*/ 	.byte	0x3f
	.zero		1


	//   ....[27]....
        /*026c*/ 	.word	0x0000afc0
        /*0270*/ 	.word	0x00000003
        /*0274*/ 	.word	0x00036410
        /*0278*/ 	.short	0x010a
        /*027a*/ 	.byte	0x3f
	.zero		1


	//   ....[28]....
        /*027c*/ 	.word	0x0000b010
        /*0280*/ 	.word	0x0000009c
        /*0284*/ 	.word	0x00036430
        /*0288*/ 	.short	0x010a
        /*028a*/ 	.byte	0x3f
	.zero		1


	//   ....[29]....
        /*028c*/ 	.word	0x0000b060
        /*0290*/ 	.word	0x00000000
        /*0294*/ 	.word	0x00036420
        /*0298*/ 	.short	0x010a
        /*029a*/ 	.byte	0x3f
	.zero		1


	//   ....[30]....
        /*029c*/ 	.word	0x0000b0b0
        /*02a0*/ 	.word	0x00000000
        /*02a4*/ 	.word	0x00036438
        /*02a8*/ 	.short	0x010a
        /*02aa*/ 	.byte	0x3f
	.zero		1


	//   ....[31]....
        /*02ac*/ 	.word	0x0000b100
        /*02b0*/ 	.word	0x00000000
        /*02b4*/ 	.word	0x00036428
        /*02b8*/ 	.short	0x010a
        /*02ba*/ 	.byte	0x3f
	.zero		1


	//   ....[32]....
        /*02bc*/ 	.word	0x0000b160
        /*02c0*/ 	.word	0x00000000
        /*02c4*/ 	.word	0x00036438
        /*02c8*/ 	.short	0x010a
        /*02ca*/ 	.byte	0x3f
	.zero		1


	//   ....[33]....
        /*02cc*/ 	.word	0x0000b1e0
        /*02d0*/ 	.word	0x00000000
        /*02d4*/ 	.word	0x00036420
        /*02d8*/ 	.short	0x010a
        /*02da*/ 	.byte	0x3f
	.zero		1


	//   ....[34]....
        /*02dc*/ 	.word	0x0000b230
        /*02e0*/ 	.word	0x00000000
        /*02e4*/ 	.word	0x00036438
        /*02e8*/ 	.short	0x010a
        /*02ea*/ 	.byte	0x3f
	.zero		1


	//   ....[35]....
        /*02ec*/ 	.word	0x0000b280
        /*02f0*/ 	.word	0x00000000
        /*02f4*/ 	.word	0x00036428
        /*02f8*/ 	.short	0x010a
        /*02fa*/ 	.byte	0x3f
	.zero		1


	//   ....[36]....
        /*02fc*/ 	.word	0x0000b2d0
        /*0300*/ 	.word	0x00000000
        /*0304*/ 	.word	0x00036438
        /*0308*/ 	.short	0x010a
        /*030a*/ 	.byte	0x3f
	.zero		1


	//   ....[37]....
        /*030c*/ 	.word	0x0000b3a0
        /*0310*/ 	.word	0x00000007
        /*0314*/ 	.word	0x00000000
        /*0318*/ 	.short	0x010a
        /*031a*/ 	.byte	0x3f
	.zero		1


	//   ....[38]....
        /*031c*/ 	.word	0x0000b3f0
        /*0320*/ 	.word	0x00000003
        /*0324*/ 	.word	0x00000000
        /*0328*/ 	.short	0x010a
        /*032a*/ 	.byte	0x3f
	.zero		1


	//----- nvinfo : EIATTR_NUM_MBARRIERS
	.align		4
.L_1560:
        /*032c*/ 	.byte	0x03, 0x38
        /*032e*/ 	.short	0x0007


	//----- nvinfo : EIATTR_EXIT_INSTR_OFFSETS
	.align		4
        /*0330*/ 	.byte	0x04, 0x1c
        /*0332*/ 	.short	(.L_1562 - .L_1561)


	//   ....[0]....
.L_1561:
        /*0334*/ 	.word	0x0000aef0


	//----- nvinfo : EIATTR_MAX_THREADS
	.align		4
.L_1562:
        /*0338*/ 	.byte	0x04, 0x05
        /*033a*/ 	.short	(.L_1564 - .L_1563)
.L_1563:
        /*033c*/ 	.word	0x00000200
        /*0340*/ 	.word	0x00000001
        /*0344*/ 	.word	0x00000001


	//----- nvinfo : EIATTR_CRS_STACK_SIZE
	.align		4
.L_1564:
        /*0348*/ 	.byte	0x04, 0x1e
        /*034a*/ 	.short	(.L_1566 - .L_1565)
.L_1565:
        /*034c*/ 	.word	0x00000000


	//----- nvinfo : EIATTR_CBANK_PARAM_SIZE
	.align		4
.L_1566:
        /*0350*/ 	.byte	0x03, 0x19
        /*0352*/ 	.short	0x06f0


	//----- nvinfo : EIATTR_PARAM_CBANK
	.align		4
        /*0354*/ 	.byte	0x04, 0x0a
        /*0356*/ 	.short	(.L_1568 - .L_1567)
	.align		4
.L_1567:
        /*0358*/ 	.word	index@(.nv.constant0._ZN7cutlass13device_kernelIN5flash11enable_sm90INS1_16FlashAttnBwdSm90INS1_25CollectiveMainloopBwdSm90ILi2ELi1ELi1EN4cute5tupleIJNS5_1CILi1EEES8_S8_EEENS6_IJNS7_ILi64EEENS7_ILi96EEENS7_ILi192EEEEEENS_6half_tEfNS_4arch4Sm90ELb1ELb0ELb0ELb1ELb0ELb0ELb1ELb0ELi3ELi1ELi1ELi1ELb0EEENS1_21CollectiveEpilogueBwdISD_SE_SG_Li384ELb1ELb1ELi3EEENS1_25SingleTileBwdLPTSchedulerILb1ELi96ELb0EEEEEEEEEvNT_6ParamsE)
        /*035c*/ 	.short	0x0210
        /*035e*/ 	.short	0x06f0


	//----- nvinfo : EIATTR_SW_WAR
	.align		4
.L_1568:
        /*0360*/ 	.byte	0x04, 0x36
        /*0362*/ 	.short	(.L_1570 - .L_1569)
.L_1569:
        /*0364*/ 	.word	0x00000008
.L_1570:


//--------------------- .nv.info._ZN7cutlass13device_kernelIN5flash11enable_sm90INS1_16FlashAttnBwdSm90INS1_25CollectiveMainloopBwdSm90ILi2ELi1ELi1EN4cute5tupleIJNS5_1CILi1EEES8_S8_EEENS6_IJNS7_ILi64EEENS7_ILi96EEENS7_ILi192EEEEEENS_6half_tEfNS_4arch4Sm90ELb1ELb0ELb0ELb1ELb1ELb0ELb1ELb0ELi3ELi1ELi1ELi1ELb0EEENS1_21CollectiveEpilogueBwdISD_SE_SG_Li384ELb1ELb1ELi3EEENS1_25SingleTileBwdLPTSchedulerILb1ELi96ELb1EEEEEEEEEvNT_6ParamsE --------------------------
	.section	.nv.info._ZN7cutlass13device_kernelIN5flash11enable_sm90INS1_16FlashAttnBwdSm90INS1_25CollectiveMainloopBwdSm90ILi2ELi1ELi1EN4cute5tupleIJNS5_1CILi1EEES8_S8_EEENS6_IJNS7_ILi64EEENS7_ILi96EEENS7_ILi192EEEEEENS_6half_tEfNS_4arch4Sm90ELb1ELb0ELb0ELb1ELb1ELb0ELb1ELb0ELi3ELi1ELi1ELi1ELb0EEENS1_21CollectiveEpilogueBwdISD_SE_SG_Li384ELb1ELb1ELi3EEENS1_25SingleTileBwdLPTSchedulerILb1ELi96ELb1EEEEEEEEEvNT_6ParamsE,"",@"SHT_CUDA_INFO"
	.sectionflags	@""
	.align	4


	//----- nvinfo : EIATTR_CUDA_API_VERSION
	.align		4
        /*0000*/ 	.byte	0x04, 0x37
        /*0002*/ 	.short	(.L_1572 - .L_1571)
.L_1571:
        /*0004*/ 	.word	0x00000082


	//----- nvinfo : EIATTR_KPARAM_INFO
	.align		4
.L_1572:
        /*0008*/ 	.byte	0x04, 0x17
        /*000a*/ 	.short	(.L_1574 - .L_1573)
.L_1573:
        /*000c*/ 	.word	0x00000000
        /*0010*/ 	.short	0x0000
        /*0012*/ 	.short	0x0070
        /*0014*/ 	.byte	0x00, 0xf0, 0x01, 0x1a


	//----- nvinfo : EIATTR_SPARSE_MMA_MASK
	.align		4
.L_1574:
        /*0018*/ 	.byte	0x03, 0x50
        /*001a*/ 	.short	0x0000


	//----- nvinfo : EIATTR_MAXREG_COUNT
	.align		4
        /*001c*/ 	.byte	0x03, 0x1b
        /*001e*/ 	.short	0x0080


	//----- nvinfo : EIATTR_NUM_BARRIERS
	.align		4
        /*0020*/ 	.byte	0x02, 0x4c
        /*0022*/ 	.byte	0x10
	.zero		1


	//----- nvinfo : EIATTR_EXTERNS
	.align		4
        /*0024*/ 	.byte	0x04, 0x0f
        /*0026*/ 	.short	(.L_1576 - .L_1575)


	//   ....[0]....
	.align		4
.L_1575:
        /*0028*/ 	.word	index@(__assertfail)


	//----- nvinfo : EIATTR_ANNOTATIONS
	.align		4
.L_1576:
        /*002c*/ 	.byte	0x04, 0x55
        /*002e*/ 	.short	(.L_1578 - .L_1577)


	//   ....[0]....
.L_1577:
        /*0030*/ 	.word	0x00000001
        /*0034*/ 	.byte	0x40, 0x05, 0x00, 0x00, 0x01, 0x00, 0x00, 0x00, 0x20, 0x17, 0x00, 0x00, 0x01, 0x00, 0x00, 0x00
        /*0044*/ 	.byte	0x60, 0xb6, 0x00, 0x00


	//----- nvinfo : EIATTR_MERCURY_ISA_VERSION
	.align		4
.L_1578:
        /*0048*/ 	.byte	0x03, 0x5f
        /*004a*/ 	.short	0x0101


	//----- nvinfo : EIATTR_INT_WARP_WIDE_INSTR_OFFSETS
	.align		4
        /*004c*/ 	.byte	0x04, 0x31
        /*004e*/ 	.short	(.L_1580 - .L_1579)


	//   ....[0]....
.L_1579:
        /*0050*/ 	.word	0x00000180


	//   ....[1]....
        /*0054*/ 	.word	0x00000240


	//   ....[2]....
        /*0058*/ 	.word	0x00007c20


	//   ....[3]....
        /*005c*/ 	.word	0x00008410


	//   ....[4]....
        /*0060*/ 	.word	0x00008a70


	//----- nvinfo : EIATTR_COOP_GROUP_MASK_REGIDS
	.align		4
.L_1580:
        /*0064*/ 	.byte	0x04, 0x29
        /*0066*/ 	.short	(.L_1582 - .L_1581)


	//   ....[0]....
.L_1581:
        /*0068*/ 	.word	0xffffffff


	//   ....[1]....
        /*006c*/ 	.word	0xffffffff


	//   ....[2]....
        /*0070*/ 	.word	0xffffffff


	//   ....[3]....
        /*0074*/ 	.word	0xffffffff


	//   ....[4]....
        /*0078*/ 	.word	0xffffffff


	//   ....[5]....
        /*007c*/ 	.word	0xffffffff


	//   ....[6]....
        /*0080*/ 	.word	0xffffffff


	//   ....[7]....
        /*0084*/ 	.word	0xffffffff


	//   ....[8]....
        /*0088*/ 	.word	0xffffffff


	//   ....[9]....
        /*008c*/ 	.word	0xffffffff


	//   ....[10]....
        /*0090*/ 	.word	0xffffffff


	//   ....[11]....
        /*0094*/ 	.word	0xffffffff


	//   ....[12]....
        /*0098*/ 	.word	0xffffffff


	//   ....[13]....
        /*009c*/ 	.word	0x0500000f


	//   ....[14]....
        /*00a0*/ 	.word	0x0500000f


	//   ....[15]....
        /*00a4*/ 	.word	0x0500000f


	//   ....[16]....
        /*00a8*/ 	.word	0x0500000f


	//----- nvinfo : EIATTR_COOP_GROUP_INSTR_OFFSETS
	.align		4
.L_1582:
        /*00ac*/ 	.byte	0x04, 0x28
        /*00ae*/ 	.short	(.L_1584 - .L_1583)


	//   ....[0]....
.L_1583:
        /*00b0*/ 	.word	0x00000060


	//   ....[1]....
        /*00b4*/ 	.word	0x00000190


	//   ....[2]....
        /*00b8*/ 	.word	0x00000220


	//   ....[3]....
        /*00bc*/ 	.word	0x000003a0


	//   ....[4]....
        /*00c0*/ 	.word	0x00000600


	//   ....[5]....
        /*00c4*/ 	.word	0x000015c0


	//   ....[6]....
        /*00c8*/ 	.word	0x000068e0


	//   ....[7]....
        /*00cc*/ 	.word	0x00007690


	//   ....[8]....
        /*00d0*/ 	.word	0x00007b50


	//   ....[9]....
        /*00d4*/ 	.word	0x00007f50


	//   ....[10]....
        /*00d8*/ 	.word	0x00008340


	//   ....[11]....
        /*00dc*/ 	.word	0x000085f0


	//   ....[12]....
        /*00e0*/ 	.word	0x000089a0


	//   ....[13]....
        /*00e4*/ 	.word	0x0000b890


	//   ....[14]....
        /*00e8*/ 	.word	0x0000b9e0


	//   ....[15]....
        /*00ec*/ 	.word	0x0000ba50


	//   ....[16]....
        /*00f0*/ 	.word	0x0000bac0


	//----- nvinfo : EIATTR_REG_RECONFIG
	.align		4
.L_1584:
        /*00f4*/ 	.byte	0x01, 0x54
	.zero		2


	//----- nvinfo : EIATTR_SYSCALL_OFFSETS
	.align		4
        /*00f8*/ 	.byte	0x04, 0x46
        /*00fa*/ 	.short	(.L_1586 - .L_1585)


	//   ....[0]....
.L_1585:
        /*00fc*/ 	.word	0x00001220


	//   ....[1]....
        /*0100*/ 	.word	0x00001310


	//   ....[2]....
        /*0104*/ 	.word	0x00001450


	//   ....[3]....
        /*0108*/ 	.word	0x00001540


	//----- nvinfo : EIATTR_MBARRIER_INSTR_OFFSETS
	.align		4
.L_1586:
        /*010c*/ 	.byte	0x04, 0x39
        /*010e*/ 	.short	(.L_1588 - .L_1587)


	//   ....[0]....
.L_1587:
        /*0110*/ 	.word	0x00000260
        /*0114*/ 	.word	0x000000ff
        /*0118*/ 	.word	0x00036400
        /*011c*/ 	.short	0x0100
        /*011e*/ 	.byte	0x06
	.zero		1


	//   ....[1]....
        /*0120*/ 	.word	0x00000350
        /*0124*/ 	.word	0x000000ff
        /*0128*/ 	.word	0x00036410
        /*012c*/ 	.short	0x0100
        /*012e*/ 	.byte	0x08
	.zero		1


	//   ....[2]....
        /*0130*/ 	.word	0x00000360
        /*0134*/ 	.word	0x000000ff
        /*0138*/ 	.word	0x00036420
        /*013c*/ 	.short	0x0100
        /*013e*/ 	.byte	0x08
	.zero		1


	//   ....[3]....
        /*0140*/ 	.word	0x00000370
        /*0144*/ 	.word	0x000000ff
        /*0148*/ 	.word	0x00036418
        /*014c*/ 	.short	0x0100
        /*014e*/ 	.byte	0x08
	.zero		1


	//   ....[4]....
        /*0150*/ 	.word	0x00000380
        /*0154*/ 	.word	0x000000ff
        /*0158*/ 	.word	0x00036428
        /*015c*/ 	.short	0x0100
        /*015e*/ 	.byte	0x08
	.zero		1


	//   ....[5]....
        /*0160*/ 	.word	0x000004b0
        /*0164*/ 	.word	0x000000ff
        /*0168*/ 	.word	0x00036430
        /*016c*/ 	.short	0x0100
        /*016e*/ 	.byte	0x08
	.zero		1


	//   ....[6]....
        /*0170*/ 	.word	0x000004c0
        /*0174*/ 	.word	0x000000ff
        /*0178*/ 	.word	0x00036438
        /*017c*/ 	.short	0x0100
        /*017e*/ 	.byte	0x08
	.zero		1


	//   ....[7]....
        /*0180*/ 	.word	0x00001600
        /*0184*/ 	.word	0x000000ff
        /*0188*/ 	.word	0x00036400
        /*018c*/ 	.short	0x010a
        /*018e*/ 	.byte	0x24
	.zero		1


	//   ....[8]....
        /*0190*/ 	.word	0x00001700
        /*0194*/ 	.word	0x000000ff
        /*0198*/ 	.word	0x00036400
        /*019c*/ 	.short	0x010a
        /*019e*/ 	.byte	0x24
	.zero		1


	//   ....[9]....
        /*01a0*/ 	.word	0x00001de0
        /*01a4*/ 	.word	0x00000003
        /*01a8*/ 	.word	0x00036410
        /*01ac*/ 	.short	0x010a
        /*01ae*/ 	.byte	0x3f
	.zero		1


	//   ....[10]....
        /*01b0*/ 	.word	0x00001e20
        /*01b4*/ 	.word	0x00000003
        /*01b8*/ 	.word	0x00036410
        /*01bc*/ 	.short	0x010a
        /*01be*/ 	.byte	0x3f
	.zero		1


	//   ....[11]....
        /*01c0*/ 	.word	0x000024c0
        /*01c4*/ 	.word	0x000000ff
        /*01c8*/ 	.word	0x00036430
        /*01cc*/ 	.short	0x010a
        /*01ce*/ 	.byte	0x24
	.zero		1


	//   ....[12]....
        /*01d0*/ 	.word	0x00002500
        /*01d4*/ 	.word	0x000000ff
        /*01d8*/ 	.word	0x00036430
        /*01dc*/ 	.short	0x010a
        /*01de*/ 	.byte	0x24
	.zero		1


	//   ....[13]....
        /*01e0*/ 	.word	0x00003980
        /*01e4*/ 	.word	0x000000ff
        /*01e8*/ 	.word	0x00000000
        /*01ec*/ 	.short	0x0101
        /*01ee*/ 	.byte	0x04
	.zero		1


	//   ....[14]....
        /*01f0*/ 	.word	0x00003d10
        /*01f4*/ 	.word	0x00000003
        /*01f8*/ 	.word	0x00000000
        /*01fc*/ 	.short	0x0101
        /*01fe*/ 	.byte	0x3f
	.zero		1


	//   ....[15]....
        /*0200*/ 	.word	0x00009790
        /*0204*/ 	.word	0x00000000
        /*0208*/ 	.word	0x00036420
        /*020c*/ 	.short	0x010a
        /*020e*/ 	.byte	0x3f
	.zero		1


	//   ....[16]....
        /*0210*/ 	.word	0x00009f80
        /*0214*/ 	.word	0x00000000
        /*0218*/ 	.word	0x00036438
        /*021c*/ 	.short	0x010a
        /*021e*/ 	.byte	0x3f
	.zero		1


	//   ....[17]....
        /*0220*/ 	.word	0x0000a2e0
        /*0224*/ 	.word	0x00000000
        /*0228*/ 	.word	0x00036428
        /*022c*/ 	.short	0x010a
        /*022e*/ 	.byte	0x3f
	.zero		1


	//   ....[18]....
        /*0230*/ 	.word	0x0000a610
        /*0234*/ 	.word	0x00000000
        /*0238*/ 	.word	0x00036438
        /*023c*/ 	.short	0x010a
        /*023e*/ 	.byte	0x3f
	.zero		1


	//   ....[19]....
        /*0240*/ 	.word	0x0000a900
        /*0244*/ 	.word	0x00000000
        /*0248*/ 	.word	0x00036420
        /*024c*/ 	.short	0x010a
        /*024e*/ 	.byte	0x3f
	.zero		1


	//   ....[20]....
        /*0250*/ 	.word	0x0000ac80
        /*0254*/ 	.word	0x00000000
        /*0258*/ 	.word	0x00036438
        /*025c*/ 	.short	0x010a
        /*025e*/ 	.byte	0x3f
	.zero		1


	//   ....[21]....
        /*0260*/ 	.word	0x0000af80
        /*0264*/ 	.word	0x00000000
        /*0268*/ 	.word	0x00036428
        /*026c*/ 	.short	0x010a
        /*026e*/ 	.byte	0x3f
	.zero		1


	//   ....[22]....
        /*0270*/ 	.word	0x0000b2c0
        /*0274*/ 	.word	0x00000000
        /*0278*/ 	.word	0x00036438
        /*027c*/ 	.short	0x010a
        /*027e*/ 	.byte	0x3f
	.zero		1


	//   ....[23]....
        /*0280*/ 	.word	0x0000b720
        /*0284*/ 	.word	0x00000007
        /*0288*/ 	.word	0x00000000
        /*028c*/ 	.short	0x010a
        /*028e*/ 	.byte	0x3f
	.zero		1


	//   ....[24]....
        /*0290*/ 	.word	0x0000b7a0
        /*0294*/ 	.word	0x00000003
        /*0298*/ 	.word	0x00000000
        /*029c*/ 	.short	0x010a
        /*029e*/ 	.byte	0x3f
	.zero		1


	//   ....[25]....
        /*02a0*/ 	.word	0x0000b7f0
        /*02a4*/ 	.word	0x00000009
        /*02a8*/ 	.word	0x00036438
        /*02ac*/ 	.short	0x010a
        /*02ae*/ 	.byte	0x3f
	.zero		1


	//   ....[26]....
        /*02b0*/ 	.word	0x0000b8c0
        /*02b4*/ 	.word	0x0000009c
        /*02b8*/ 	.word	0x00036400
        /*02bc*/ 	.short	0x010a
        /*02be*/ 	.byte	0x3f
	.zero		1


	//   ....[27]....
        /*02c0*/ 	.word	0x0000b910
        /*02c4*/ 	.word	0x00000003
        /*02c8*/ 	.word	0x00036410
        /*02cc*/ 	.short	0x010a
        /*02ce*/ 	.byte	0x3f
	.zero		1


	//   ....[28]....
        /*02d0*/ 	.word	0x0000b960
        /*02d4*/ 	.word	0x0000009c
        /*02d8*/ 	.word	0x00036430
        /*02dc*/ 	.short	0x010a
        /*02de*/ 	.byte	0x3f
	.zero		1


	//   ....[29]....
        /*02e0*/ 	.word	0x0000bb00
        /*02e4*/ 	.word	0x00000000
        /*02e8*/ 	.word	0x00036420
        /*02ec*/ 	.short	0x010a
        /*02ee*/ 	.byte	0x3f
	.zero		1


	//   ....[30]....
        /*02f0*/ 	.word	0x0000bb50
        /*02f4*/ 	.word	0x00000000
        /*02f8*/ 	.word	0x00036438
        /*02fc*/ 	.short	0x010a
        /*02fe*/ 	.byte	0x3f
	.zero		1


	//   ....[31]....
        /*0300*/ 	.word	0x0000bba0
        /*0304*/ 	.word	0x00000000
        /*0308*/ 	.word	0x00036428
        /*030c*/ 	.short	0x010a
        /*030e*/ 	.byte	0x3f
	.zero		1


	//   ....[32]....
        /*0310*/ 	.word	0x0000bc00
        /*0314*/ 	.word	0x00000000
        /*0318*/ 	.word	0x00036438
        /*031c*/ 	.short	0x010a
        /*031e*/ 	.byte	0x3f
	.zero		1


	//   ....[33]....
        /*0320*/ 	.word	0x0000bc80
        /*0324*/ 	.word	0x00000000
        /*0328*/ 	.word	0x00036420
        /*032c*/ 	.short	0x010a
        /*032e*/ 	.byte	0x3f
	.zero		1


	//   ....[34]....
        /*0330*/ 	.word	0x0000bcd0
        /*0334*/ 	.word	0x00000000
        /*0338*/ 	.word	0x00036438
        /*033c*/ 	.short	0x010a
        /*033e*/ 	.byte	0x3f
	.zero		1


	//   ....[35]....
        /*0340*/ 	.word	0x0000bd20
        /*0344*/ 	.word	0x00000000
        /*0348*/ 	.word	0x00036428
        /*034c*/ 	.short	0x010a
        /*034e*/ 	.byte	0x3f
	.zero		1


	//   ....[36]....
        /*0350*/ 	.word	0x0000bd70
        /*0354*/ 	.word	0x00000000
        /*0358*/ 	.word	0x00036438
        /*035c*/ 	.short	0x010a
        /*035e*/ 	.byte	0x3f
	.zero		1


	//   ....[37]....
        /*0360*/ 	.word	0x0000be40
        /*0364*/ 	.word	0x00000007
        /*0368*/ 	.word	0x00000000
        /*036c*/ 	.short	0x010a
        /*036e*/ 	.byte	0x3f
	.zero		1


	//   ....[38]....
        /*0370*/ 	.word	0x0000be90
        /*0374*/ 	.word	0x00000003
        /*0378*/ 	.word	0x00000000
        /*037c*/ 	.short	0x010a
        /*037e*/ 	.byte	0x3f
	.zero		1


	//----- nvinfo : EIATTR_NUM_MBARRIERS
	.align		4
.L_1588:
        /*0380*/ 	.byte	0x03, 0x38
        /*0382*/ 	.short	0x0007


	//----- nvinfo : EIATTR_EXIT_INSTR_OFFSETS
	.align		4
        /*0384*/ 	.byte	0x04, 0x1c
        /*0386*/ 	.short	(.L_1590 - .L_1589)


	//   ....[0]....
.L_1589:
        /*0388*/ 	.word	0x0000b840


	//----- nvinfo : EIATTR_MAX_THREADS
	.align		4
.L_1590:
        /*038c*/ 	.byte	0x04, 0x05
        /*038e*/ 	.short	(.L_1592 - .L_1591)
.L_1591:
        /*0390*/ 	.word	0x00000200
        /*0394*/ 	.word	0x00000001
        /*0398*/ 	.word	0x00000001


	//----- nvinfo : EIATTR_CRS_STACK_SIZE
	.align		4
.L_1592:
        /*039c*/ 	.byte	0x04, 0x1e
        /*039e*/ 	.short	(.L_1594 - .L_1593)
.L_1593:
        /*03a0*/ 	.word	0x00000000


	//----- nvinfo : EIATTR_CBANK_PARAM_SIZE
	.align		4
.L_1594:
        /*03a4*/ 	.byte	0x03, 0x19
        /*03a6*/ 	.short	0x06f0


	//----- nvinfo : EIATTR_PARAM_CBANK
	.align		4
        /*03a8*/ 	.byte	0x04, 0x0a
        /*03aa*/ 	.short	(.L_1596 - .L_1595)
	.align		4
.L_1595:
        /*03ac*/ 	.word	index@(.nv.constant0._ZN7cutlass13device_kernelIN5flash11enable_sm90INS1_16FlashAttnBwdSm90INS1_25CollectiveMainloopBwdSm90ILi2ELi1ELi1EN4cute5tupleIJNS5_1CILi1EEES8_S8_EEENS6_IJNS7_ILi64EEENS7_ILi96EEENS7_ILi192EEEEEENS_6half_tEfNS_4arch4Sm90ELb1ELb0ELb0ELb1ELb1ELb0ELb1ELb0ELi3ELi1ELi1ELi1ELb0EEENS1_21CollectiveEpilogueBwdISD_SE_SG_Li384ELb1ELb1ELi3EEENS1_25SingleTileBwdLPTSchedulerILb1ELi96ELb1EEEEEEEEEvNT_6ParamsE)
        /*03b0*/ 	.short	0x0210
        /*03b2*/ 	.short	0x06f0


	//----- nvinfo : EIATTR_SW_WAR
	.align		4
.L_1596:
        /*03b4*/ 	.byte	0x04, 0x36
        /*03b6*/ 	.short	(.L_1598 - .L_1597)
.L_1597:
        /*03b8*/ 	.word	0x00000008
.L_1598:


//--------------------- .nv.info._ZN7cutlass13device_kernelIN5flash11enable_sm90INS1_16FlashAttnBwdSm90INS1_25CollectiveMainloopBwdSm90ILi2ELi1ELi1EN4cute5tupleIJNS5_1CILi1EEES8_S8_EEENS6_IJNS7_ILi64EEENS7_ILi96EEENS7_ILi192EEEEEENS_6half_tEfNS_4arch4Sm90ELb1ELb0ELb0ELb1ELb0ELb0ELb1ELb0ELi3ELi1ELi1ELi1ELb0EEENS1_24CollectiveEpilogueBwdGQAISD_fSG_Li384ELb1ELb0EEENS1_25SingleTileBwdLPTSchedulerILb1ELi96ELb0EEEEEEEEEvNT_6ParamsE --------------------------
	.section	.nv.info._ZN7cutlass13device_kernelIN5flash11enable_sm90INS1_16FlashAttnBwdSm90INS1_25CollectiveMainloopBwdSm90ILi2ELi1ELi1EN4cute5tupleIJNS5_1CILi1EEES8_S8_EEENS6_IJNS7_ILi64EEENS7_ILi96EEENS7_ILi192EEEEEENS_6half_tEfNS_4arch4Sm90ELb1ELb0ELb0ELb1ELb0ELb0ELb1ELb0ELi3ELi1ELi1ELi1ELb0EEENS1_24CollectiveEpilogueBwdGQAISD_fSG_Li384ELb1ELb0EEENS1_25SingleTileBwdLPTSchedulerILb1ELi96ELb0EEEEEEEEEvNT_6ParamsE,"",@"SHT_CUDA_INFO"
	.sectionflags	@""
	.align	4


	//----- nvinfo : EIATTR_CUDA_API_VERSION
	.align		4
        /*0000*/ 	.byte	0x04, 0x37
        /*0002*/ 	.short	(.L_1600 - .L_1599)
.L_1599:
        /*0004*/ 	.word	0x00000082


	//----- nvinfo : EIATTR_KPARAM_INFO
	.align		4
.L_1600:
        /*0008*/ 	.byte	0x04, 0x17
        /*000a*/ 	.short	(.L_1602 - .L_1601)
.L_1601:
        /*000c*/ 	.word	0x00000000
        /*0010*/ 	.short	0x0000
        /*0012*/ 	.short	0x0070
        /*0014*/ 	.byte	0x00, 0xf0, 0x01, 0x1c


	//----- nvinfo : EIATTR_SPARSE_MMA_MASK
	.align		4
.L_1602:
        /*0018*/ 	.byte	0x03, 0x50
        /*001a*/ 	.short	0x0000


	//----- nvinfo : EIATTR_MAXREG_COUNT
	.align		4
        /*001c*/ 	.byte	0x03, 0x1b
        /*001e*/ 	.short	0x0080


	//----- nvinfo : EIATTR_NUM_BARRIERS
	.align		4
        /*0020*/ 	.byte	0x02, 0x4c
        /*0022*/ 	.byte	0x10
	.zero		1


	//----- nvinfo : EIATTR_EXTERNS
	.align		4
        /*0024*/ 	.byte	0x04, 0x0f
        /*0026*/ 	.short	(.L_1604 - .L_1603)


	//   ....[0]....
	.align		4
.L_1603:
        /*0028*/ 	.word	index@(__assertfail)


	//----- nvinfo : EIATTR_ANNOTATIONS
	.align		4
.L_1604:
        /*002c*/ 	.byte	0x04, 0x55
        /*002e*/ 	.short	(.L_1606 - .L_1605)


	//   ....[0]....
.L_1605:
        /*0030*/ 	.word	0x00000001
        /*0034*/ 	.byte	0x40, 0x05, 0x00, 0x00, 0x01, 0x00, 0x00, 0x00, 0xf0, 0x16, 0x00, 0x00, 0x01, 0x00, 0x00, 0x00
        /*0044*/ 	.byte	0x70, 0x8d, 0x00, 0x00


	//----- nvinfo : EIATTR_MERCURY_ISA_VERSION
	.align		4
.L_1606:
        /*0048*/ 	.byte	0x03, 0x5f
        /*004a*/ 	.short	0x0101


	//----- nvinfo : EIATTR_INT_WARP_WIDE_INSTR_OFFSETS
	.align		4
        /*004c*/ 	.byte	0x04, 0x31
        /*004e*/ 	.short	(.L_1608 - .L_1607)


	//   ....[0]....
.L_1607:
        /*0050*/ 	.word	0x00000180


	//   ....[1]....
        /*0054*/ 	.word	0x00000240


	//----- nvinfo : EIATTR_COOP_GROUP_MASK_REGIDS
	.align		4
.L_1608:
        /*0058*/ 	.byte	0x04, 0x29
        /*005a*/ 	.short	(.L_1610 - .L_1609)


	//   ....[0]....
.L_1609:
        /*005c*/ 	.word	0xffffffff


	//   ....[1]....
        /*0060*/ 	.word	0xffffffff


	//   ....[2]....
        /*0064*/ 	.word	0xffffffff


	//   ....[3]....
        /*0068*/ 	.word	0xffffffff


	//   ....[4]....
        /*006c*/ 	.word	0xffffffff


	//   ....[5]....
        /*0070*/ 	.word	0xffffffff


	//   ....[6]....
        /*0074*/ 	.word	0xffffffff


	//   ....[7]....
        /*0078*/ 	.word	0x0500000f


	//----- nvinfo : EIATTR_COOP_GROUP_INSTR_OFFSETS
	.align		4
.L_1610:
        /*007c*/ 	.byte	0x04, 0x28
        /*007e*/ 	.short	(.L_1612 - .L_1611)


	//   ....[0]....
.L_1611:
        /*0080*/ 	.word	0x00000060


	//   ....[1]....
        /*0084*/ 	.word	0x00000190


	//   ....[2]....
        /*0088*/ 	.word	0x00000220


	//   ....[3]....
        /*008c*/ 	.word	0x000003a0


	//   ....[4]....
        /*0090*/ 	.word	0x00000600


	//   ....[5]....
        /*0094*/ 	.word	0x00001590


	//   ....[6]....
        /*0098*/ 	.word	0x00004920


	//   ....[7]....
        /*009c*/ 	.word	0x00008fa0


	//----- nvinfo : EIATTR_REG_RECONFIG
	.align		4
.L_1612:
        /*00a0*/ 	.byte	0x01, 0x54
	.zero		2


	//----- nvinfo : EIATTR_SYSCALL_OFFSETS
	.align		4
        /*00a4*/ 	.byte	0x04, 0x46
        /*00a6*/ 	.short	(.L_1614 - .L_1613)


	//   ....[0]....
.L_1613:
        /*00a8*/ 	.word	0x000011f0


	//   ....[1]....
        /*00ac*/ 	.word	0x000012e0


	//   ....[2]....
        /*00b0*/ 	.word	0x00001420


	//   ....[3]....
        /*00b4*/ 	.word	0x00001510


	//----- nvinfo : EIATTR_MBARRIER_INSTR_OFFSETS
	.align		4
.L_1614:
        /*00b8*/ 	.byte	0x04, 0x39
        /*00ba*/ 	.short	(.L_1616 - .L_1615)


	//   ....[0]....
.L_1615:
        /*00bc*/ 	.word	0x00000260
        /*00c0*/ 	.word	0x000000ff
        /*00c4*/ 	.word	0x00036400
        /*00c8*/ 	.short	0x0100
        /*00ca*/ 	.byte	0x06
	.zero		1


	//   ....[1]....
        /*00cc*/ 	.word	0x00000350
        /*00d0*/ 	.word	0x000000ff
        /*00d4*/ 	.word	0x00036410
        /*00d8*/ 	.short	0x0100
        /*00da*/ 	.byte	0x08
	.zero		1


	//   ....[2]....
        /*00dc*/ 	.word	0x00000360
        /*00e0*/ 	.word	0x000000ff
        /*00e4*/ 	.word	0x00036420
        /*00e8*/ 	.short	0x0100
        /*00ea*/ 	.byte	0x08
	.zero		1


	//   ....[3]....
        /*00ec*/ 	.word	0x00000370
        /*00f0*/ 	.word	0x000000ff
        /*00f4*/ 	.word	0x00036418
        /*00f8*/ 	.short	0x0100
        /*00fa*/ 	.byte	0x08
	.zero		1


	//   ....[4]....
        /*00fc*/ 	.word	0x00000380
        /*0100*/ 	.word	0x000000ff
        /*0104*/ 	.word	0x00036428
        /*0108*/ 	.short	0x0100
        /*010a*/ 	.byte	0x08
	.zero		1


	//   ....[5]....
        /*010c*/ 	.word	0x000004b0
        /*0110*/ 	.word	0x000000ff
        /*0114*/ 	.word	0x00036430
        /*0118*/ 	.short	0x0100
        /*011a*/ 	.byte	0x08
	.zero		1


	//   ....[6]....
        /*011c*/ 	.word	0x000004c0
        /*0120*/ 	.word	0x000000ff
        /*0124*/ 	.word	0x00036438
        /*0128*/ 	.short	0x0100
        /*012a*/ 	.byte	0x08
	.zero		1


	//   ....[7]....
        /*012c*/ 	.word	0x000015d0
        /*0130*/ 	.word	0x000000ff
        /*0134*/ 	.word	0x00036400
        /*0138*/ 	.short	0x010a
        /*013a*/ 	.byte	0x24
	.zero		1


	//   ....[8]....
        /*013c*/ 	.word	0x000016d0
        /*0140*/ 	.word	0x000000ff
        /*0144*/ 	.word	0x00036400
        /*0148*/ 	.short	0x010a
        /*014a*/ 	.byte	0x24
	.zero		1


	//   ....[9]....
        /*014c*/ 	.word	0x00001db0
        /*0150*/ 	.word	0x00000003
        /*0154*/ 	.word	0x00036410
        /*0158*/ 	.short	0x010a
        /*015a*/ 	.byte	0x3f
	.zero		1


	//   ....[10]....
        /*015c*/ 	.word	0x00001df0
        /*0160*/ 	.word	0x00000003
        /*0164*/ 	.word	0x00036410
        /*0168*/ 	.short	0x010a
        /*016a*/ 	.byte	0x3f
	.zero		1


	//   ....[11]....
        /*016c*/ 	.word	0x00002490
        /*0170*/ 	.word	0x000000ff
        /*0174*/ 	.word	0x00036430
        /*0178*/ 	.short	0x010a
        /*017a*/ 	.byte	0x24
	.zero		1


	//   ....[12]....
        /*017c*/ 	.word	0x000024d0
        /*0180*/ 	.word	0x000000ff
        /*0184*/ 	.word	0x00036430
        /*0188*/ 	.short	0x010a
        /*018a*/ 	.byte	0x24
	.zero		1


	//   ....[13]....
        /*018c*/ 	.word	0x00003950
        /*0190*/ 	.word	0x000000ff
        /*0194*/ 	.word	0x00000000
        /*0198*/ 	.short	0x0101
        /*019a*/ 	.byte	0x04
	.zero		1


	//   ....[14]....
        /*019c*/ 	.word	0x00003ce0
        /*01a0*/ 	.word	0x00000003
        /*01a4*/ 	.word	0x00000000
        /*01a8*/ 	.short	0x0101
        /*01aa*/ 	.byte	0x3f
	.zero		1


	//   ....[15]....
        /*01ac*/ 	.word	0x00006ea0
        /*01b0*/ 	.word	0x00000000
        /*01b4*/ 	.word	0x00036420
        /*01b8*/ 	.short	0x010a
        /*01ba*/ 	.byte	0x3f
	.zero		1


	//   ....[16]....
        /*01bc*/ 	.word	0x00007690
        /*01c0*/ 	.word	0x00000000
        /*01c4*/ 	.word	0x00036438
        /*01c8*/ 	.short	0x010a
        /*01ca*/ 	.byte	0x3f
	.zero		1


	//   ....[17]....
        /*01cc*/ 	.word	0x000079f0
        /*01d0*/ 	.word	0x00000000
        /*01d4*/ 	.word	0x00036428
        /*01d8*/ 	.short	0x010a
        /*01da*/ 	.byte	0x3f
	.zero		1


	//   ....[18]....
        /*01dc*/ 	.word	0x00007d20
        /*01e0*/ 	.word	0x00000000
        /*01e4*/ 	.word	0x00036438
        /*01e8*/ 	.short	0x010a
        /*01ea*/ 	.byte	0x3f
	.zero		1


	//   ....[19]....
        /*01ec*/ 	.word	0x00008010
        /*01f0*/ 	.word	0x00000000
        /*01f4*/ 	.word	0x00036420
        /*01f8*/ 	.short	0x010a
        /*01fa*/ 	.byte	0x3f
	.zero		1


	//   ....[20]....
        /*01fc*/ 	.word	0x00008390
        /*0200*/ 	.word	0x00000000
        /*0204*/ 	.word	0x00036438
        /*0208*/ 	.short	0x010a
        /*020a*/ 	.byte	0x3f
	.zero		1


	//   ....[21]....
        /*020c*/ 	.word	0x00008690
        /*0210*/ 	.word	0x00000000
        /*0214*/ 	.word	0x00036428
        /*0218*/ 	.short	0x010a
        /*021a*/ 	.byte	0x3f
	.zero		1


	//   ....[22]....
        /*021c*/ 	.word	0x000089d0
        /*0220*/ 	.word	0x00000000
        /*0224*/ 	.word	0x00036438
        /*0228*/ 	.short	0x010a
        /*022a*/ 	.byte	0x3f
	.zero		1


	//   ....[23]....
        /*022c*/ 	.word	0x00008e30
        /*0230*/ 	.word	0x00000007
        /*0234*/ 	.word	0x00000000
        /*0238*/ 	.short	0x010a
        /*023a*/ 	.byte	0x3f
	.zero		1


	//   ....[24]....
        /*023c*/ 	.word	0x00008eb0
        /*0240*/ 	.word	0x00000003
        /*0244*/ 	.word	0x00000000
        /*0248*/ 	.short	0x010a
        /*024a*/ 	.byte	0x3f
	.zero		1


	//   ....[25]....
        /*024c*/ 	.word	0x00008f00
        /*0250*/ 	.word	0x00000009
        /*0254*/ 	.word	0x00036438
        /*0258*/ 	.short	0x010a
        /*025a*/ 	.byte	0x3f
	.zero		1


	//   ....[26]....
        /*025c*/ 	.word	0x00008fd0
        /*0260*/ 	.word	0x0000009b
        /*0264*/ 	.word	0x00036400
        /*0268*/ 	.short	0x010a
        /*026a*/ 	.byte	0x3f
	.zero		1


	//   ....[27]....
        /*026c*/ 	.word	0x00009020
        /*0270*/ 	.word	0x00000003
        /*0274*/ 	.word	0x00036410
        /*0278*/ 	.short	0x010a
        /*027a*/ 	.byte	0x3f
	.zero		1


	//   ....[28]....
        /*027c*/ 	.word	0x00009070
        /*0280*/ 	.word	0x0000009b
        /*0284*/ 	.word	0x00036430
        /*0288*/ 	.short	0x010a
        /*028a*/ 	.byte	0x3f
	.zero		1


	//   ....[29]....
        /*028c*/ 	.word	0x000090c0
        /*0290*/ 	.word	0x00000000
        /*0294*/ 	.word	0x00036420
        /*0298*/ 	.short	0x010a
        /*029a*/ 	.byte	0x3f
	.zero		1


	//   ....[30]....
        /*029c*/ 	.word	0x00009110
        /*02a0*/ 	.word	0x00000000
        /*02a4*/ 	.word	0x00036438
        /*02a8*/ 	.short	0x010a
        /*02aa*/ 	.byte	0x3f
	.zero		1


	//   ....[31]....
        /*02ac*/ 	.word	0x00009160
        /*02b0*/ 	.word	0x00000000
        /*02b4*/ 	.word	0x00036428
        /*02b8*/ 	.short	0x010a
        /*02ba*/ 	.byte	0x3f
	.zero		1


	//   ....[32]....
        /*02bc*/ 	.word	0x000091c0
        /*02c0*/ 	.word	0x00000000
        /*02c4*/ 	.word	0x00036438
        /*02c8*/ 	.short	0x010a
        /*02ca*/ 	.byte	0x3f
	.zero		1


	//   ....[33]....
        /*02cc*/ 	.word	0x00009240
        /*02d0*/ 	.word	0x00000000
        /*02d4*/ 	.word	0x00036420
        /*02d8*/ 	.short	0x010a
        /*02da*/ 	.byte	0x3f
	.zero		1


	//   ....[34]....
        /*02dc*/ 	.word	0x00009290
        /*02e0*/ 	.word	0x00000000
        /*02e4*/ 	.word	0x00036438
        /*02e8*/ 	.short	0x010a
        /*02ea*/ 	.byte	0x3f
	.zero		1


	//   ....[35]....
        /*02ec*/ 	.word	0x000092e0
        /*02f0*/ 	.word	0x00000000
        /*02f4*/ 	.word	0x00036428
        /*02f8*/ 	.short	0x010a
        /*02fa*/ 	.byte	0x3f
	.zero		1


	//   ....[36]....
        /*02fc*/ 	.word	0x00009330
        /*0300*/ 	.word	0x00000000
        /*0304*/ 	.word	0x00036438
        /*0308*/ 	.short	0x010a
        /*030a*/ 	.byte	0x3f
	.zero		1


	//   ....[37]....
        /*030c*/ 	.word	0x00009400
        /*0310*/ 	.word	0x00000007
        /*0314*/ 	.word	0x00000000
        /*0318*/ 	.short	0x010a
        /*031a*/ 	.byte	0x3f
	.zero		1


	//   ....[38]....
        /*031c*/ 	.word	0x00009450
        /*0320*/ 	.word	0x00000003
        /*0324*/ 	.word	0x00000000
        /*0328*/ 	.short	0x010a
        /*032a*/ 	.byte	0x3f
	.zero		1


	//----- nvinfo : EIATTR_NUM_MBARRIERS
	.align		4
.L_1616:
        /*032c*/ 	.byte	0x03, 0x38
        /*032e*/ 	.short	0x0007


	//----- nvinfo : EIATTR_EXIT_INSTR_OFFSETS
	.align		4
        /*0330*/ 	.byte	0x04, 0x1c
        /*0332*/ 	.short	(.L_1618 - .L_1617)


	//   ....[0]....
.L_1617:
        /*0334*/ 	.word	0x00008f50


	//----- nvinfo : EIATTR_MAX_THREADS
	.align		4
.L_1618:
        /*0338*/ 	.byte	0x04, 0x05
        /*033a*/ 	.short	(.L_1620 - .L_1619)
.L_1619:
        /*033c*/ 	.word	0x00000200
        /*0340*/ 	.word	0x00000001
        /*0344*/ 	.word	0x00000001


	//----- nvinfo : EIATTR_CRS_STACK_SIZE
	.align		4
.L_1620:
        /*0348*/ 	.byte	0x04, 0x1e
        /*034a*/ 	.short	(.L_1622 - .L_1621)
.L_1621:
        /*034c*/ 	.word	0x00000000


	//----- nvinfo : EIATTR_CBANK_PARAM_SIZE
	.align		4
.L_1622:
        /*0350*/ 	.byte	0x03, 0x19
        /*0352*/ 	.short	0x0770


	//----- nvinfo : EIATTR_PARAM_CBANK
	.align		4
        /*0354*/ 	.byte	0x04, 0x0a
        /*0356*/ 	.short	(.L_1624 - .L_1623)
	.align		4
.L_1623:
        /*0358*/ 	.word	index@(.nv.constant0._ZN7cutlass13device_kernelIN5flash11enable_sm90INS1_16FlashAttnBwdSm90INS1_25CollectiveMainloopBwdSm90ILi2ELi1ELi1EN4cute5tupleIJNS5_1CILi1EEES8_S8_EEENS6_IJNS7_ILi64EEENS7_ILi96EEENS7_ILi192EEEEEENS_6half_tEfNS_4arch4Sm90ELb1ELb0ELb0ELb1ELb0ELb0ELb1ELb0ELi3ELi1ELi1ELi1ELb0EEENS1_24CollectiveEpilogueBwdGQAISD_fSG_Li384ELb1ELb0EEENS1_25SingleTileBwdLPTSchedulerILb1ELi96ELb0EEEEEEEEEvNT_6ParamsE)
        /*035c*/ 	.short	0x0210
        /*035e*/ 	.short	0x0770


	//----- nvinfo : EIATTR_SW_WAR
	.align		4
.L_1624:
        /*0360*/ 	.byte	0x04, 0x36
        /*0362*/ 	.short	(.L_1626 - .L_1625)
.L_1625:
        /*0364*/ 	.word	0x00000008
.L_1626:


//--------------------- .nv.info._ZN7cutlass13device_kernelIN5flash32FlashAttnBwdPostprocessConvertdQIN4cute5tupleIJNS3_1CILi96EEENS5_ILi192EEEEEENS_6half_tEfNS_4arch4Sm90ELi384ENS3_8TiledMMAINS3_8MMA_AtomIJNS3_4SM904GMMA25MMA_64x96x16_F32F16F16_SSILNSF_5MajorE1ELSH_1ELNSF_7ScaleInE1ELSI_1EEEEEENS3_6LayoutINS4_IJNS5_ILi3EEENS5_ILi1EEESN_EEENS4_IJSN_NS5_ILi0EEESP_EEEEENS4_IJNS3_10UnderscoreESS_SS_EEEEELb1EEEEEvNT_6ParamsE --------------------------
	.section	.nv.info._ZN7cutlass13device_kernelIN5flash32FlashAttnBwdPostprocessConvertdQIN4cute5tupleIJNS3_1CILi96EEENS5_ILi192EEEEEENS_6half_tEfNS_4arch4Sm90ELi384ENS3_8TiledMMAINS3_8MMA_AtomIJNS3_4SM904GMMA25MMA_64x96x16_F32F16F16_SSILNSF_5MajorE1ELSH_1ELNSF_7ScaleInE1ELSI_1EEEEEENS3_6LayoutINS4_IJNS5_ILi3EEENS5_ILi1EEESN_EEENS4_IJSN_NS5_ILi0EEESP_EEEEENS4_IJNS3_10UnderscoreESS_SS_EEEEELb1EEEEEvNT_6ParamsE,"",@"SHT_CUDA_INFO"
	.sectionflags	@""
	.align	4


	//----- nvinfo : EIATTR_CUDA_API_VERSION
	.align		4
        /*0000*/ 	.byte	0x04, 0x37
        /*0002*/ 	.short	(.L_1628 - .L_1627)
.L_1627:
        /*0004*/ 	.word	0x00000082


	//----- nvinfo : EIATTR_KPARAM_INFO
	.align		4
.L_1628:
        /*0008*/ 	.byte	0x04, 0x17
        /*000a*/ 	.short	(.L_1630 - .L_1629)
.L_1629:
        /*000c*/ 	.word	0x00000000
        /*0010*/ 	.short	0x0000
        /*0012*/ 	.short	0x0000
        /*0014*/ 	.byte	0x00, 0xf0, 0xc1, 0x01


	//----- nvinfo : EIATTR_SPARSE_MMA_MASK
	.align		4
.L_1630:
        /*0018*/ 	.byte	0x03, 0x50
        /*001a*/ 	.short	0x0000


	//----- nvinfo : EIATTR_MAXREG_COUNT
	.align		4
        /*001c*/ 	.byte	0x03, 0x1b
        /*001e*/ 	.short	0x0050


	//----- nvinfo : EIATTR_NUM_BARRIERS
	.align		4
        /*0020*/ 	.byte	0x02, 0x4c
        /*0022*/ 	.byte	0x01
	.zero		1


	//----- nvinfo : EIATTR_MERCURY_ISA_VERSION
	.align		4
        /*0024*/ 	.byte	0x03, 0x5f
        /*0026*/ 	.short	0x0101


	//----- nvinfo : EIATTR_MBARRIER_INSTR_OFFSETS
	.align		4
        /*0028*/ 	.byte	0x04, 0x39
        /*002a*/ 	.short	(.L_1632 - .L_1631)


	//   ....[0]....
.L_1631:
        /*002c*/ 	.word	0x00000490
        /*0030*/ 	.word	0x000000ff
        /*0034*/ 	.word	0x0001b000
        /*0038*/ 	.short	0x0100
        /*003a*/ 	.byte	0x06
	.zero		1


	//   ....[1]....
        /*003c*/ 	.word	0x000005a0
        /*0040*/ 	.word	0x00000002
        /*0044*/ 	.word	0x0001b000
        /*0048*/ 	.short	0x010a
        /*004a*/ 	.byte	0x3f
	.zero		1


	//----- nvinfo : EIATTR_NUM_MBARRIERS
	.align		4
.L_1632:
        /*004c*/ 	.byte	0x03, 0x38
        /*004e*/ 	.short	0x0001


	//----- nvinfo : EIATTR_EXIT_INSTR_OFFSETS
	.align		4
        /*0050*/ 	.byte	0x04, 0x1c
        /*0052*/ 	.short	(.L_1634 - .L_1633)


	//   ....[0]....
.L_1633:
        /*0054*/ 	.word	0x000001a0


	//   ....[1]....
        /*0058*/ 	.word	0x00001630


	//   ....[2]....
        /*005c*/ 	.word	0x00001710


	//----- nvinfo : EIATTR_MAX_THREADS
	.align		4
.L_1634:
        /*0060*/ 	.byte	0x04, 0x05
        /*0062*/ 	.short	(.L_1636 - .L_1635)
.L_1635:
        /*0064*/ 	.word	0x00000180
        /*0068*/ 	.word	0x00000001
        /*006c*/ 	.word	0x00000001


	//----- nvinfo : EIATTR_CRS_STACK_SIZE
	.align		4
.L_1636:
        /*0070*/ 	.byte	0x04, 0x1e
        /*0072*/ 	.short	(.L_1638 - .L_1637)
.L_1637:
        /*0074*/ 	.word	0x00000000


	//----- nvinfo : EIATTR_CBANK_PARAM_SIZE
	.align		4
.L_1638:
        /*0078*/ 	.byte	0x03, 0x19
        /*007a*/ 	.short	0x0070


	//----- nvinfo : EIATTR_PARAM_CBANK
	.align		4
        /*007c*/ 	.byte	0x04, 0x0a
        /*007e*/ 	.short	(.L_1640 - .L_1639)
	.align		4
.L_1639:
        /*0080*/ 	.word	index@(.nv.constant0._ZN7cutlass13device_kernelIN5flash32FlashAttnBwdPostprocessConvertdQIN4cute5tupleIJNS3_1CILi96EEENS5_ILi192EEEEEENS_6half_tEfNS_4arch4Sm90ELi384ENS3_8TiledMMAINS3_8MMA_AtomIJNS3_4SM904GMMA25MMA_64x96x16_F32F16F16_SSILNSF_5MajorE1ELSH_1ELNSF_7ScaleInE1ELSI_1EEEEEENS3_6LayoutINS4_IJNS5_ILi3EEENS5_ILi1EEESN_EEENS4_IJSN_NS5_ILi0EEESP_EEEEENS4_IJNS3_10UnderscoreESS_SS_EEEEELb1EEEEEvNT_6ParamsE)
        /*0084*/ 	.short	0x0210
        /*0086*/ 	.short	0x0070


	//----- nvinfo : EIATTR_SW_WAR
	.align		4
.L_1640:
        /*0088*/ 	.byte	0x04, 0x36
        /*008a*/ 	.short	(.L_1642 - .L_1641)
.L_1641:
        /*008c*/ 	.word	0x00000008
.L_1642:


//--------------------- .nv.info._ZN7cutlass13device_kernelIN5flash32FlashAttnBwdPostprocessConvertdQIN4cute5tupleIJNS3_1CILi64EEENS5_ILi192EEEEEENS_6half_tEfNS_4arch4Sm90ELi384ENS3_8TiledMMAINS3_8MMA_AtomIJNS3_4SM904GMMA25MMA_64x64x16_F32F16F16_SSILNSF_5MajorE0ELSH_1ELNSF_7ScaleInE1ELSI_1EEEEEENS3_6LayoutINS4_IJNS5_ILi1EEENS5_ILi3EEESM_EEENS4_IJNS5_ILi0EEESM_SP_EEEEENS4_IJNS3_10UnderscoreESS_SS_EEEEELb0EEEEEvNT_6ParamsE --------------------------
	.section	.nv.info._ZN7cutlass13device_kernelIN5flash32FlashAttnBwdPostprocessConvertdQIN4cute5tupleIJNS3_1CILi64EEENS5_ILi192EEEEEENS_6half_tEfNS_4arch4Sm90ELi384ENS3_8TiledMMAINS3_8MMA_AtomIJNS3_4SM904GMMA25MMA_64x64x16_F32F16F16_SSILNSF_5MajorE0ELSH_1ELNSF_7ScaleInE1ELSI_1EEEEEENS3_6LayoutINS4_IJNS5_ILi1EEENS5_ILi3EEESM_EEENS4_IJNS5_ILi0EEESM_SP_EEEEENS4_IJNS3_10UnderscoreESS_SS_EEEEELb0EEEEEvNT_6ParamsE,"",@"SHT_CUDA_INFO"
	.sectionflags	@""
	.align	4


	//----- nvinfo : EIATTR_CUDA_API_VERSION
	.align		4
        /*0000*/ 	.byte	0x04, 0x37
        /*0002*/ 	.short	(.L_1644 - .L_1643)
.L_1643:
        /*0004*/ 	.word	0x00000082


	//----- nvinfo : EIATTR_KPARAM_INFO
	.align		4
.L_1644:
        /*0008*/ 	.byte	0x04, 0x17
        /*000a*/ 	.short	(.L_1646 - .L_1645)
.L_1645:
        /*000c*/ 	.word	0x00000000
        /*0010*/ 	.short	0x0000
        /*0012*/ 	.short	0x0000
        /*0014*/ 	.byte	0x00, 0xf0, 0xc1, 0x01


	//----- nvinfo : EIATTR_SPARSE_MMA_MASK
	.align		4
.L_1646:
        /*0018*/ 	.byte	0x03, 0x50
        /*001a*/ 	.short	0x0000


	//----- nvinfo : EIATTR_MAXREG_COUNT
	.align		4
        /*001c*/ 	.byte	0x03, 0x1b
        /*001e*/ 	.short	0x0050


	//----- nvinfo : EIATTR_NUM_BARRIERS
	.align		4
        /*0020*/ 	.byte	0x02, 0x4c
        /*0022*/ 	.byte	0x01
	.zero		1


	//----- nvinfo : EIATTR_MERCURY_ISA_VERSION
	.align		4
        /*0024*/ 	.byte	0x03, 0x5f
        /*0026*/ 	.short	0x0101


	//----- nvinfo : EIATTR_MBARRIER_INSTR_OFFSETS
	.align		4
        /*0028*/ 	.byte	0x04, 0x39
        /*002a*/ 	.short	(.L_1648 - .L_1647)


	//   ....[0]....
.L_1647:
        /*002c*/ 	.word	0x000004a0
        /*0030*/ 	.word	0x000000ff
        /*0034*/ 	.word	0x00012000
        /*0038*/ 	.short	0x0100
        /*003a*/ 	.byte	0x06
	.zero		1


	//   ....[1]....
        /*003c*/ 	.word	0x000005b0
        /*0040*/ 	.word	0x00000029
        /*0044*/ 	.word	0x00012000
        /*0048*/ 	.short	0x010a
        /*004a*/ 	.byte	0x3f
	.zero		1


	//----- nvinfo : EIATTR_NUM_MBARRIERS
	.align		4
.L_1648:
        /*004c*/ 	.byte	0x03, 0x38
        /*004e*/ 	.short	0x0001


	//----- nvinfo : EIATTR_EXIT_INSTR_OFFSETS
	.align		4
        /*0050*/ 	.byte	0x04, 0x1c
        /*0052*/ 	.short	(.L_1650 - .L_1649)


	//   ....[0]....
.L_1649:
        /*0054*/ 	.word	0x000001b0


	//   ....[1]....
        /*0058*/ 	.word	0x00001220


	//   ....[2]....
        /*005c*/ 	.word	0x000012f0


	//----- nvinfo : EIATTR_MAX_THREADS
	.align		4
.L_1650:
        /*0060*/ 	.byte	0x04, 0x05
        /*0062*/ 	.short	(.L_1652 - .L_1651)
.L_1651:
        /*0064*/ 	.word	0x00000180
        /*0068*/ 	.word	0x00000001
        /*006c*/ 	.word	0x00000001


	//----- nvinfo : EIATTR_CRS_STACK_SIZE
	.align		4
.L_1652:
        /*0070*/ 	.byte	0x04, 0x1e
        /*0072*/ 	.short	(.L_1654 - .L_1653)
.L_1653:
        /*0074*/ 	.word	0x00000000


	//----- nvinfo : EIATTR_CBANK_PARAM_SIZE
	.align		4
.L_1654:
        /*0078*/ 	.byte	0x03, 0x19
        /*007a*/ 	.short	0x0070


	//----- nvinfo : EIATTR_PARAM_CBANK
	.align		4
        /*007c*/ 	.byte	0x04, 0x0a
        /*007e*/ 	.short	(.L_1656 - .L_1655)
	.align		4
.L_1655:
        /*0080*/ 	.word	index@(.nv.constant0._ZN7cutlass13device_kernelIN5flash32FlashAttnBwdPostprocessConvertdQIN4cute5tupleIJNS3_1CILi64EEENS5_ILi192EEEEEENS_6half_tEfNS_4arch4Sm90ELi384ENS3_8TiledMMAINS3_8MMA_AtomIJNS3_4SM904GMMA25MMA_64x64x16_F32F16F16_SSILNSF_5MajorE0ELSH_1ELNSF_7ScaleInE1ELSI_1EEEEEENS3_6LayoutINS4_IJNS5_ILi1EEENS5_ILi3EEESM_EEENS4_IJNS5_ILi0EEESM_SP_EEEEENS4_IJNS3_10UnderscoreESS_SS_EEEEELb0EEEEEvNT_6ParamsE)
        /*0084*/ 	.short	0x0210
        /*0086*/ 	.short	0x0070


	//----- nvinfo : EIATTR_SW_WAR
	.align		4
.L_1656:
        /*0088*/ 	.byte	0x04, 0x36
        /*008a*/ 	.short	(.L_1658 - .L_1657)
.L_1657:
        /*008c*/ 	.word	0x00000008
.L_1658:


//--------------------- .nv.info._ZN7cutlass13device_kernelIN5flash11enable_sm90INS1_16FlashAttnBwdSm90INS1_25CollectiveMainloopBwdSm90ILi2ELi1ELi1EN4cute5tupleIJNS5_1CILi1EEES8_S8_EEENS6_IJNS7_ILi64EEENS7_ILi96EEENS7_ILi192EEEEEENS_6half_tEfNS_4arch4Sm90ELb1ELb0ELb0ELb1ELb1ELb0ELb1ELb0ELi3ELi1ELi1ELi1ELb0EEENS1_24CollectiveEpilogueBwdGQAISD_fSG_Li384ELb1ELb1EEENS1_25SingleTileBwdLPTSchedulerILb1ELi96ELb1EEEEEEEEEvNT_6ParamsE --------------------------
	.section	.nv.info._ZN7cutlass13device_kernelIN5flash11enable_sm90INS1_16FlashAttnBwdSm90INS1_25CollectiveMainloopBwdSm90ILi2ELi1ELi1EN4cute5tupleIJNS5_1CILi1EEES8_S8_EEENS6_IJNS7_ILi64EEENS7_ILi96EEENS7_ILi192EEEEEENS_6half_tEfNS_4arch4Sm90ELb1ELb0ELb0ELb1ELb1ELb0ELb1ELb0ELi3ELi1ELi1ELi1ELb0EEENS1_24CollectiveEpilogueBwdGQAISD_fSG_Li384ELb1ELb1EEENS1_25SingleTileBwdLPTSchedulerILb1ELi96ELb1EEEEEEEEEvNT_6ParamsE,"",@"SHT_CUDA_INFO"
	.sectionflags	@""
	.align	4


	//----- nvinfo : EIATTR_CUDA_API_VERSION
	.align		4
        /*0000*/ 	.byte	0x04, 0x37
        /*0002*/ 	.short	(.L_1660 - .L_1659)
.L_1659:
        /*0004*/ 	.word	0x00000082


	//----- nvinfo : EIATTR_KPARAM_INFO
	.align		4
.L_1660:
        /*0008*/ 	.byte	0x04, 0x17
        /*000a*/ 	.short	(.L_1662 - .L_1661)
.L_1661:
        /*000c*/ 	.word	0x00000000
        /*0010*/ 	.short	0x0000
        /*0012*/ 	.short	0x0070
        /*0014*/ 	.byte	0x00, 0xf0, 0x01, 0x1c


	//----- nvinfo : EIATTR_SPARSE_MMA_MASK
	.align		4
.L_1662:
        /*0018*/ 	.byte	0x03, 0x50
        /*001a*/ 	.short	0x0000


	//----- nvinfo : EIATTR_MAXREG_COUNT
	.align		4
        /*001c*/ 	.byte	0x03, 0x1b
        /*001e*/ 	.short	0x0080


	//----- nvinfo : EIATTR_NUM_BARRIERS
	.align		4
        /*0020*/ 	.byte	0x02, 0x4c
        /*0022*/ 	.byte	0x10
	.zero		1


	//----- nvinfo : EIATTR_EXTERNS
	.align		4
        /*0024*/ 	.byte	0x04, 0x0f
        /*0026*/ 	.short	(.L_1664 - .L_1663)


	//   ....[0]....
	.align		4
.L_1663:
        /*0028*/ 	.word	index@(__assertfail)


	//----- nvinfo : EIATTR_ANNOTATIONS
	.align		4
.L_1664:
        /*002c*/ 	.byte	0x04, 0x55
        /*002e*/ 	.short	(.L_1666 - .L_1665)


	//   ....[0]....
.L_1665:
        /*0030*/ 	.word	0x00000001
        /*0034*/ 	.byte	0x40, 0x05, 0x00, 0x00, 0x01, 0x00, 0x00, 0x00, 0x10, 0x17, 0x00, 0x00, 0x01, 0x00, 0x00, 0x00
        /*0044*/ 	.byte	0x60, 0x9b, 0x00, 0x00


	//----- nvinfo : EIATTR_MERCURY_ISA_VERSION
	.align		4
.L_1666:
        /*0048*/ 	.byte	0x03, 0x5f
        /*004a*/ 	.short	0x0101


	//----- nvinfo : EIATTR_INT_WARP_WIDE_INSTR_OFFSETS
	.align		4
        /*004c*/ 	.byte	0x04, 0x31
        /*004e*/ 	.short	(.L_1668 - .L_1667)


	//   ....[0]....
.L_1667:
        /*0050*/ 	.word	0x00000180


	//   ....[1]....
        /*0054*/ 	.word	0x00000240


	//   ....[2]....
        /*0058*/ 	.word	0x00006120


	//   ....[3]....
        /*005c*/ 	.word	0x00006910


	//   ....[4]....
        /*0060*/ 	.word	0x00006f70


	//----- nvinfo : EIATTR_COOP_GROUP_MASK_REGIDS
	.align		4
.L_1668:
        /*0064*/ 	.byte	0x04, 0x29
        /*0066*/ 	.short	(.L_1670 - .L_1669)


	//   ....[0]....
.L_1669:
        /*0068*/ 	.word	0xffffffff


	//   ....[1]....
        /*006c*/ 	.word	0xffffffff


	//   ....[2]....
        /*0070*/ 	.word	0xffffffff


	//   ....[3]....
        /*0074*/ 	.word	0xffffffff


	//   ....[4]....
        /*0078*/ 	.word	0xffffffff


	//   ....[5]....
        /*007c*/ 	.word	0xffffffff


	//   ....[6]....
        /*0080*/ 	.word	0xffffffff


	//   ....[7]....
        /*0084*/ 	.word	0xffffffff


	//   ....[8]....
        /*0088*/ 	.word	0xffffffff


	//   ....[9]....
        /*008c*/ 	.word	0xffffffff


	//   ....[10]....
        /*0090*/ 	.word	0xffffffff


	//   ....[11]....
        /*0094*/ 	.word	0xffffffff


	//   ....[12]....
        /*0098*/ 	.word	0xffffffff


	//   ....[13]....
        /*009c*/ 	.word	0xffffffff


	//   ....[14]....
        /*00a0*/ 	.word	0xffffffff


	//   ....[15]....
        /*00a4*/ 	.word	0xffffffff


	//   ....[16]....
        /*00a8*/ 	.word	0xffffffff


	//   ....[17]....
        /*00ac*/ 	.word	0x0500000f


	//   ....[18]....
        /*00b0*/ 	.word	0x0500000f


	//   ....[19]....
        /*00b4*/ 	.word	0x0500000f


	//   ....[20]....
        /*00b8*/ 	.word	0x0500000f


	//   ....[21]....
        /*00bc*/ 	.word	0x0500000f


	//   ....[22]....
        /*00c0*/ 	.word	0x0500000f


	//----- nvinfo : EIATTR_COOP_GROUP_INSTR_OFFSETS
	.align		4
.L_1670:
        /*00c4*/ 	.byte	0x04, 0x28
        /*00c6*/ 	.short	(.L_1672 - .L_1671)


	//   ....[0]....
.L_1671:
        /*00c8*/ 	.word	0x00000060


	//   ....[1]....
        /*00cc*/ 	.word	0x00000190


	//   ....[2]....
        /*00d0*/ 	.word	0x00000220


	//   ....[3]....
        /*00d4*/ 	.word	0x000003a0


	//   ....[4]....
        /*00d8*/ 	.word	0x00000600


	//   ....[5]....
        /*00dc*/ 	.word	0x000015b0


	//   ....[6]....
        /*00e0*/ 	.word	0x00004720


	//   ....[7]....
        /*00e4*/ 	.word	0x000048b0


	//   ....[8]....
        /*00e8*/ 	.word	0x00004b40


	//   ....[9]....
        /*00ec*/ 	.word	0x00004cd0


	//   ....[10]....
        /*00f0*/ 	.word	0x00004de0


	//   ....[11]....
        /*00f4*/ 	.word	0x00005b90


	//   ....[12]....
        /*00f8*/ 	.word	0x00006050


	//   ....[13]....
        /*00fc*/ 	.word	0x00006450


	//   ....[14]....
        /*0100*/ 	.word	0x00006840


	//   ....[15]....
        /*0104*/ 	.word	0x00006af0


	//   ....[16]....
        /*0108*/ 	.word	0x00006ea0


	//   ....[17]....
        /*010c*/ 	.word	0x00009d90


	//   ....[18]....
        /*0110*/ 	.word	0x00009ee0


	//   ....[19]....
        /*0114*/ 	.word	0x00009f50


	//   ....[20]....
        /*0118*/ 	.word	0x00009fc0


	//   ....[21]....
        /*011c*/ 	.word	0x0000a030


	//   ....[22]....
        /*0120*/ 	.word	0x0000a0a0


	//----- nvinfo : EIATTR_REG_RECONFIG
	.align		4
.L_1672:
        /*0124*/ 	.byte	0x01, 0x54
	.zero		2


	//----- nvinfo : EIATTR_SYSCALL_OFFSETS
	.align		4
        /*0128*/ 	.byte	0x04, 0x46
        /*012a*/ 	.short	(.L_1674 - .L_1673)


	//   ....[0]....
.L_1673:
        /*012c*/ 	.word	0x00001210


	//   ....[1]....
        /*0130*/ 	.word	0x00001300


	//   ....[2]....
        /*0134*/ 	.word	0x00001440


	//   ....[3]....
        /*0138*/ 	.word	0x00001530


	//----- nvinfo : EIATTR_MBARRIER_INSTR_OFFSETS
	.align		4
.L_1674:
        /*013c*/ 	.byte	0x04, 0x39
        /*013e*/ 	.short	(.L_1676 - .L_1675)


	//   ....[0]....
.L_1675:
        /*0140*/ 	.word	0x00000260
        /*0144*/ 	.word	0x000000ff
        /*0148*/ 	.word	0x00036400
        /*014c*/ 	.short	0x0100
        /*014e*/ 	.byte	0x06
	.zero		1


	//   ....[1]....
        /*0150*/ 	.word	0x00000350
        /*0154*/ 	.word	0x000000ff
        /*0158*/ 	.word	0x00036410
        /*015c*/ 	.short	0x0100
        /*015e*/ 	.byte	0x08
	.zero		1


	//   ....[2]....
        /*0160*/ 	.word	0x00000360
        /*0164*/ 	.word	0x000000ff
        /*0168*/ 	.word	0x00036420
        /*016c*/ 	.short	0x0100
        /*016e*/ 	.byte	0x08
	.zero		1


	//   ....[3]....
        /*0170*/ 	.word	0x00000370
        /*0174*/ 	.word	0x000000ff
        /*0178*/ 	.word	0x00036418
        /*017c*/ 	.short	0x0100
        /*017e*/ 	.byte	0x08
	.zero		1


	//   ....[4]....
        /*0180*/ 	.word	0x00000380
        /*0184*/ 	.word	0x000000ff
        /*0188*/ 	.word	0x00036428
        /*018c*/ 	.short	0x0100
        /*018e*/ 	.byte	0x08
	.zero		1


	//   ....[5]....
        /*0190*/ 	.word	0x000004b0
        /*0194*/ 	.word	0x000000ff
        /*0198*/ 	.word	0x00036430
        /*019c*/ 	.short	0x0100
        /*019e*/ 	.byte	0x08
	.zero		1


	//   ....[6]....
        /*01a0*/ 	.word	0x000004c0
        /*01a4*/ 	.word	0x000000ff
        /*01a8*/ 	.word	0x00036438
        /*01ac*/ 	.short	0x0100
        /*01ae*/ 	.byte	0x08
	.zero		1


	//   ....[7]....
        /*01b0*/ 	.word	0x000015f0
        /*01b4*/ 	.word	0x000000ff
        /*01b8*/ 	.word	0x00036400
        /*01bc*/ 	.short	0x010a
        /*01be*/ 	.byte	0x24
	.zero		1


	//   ....[8]....
        /*01c0*/ 	.word	0x000016f0
        /*01c4*/ 	.word	0x000000ff
        /*01c8*/ 	.word	0x00036400
        /*01cc*/ 	.short	0x010a
        /*01ce*/ 	.byte	0x24
	.zero		1


	//   ....[9]....
        /*01d0*/ 	.word	0x00001dd0
        /*01d4*/ 	.word	0x00000003
        /*01d8*/ 	.word	0x00036410
        /*01dc*/ 	.short	0x010a
        /*01de*/ 	.byte	0x3f
	.zero		1


	//   ....[10]....
        /*01e0*/ 	.word	0x00001e10
        /*01e4*/ 	.word	0x00000003
        /*01e8*/ 	.word	0x00036410
        /*01ec*/ 	.short	0x010a
        /*01ee*/ 	.byte	0x3f
	.zero		1


	//   ....[11]....
        /*01f0*/ 	.word	0x000024b0
        /*01f4*/ 	.word	0x000000ff
        /*01f8*/ 	.word	0x00036430
        /*01fc*/ 	.short	0x010a
        /*01fe*/ 	.byte	0x24
	.zero		1


	//   ....[12]....
        /*0200*/ 	.word	0x000024f0
        /*0204*/ 	.word	0x000000ff
        /*0208*/ 	.word	0x00036430
        /*020c*/ 	.short	0x010a
        /*020e*/ 	.byte	0x24
	.zero		1


	//   ....[13]....
        /*0210*/ 	.word	0x00003970
        /*0214*/ 	.word	0x000000ff
        /*0218*/ 	.word	0x00000000
        /*021c*/ 	.short	0x0101
        /*021e*/ 	.byte	0x04
	.zero		1


	//   ....[14]....
        /*0220*/ 	.word	0x00003d00
        /*0224*/ 	.word	0x00000003
        /*0228*/ 	.word	0x00000000
        /*022c*/ 	.short	0x0101
        /*022e*/ 	.byte	0x3f
	.zero		1


	//   ....[15]....
        /*0230*/ 	.word	0x00007c90
        /*0234*/ 	.word	0x00000000
        /*0238*/ 	.word	0x00036420
        /*023c*/ 	.short	0x010a
        /*023e*/ 	.byte	0x3f
	.zero		1


	//   ....[16]....
        /*0240*/ 	.word	0x00008480
        /*0244*/ 	.word	0x00000000
        /*0248*/ 	.word	0x00036438
        /*024c*/ 	.short	0x010a
        /*024e*/ 	.byte	0x3f
	.zero		1


	//   ....[17]....
        /*0250*/ 	.word	0x000087e0
        /*0254*/ 	.word	0x00000000
        /*0258*/ 	.word	0x00036428
        /*025c*/ 	.short	0x010a
        /*025e*/ 	.byte	0x3f
	.zero		1


	//   ....[18]....
        /*0260*/ 	.word	0x00008b10
        /*0264*/ 	.word	0x00000000
        /*0268*/ 	.word	0x00036438
        /*026c*/ 	.short	0x010a
        /*026e*/ 	.byte	0x3f
	.zero		1


	//   ....[19]....
        /*0270*/ 	.word	0x00008e00
        /*0274*/ 	.word	0x00000000
        /*0278*/ 	.word	0x00036420
        /*027c*/ 	.short	0x010a
        /*027e*/ 	.byte	0x3f
	.zero		1


	//   ....[20]....
        /*0280*/ 	.word	0x00009180
        /*0284*/ 	.word	0x00000000
        /*0288*/ 	.word	0x00036438
        /*028c*/ 	.short	0x010a
        /*028e*/ 	.byte	0x3f
	.zero		1


	//   ....[21]....
        /*0290*/ 	.word	0x00009480
        /*0294*/ 	.word	0x00000000
        /*0298*/ 	.word	0x00036428
        /*029c*/ 	.short	0x010a
        /*029e*/ 	.byte	0x3f
	.zero		1


	//   ....[22]....
        /*02a0*/ 	.word	0x000097c0
        /*02a4*/ 	.word	0x00000000
        /*02a8*/ 	.word	0x00036438
        /*02ac*/ 	.short	0x010a
        /*02ae*/ 	.byte	0x3f
	.zero		1


	//   ....[23]....
        /*02b0*/ 	.word	0x00009c20
        /*02b4*/ 	.word	0x00000007
        /*02b8*/ 	.word	0x00000000
        /*02bc*/ 	.short	0x010a
        /*02be*/ 	.byte	0x3f
	.zero		1


	//   ....[24]....
        /*02c0*/ 	.word	0x00009ca0
        /*02c4*/ 	.word	0x00000003
        /*02c8*/ 	.word	0x00000000
        /*02cc*/ 	.short	0x010a
        /*02ce*/ 	.byte	0x3f
	.zero		1


	//   ....[25]....
        /*02d0*/ 	.word	0x00009cf0
        /*02d4*/ 	.word	0x00000009
        /*02d8*/ 	.word	0x00036438
        /*02dc*/ 	.short	0x010a
        /*02de*/ 	.byte	0x3f
	.zero		1


	//   ....[26]....
        /*02e0*/ 	.word	0x00009dc0
        /*02e4*/ 	.word	0x0000009b
        /*02e8*/ 	.word	0x00036400
        /*02ec*/ 	.short	0x010a
        /*02ee*/ 	.byte	0x3f
	.zero		1


	//   ....[27]....
        /*02f0*/ 	.word	0x00009e10
        /*02f4*/ 	.word	0x00000003
        /*02f8*/ 	.word	0x00036410
        /*02fc*/ 	.short	0x010a
        /*02fe*/ 	.byte	0x3f
	.zero		1


	//   ....[28]....
        /*0300*/ 	.word	0x00009e60
        /*0304*/ 	.word	0x0000009b
        /*0308*/ 	.word	0x00036430
        /*030c*/ 	.short	0x010a
        /*030e*/ 	.byte	0x3f
	.zero		1


	//   ....[29]....
        /*0310*/ 	.word	0x0000a0e0
        /*0314*/ 	.word	0x00000000
        /*0318*/ 	.word	0x00036420
        /*031c*/ 	.short	0x010a
        /*031e*/ 	.byte	0x3f
	.zero		1


	//   ....[30]....
        /*0320*/ 	.word	0x0000a130
        /*0324*/ 	.word	0x00000000
        /*0328*/ 	.word	0x00036438
        /*032c*/ 	.short	0x010a
        /*032e*/ 	.byte	0x3f
	.zero		1


	//   ....[31]....
        /*0330*/ 	.word	0x0000a180
        /*0334*/ 	.word	0x00000000
        /*0338*/ 	.word	0x00036428
        /*033c*/ 	.short	0x010a
        /*033e*/ 	.byte	0x3f
	.zero		1


	//   ....[32]....
        /*0340*/ 	.word	0x0000a1e0
        /*0344*/ 	.word	0x00000000
        /*0348*/ 	.word	0x00036438
        /*034c*/ 	.short	0x010a
        /*034e*/ 	.byte	0x3f
	.zero		1


	//   ....[33]....
        /*0350*/ 	.word	0x0000a260
        /*0354*/ 	.word	0x00000000
        /*0358*/ 	.word	0x00036420
        /*035c*/ 	.short	0x010a
        /*035e*/ 	.byte	0x3f
	.zero		1


	//   ....[34]....
        /*0360*/ 	.word	0x0000a2b0
        /*0364*/ 	.word	0x00000000
        /*0368*/ 	.word	0x00036438
        /*036c*/ 	.short	0x010a
        /*036e*/ 	.byte	0x3f
	.zero		1


	//   ....[35]....
        /*0370*/ 	.word	0x0000a300
        /*0374*/ 	.word	0x00000000
        /*0378*/ 	.word	0x00036428
        /*037c*/ 	.short	0x010a
        /*037e*/ 	.byte	0x3f
	.zero		1


	//   ....[36]....
        /*0380*/ 	.word	0x0000a350
        /*0384*/ 	.word	0x00000000
        /*0388*/ 	.word	0x00036438
        /*038c*/ 	.short	0x010a
        /*038e*/ 	.byte	0x3f
	.zero		1


	//   ....[37]....
        /*0390*/ 	.word	0x0000a420
        /*0394*/ 	.word	0x00000007
        /*0398*/ 	.word	0x00000000
        /*039c*/ 	.short	0x010a
        /*039e*/ 	.byte	0x3f
	.zero		1


	//   ....[38]....
        /*03a0*/ 	.word	0x0000a470
        /*03a4*/ 	.word	0x00000003
        /*03a8*/ 	.word	0x00000000
        /*03ac*/ 	.short	0x010a
        /*03ae*/ 	.byte	0x3f
	.zero		1


	//----- nvinfo : EIATTR_NUM_MBARRIERS
	.align		4
.L_1676:
        /*03b0*/ 	.byte	0x03, 0x38
        /*03b2*/ 	.short	0x0007


	//----- nvinfo : EIATTR_EXIT_INSTR_OFFSETS
	.align		4
        /*03b4*/ 	.byte	0x04, 0x1c
        /*03b6*/ 	.short	(.L_1678 - .L_1677)


	//   ....[0]....
.L_1677:
        /*03b8*/ 	.word	0x00009d40


	//----- nvinfo : EIATTR_MAX_THREADS
	.align		4
.L_1678:
        /*03bc*/ 	.byte	0x04, 0x05
        /*03be*/ 	.short	(.L_1680 - .L_1679)
.L_1679:
        /*03c0*/ 	.word	0x00000200
        /*03c4*/ 	.word	0x00000001
        /*03c8*/ 	.word	0x00000001


	//----- nvinfo : EIATTR_CRS_STACK_SIZE
	.align		4
.L_1680:
        /*03cc*/ 	.byte	0x04, 0x1e
        /*03ce*/ 	.short	(.L_1682 - .L_1681)
.L_1681:
        /*03d0*/ 	.word	0x00000000


	//----- nvinfo : EIATTR_CBANK_PARAM_SIZE
	.align		4
.L_1682:
        /*03d4*/ 	.byte	0x03, 0x19
        /*03d6*/ 	.short	0x0770


	//----- nvinfo : EIATTR_PARAM_CBANK
	.align		4
        /*03d8*/ 	.byte	0x04, 0x0a
        /*03da*/ 	.short	(.L_1684 - .L_1683)
	.align		4
.L_1683:
        /*03dc*/ 	.word	index@(.nv.constant0._ZN7cutlass13device_kernelIN5flash11enable_sm90INS1_16FlashAttnBwdSm90INS1_25CollectiveMainloopBwdSm90ILi2ELi1ELi1EN4cute5tupleIJNS5_1CILi1EEES8_S8_EEENS6_IJNS7_ILi64EEENS7_ILi96EEENS7_ILi192EEEEEENS_6half_tEfNS_4arch4Sm90ELb1ELb0ELb0ELb1ELb1ELb0ELb1ELb0ELi3ELi1ELi1ELi1ELb0EEENS1_24CollectiveEpilogueBwdGQAISD_fSG_Li384ELb1ELb1EEENS1_25SingleTileBwdLPTSchedulerILb1ELi96ELb1EEEEEEEEEvNT_6ParamsE)
        /*03e0*/ 	.short	0x0210
        /*03e2*/ 	.short	0x0770


	//----- nvinfo : EIATTR_SW_WAR
	.align		4
.L_1684:
        /*03e4*/ 	.byte	0x04, 0x36
        /*03e6*/ 	.short	(.L_1686 - .L_1685)
.L_1685:
        /*03e8*/ 	.word	0x00000008
.L_1686:


//--------------------- .nv.info._ZN7cutlass13device_kernelIN5flash22FlashAttnBwdPreprocessIN4cute5tupleIJNS3_1CILi64EEENS5_ILi192EEEEEENS_6half_tEfNS_4arch4Sm90ELb1ELb1EEEEEvNT_6ParamsE --------------------------
	.section	.nv.info._ZN7cutlass13device_kernelIN5flash22FlashAttnBwdPreprocessIN4cute5tupleIJNS3_1CILi64EEENS5_ILi192EEEEEENS_6half_tEfNS_4arch4Sm90ELb1ELb1EEEEEvNT_6ParamsE,"",@"SHT_CUDA_INFO"
	.sectionflags	@""
	.align	4


	//----- nvinfo : EIATTR_CUDA_API_VERSION
	.align		4
        /*0000*/ 	.byte	0x04, 0x37
        /*0002*/ 	.short	(.L_1688 - .L_1687)
.L_1687:
        /*0004*/ 	.word	0x00000082


	//----- nvinfo : EIATTR_KPARAM_INFO
	.align		4
.L_1688:
        /*0008*/ 	.byte	0x04, 0x17
        /*000a*/ 	.short	(.L_1690 - .L_1689)
.L_1689:
        /*000c*/ 	.word	0x00000000
        /*0010*/ 	.short	0x0000
        /*0012*/ 	.short	0x0000
        /*0014*/ 	.byte	0x00, 0xf0, 0xc1, 0x03


	//----- nvinfo : EIATTR_SPARSE_MMA_MASK
	.align		4
.L_1690:
        /*0018*/ 	.byte	0x03, 0x50
        /*001a*/ 	.short	0x0000


	//----- nvinfo : EIATTR_MAXREG_COUNT
	.align		4
        /*001c*/ 	.byte	0x03, 0x1b
        /*001e*/ 	.short	0x0080


	//----- nvinfo : EIATTR_MERCURY_ISA_VERSION
	.align		4
        /*0020*/ 	.byte	0x03, 0x5f
        /*0022*/ 	.short	0x0101


	//----- nvinfo : EIATTR_COOP_GROUP_MASK_REGIDS
	.align		4
        /*0024*/ 	.byte	0x04, 0x29
        /*0026*/ 	.short	(.L_1692 - .L_1691)


	//   ....[0]....
.L_1691:
        /*0028*/ 	.word	0xffffffff


	//   ....[1]....
        /*002c*/ 	.word	0xffffffff


	//   ....[2]....
        /*0030*/ 	.word	0xffffffff


	//   ....[3]....
        /*0034*/ 	.word	0xffffffff


	//   ....[4]....
        /*0038*/ 	.word	0xffffffff


	//   ....[5]....
        /*003c*/ 	.word	0xffffffff


	//----- nvinfo : EIATTR_COOP_GROUP_INSTR_OFFSETS
	.align		4
.L_1692:
        /*0040*/ 	.byte	0x04, 0x28
        /*0042*/ 	.short	(.L_1694 - .L_1693)


	//   ....[0]....
.L_1693:
        /*0044*/ 	.word	0x00001ca0


	//   ....[1]....
        /*0048*/ 	.word	0x00001cd0


	//   ....[2]....
        /*004c*/ 	.word	0x00001d10


	//   ....[3]....
        /*0050*/ 	.word	0x00001d40


	//   ....[4]....
        /*0054*/ 	.word	0x00001db0


	//   ....[5]....
        /*0058*/ 	.word	0x00001de0


	//----- nvinfo : EIATTR_EXIT_INSTR_OFFSETS
	.align		4
.L_1694:
        /*005c*/ 	.byte	0x04, 0x1c
        /*005e*/ 	.short	(.L_1696 - .L_1695)


	//   ....[0]....
.L_1695:
        /*0060*/ 	.word	0x000001c0


	//   ....[1]....
        /*0064*/ 	.word	0x00002330


	//   ....[2]....
        /*0068*/ 	.word	0x000023b0


	//----- nvinfo : EIATTR_MAX_THREADS
	.align		4
.L_1696:
        /*006c*/ 	.byte	0x04, 0x05
        /*006e*/ 	.short	(.L_1698 - .L_1697)
.L_1697:
        /*0070*/ 	.word	0x00000100
        /*0074*/ 	.word	0x00000001
        /*0078*/ 	.word	0x00000001


	//----- nvinfo : EIATTR_CRS_STACK_SIZE
	.align		4
.L_1698:
        /*007c*/ 	.byte	0x04, 0x1e
        /*007e*/ 	.short	(.L_1700 - .L_1699)
.L_1699:
        /*0080*/ 	.word	0x00000000


	//----- nvinfo : EIATTR_CBANK_PARAM_SIZE
	.align		4
.L_1700:
        /*0084*/ 	.byte	0x03, 0x19
        /*0086*/ 	.short	0x00f0


	//----- nvinfo : EIATTR_PARAM_CBANK
	.align		4
        /*0088*/ 	.byte	0x04, 0x0a
        /*008a*/ 	.short	(.L_1702 - .L_1701)
	.align		4
.L_1701:
        /*008c*/ 	.word	index@(.nv.constant0._ZN7cutlass13device_kernelIN5flash22FlashAttnBwdPreprocessIN4cute5tupleIJNS3_1CILi64EEENS5_ILi192EEEEEENS_6half_tEfNS_4arch4Sm90ELb1ELb1EEEEEvNT_6ParamsE)
        /*0090*/ 	.short	0x0210
        /*0092*/ 	.short	0x00f0


	//----- nvinfo : EIATTR_SW_WAR
	.align		4
.L_1702:
        /*0094*/ 	.byte	0x04, 0x36
        /*0096*/ 	.short	(.L_1704 - .L_1703)
.L_1703:
        /*0098*/ 	.word	0x00000008
.L_1704:


//--------------------- .nv.callgraph             --------------------------
	.section	.nv.callgraph,"",@"SHT_CUDA_CALLGRAPH"
	.align	4
	.sectionentsize	8
	.align		4
        /*0000*/ 	.word	0x00000000
	.align		4
        /*0004*/ 	.word	0xffffffff
	.align		4
        /*0008*/ 	.word	index@(_ZN7cutlass13device_kernelIN5flash11enable_sm90INS1_16FlashAttnBwdSm90INS1_25CollectiveMainloopBwdSm90ILi2ELi1ELi1EN4cute5tupleIJNS5_1CILi1EEES8_S8_EEENS6_IJNS7_ILi64EEENS7_ILi96EEENS7_ILi192EEEEEENS_6half_tEfNS_4arch4Sm90ELb0ELb0ELb1ELb0ELb0ELb0ELb1ELb0ELi3ELi1ELi1ELi1ELb0EEENS1_21CollectiveEpilogueBwdISD_SE_SG_Li384ELb0ELb1ELi3EEENS1_19SingleTileSchedulerILb0ELb0ELb0ELi96EEEEEEEEEvNT_6ParamsE)
	.align		4
        /*000c*/ 	.word	index@(__assertfail)
	.align		4
        /*0010*/ 	.word	index@(_ZN7cutlass13device_kernelIN5flash11enable_sm90INS1_16FlashAttnBwdSm90INS1_25CollectiveMainloopBwdSm90ILi2ELi1ELi1EN4cute5tupleIJNS5_1CILi1EEES8_S8_EEENS6_IJNS7_ILi64EEENS7_ILi96EEENS7_ILi192EEEEEENS_6half_tEfNS_4arch4Sm90ELb0ELb0ELb1ELb0ELb1ELb0ELb1ELb0ELi3ELi1ELi1ELi1ELb0EEENS1_21CollectiveEpilogueBwdISD_SE_SG_Li384ELb0ELb1ELi3EEENS1_19SingleTileSchedulerILb0ELb0ELb0ELi96EEEEEEEEEvNT_6ParamsE)
	.align		4
        /*0014*/ 	.word	index@(__assertfail)
	.align		4
        /*0018*/ 	.word	index@(_ZN7cutlass13device_kernelIN5flash11enable_sm90INS1_16FlashAttnBwdSm90INS1_25CollectiveMainloopBwdSm90ILi2ELi1ELi1EN4cute5tupleIJNS5_1CILi1EEES8_S8_EEENS6_IJNS7_ILi64EEENS7_ILi96EEENS7_ILi192EEEEEENS_6half_tEfNS_4arch4Sm90ELb0ELb0ELb1ELb0ELb0ELb0ELb1ELb0ELi3ELi1ELi1ELi1ELb0EEENS1_24CollectiveEpilogueBwdGQAISD_fSG_Li384ELb0ELb0EEENS1_19SingleTileSchedulerILb0ELb0ELb0ELi96EEEEEEEEEvNT_6ParamsE)
	.align		4
        /*001c*/ 	.word	index@(__assertfail)
	.align		4
        /*0020*/ 	.word	index@(_ZN7cutlass13device_kernelIN5flash11enable_sm90INS1_16FlashAttnBwdSm90INS1_25CollectiveMainloopBwdSm90ILi2ELi1ELi1EN4cute5tupleIJNS5_1CILi1EEES8_S8_EEENS6_IJNS7_ILi64EEENS7_ILi96EEENS7_ILi192EEEEEENS_6half_tEfNS_4arch4Sm90ELb0ELb0ELb1ELb0ELb1ELb0ELb1ELb0ELi3ELi1ELi1ELi1ELb0EEENS1_24CollectiveEpilogueBwdGQAISD_fSG_Li384ELb0ELb1EEENS1_19SingleTileSchedulerILb0ELb0ELb0ELi96EEEEEEEEEvNT_6ParamsE)
	.align		4
        /*0024*/ 	.word	index@(__assertfail)
	.align		4
        /*0028*/ 	.word	index@(_ZN7cutlass13device_kernelIN5flash11enable_sm90INS1_16FlashAttnBwdSm90INS1_25CollectiveMainloopBwdSm90ILi2ELi1ELi1EN4cute5tupleIJNS5_1CILi1EEES8_S8_EEENS6_IJNS7_ILi64EEENS7_ILi96EEENS7_ILi192EEEEEENS_6half_tEfNS_4arch4Sm90ELb0ELb0ELb1ELb1ELb0ELb0ELb1ELb0ELi3ELi1ELi1ELi1ELb0EEENS1_21CollectiveEpilogueBwdISD_SE_SG_Li384ELb1ELb1ELi3EEENS1_19SingleTileSchedulerILb1ELb0ELb0ELi96EEEEEEEEEvNT_6ParamsE)
	.align		4
        /*002c*/ 	.word	index@(__assertfail)
	.align		4
        /*0030*/ 	.word	index@(_ZN7cutlass13device_kernelIN5flash11enable_sm90INS1_16FlashAttnBwdSm90INS1_25CollectiveMainloopBwdSm90ILi2ELi1ELi1EN4cute5tupleIJNS5_1CILi1EEES8_S8_EEENS6_IJNS7_ILi64EEENS7_ILi96EEENS7_ILi192EEEEEENS_6half_tEfNS_4arch4Sm90ELb0ELb0ELb1ELb1ELb1ELb0ELb1ELb0ELi3ELi1ELi1ELi1ELb0EEENS1_21CollectiveEpilogueBwdISD_SE_SG_Li384ELb1ELb1ELi3EEENS1_19SingleTileSchedulerILb1ELb0ELb0ELi96EEEEEEEEEvNT_6ParamsE)
	.align		4
        /*0034*/ 	.word	index@(__assertfail)
	.align		4
        /*0038*/ 	.word	index@(_ZN7cutlass13device_kernelIN5flash11enable_sm90INS1_16FlashAttnBwdSm90INS1_25CollectiveMainloopBwdSm90ILi2ELi1ELi1EN4cute5tupleIJNS5_1CILi1EEES8_S8_EEENS6_IJNS7_ILi64EEENS7_ILi96EEENS7_ILi192EEEEEENS_6half_tEfNS_4arch4Sm90ELb0ELb0ELb1ELb1ELb0ELb0ELb1ELb0ELi3ELi1ELi1ELi1ELb0EEENS1_24CollectiveEpilogueBwdGQAISD_fSG_Li384ELb1ELb0EEENS1_19SingleTileSchedulerILb1ELb0ELb0ELi96EEEEEEEEEvNT_6ParamsE)
	.align		4
        /*003c*/ 	.word	index@(__assertfail)
	.align		4
        /*0040*/ 	.word	index@(_ZN7cutlass13device_kernelIN5flash11enable_sm90INS1_16FlashAttnBwdSm90INS1_25CollectiveMainloopBwdSm90ILi2ELi1ELi1EN4cute5tupleIJNS5_1CILi1EEES8_S8_EEENS6_IJNS7_ILi64EEENS7_ILi96EEENS7_ILi192EEEEEENS_6half_tEfNS_4arch4Sm90ELb0ELb0ELb1ELb1ELb1ELb0ELb1ELb0ELi3ELi1ELi1ELi1ELb0EEENS1_24CollectiveEpilogueBwdGQAISD_fSG_Li384ELb1ELb1EEENS1_19SingleTileSchedulerILb1ELb0ELb0ELi96EEEEEEEEEvNT_6ParamsE)
	.align		4
        /*0044*/ 	.word	index@(__assertfail)
	.align		4
        /*0048*/ 	.word	index@(_ZN7cutlass13device_kernelIN5flash11enable_sm90INS1_16FlashAttnBwdSm90INS1_25CollectiveMainloopBwdSm90ILi2ELi1ELi1EN4cute5tupleIJNS5_1CILi1EEES8_S8_EEENS6_IJNS7_ILi64EEENS7_ILi96EEENS7_ILi192EEEEEENS_6half_tEfNS_4arch4Sm90ELb0ELb1ELb1ELb0ELb0ELb0ELb1ELb0ELi3ELi1ELi1ELi1ELb0EEENS1_21CollectiveEpilogueBwdISD_SE_SG_Li384ELb0ELb1ELi3EEENS1_19SingleTileSchedulerILb0ELb0ELb0ELi96EEEEEEEEEvNT_6ParamsE)
	.align		4
        /*004c*/ 	.word	index@(__assertfail)
	.align		4
        /*0050*/ 	.word	index@(_ZN7cutlass13device_kernelIN5flash11enable_sm90INS1_16FlashAttnBwdSm90INS1_25CollectiveMainloopBwdSm90ILi2ELi1ELi1EN4cute5tupleIJNS5_1CILi1EEES8_S8_EEENS6_IJNS7_ILi64EEENS7_ILi96EEENS7_ILi192EEEEEENS_6half_tEfNS_4arch4Sm90ELb0ELb1ELb1ELb0ELb1ELb0ELb1ELb0ELi3ELi1ELi1ELi1ELb0EEENS1_21CollectiveEpilogueBwdISD_SE_SG_Li384ELb0ELb1ELi3EEENS1_19SingleTileSchedulerILb0ELb0ELb0ELi96EEEEEEEEEvNT_6ParamsE)
	.align		4
        /*0054*/ 	.word	index@(__assertfail)
	.align		4
        /*0058*/ 	.word	index@(_ZN7cutlass13device_kernelIN5flash11enable_sm90INS1_16FlashAttnBwdSm90INS1_25CollectiveMainloopBwdSm90ILi2ELi1ELi1EN4cute5tupleIJNS5_1CILi1EEES8_S8_EEENS6_IJNS7_ILi64EEENS7_ILi96EEENS7_ILi192EEEEEENS_6half_tEfNS_4arch4Sm90ELb0ELb1ELb1ELb0ELb0ELb0ELb1ELb0ELi3ELi1ELi1ELi1ELb0EEENS1_24CollectiveEpilogueBwdGQAISD_fSG_Li384ELb0ELb0EEENS1_19SingleTileSchedulerILb0ELb0ELb0ELi96EEEEEEEEEvNT_6ParamsE)
	.align		4
        /*005c*/ 	.word	index@(__assertfail)
	.align		4
        /*0060*/ 	.word	index@(_ZN7cutlass13device_kernelIN5flash11enable_sm90INS1_16FlashAttnBwdSm90INS1_25CollectiveMainloopBwdSm90ILi2ELi1ELi1EN4cute5tupleIJNS5_1CILi1EEES8_S8_EEENS6_IJNS7_ILi64EEENS7_ILi96EEENS7_ILi192EEEEEENS_6half_tEfNS_4arch4Sm90ELb0ELb1ELb1ELb0ELb1ELb0ELb1ELb0ELi3ELi1ELi1ELi1ELb0EEENS1_24CollectiveEpilogueBwdGQAISD_fSG_Li384ELb0ELb1EEENS1_19SingleTileSchedulerILb0ELb0ELb0ELi96EEEEEEEEEvNT_6ParamsE)
	.align		4
        /*0064*/ 	.word	index@(__assertfail)
	.align		4
        /*0068*/ 	.word	index@(_ZN7cutlass13device_kernelIN5flash11enable_sm90INS1_16FlashAttnBwdSm90INS1_25CollectiveMainloopBwdSm90ILi2ELi1ELi1EN4cute5tupleIJNS5_1CILi1EEES8_S8_EEENS6_IJNS7_ILi64EEENS7_ILi96EEENS7_ILi192EEEEEENS_6half_tEfNS_4arch4Sm90ELb0ELb1ELb1ELb1ELb0ELb0ELb1ELb0ELi3ELi1ELi1ELi1ELb0EEENS1_21CollectiveEpilogueBwdISD_SE_SG_Li384ELb1ELb1ELi3EEENS1_19SingleTileSchedulerILb1ELb0ELb0ELi96EEEEEEEEEvNT_6ParamsE)
	.align		4
        /*006c*/ 	.word	index@(__assertfail)
	.align		4
        /*0070*/ 	.word	index@(_ZN7cutlass13device_kernelIN5flash11enable_sm90INS1_16FlashAttnBwdSm90INS1_25CollectiveMainloopBwdSm90ILi2ELi1ELi1EN4cute5tupleIJNS5_1CILi1EEES8_S8_EEENS6_IJNS7_ILi64EEENS7_ILi96EEENS7_ILi192EEEEEENS_6half_tEfNS_4arch4Sm90ELb0ELb1ELb1ELb1ELb1ELb0ELb1ELb0ELi3ELi1ELi1ELi1ELb0EEENS1_21CollectiveEpilogueBwdISD_SE_SG_Li384ELb1ELb1ELi3EEENS1_19SingleTileSchedulerILb1ELb0ELb0ELi96EEEEEEEEEvNT_6ParamsE)
	.align		4
        /*0074*/ 	.word	index@(__assertfail)
	.align		4
        /*0078*/ 	.word	index@(_ZN7cutlass13device_kernelIN5flash11enable_sm90INS1_16FlashAttnBwdSm90INS1_25CollectiveMainloopBwdSm90ILi2ELi1ELi1EN4cute5tupleIJNS5_1CILi1EEES8_S8_EEENS6_IJNS7_ILi64EEENS7_ILi96EEENS7_ILi192EEEEEENS_6half_tEfNS_4arch4Sm90ELb0ELb1ELb1ELb1ELb0ELb0ELb1ELb0ELi3ELi1ELi1ELi1ELb0EEENS1_24CollectiveEpilogueBwdGQAISD_fSG_Li384ELb1ELb0EEENS1_19SingleTileSchedulerILb1ELb0ELb0ELi96EEEEEEEEEvNT_6ParamsE)
	.align		4
        /*007c*/ 	.word	index@(__assertfail)
	.align		4
        /*0080*/ 	.word	index@(_ZN7cutlass13device_kernelIN5flash11enable_sm90INS1_16FlashAttnBwdSm90INS1_25CollectiveMainloopBwdSm90ILi2ELi1ELi1EN4cute5tupleIJNS5_1CILi1EEES8_S8_EEENS6_IJNS7_ILi64EEENS7_ILi96EEENS7_ILi192EEEEEENS_6half_tEfNS_4arch4Sm90ELb0ELb1ELb1ELb1ELb1ELb0ELb1ELb0ELi3ELi1ELi1ELi1ELb0EEENS1_24CollectiveEpilogueBwdGQAISD_fSG_Li384ELb1ELb1EEENS1_19SingleTileSchedulerILb1ELb0ELb0ELi96EEEEEEEEEvNT_6ParamsE)
	.align		4
        /*0084*/ 	.word	index@(__assertfail)
	.align		4
        /*0088*/ 	.word	index@(_ZN7cutlass13device_kernelIN5flash11enable_sm90INS1_16FlashAttnBwdSm90INS1_25CollectiveMainloopBwdSm90ILi2ELi1ELi1EN4cute5tupleIJNS5_1CILi1EEES8_S8_EEENS6_IJNS7_ILi64EEENS7_ILi96EEENS7_ILi192EEEEEENS_6half_tEfNS_4arch4Sm90ELb1ELb0ELb1ELb0ELb0ELb0ELb1ELb0ELi3ELi1ELi1ELi1ELb0EEENS1_21CollectiveEpilogueBwdISD_SE_SG_Li384ELb0ELb1ELi3EEENS1_25SingleTileBwdLPTSchedulerILb0ELi96ELb0EEEEEEEEEvNT_6ParamsE)
	.align		4
        /*008c*/ 	.word	index@(__assertfail)
	.align		4
        /*0090*/ 	.word	index@(_ZN7cutlass13device_kernelIN5flash11enable_sm90INS1_16FlashAttnBwdSm90INS1_25CollectiveMainloopBwdSm90ILi2ELi1ELi1EN4cute5tupleIJNS5_1CILi1EEES8_S8_EEENS6_IJNS7_ILi64EEENS7_ILi96EEENS7_ILi192EEEEEENS_6half_tEfNS_4arch4Sm90ELb1ELb0ELb1ELb0ELb1ELb0ELb1ELb0ELi3ELi1ELi1ELi1ELb0EEENS1_21CollectiveEpilogueBwdISD_SE_SG_Li384ELb0ELb1ELi3EEENS1_25SingleTileBwdLPTSchedulerILb0ELi96ELb1EEEEEEEEEvNT_6ParamsE)
	.align		4
        /*0094*/ 	.word	index@(__assertfail)
	.align		4
        /*0098*/ 	.word	index@(_ZN7cutlass13device_kernelIN5flash11enable_sm90INS1_16FlashAttnBwdSm90INS1_25CollectiveMainloopBwdSm90ILi2ELi1ELi1EN4cute5tupleIJNS5_1CILi1EEES8_S8_EEENS6_IJNS7_ILi64EEENS7_ILi96EEENS7_ILi192EEEEEENS_6half_tEfNS_4arch4Sm90ELb1ELb0ELb1ELb0ELb0ELb0ELb1ELb0ELi3ELi1ELi1ELi1ELb0EEENS1_24CollectiveEpilogueBwdGQAISD_fSG_Li384ELb0ELb0EEENS1_25SingleTileBwdLPTSchedulerILb0ELi96ELb0EEEEEEEEEvNT_6ParamsE)
	.align		4
        /*009c*/ 	.word	index@(__assertfail)
	.align		4
        /*00a0*/ 	.word	index@(_ZN7cutlass13device_kernelIN5flash11enable_sm90INS1_16FlashAttnBwdSm90INS1_25CollectiveMainloopBwdSm90ILi2ELi1ELi1EN4cute5tupleIJNS5_1CILi1EEES8_S8_EEENS6_IJNS7_ILi64EEENS7_ILi96EEENS7_ILi192EEEEEENS_6half_tEfNS_4arch4Sm90ELb1ELb0ELb1ELb0ELb1ELb0ELb1ELb0ELi3ELi1ELi1ELi1ELb0EEENS1_24CollectiveEpilogueBwdGQAISD_fSG_Li384ELb0ELb1EEENS1_25SingleTileBwdLPTSchedulerILb0ELi96ELb1EEEEEEEEEvNT_6ParamsE)
	.align		4
        /*00a4*/ 	.word	index@(__assertfail)
	.align		4
        /*00a8*/ 	.word	index@(_ZN7cutlass13device_kernelIN5flash11enable_sm90INS1_16FlashAttnBwdSm90INS1_25CollectiveMainloopBwdSm90ILi2ELi1ELi1EN4cute5tupleIJNS5_1CILi1EEES8_S8_EEENS6_IJNS7_ILi64EEENS7_ILi96EEENS7_ILi192EEEEEENS_6half_tEfNS_4arch4Sm90ELb1ELb0ELb1ELb1ELb0ELb0ELb1ELb0ELi3ELi1ELi1ELi1ELb0EEENS1_21CollectiveEpilogueBwdISD_SE_SG_Li384ELb1ELb1ELi3EEENS1_25SingleTileBwdLPTSchedulerILb1ELi96ELb0EEEEEEEEEvNT_6ParamsE)
	.align		4
        /*00ac*/ 	.word	index@(__assertfail)
	.align		4
        /*00b0*/ 	.word	index@(_ZN7cutlass13device_kernelIN5flash11enable_sm90INS1_16FlashAttnBwdSm90INS1_25CollectiveMainloopBwdSm90ILi2ELi1ELi1EN4cute5tupleIJNS5_1CILi1EEES8_S8_EEENS6_IJNS7_ILi64EEENS7_ILi96EEENS7_ILi192EEEEEENS_6half_tEfNS_4arch4Sm90ELb1ELb0ELb1ELb1ELb1ELb0ELb1ELb0ELi3ELi1ELi1ELi1ELb0EEENS1_21CollectiveEpilogueBwdISD_SE_SG_Li384ELb1ELb1ELi3EEENS1_25SingleTileBwdLPTSchedulerILb1ELi96ELb1EEEEEEEEEvNT_6ParamsE)
	.align		4
        /*00b4*/ 	.word	index@(__assertfail)
	.align		4
        /*00b8*/ 	.word	index@(_ZN7cutlass13device_kernelIN5flash11enable_sm90INS1_16FlashAttnBwdSm90INS1_25CollectiveMainloopBwdSm90ILi2ELi1ELi1EN4cute5tupleIJNS5_1CILi1EEES8_S8_EEENS6_IJNS7_ILi64EEENS7_ILi96EEENS7_ILi192EEEEEENS_6half_tEfNS_4arch4Sm90ELb1ELb0ELb1ELb1ELb0ELb0ELb1ELb0ELi3ELi1ELi1ELi1ELb0EEENS1_24CollectiveEpilogueBwdGQAISD_fSG_Li384ELb1ELb0EEENS1_25SingleTileBwdLPTSchedulerILb1ELi96ELb0EEEEEEEEEvNT_6ParamsE)
	.align		4
        /*00bc*/ 	.word	index@(__assertfail)
	.align		4
        /*00c0*/ 	.word	index@(_ZN7cutlass13device_kernelIN5flash11enable_sm90INS1_16FlashAttnBwdSm90INS1_25CollectiveMainloopBwdSm90ILi2ELi1ELi1EN4cute5tupleIJNS5_1CILi1EEES8_S8_EEENS6_IJNS7_ILi64EEENS7_ILi96EEENS7_ILi192EEEEEENS_6half_tEfNS_4arch4Sm90ELb1ELb0ELb1ELb1ELb1ELb0ELb1ELb0ELi3ELi1ELi1ELi1ELb0EEENS1_24CollectiveEpilogueBwdGQAISD_fSG_Li384ELb1ELb1EEENS1_25SingleTileBwdLPTSchedulerILb1ELi96ELb1EEEEEEEEEvNT_6ParamsE)
	.align		4
        /*00c4*/ 	.word	index@(__assertfail)
	.align		4
        /*00c8*/ 	.word	index@(_ZN7cutlass13device_kernelIN5flash11enable_sm90INS1_16FlashAttnBwdSm90INS1_25CollectiveMainloopBwdSm90ILi2ELi1ELi1EN4cute5tupleIJNS5_1CILi1EEES8_S8_EEENS6_IJNS7_ILi64EEENS7_ILi96EEENS7_ILi192EEEEEENS_6half_tEfNS_4arch4Sm90ELb0ELb0ELb0ELb0ELb0ELb0ELb1ELb0ELi3ELi1ELi1ELi1ELb0EEENS1_21CollectiveEpilogueBwdISD_SE_SG_Li384ELb0ELb1ELi3EEENS1_19SingleTileSchedulerILb0ELb0ELb0ELi96EEEEEEEEEvNT_6ParamsE)
	.align		4
        /*00cc*/ 	.word	index@(__assertfail)
	.align		4
        /*00d0*/ 	.word	index@(_ZN7cutlass13device_kernelIN5flash11enable_sm90INS1_16FlashAttnBwdSm90INS1_25CollectiveMainloopBwdSm90ILi2ELi1ELi1EN4cute5tupleIJNS5_1CILi1EEES8_S8_EEENS6_IJNS7_ILi64EEENS7_ILi96EEENS7_ILi192EEEEEENS_6half_tEfNS_4arch4Sm90ELb0ELb0ELb0ELb0ELb1ELb0ELb1ELb0ELi3ELi1ELi1ELi1ELb0EEENS1_21CollectiveEpilogueBwdISD_SE_SG_Li384ELb0ELb1ELi3EEENS1_19SingleTileSchedulerILb0ELb0ELb0ELi96EEEEEEEEEvNT_6ParamsE)
	.align		4
        /*00d4*/ 	.word	index@(__assertfail)
	.align		4
        /*00d8*/ 	.word	index@(_ZN7cutlass13device_kernelIN5flash11enable_sm90INS1_16FlashAttnBwdSm90INS1_25CollectiveMainloopBwdSm90ILi2ELi1ELi1EN4cute5tupleIJNS5_1CILi1EEES8_S8_EEENS6_IJNS7_ILi64EEENS7_ILi96EEENS7_ILi192EEEEEENS_6half_tEfNS_4arch4Sm90ELb0ELb0ELb0ELb0ELb0ELb0ELb1ELb0ELi3ELi1ELi1ELi1ELb0EEENS1_24CollectiveEpilogueBwdGQAISD_fSG_Li384ELb0ELb0EEENS1_19SingleTileSchedulerILb0ELb0ELb0ELi96EEEEEEEEEvNT_6ParamsE)
	.align		4
        /*00dc*/ 	.word	index@(__assertfail)
	.align		4
        /*00e0*/ 	.word	index@(_ZN7cutlass13device_kernelIN5flash11enable_sm90INS1_16FlashAttnBwdSm90INS1_25CollectiveMainloopBwdSm90ILi2ELi1ELi1EN4cute5tupleIJNS5_1CILi1EEES8_S8_EEENS6_IJNS7_ILi64EEENS7_ILi96EEENS7_ILi192EEEEEENS_6half_tEfNS_4arch4Sm90ELb0ELb0ELb0ELb0ELb1ELb0ELb1ELb0ELi3ELi1ELi1ELi1ELb0EEENS1_24CollectiveEpilogueBwdGQAISD_fSG_Li384ELb0ELb1EEENS1_19SingleTileSchedulerILb0ELb0ELb0ELi96EEEEEEEEEvNT_6ParamsE)
	.align		4
        /*00e4*/ 	.word	index@(__assertfail)
	.align		4
        /*00e8*/ 	.word	index@(_ZN7cutlass13device_kernelIN5flash11enable_sm90INS1_16FlashAttnBwdSm90INS1_25CollectiveMainloopBwdSm90ILi2ELi1ELi1EN4cute5tupleIJNS5_1CILi1EEES8_S8_EEENS6_IJNS7_ILi64EEENS7_ILi96EEENS7_ILi192EEEEEENS_6half_tEfNS_4arch4Sm90ELb0ELb0ELb0ELb1ELb0ELb0ELb1ELb0ELi3ELi1ELi1ELi1ELb0EEENS1_21CollectiveEpilogueBwdISD_SE_SG_Li384ELb1ELb1ELi3EEENS1_19SingleTileSchedulerILb1ELb0ELb0ELi96EEEEEEEEEvNT_6ParamsE)
	.align		4
        /*00ec*/ 	.word	index@(__assertfail)
	.align		4
        /*00f0*/ 	.word	index@(_ZN7cutlass13device_kernelIN5flash11enable_sm90INS1_16FlashAttnBwdSm90INS1_25CollectiveMainloopBwdSm90ILi2ELi1ELi1EN4cute5tupleIJNS5_1CILi1EEES8_S8_EEENS6_IJNS7_ILi64EEENS7_ILi96EEENS7_ILi192EEEEEENS_6half_tEfNS_4arch4Sm90ELb0ELb0ELb0ELb1ELb1ELb0ELb1ELb0ELi3ELi1ELi1ELi1ELb0EEENS1_21CollectiveEpilogueBwdISD_SE_SG_Li384ELb1ELb1ELi3EEENS1_19SingleTileSchedulerILb1ELb0ELb0ELi96EEEEEEEEEvNT_6ParamsE)
	.align		4
        /*00f4*/ 	.word	index@(__assertfail)
	.align		4
        /*00f8*/ 	.word	index@(_ZN7cutlass13device_kernelIN5flash11enable_sm90INS1_16FlashAttnBwdSm90INS1_25CollectiveMainloopBwdSm90ILi2ELi1ELi1EN4cute5tupleIJNS5_1CILi1EEES8_S8_EEENS6_IJNS7_ILi64EEENS7_ILi96EEENS7_ILi192EEEEEENS_6half_tEfNS_4arch4Sm90ELb0ELb0ELb0ELb1ELb0ELb0ELb1ELb0ELi3ELi1ELi1ELi1ELb0EEENS1_24CollectiveEpilogueBwdGQAISD_fSG_Li384ELb1ELb0EEENS1_19SingleTileSchedulerILb1ELb0ELb0ELi96EEEEEEEEEvNT_6ParamsE)
	.align		4
        /*00fc*/ 	.word	index@(__assertfail)
	.align		4
        /*0100*/ 	.word	index@(_ZN7cutlass13device_kernelIN5flash11enable_sm90INS1_16FlashAttnBwdSm90INS1_25CollectiveMainloopBwdSm90ILi2ELi1ELi1EN4cute5tupleIJNS5_1CILi1EEES8_S8_EEENS6_IJNS7_ILi64EEENS7_ILi96EEENS7_ILi192EEEEEENS_6half_tEfNS_4arch4Sm90ELb0ELb0ELb0ELb1ELb1ELb0ELb1ELb0ELi3ELi1ELi1ELi1ELb0EEENS1_24CollectiveEpilogueBwdGQAISD_fSG_Li384ELb1ELb1EEENS1_19SingleTileSchedulerILb1ELb0ELb0ELi96EEEEEEEEEvNT_6ParamsE)
	.align		4
        /*0104*/ 	.word	index@(__assertfail)
	.align		4
        /*0108*/ 	.word	index@(_ZN7cutlass13device_kernelIN5flash11enable_sm90INS1_16FlashAttnBwdSm90INS1_25CollectiveMainloopBwdSm90ILi2ELi1ELi1EN4cute5tupleIJNS5_1CILi1EEES8_S8_EEENS6_IJNS7_ILi64EEENS7_ILi96EEENS7_ILi192EEEEEENS_6half_tEfNS_4arch4Sm90ELb0ELb1ELb0ELb0ELb0ELb0ELb1ELb0ELi3ELi1ELi1ELi1ELb0EEENS1_21CollectiveEpilogueBwdISD_SE_SG_Li384ELb0ELb1ELi3EEENS1_19SingleTileSchedulerILb0ELb0ELb0ELi96EEEEEEEEEvNT_6ParamsE)
	.align		4
        /*010c*/ 	.word	index@(__assertfail)
	.align		4
        /*0110*/ 	.word	index@(_ZN7cutlass13device_kernelIN5flash11enable_sm90INS1_16FlashAttnBwdSm90INS1_25CollectiveMainloopBwdSm90ILi2ELi1ELi1EN4cute5tupleIJNS5_1CILi1EEES8_S8_EEENS6_IJNS7_ILi64EEENS7_ILi96EEENS7_ILi192EEEEEENS_6half_tEfNS_4arch4Sm90ELb0ELb1ELb0ELb0ELb1ELb0ELb1ELb0ELi3ELi1ELi1ELi1ELb0EEENS1_21CollectiveEpilogueBwdISD_SE_SG_Li384ELb0ELb1ELi3EEENS1_19SingleTileSchedulerILb0ELb0ELb0ELi96EEEEEEEEEvNT_6ParamsE)
	.align		4
        /*0114*/ 	.word	index@(__assertfail)
	.align		4
        /*0118*/ 	.word	index@(_ZN7cutlass13device_kernelIN5flash11enable_sm90INS1_16FlashAttnBwdSm90INS1_25CollectiveMainloopBwdSm90ILi2ELi1ELi1EN4cute5tupleIJNS5_1CILi1EEES8_S8_EEENS6_IJNS7_ILi64EEENS7_ILi96EEENS7_ILi192EEEEEENS_6half_tEfNS_4arch4Sm90ELb0ELb1ELb0ELb0ELb0ELb0ELb1ELb0ELi3ELi1ELi1ELi1ELb0EEENS1_24CollectiveEpilogueBwdGQAISD_fSG_Li384ELb0ELb0EEENS1_19SingleTileSchedulerILb0ELb0ELb0ELi96EEEEEEEEEvNT_6ParamsE)
	.align		4
        /*011c*/ 	.word	index@(__assertfail)
	.align		4
        /*0120*/ 	.word	index@(_ZN7cutlass13device_kernelIN5flash11enable_sm90INS1_16FlashAttnBwdSm90INS1_25CollectiveMainloopBwdSm90ILi2ELi1ELi1EN4cute5tupleIJNS5_1CILi1EEES8_S8_EEENS6_IJNS7_ILi64EEENS7_ILi96EEENS7_ILi192EEEEEENS_6half_tEfNS_4arch4Sm90ELb0ELb1ELb0ELb0ELb1ELb0ELb1ELb0ELi3ELi1ELi1ELi1ELb0EEENS1_24CollectiveEpilogueBwdGQAISD_fSG_Li384ELb0ELb1EEENS1_19SingleTileSchedulerILb0ELb0ELb0ELi96EEEEEEEEEvNT_6ParamsE)
	.align		4
        /*0124*/ 	.word	index@(__assertfail)
	.align		4
        /*0128*/ 	.word	index@(_ZN7cutlass13device_kernelIN5flash11enable_sm90INS1_16FlashAttnBwdSm90INS1_25CollectiveMainloopBwdSm90ILi2ELi1ELi1EN4cute5tupleIJNS5_1CILi1EEES8_S8_EEENS6_IJNS7_ILi64EEENS7_ILi96EEENS7_ILi192EEEEEENS_6half_tEfNS_4arch4Sm90ELb0ELb1ELb0ELb1ELb0ELb0ELb1ELb0ELi3ELi1ELi1ELi1ELb0EEENS1_21CollectiveEpilogueBwdISD_SE_SG_Li384ELb1ELb1ELi3EEENS1_19SingleTileSchedulerILb1ELb0ELb0ELi96EEEEEEEEEvNT_6ParamsE)
	.align		4
        /*012c*/ 	.word	index@(__assertfail)
	.align		4
        /*0130*/ 	.word	index@(_ZN7cutlass13device_kernelIN5flash11enable_sm90INS1_16FlashAttnBwdSm90INS1_25CollectiveMainloopBwdSm90ILi2ELi1ELi1EN4cute5tupleIJNS5_1CILi1EEES8_S8_EEENS6_IJNS7_ILi64EEENS7_ILi96EEENS7_ILi192EEEEEENS_6half_tEfNS_4arch4Sm90ELb0ELb1ELb0ELb1ELb1ELb0ELb1ELb0ELi3ELi1ELi1ELi1ELb0EEENS1_21CollectiveEpilogueBwdISD_SE_SG_Li384ELb1ELb1ELi3EEENS1_19SingleTileSchedulerILb1ELb0ELb0ELi96EEEEEEEEEvNT_6ParamsE)
	.align		4
        /*0134*/ 	.word	index@(__assertfail)
	.align		4
        /*0138*/ 	.word	index@(_ZN7cutlass13device_kernelIN5flash11enable_sm90INS1_16FlashAttnBwdSm90INS1_25CollectiveMainloopBwdSm90ILi2ELi1ELi1EN4cute5tupleIJNS5_1CILi1EEES8_S8_EEENS6_IJNS7_ILi64EEENS7_ILi96EEENS7_ILi192EEEEEENS_6half_tEfNS_4arch4Sm90ELb0ELb1ELb0ELb1ELb0ELb0ELb1ELb0ELi3ELi1ELi1ELi1ELb0EEENS1_24CollectiveEpilogueBwdGQAISD_fSG_Li384ELb1ELb0EEENS1_19SingleTileSchedulerILb1ELb0ELb0ELi96EEEEEEEEEvNT_6ParamsE)
	.align		4
        /*013c*/ 	.word	index@(__assertfail)
	.align		4
        /*0140*/ 	.word	index@(_ZN7cutlass13device_kernelIN5flash11enable_sm90INS1_16FlashAttnBwdSm90INS1_25CollectiveMainloopBwdSm90ILi2ELi1ELi1EN4cute5tupleIJNS5_1CILi1EEES8_S8_EEENS6_IJNS7_ILi64EEENS7_ILi96EEENS7_ILi192EEEEEENS_6half_tEfNS_4arch4Sm90ELb0ELb1ELb0ELb1ELb1ELb0ELb1ELb0ELi3ELi1ELi1ELi1ELb0EEENS1_24CollectiveEpilogueBwdGQAISD_fSG_Li384ELb1ELb1EEENS1_19SingleTileSchedulerILb1ELb0ELb0ELi96EEEEEEEEEvNT_6ParamsE)
	.align		4
        /*0144*/ 	.word	index@(__assertfail)
	.align		4
        /*0148*/ 	.word	index@(_ZN7cutlass13device_kernelIN5flash11enable_sm90INS1_16FlashAttnBwdSm90INS1_25CollectiveMainloopBwdSm90ILi2ELi1ELi1EN4cute5tupleIJNS5_1CILi1EEES8_S8_EEENS6_IJNS7_ILi64EEENS7_ILi96EEENS7_ILi192EEEEEENS_6half_tEfNS_4arch4Sm90ELb1ELb0ELb0ELb0ELb0ELb0ELb1ELb0ELi3ELi1ELi1ELi1ELb0EEENS1_21CollectiveEpilogueBwdISD_SE_SG_Li384ELb0ELb1ELi3EEENS1_25SingleTileBwdLPTSchedulerILb0ELi96ELb0EEEEEEEEEvNT_6ParamsE)
	.align		4
        /*014c*/ 	.word	index@(__assertfail)
	.align		4
        /*0150*/ 	.word	index@(_ZN7cutlass13device_kernelIN5flash11enable_sm90INS1_16FlashAttnBwdSm90INS1_25CollectiveMainloopBwdSm90ILi2ELi1ELi1EN4cute5tupleIJNS5_1CILi1EEES8_S8_EEENS6_IJNS7_ILi64EEENS7_ILi96EEENS7_ILi192EEEEEENS_6half_tEfNS_4arch4Sm90ELb1ELb0ELb0ELb0ELb1ELb0ELb1ELb0ELi3ELi1ELi1ELi1ELb0EEENS1_21CollectiveEpilogueBwdISD_SE_SG_Li384ELb0ELb1ELi3EEENS1_25SingleTileBwdLPTSchedulerILb0ELi96ELb1EEEEEEEEEvNT_6ParamsE)
	.align		4
        /*0154*/ 	.word	index@(__assertfail)
	.align		4
        /*0158*/ 	.word	index@(_ZN7cutlass13device_kernelIN5flash11enable_sm90INS1_16FlashAttnBwdSm90INS1_25CollectiveMainloopBwdSm90ILi2ELi1ELi1EN4cute5tupleIJNS5_1CILi1EEES8_S8_EEENS6_IJNS7_ILi64EEENS7_ILi96EEENS7_ILi192EEEEEENS_6half_tEfNS_4arch4Sm90ELb1ELb0ELb0ELb0ELb0ELb0ELb1ELb0ELi3ELi1ELi1ELi1ELb0EEENS1_24CollectiveEpilogueBwdGQAISD_fSG_Li384ELb0ELb0EEENS1_25SingleTileBwdLPTSchedulerILb0ELi96ELb0EEEEEEEEEvNT_6ParamsE)
	.align		4
        /*015c*/ 	.word	index@(__assertfail)
	.align		4
        /*0160*/ 	.word	index@(_ZN7cutlass13device_kernelIN5flash11enable_sm90INS1_16FlashAttnBwdSm90INS1_25CollectiveMainloopBwdSm90ILi2ELi1ELi1EN4cute5tupleIJNS5_1CILi1EEES8_S8_EEENS6_IJNS7_ILi64EEENS7_ILi96EEENS7_ILi192EEEEEENS_6half_tEfNS_4arch4Sm90ELb1ELb0ELb0ELb0ELb1ELb0ELb1ELb0ELi3ELi1ELi1ELi1ELb0EEENS1_24CollectiveEpilogueBwdGQAISD_fSG_Li384ELb0ELb1EEENS1_25SingleTileBwdLPTSchedulerILb0ELi96ELb1EEEEEEEEEvNT_6ParamsE)
	.align		4
        /*0164*/ 	.word	index@(__assertfail)
	.align		4
        /*0168*/ 	.word	index@(_ZN7cutlass13device_kernelIN5flash11enable_sm90INS1_16FlashAttnBwdSm90INS1_25CollectiveMainloopBwdSm90ILi2ELi1ELi1EN4cute5tupleIJNS5_1CILi1EEES8_S8_EEENS6_IJNS7_ILi64EEENS7_ILi96EEENS7_ILi192EEEEEENS_6half_tEfNS_4arch4Sm90ELb1ELb0ELb0ELb1ELb0ELb0ELb1ELb0ELi3ELi1ELi1ELi1ELb0EEENS1_21CollectiveEpilogueBwdISD_SE_SG_Li384ELb1ELb1ELi3EEENS1_25SingleTileBwdLPTSchedulerILb1ELi96ELb0EEEEEEEEEvNT_6ParamsE)
	.align		4
        /*016c*/ 	.word	index@(__assertfail)
	.align		4
        /*0170*/ 	.word	index@(_ZN7cutlass13device_kernelIN5flash11enable_sm90INS1_16FlashAttnBwdSm90INS1_25CollectiveMainloopBwdSm90ILi2ELi1ELi1EN4cute5tupleIJNS5_1CILi1EEES8_S8_EEENS6_IJNS7_ILi64EEENS7_ILi96EEENS7_ILi192EEEEEENS_6half_tEfNS_4arch4Sm90ELb1ELb0ELb0ELb1ELb1ELb0ELb1ELb0ELi3ELi1ELi1ELi1ELb0EEENS1_21CollectiveEpilogueBwdISD_SE_SG_Li384ELb1ELb1ELi3EEENS1_25SingleTileBwdLPTSchedulerILb1ELi96ELb1EEEEEEEEEvNT_6ParamsE)
	.align		4
        /*0174*/ 	.word	index@(__assertfail)
	.align		4
        /*0178*/ 	.word	index@(_ZN7cutlass13device_kernelIN5flash11enable_sm90INS1_16FlashAttnBwdSm90INS1_25CollectiveMainloopBwdSm90ILi2ELi1ELi1EN4cute5tupleIJNS5_1CILi1EEES8_S8_EEENS6_IJNS7_ILi64EEENS7_ILi96EEENS7_ILi192EEEEEENS_6half_tEfNS_4arch4Sm90ELb1ELb0ELb0ELb1ELb0ELb0ELb1ELb0ELi3ELi1ELi1ELi1ELb0EEENS1_24CollectiveEpilogueBwdGQAISD_fSG_Li384ELb1ELb0EEENS1_25SingleTileBwdLPTSchedulerILb1ELi96ELb0EEEEEEEEEvNT_6ParamsE)
	.align		4
        /*017c*/ 	.word	index@(__assertfail)
	.align		4
        /*0180*/ 	.word	index@(_ZN7cutlass13device_kernelIN5flash11enable_sm90INS1_16FlashAttnBwdSm90INS1_25CollectiveMainloopBwdSm90ILi2ELi1ELi1EN4cute5tupleIJNS5_1CILi1EEES8_S8_EEENS6_IJNS7_ILi64EEENS7_ILi96EEENS7_ILi192EEEEEENS_6half_tEfNS_4arch4Sm90ELb1ELb0ELb0ELb1ELb1ELb0ELb1ELb0ELi3ELi1ELi1ELi1ELb0EEENS1_24CollectiveEpilogueBwdGQAISD_fSG_Li384ELb1ELb1EEENS1_25SingleTileBwdLPTSchedulerILb1ELi96ELb1EEEEEEEEEvNT_6ParamsE)
	.align		4
        /*0184*/ 	.word	index@(__assertfail)
	.align		4
        /*0188*/ 	.word	0x00000000
	.align		4
        /*018c*/ 	.word	0xfffffffe
	.align		4
        /*0190*/ 	.word	0x00000000
	.align		4
        /*0194*/ 	.word	0xfffffffd
	.align		4
        /*0198*/ 	.word	0x00000000
	.align		4
        /*019c*/ 	.word	0xfffffffc


//--------------------- .nv.constant4             --------------------------
	.section	.nv.constant4,"a",@progbits
	.align	8
	.align		8
.nv.constant4:
        /*0000*/ 	.dword	__assertfail
	.align		8
        /*0008*/ 	.dword	__unnamed_1
	.align		8
        /*0010*/ 	.dword	__unnamed_2
	.align		8
        /*0018*/ 	.dword	__unnamed_3
	.align		8
        /*0020*/ 	.dword	__unnamed_4
	.align		8
        /*0028*/ 	.dword	_ZN77_INTERNAL_37bbc30b_41_flash_bwd_hdim192_fp16_softcapall_sm90_cu_1f2e7571_29374cuda3std3__45__cpo5beginE
	.align		8
        /*0030*/ 	.dword	_ZN77_INTERNAL_37bbc30b_41_flash_bwd_hdim192_fp16_softcapall_sm90_cu_1f2e7571_29374cuda3std3__45__cpo3endE
	.align		8
        /*0038*/ 	.dword	_ZN77_INTERNAL_37bbc30b_41_flash_bwd_hdim192_fp16_softcapall_sm90_cu_1f2e7571_29374cuda3std3__45__cpo6cbeginE
	.align		8
        /*0040*/ 	.dword	_ZN77_INTERNAL_37bbc30b_41_flash_bwd_hdim192_fp16_softcapall_sm90_cu_1f2e7571_29374cuda3std3__45__cpo4cendE
	.align		8
        /*0048*/ 	.dword	_ZN77_INTERNAL_37bbc30b_41_flash_bwd_hdim192_fp16_softcapall_sm90_cu_1f2e7571_29374cuda3std3__479_GLOBAL__N__37bbc30b_41_flash_bwd_hdim192_fp16_softcapall_sm90_cu_1f2e7571_29376ignoreE
	.align		8
        /*0050*/ 	.dword	_ZN77_INTERNAL_37bbc30b_41_flash_bwd_hdim192_fp16_softcapall_sm90_cu_1f2e7571_29374cuda3std3__419piecewise_constructE
	.align		8
        /*0058*/ 	.dword	_ZN77_INTERNAL_37bbc30b_41_flash_bwd_hdim192_fp16_softcapall_sm90_cu_1f2e7571_29374cuda3std3__48in_placeE
	.align		8
        /*0060*/ 	.dword	_ZN77_INTERNAL_37bbc30b_41_flash_bwd_hdim192_fp16_softcapall_sm90_cu_1f2e7571_29374cuda3std6ranges3__45__cpo4swapE
	.align		8
        /*0068*/ 	.dword	_ZN77_INTERNAL_37bbc30b_41_flash_bwd_hdim192_fp16_softcapall_sm90_cu_1f2e7571_29374cuda3std6ranges3__45__cpo9iter_moveE
	.align		8
        /*0070*/ 	.dword	_ZN77_INTERNAL_37bbc30b_41_flash_bwd_hdim192_fp16_softcapall_sm90_cu_1f2e7571_29374cute7productE
	.align		8
        /*0078*/ 	.dword	_ZN77_INTERNAL_37bbc30b_41_flash_bwd_hdim192_fp16_softcapall_sm90_cu_1f2e7571_29374cute1_E
	.align		8
        /*0080*/ 	.dword	$str$23
	.align		8
        /*0088*/ 	.dword	$str$24


//--------------------- .text._ZN7cutlass13device_kernelIN5flash11enable_sm90INS1_16FlashAttnBwdSm90INS1_25CollectiveMainloopBwdSm90ILi2ELi1ELi1EN4cute5tupleIJNS5_1CILi1EEES8_S8_EEENS6_IJNS7_ILi64EEENS7_ILi96EEENS7_ILi192EEEEEENS_6half_tEfNS_4arch4Sm90ELb0ELb0ELb1ELb0ELb0ELb0ELb1ELb0ELi3ELi1ELi1ELi1ELb0EEENS1_21CollectiveEpilogueBwdISD_SE_SG_Li384ELb0ELb1ELi3EEENS1_19SingleTileSchedulerILb0ELb0ELb0ELi96EEEEEEEEEvNT_6ParamsE --------------------------
	.section	.text._ZN7cutlass13device_kernelIN5flash11enable_sm90INS1_16FlashAttnBwdSm90INS1_25CollectiveMainloopBwdSm90ILi2ELi1ELi1EN4cute5tupleIJNS5_1CILi1EEES8_S8_EEENS6_IJNS7_ILi64EEENS7_ILi96EEENS7_ILi192EEEEEENS_6half_tEfNS_4arch4Sm90ELb0ELb0ELb1ELb0ELb0ELb0ELb1ELb0ELi3ELi1ELi1ELi1ELb0EEENS1_21CollectiveEpilogueBwdISD_SE_SG_Li384ELb0ELb1ELi3EEENS1_19SingleTileSchedulerILb0ELb0ELb0ELi96EEEEEEEEEvNT_6ParamsE,"ax",@progbits
	.align	128
.text._ZN7cutlass13device_kernelIN5flash11enable_sm90INS1_16FlashAttnBwdSm90INS1_25CollectiveMainloopBwdSm90ILi2ELi1ELi1EN4cute5tupleIJNS5_1CILi1EEES8_S8_EEENS6_IJNS7_ILi64EEENS7_ILi96EEENS7_ILi192EEEEEENS_6half_tEfNS_4arch4Sm90ELb0ELb0ELb1ELb0ELb0ELb0ELb1ELb0ELi3ELi1ELi1ELi1ELb0EEENS1_21CollectiveEpilogueBwdISD_SE_SG_Li384ELb0ELb1ELi3EEENS1_19SingleTileSchedulerILb0ELb0ELb0ELi96EEEEEEEEEvNT_6ParamsE:
        .type           _ZN7cutlass13device_kernelIN5flash11enable_sm90INS1_16FlashAttnBwdSm90INS1_25CollectiveMainloopBwdSm90ILi2ELi1ELi1EN4cute5tupleIJNS5_1CILi1EEES8_S8_EEENS6_IJNS7_ILi64EEENS7_ILi96EEENS7_ILi192EEEEEENS_6half_tEfNS_4arch4Sm90ELb0ELb0ELb1ELb0ELb0ELb0ELb1ELb0ELi3ELi1ELi1ELi1ELb0EEENS1_21CollectiveEpilogueBwdISD_SE_SG_Li384ELb0ELb1ELi3EEENS1_19SingleTileSchedulerILb0ELb0ELb0ELi96EEEEEEEEEvNT_6ParamsE,@function
        .size           _ZN7cutlass13device_kernelIN5flash11enable_sm90INS1_16FlashAttnBwdSm90INS1_25CollectiveMainloopBwdSm90ILi2ELi1ELi1EN4cute5tupleIJNS5_1CILi1EEES8_S8_EEENS6_IJNS7_ILi64EEENS7_ILi96EEENS7_ILi192EEEEEENS_6half_tEfNS_4arch4Sm90ELb0ELb0ELb1ELb0ELb0ELb0ELb1ELb0ELi3ELi1ELi1ELi1ELb0EEENS1_21CollectiveEpilogueBwdISD_SE_SG_Li384ELb0ELb1ELi3EEENS1_19SingleTileSchedulerILb0ELb0ELb0ELi96EEEEEEEEEvNT_6ParamsE,(.L_x_7649 - _ZN7cutlass13device_kernelIN5flash11enable_sm90INS1_16FlashAttnBwdSm90INS1_25CollectiveMainloopBwdSm90ILi2ELi1ELi1EN4cute5tupleIJNS5_1CILi1EEES8_S8_EEENS6_IJNS7_ILi64EEENS7_ILi96EEENS7_ILi192EEEEEENS_6half_tEfNS_4arch4Sm90ELb0ELb0ELb1ELb0ELb0ELb0ELb1ELb0ELi3ELi1ELi1ELi1ELb0EEENS1_21CollectiveEpilogueBwdISD_SE_SG_Li384ELb0ELb1ELi3EEENS1_19SingleTileSchedulerILb0ELb0ELb0ELi96EEEEEEEEEvNT_6ParamsE)
        .other          _ZN7cutlass13device_kernelIN5flash11enable_sm90INS1_16FlashAttnBwdSm90INS1_25CollectiveMainloopBwdSm90ILi2ELi1ELi1EN4cute5tupleIJNS5_1CILi1EEES8_S8_EEENS6_IJNS7_ILi64EEENS7_ILi96EEENS7_ILi192EEEEEENS_6half_tEfNS_4arch4Sm90ELb0ELb0ELb1ELb0ELb0ELb0ELb1ELb0ELi3ELi1ELi1ELi1ELb0EEENS1_21CollectiveEpilogueBwdISD_SE_SG_Li384ELb0ELb1ELi3EEENS1_19SingleTileSchedulerILb0ELb0ELb0ELi96EEEEEEEEEvNT_6ParamsE,@"STO_CUDA_ENTRY STV_DEFAULT"
_ZN7cutlass13device_kernelIN5flash11enable_sm90INS1_16FlashAttnBwdSm90INS1_25CollectiveMainloopBwdSm90ILi2ELi1ELi1EN4cute5tupleIJNS5_1CILi1EEES8_S8_EEENS6_IJNS7_ILi64EEENS7_ILi96EEENS7_ILi192EEEEEENS_6half_tEfNS_4arch4Sm90ELb0ELb0ELb1ELb0ELb0ELb0ELb1ELb0ELi3ELi1ELi1ELi1ELb0EEENS1_21CollectiveEpilogueBwdISD_SE_SG_Li384ELb0ELb1ELi3EEENS1_19SingleTileSchedulerILb0ELb0ELb0ELi96EEEEEEEEEvNT_6ParamsE:
[----:B------:R-:W1:Y:S02]  /*0000*/  LDC R1, c[0x0][0x28] ;  /* 0x00000a00ff017b82 */ /* 0x000e640000000800 */
[----:B-1----:R-:W-:Y:S01]  /*0010*/  VIADD R1, R1, 0xfffffff8 ;  /* 0xfffffff801017836 */ /* 0x002fe20000000000 */
[----:B------:R-:W1:Y:S01]  /*0020*/  S2R R3, SR_TID.X ;  /* 0x0000000000037919 */ /* 0x000e620000002100 */
[----:B------:R-:W-:Y:S01]  /*0030*/  ELECT P0, URZ, PT ;  /* 0x00000000003f782f */ /* 0x000fe20003800000 */
[----:B------:R-:W-:Y:S01]  /*0040*/  BSSY B0, `(.L_x_0) ;  /* 0x0000019000007945 */ /* 0x000fe20003800000 */
[----:B-1----:R-:W-:-:S05]  /*0050*/  SHF.R.U32.HI R0, RZ, 0x5, R3 ;  /* 0x00000005ff007819 */ /* 0x002fca0000011603 */
[----:B------:R-:W1:Y:S02]  /*0060*/  SHFL.IDX PT, R2, R0, RZ, 0x1f ;  /* 0x00001fff00027589 */ /* 0x000e6400000e0000 */
[----:B-1----:R-:W-:-:S13]  /*0070*/  ISETP.EQ.AND P0, PT, R2, RZ, P0 ;  /* 0x000000ff0200720c */ /* 0x002fda0000702270 */
[----:B------:R-:W-:Y:S05]  /*0080*/  @!P0 BRA `(.L_x_1) ;  /* 0x0000000000508947 */ /* 0x000fea0003800000 */
[----:B------:R-:W-:Y:S02]  /*0090*/  ULDC.64 UR4, c[0x0][0x198] ;  /* 0x0000660000047ab9 */ /* 0x000fe40000000a00 */
[----:B------:R-:W-:Y:S02]  /*00a0*/  UIADD3 UR6, UP0, UR4, 0xf0, URZ ;  /* 0x000000f004067890 */ /* 0x000fe4000ff1e03f */
[----:B------:R-:W-:Y:S02]  /*00b0*/  UIADD3 UR8, UP1, UR4, 0x1f0, URZ ;  /* 0x000001f004087890 */ /* 0x000fe4000ff3e03f */
[----:B------:R-:W-:Y:S02]  /*00c0*/  UIADD3 UR10, UP2, UR4, 0x2f0, URZ ;  /* 0x000002f0040a7890 */ /* 0x000fe4000ff5e03f */
[----:B------:R-:W-:Y:S02]  /*00d0*/  UIADD3 UR12, UP3, UR4, 0x3f0, URZ ;  /* 0x000003f0040c7890 */ /* 0x000fe4000ff7e03f */
[----:B------:R-:W-:-:S02]  /*00e0*/  UIADD3 UR14, UP4, UR4, 0x670, URZ ;  /* 0x00000670040e7890 */ /* 0x000fc4000ff9e03f */
[----:B------:R-:W-:Y:S02]  /*00f0*/  UIADD3.X UR7, URZ, UR5, URZ, UP0, !UPT ;  /* 0x000000053f077290 */ /* 0x000fe400087fe43f */
[----:B------:R-:W-:Y:S02]  /*0100*/  UIADD3 UR4, UP5, UR4, 0x770, URZ ;  /* 0x0000077004047890 */ /* 0x000fe4000ffbe03f */
[----:B------:R-:W-:Y:S02]  /*0110*/  UIADD3.X UR9, URZ, UR5, URZ, UP1, !UPT ;  /* 0x000000053f097290 */ /* 0x000fe40008ffe43f */
[----:B------:R-:W-:Y:S02]  /*0120*/  UIADD3.X UR11, URZ, UR5, URZ, UP2, !UPT ;  /* 0x000000053f0b7290 */ /* 0x000fe400097fe43f */
[----:B------:R-:W-:Y:S01]  /*0130*/  UIADD3.X UR13, URZ, UR5, URZ, UP3, !UPT ;  /* 0x000000053f0d7290 */ /* 0x000fe20009ffe43f */
[----:B------:R1:W-:Y:S01]  /*0140*/  UTMACCTL.PF [UR6] ;  /* 0x00000000060079b9 */ /* 0x0003e20008040000 */
[----:B------:R-:W-:-:S03]  /*0150*/  UIADD3.X UR15, URZ, UR5, URZ, UP4, !UPT ;  /* 0x000000053f0f7290 */ /* 0x000fc6000a7fe43f */
[----:B------:R1:W-:Y:S01]  /*0160*/  UTMACCTL.PF [UR8] ;  /* 0x00000000080079b9 */ /* 0x0003e20008040000 */
[----:B------:R-:W-:Y:S01]  /*0170*/  UIADD3.X UR5, URZ, UR5, URZ, UP5, !UPT ;  /* 0x000000053f057290 */ /* 0x000fe2000affe43f */
[----:B------:R1:W-:Y:S02]  /*0180*/  UTMACCTL.PF [UR10] ;  /* 0x000000000a0079b9 */ /* 0x0003e40008040000 */
[----:B------:R1:W-:Y:S02]  /*0190*/  UTMACCTL.PF [UR12] ;  /* 0x000000000c0079b9 */ /* 0x0003e40008040000 */
[----:B------:R1:W-:Y:S04]  /*01a0*/  UTMACCTL.PF [UR14] ;  /* 0x000000000e0079b9 */ /* 0x0003e80008040000 */
[----:B------:R1:W-:Y:S02]  /*01b0*/  UTMACCTL.PF [UR4] ;  /* 0x00000000040079b9 */ /* 0x0003e40008040000 */
[----:B-1----:R-:W-:Y:S01]  /*01c0*/  NOP ;  /* 0x0000000000007918 */ /* 0x002fe20000000000 */
.L_x_1:
[----:B------:R-:W-:Y:S05]  /*01d0*/  BSYNC B0 ;  /* 0x0000000000007941 */ /* 0x000fea0003800000 */
.L_x_0:
[----:B------:R-:W-:Y:S01]  /*01e0*/  VOTEU.ANY UP0, P0 ;  /* 0x00000000003f7886 */ /* 0x000fe20000000100 */
[----:B------:R-:W1:Y:S01]  /*01f0*/  SHFL.IDX PT, R2, R0, RZ, 0x1f ;  /* 0x00001fff00027589 */ /* 0x000e6200000e0000 */
[----:B------:R-:W-:Y:S01]  /*0200*/  UMOV UR4, 0x1 ;  /* 0x0000000100047882 */ /* 0x000fe20000000000 */
[----:B------:R-:W-:Y:S02]  /*0210*/  SHF.R.U32.HI R3, RZ, 0x7, R3 ;  /* 0x00000007ff037819 */ /* 0x000fe40000011603 */
[----:B------:R-:W2:Y:S01]  /*0220*/  @UP0 S2UR UR7, SR_CgaCtaId ;  /* 0x00000000000709c3 */ /* 0x000ea20000008800 */
[----:B------:R-:W-:Y:S01]  /*0230*/  @UP0 UMOV UR6, 0x400 ;  /* 0x0000040000060882 */ /* 0x000fe20000000000 */
[----:B------:R-:W-:-:S04]  /*0240*/  @UP0 UIADD3 UR4, -UR4, 0x100000, URZ ;  /* 0x0010000004040890 */ /* 0x000fc8000fffe13f */
[----:B------:R-:W-:Y:S02]  /*0250*/  @UP0 USHF.L.U32 UR5, UR4, 0xb, URZ ;  /* 0x0000000b04050899 */ /* 0x000fe4000800063f */
[----:B------:R-:W-:Y:S01]  /*0260*/  @UP0 USHF.L.U32 UR4, UR4, 0x1, URZ ;  /* 0x0000000104040899 */ /* 0x000fe2000800063f */
[----:B-1----:R-:W-:Y:S02]  /*0270*/  ISETP.NE.AND P1, PT, R2, RZ, PT ;  /* 0x000000ff0200720c */ /* 0x002fe40003f25270 */
[----:B------:R1:W3:Y:S01]  /*0280*/  SHFL.IDX PT, R2, R3, RZ, 0x1f ;  /* 0x00001fff03027589 */ /* 0x0002e200000e0000 */
[----:B--2---:R-:W-:Y:S01]  /*0290*/  @UP0 ULEA UR6, UR7, UR6, 0x18 ;  /* 0x0000000607060291 */ /* 0x004fe2000f8ec03f */
[----:B------:R-:W-:Y:S02]  /*02a0*/  VOTEU.ANY UP0, P0 ;  /* 0x00000000003f7886 */ /* 0x000fe40000000100 */
[----:B------:R-:W2:Y:S09]  /*02b0*/  FENCE.VIEW.ASYNC.S ;  /* 0x00000000000073c6 */ /* 0x000eb20000000000 */
[----:B--2---:R1:W2:Y:S02]  /*02c0*/  @UP0 SYNCS.EXCH.64 URZ, [UR6+0x36400], UR4 ;  /* 0x03640004063f05b2 */ /* 0x0042a40008000100 */
[----:B-1----:R-:W-:Y:S05]  /*02d0*/  @P1 BRA `(.L_x_2) ;  /* 0x0000000000481947 */ /* 0x002fea0003800000 */
[----:B------:R-:W1:Y:S01]  /*02e0*/  S2UR UR5, SR_CgaCtaId ;  /* 0x00000000000579c3 */ /* 0x000e620000008800 */
[----:B------:R-:W-:Y:S01]  /*02f0*/  UMOV UR4, 0x400 ;  /* 0x0000040000047882 */ /* 0x000fe20000000000 */
[----:B------:R-:W-:Y:S01]  /*0300*/  UMOV UR6, 0x1 ;  /* 0x0000000100067882 */ /* 0x000fe20000000000 */
[----:B------:R-:W-:Y:S01]  /*0310*/  UMOV UR9, 0x180 ;  /* 0x0000018000097882 */ /* 0x000fe20000000000 */
[----:B------:R-:W-:-:S04]  /*0320*/  UIADD3 UR6, -UR6, 0x100000, URZ ;  /* 0x0010000006067890 */ /* 0x000fc8000fffe13f */
[----:B------:R-:W-:Y:S02]  /*0330*/  USHF.L.U32 UR7, UR6, 0xb, URZ ;  /* 0x0000000b06077899 */ /* 0x000fe4000800063f */
[----:B------:R-:W-:Y:S01]  /*0340*/  USHF.L.U32 UR6, UR6, 0x1, URZ ;  /* 0x0000000106067899 */ /* 0x000fe2000800063f */
[----:B------:R-:W-:Y:S01]  /*0350*/  ELECT P0, URZ, PT ;  /* 0x00000000003f782f */ /* 0x000fe20003800000 */
[----:B-1----:R-:W-:Y:S02]  /*0360*/  ULEA UR8, UR5, UR4, 0x18 ;  /* 0x0000000405087291 */ /* 0x002fe4000f8ec03f */
[----:B------:R-:W-:-:S04]  /*0370*/  UIADD3 UR4, -UR9, 0x100000, URZ ;  /* 0x0010000009047890 */ /* 0x000fc8000fffe13f */
[----:B------:R-:W-:Y:S02]  /*0380*/  USHF.L.U32 UR5, UR4, 0xb, URZ ;  /* 0x0000000b04057899 */ /* 0x000fe4000800063f */
[----:B------:R-:W-:Y:S01]  /*0390*/  USHF.L.U32 UR4, UR4, 0x1, URZ ;  /* 0x0000000104047899 */ /* 0x000fe2000800063f */
[----:B------:R-:W1:Y:S03]  /*03a0*/  FENCE.VIEW.ASYNC.S ;  /* 0x00000000000073c6 */ /* 0x000e660000000000 */
[----:B-1----:R1:W4:Y:S08]  /*03b0*/  SYNCS.EXCH.64 URZ, [UR8+0x36410], UR6 ;  /* 0x03641006083f75b2 */ /* 0x0023300008000100 */
[----:B------:R1:W1:Y:S01]  /*03c0*/  SYNCS.EXCH.64 URZ, [UR8+0x36420], UR4 ;  /* 0x03642004083f75b2 */ /* 0x0002620008000100 */
[----:B------:R1:W1:Y:S01]  /*03d0*/  SYNCS.EXCH.64 URZ, [UR8+0x36418], UR6 ;  /* 0x03641806083f75b2 */ /* 0x0002620008000100 */
[----:B------:R1:W1:Y:S01]  /*03e0*/  SYNCS.EXCH.64 URZ, [UR8+0x36428], UR4 ;  /* 0x03642804083f75b2 */ /* 0x0002620008000100 */
[----:B------:R-:W-:Y:S01]  /*03f0*/  NOP ;  /* 0x0000000000007918 */ /* 0x000fe20000000000 */
.L_x_2:
[----:B------:R-:W5:Y:S01]  /*0400*/  SHFL.IDX PT, R3, R0, RZ, 0x1f ;  /* 0x00001fff00037589 */ /* 0x000f6200000e0000 */
[----:B------:R-:W-:Y:S01]  /*0410*/  NOP ;  /* 0x0000000000007918 */ /* 0x000fe20000000000 */
[----:B-----5:R-:W-:-:S13]  /*0420*/  ISETP.NE.AND P0, PT, R3, RZ, PT ;  /* 0x000000ff0300720c */ /* 0x020fda0003f05270 */
[----:B------:R-:W-:Y:S05]  /*0430*/  @P0 BRA `(.L_x_3) ;  /* 0x0000000000400947 */ /* 0x000fea0003800000 */
[----:B-1----:R-:W1:Y:S01]  /*0440*/  S2UR UR5, SR_CgaCtaId ;  /* 0x00000000000579c3 */ /* 0x002e620000008800 */
[----:B------:R-:W-:Y:S01]  /*0450*/  UMOV UR4, 0x400 ;  /* 0x0000040000047882 */ /* 0x000fe20000000000 */
[----:B------:R-:W-:Y:S01]  /*0460*/  UMOV UR6, 0x1 ;  /* 0x0000000100067882 */ /* 0x000fe20000000000 */
[----:B------:R-:W-:Y:S01]  /*0470*/  UMOV UR7, 0x180 ;  /* 0x0000018000077882 */ /* 0x000fe20000000000 */
[----:B------:R-:W-:Y:S01]  /*0480*/  ELECT P0, URZ, PT ;  /* 0x00000000003f782f */ /* 0x000fe20003800000 */
[----:B-1----:R-:W-:Y:S02]  /*0490*/  ULEA UR8, UR5, UR4, 0x18 ;  /* 0x0000000405087291 */ /* 0x002fe4000f8ec03f */
[----:B------:R-:W-:-:S04]  /*04a0*/  UIADD3 UR4, -UR6, 0x100000, URZ ;  /* 0x0010000006047890 */ /* 0x000fc8000fffe13f */
[----:B------:R-:W-:Y:S02]  /*04b0*/  USHF.L.U32 UR5, UR4, 0xb, URZ ;  /* 0x0000000b04057899 */ /* 0x000fe4000800063f */
[----:B------:R-:W-:Y:S02]  /*04c0*/  USHF.L.U32 UR4, UR4, 0x1, URZ ;  /* 0x0000000104047899 */ /* 0x000fe4000800063f */
[----:B------:R-:W-:-:S04]  /*04d0*/  UIADD3 UR6, -UR7, 0x100000, URZ ;  /* 0x0010000007067890 */ /* 0x000fc8000fffe13f */
[----:B------:R-:W-:Y:S02]  /*04e0*/  USHF.L.U32 UR7, UR6, 0xb, URZ ;  /* 0x0000000b06077899 */ /* 0x000fe4000800063f */
[----:B------:R-:W-:Y:S01]  /*04f0*/  USHF.L.U32 UR6, UR6, 0x1, URZ ;  /* 0x0000000106067899 */ /* 0x000fe2000800063f */
[----:B------:R-:W1:Y:S03]  /*0500*/  FENCE.VIEW.ASYNC.S ;  /* 0x00000000000073c6 */ /* 0x000e660000000000 */
[----:B-1----:R1:W1:Y:S08]  /*0510*/  SYNCS.EXCH.64 URZ, [UR8+0x36430], UR4 ;  /* 0x03643004083f75b2 */ /* 0x0022700008000100 */
[----:B------:R1:W1:Y:S01]  /*0520*/  SYNCS.EXCH.64 URZ, [UR8+0x36438], UR6 ;  /* 0x03643806083f75b2 */ /* 0x0002620008000100 */
[----:B------:R-:W-:Y:S01]  /*0530*/  NOP ;  /* 0x0000000000007918 */ /* 0x000fe20000000000 */
.L_x_3:
[----:B---3--:R-:W-:Y:S01]  /*0540*/  ISETP.NE.AND P0, PT, R2, RZ, PT ;  /* 0x000000ff0200720c */ /* 0x008fe20003f05270 */
[----:B------:R-:W-:Y:S01]  /*0550*/  IMAD.MOV.U32 R17, RZ, RZ, 0x1 ;  /* 0x00000001ff117424 */ /* 0x000fe200078e00ff */
[----:B------:R-:W-:-:S04]  /*0560*/  NOP ;  /* 0x0000000000007918 */ /* 0x000fc80000000000 */
[----:B------:R-:W-:Y:S01]  /*0570*/  SEL R17, R17, 0x2, !P0 ;  /* 0x0000000211117807 */ /* 0x000fe20004000000 */
[----:B-12-4-:R-:W-:Y:S06]  /*0580*/  BAR.SYNC.DEFER_BLOCKING 0x0 ;  /* 0x0000000000007b1d */ /* 0x016fec0000010000 */
[----:B------:R-:W-:Y:S05]  /*0590*/  @!P0 BRA `(.L_x_4) ;  /* 0x0000004000848947 */ /* 0x000fea0003800000 */
.L_x_5:
[----:B------:R-:W-:-:S08]  /*05a0*/  NOP ;  /* 0x0000000000007918 */ /* 0x000fd00000000000 */
[----:B------:R-:W1:Y:S02]  /*05b0*/  USETMAXREG.TRY_ALLOC.CTAPOOL UP0, 0xa0 ;  /* 0x000000a0000079c8 */ /* 0x000e640008000600 */
[----:B-1----:R-:W-:-:S13]  /*05c0*/  PLOP3.LUT P0, PT, PT, PT, UP0, 0x80, 0x0 ;  /* 0x000000000000781c */ /* 0x002fda0003f0f008 */
[----:B------:R-:W-:Y:S05]  /*05d0*/  @!P0 BRA `(.L_x_5) ;  /* 0xfffffffc00f08947 */ /* 0x000fea000383ffff */
[----:B------:R-:W-:Y:S01]  /*05e0*/  LOP3.LUT R0, R0, 0x3, RZ, 0xc0, !PT ;  /* 0x0000000300007812 */ /* 0x000fe200078ec0ff */
[----:B------:R-:W1:Y:S01]  /*05f0*/  S2R R2, SR_TID.X ;  /* 0x0000000000027919 */ /* 0x000e620000002100 */
[----:B------:R-:W2:Y:S04]  /*0600*/  S2UR UR4, SR_CTAID.Z ;  /* 0x00000000000479c3 */ /* 0x000ea80000002700 */
[----:B------:R-:W3:Y:S02]  /*0610*/  SHFL.IDX PT, R0, R0, RZ, 0x1f ;  /* 0x00001fff00007589 */ /* 0x000ee400000e0000 */
[----:B---3--:R-:W-:Y:S02]  /*0620*/  ISETP.NE.AND P0, PT, R0, RZ, PT ;  /* 0x000000ff0000720c */ /* 0x008fe40003f05270 */
[----:B-1----:R-:W-:-:S11]  /*0630*/  SHF.R.U32.HI R2, RZ, 0x7, R2 ;  /* 0x00000007ff027819 */ /* 0x002fd60000011602 */
[----:B------:R-:W-:-:S05]  /*0640*/  @!P0 VIADD R2, R2, 0x9 ;  /* 0x0000000902028836 */ /* 0x000fca0000000000 */
[----:B------:R1:W-:Y:S06]  /*0650*/  @!P0 BAR.ARV R2, 0xa0 ;  /* 0x000280020000851d */ /* 0x0003ec0000002000 */
[----:B--2---:R-:W-:-:S13]  /*0660*/  ISETP.LE.AND P0, PT, RZ, UR4, PT ;  /* 0x00000004ff007c0c */ /* 0x004fda000bf03270 */
[----:B-1----:R-:W-:Y:S05]  /*0670*/  @!P0 EXIT ;  /* 0x000000000000894d */ /* 0x002fea0003800000 */
[----:B------:R-:W1:Y:S01]  /*0680*/  S2UR UR4, SR_CgaCtaId ;  /* 0x00000000000479c3 */ /* 0x000e620000008800 */
[----:B------:R-:W-:Y:S02]  /*0690*/  UMOV UR37, 0x400 ;  /* 0x0000040000257882 */ /* 0x000fe40000000000 */
[----:B-1----:R-:W-:-:S04]  /*06a0*/  ULEA UR37, UR4, UR37, 0x18 ;  /* 0x0000002504257291 */ /* 0x002fc8000f8ec03f */
[----:B------:R-:W-:-:S04]  /*06b0*/  UIADD3 UR36, UR37, 0x30400, URZ ;  /* 0x0003040025247890 */ /* 0x000fc8000fffe03f */
[----:B------:R-:W-:-:S06]  /*06c0*/  ULOP3.LUT UP0, URZ, UR36, 0x1bf, URZ, 0xc0, !UPT ;  /* 0x000001bf243f7892 */ /* 0x000fcc000f80c03f */
[----:B------:R-:W-:-:S13]  /*06d0*/  PLOP3.LUT P0, PT, PT, PT, UP0, 0x80, 0x0 ;  /* 0x000000000000781c */ /* 0x000fda0003f0f008 */
[----:B------:R-:W-:Y:S05]  /*06e0*/  @!P0 BRA `(.L_x_6) ;  /* 0x00000000007c8947 */ /* 0x000fea0003800000 */
[----:B------:R-:W-:Y:S01]  /*06f0*/  MOV R2, 0x0 ;  /* 0x0000000000027802 */ /* 0x000fe20000000f00 */
[----:B------:R-:W-:Y:S01]  /*0700*/  ULDC.64 UR4, c[0x4][0x80] ;  /* 0x0100200000047ab9 */ /* 0x000fe20000000a00 */
[----:B------:R-:W-:Y:S01]  /*0710*/  ULDC.64 UR6, c[0x4][0x8] ;  /* 0x0100020000067ab9 */ /* 0x000fe20000000a00 */
[----:B------:R-:W-:Y:S01]  /*0720*/  IMAD.U32 R4, RZ, RZ, UR4 ;  /* 0x00000004ff047e24 */ /* 0x000fe2000f8e00ff */
[----:B------:R1:W2:Y:S01]  /*0730*/  LDC.64 R14, c[0x4][R2] ;  /* 0x01000000020e7b82 */ /* 0x0002a20000000a00 */
[----:B------:R-:W-:Y:S01]  /*0740*/  IMAD.U32 R5, RZ, RZ, UR5 ;  /* 0x00000005ff057e24 */ /* 0x000fe2000f8e00ff */
[----:B------:R-:W-:Y:S01]  /*0750*/  ULDC.64 UR4, c[0x4][0x88] ;  /* 0x0100220000047ab9 */ /* 0x000fe20000000a00 */
[----:B------:R-:W-:Y:S02]  /*0760*/  IMAD.U32 R10, RZ, RZ, UR6 ;  /* 0x00000006ff0a7e24 */ /* 0x000fe4000f8e00ff */
[----:B------:R-:W-:Y:S02]  /*0770*/  IMAD.U32 R6, RZ, RZ, UR4 ;  /* 0x00000004ff067e24 */ /* 0x000fe4000f8e00ff */
[----:B------:R-:W-:-:S02]  /*0780*/  IMAD.U32 R7, RZ, RZ, UR5 ;  /* 0x00000005ff077e24 */ /* 0x000fc4000f8e00ff */
[----:B------:R-:W-:Y:S02]  /*0790*/  IMAD.U32 R11, RZ, RZ, UR7 ;  /* 0x00000007ff0b7e24 */ /* 0x000fe4000f8e00ff */
[----:B------:R-:W-:Y:S02]  /*07a0*/  IMAD.MOV.U32 R8, RZ, RZ, 0x70 ;  /* 0x00000070ff087424 */ /* 0x000fe400078e00ff */
[----:B------:R-:W-:Y:S02]  /*07b0*/  IMAD.MOV.U32 R12, RZ, RZ, 0x1 ;  /* 0x00000001ff0c7424 */ /* 0x000fe400078e00ff */
[----:B-1----:R-:W-:-:S07]  /*07c0*/  IMAD.MOV.U32 R13, RZ, RZ, RZ ;  /* 0x000000ffff0d7224 */ /* 0x002fce00078e00ff */
[----:B------:R-:W-:-:S07]  /*07d0*/  LEPC R20, `(.L_x_7) ;  /* 0x000000001014794e */ /* 0x000fce0000000000 */
[----:B--2---:R-:W-:Y:S05]  /*07e0*/  CALL.ABS.NOINC R14 ;  /* 0x000000000e007343 */ /* 0x004fea0003c00000 */
.L_x_7:
[----:B------:R-:W1:Y:S01]  /*07f0*/  LDC.64 R2, c[0x4][R2] ;  /* 0x0100000002027b82 */ /* 0x000e620000000a00 */
[----:B------:R-:W-:Y:S01]  /*0800*/  ULDC.64 UR4, c[0x4][0x80] ;  /* 0x0100200000047ab9 */ /* 0x000fe20000000a00 */
[----:B------:R-:W-:Y:S01]  /*0810*/  ULDC.64 UR6, c[0x4][0x88] ;  /* 0x0100220000067ab9 */ /* 0x000fe20000000a00 */
[----:B------:R-:W-:Y:S02]  /*0820*/  IMAD.U32 R4, RZ, RZ, UR4 ;  /* 0x00000004ff047e24 */ /* 0x000fe4000f8e00ff */
        /* <DEDUP_REMOVED lines=8> */
[----:B------:R-:W-:-:S07]  /*08b0*/  IMAD.MOV.U32 R13, RZ, RZ, RZ ;  /* 0x000000ffff0d7224 */ /* 0x000fce00078e00ff */
[----:B------:R-:W-:-:S07]  /*08c0*/  LEPC R20, `(.L_x_6) ;  /* 0x000000001014794e */ /* 0x000fce0000000000 */
[----:B-1----:R-:W-:Y:S05]  /*08d0*/  CALL.ABS.NOINC R2 ;  /* 0x0000000002007343 */ /* 0x002fea0003c00000 */
.L_x_6:
[----:B------:R-:W-:-:S04]  /*08e0*/  IMAD.U32 R157, RZ, RZ, UR37 ;  /* 0x00000025ff9d7e24 */ /* 0x000fc8000f8e00ff */
[----:B------:R-:W-:-:S05]  /*08f0*/  VIADD R156, R157, 0x33400 ;  /* 0x000334009d9c7836 */ /* 0x000fca0000000000 */
[----:B------:R-:W-:-:S13]  /*0900*/  LOP3.LUT P0, RZ, R156, 0x1bf, RZ, 0xc0, !PT ;  /* 0x000001bf9cff7812 */ /* 0x000fda000780c0ff */
        /* <DEDUP_REMOVED lines=17> */
.L_x_9:
        /* <DEDUP_REMOVED lines=15> */
.L_x_8:
[----:B------:R-:W1:Y:S01]  /*0b10*/  S2R R2, SR_TID.X ;  /* 0x0000000000027919 */ /* 0x000e620000002100 */
[----:B------:R-:W-:Y:S01]  /*0b20*/  UMOV UR4, 0xffffffff ;  /* 0xffffffff00047882 */ /* 0x000fe20000000000 */
[----:B-1----:R-:W-:-:S05]  /*0b30*/  VIADD R0, R2, 0xffffff80 ;  /* 0xffffff8002007836 */ /* 0x002fca0000000000 */
[----:B------:R-:W-:-:S04]  /*0b40*/  SHF.R.S32.HI R3, RZ, 0x1f, R0 ;  /* 0x0000001fff037819 */ /* 0x000fc80000011400 */
[----:B------:R-:W-:-:S04]  /*0b50*/  LEA.HI R2, R3, R0, RZ, 0x7 ;  /* 0x0000000003027211 */ /* 0x000fc800078f38ff */
[----:B------:R-:W-:Y:S01]  /*0b60*/  SHF.R.S32.HI R13, RZ, 0x7, R2 ;  /* 0x00000007ff0d7819 */ /* 0x000fe20000011402 */
[----:B------:R-:W-:Y:S06]  /*0b70*/  BRA.DIV UR4, `(.L_x_10) ;  /* 0x0000006e043c7947 */ /* 0x000fec000b800000 */
[----:B------:R1:W2:Y:S02]  /*0b80*/  SHFL.IDX PT, R14, R13, RZ, 0x1f ;  /* 0x00001fff0d0e7589 */ /* 0x0002a400000e0000 */
.L_x_94:
[----:B------:R-:W-:Y:S02]  /*0b90*/  SHF.L.U32 R18, RZ, 0x1f, RZ ;  /* 0x0000001fff127819 */ /* 0x000fe400000006ff */
[----:B------:R-:W-:Y:S01]  /*0ba0*/  LOP3.LUT R5, R2, 0xffffff80, RZ, 0xc0, !PT ;  /* 0xffffff8002057812 */ /* 0x000fe200078ec0ff */
[----:B--2---:R-:W-:Y:S01]  /*0bb0*/  IMAD.HI R2, R14, 0x55555556, RZ ;  /* 0x555555560e027827 */ /* 0x004fe200078e02ff */
[CC--:B------:R-:W-:Y:S01]  /*0bc0*/  LEA.HI R6, R3.reuse, R0.reuse, RZ, 0x5 ;  /* 0x0000000003067211 */ /* 0x0c0fe200078f28ff */
[----:B------:R-:W2:Y:S01]  /*0bd0*/  SYNCS.PHASECHK.TRANS64.TRYWAIT P0, [UR37+0x36400], R18 ;  /* 0x03640012ff0075a7 */ /* 0x000ea20008000165 */
[----:B------:R-:W-:Y:S01]  /*0be0*/  LEA.HI R3, R3, R0, RZ, 0x4 ;  /* 0x0000000003037211 */ /* 0x000fe200078f20ff */
[----:B------:R-:W-:Y:S01]  /*0bf0*/  IMAD.IADD R4, R0, 0x1, -R5 ;  /* 0x0000000100047824 */ /* 0x000fe200078e0a05 */
[----:B------:R-:W-:Y:S02]  /*0c00*/  LEA.HI R5, R2, R2, RZ, 0x1 ;  /* 0x0000000202057211 */ /* 0x000fe400078f08ff */
[----:B------:R-:W-:-:S02]  /*0c10*/  SHF.R.S32.HI R2, RZ, 0x4, R3 ;  /* 0x00000004ff027819 */ /* 0x000fc40000011403 */
[----:B------:R-:W-:Y:S01]  /*0c20*/  SHF.R.S32.HI R8, RZ, 0x5, R6 ;  /* 0x00000005ff087819 */ /* 0x000fe20000011406 */
[----:B------:R-:W-:Y:S01]  /*0c30*/  IMAD R5, R5, -0x3, R14 ;  /* 0xfffffffd05057824 */ /* 0x000fe200078e020e */
[----:B------:R-:W-:Y:S02]  /*0c40*/  SHF.R.S32.HI R7, RZ, 0x1f, R6 ;  /* 0x0000001fff077819 */ /* 0x000fe40000011406 */
[----:B------:R-:W-:Y:S02]  /*0c50*/  LEA.HI R6, R3, R2, RZ, 0x1 ;  /* 0x0000000203067211 */ /* 0x000fe400078f08ff */
[----:B------:R-:W-:Y:S02]  /*0c60*/  LEA.HI R9, R7, R8, RZ, 0x2 ;  /* 0x0000000807097211 */ /* 0x000fe400078f10ff */
[----:B------:R-:W-:Y:S02]  /*0c70*/  LOP3.LUT R7, R6, 0xfffffffe, RZ, 0xc0, !PT ;  /* 0xfffffffe06077812 */ /* 0x000fe400078ec0ff */
[----:B------:R-:W-:-:S02]  /*0c80*/  LOP3.LUT R9, R9, 0xfffffffc, RZ, 0xc0, !PT ;  /* 0xfffffffc09097812 */ /* 0x000fc400078ec0ff */
[----:B------:R-:W-:Y:S01]  /*0c90*/  SHF.R.S32.HI R11, RZ, 0x1f, R4 ;  /* 0x0000001fff0b7819 */ /* 0x000fe20000011404 */
[----:B------:R-:W-:Y:S02]  /*0ca0*/  IMAD.IADD R6, R2, 0x1, -R7 ;  /* 0x0000000102067824 */ /* 0x000fe400078e0a07 */
[----:B------:R-:W-:Y:S01]  /*0cb0*/  IMAD.IADD R2, R8, 0x1, -R9 ;  /* 0x0000000108027824 */ /* 0x000fe200078e0a09 */
[CC--:B------:R-:W-:Y:S02]  /*0cc0*/  LEA.HI R10, R11.reuse, R4.reuse, RZ, 0x2 ;  /* 0x000000040b0a7211 */ /* 0x0c0fe400078f10ff */
[----:B------:R3:W-:Y:S01]  /*0cd0*/  STL [R1+0x4], R6 ;  /* 0x0000040601007387 */ /* 0x0007e20000100800 */
[----:B------:R-:W-:Y:S02]  /*0ce0*/  LEA.HI R11, R11, R4, RZ, 0x5 ;  /* 0x000000040b0b7211 */ /* 0x000fe400078f28ff */
[--C-:B------:R-:W-:Y:S01]  /*0cf0*/  SHF.R.S32.HI R12, RZ, 0x2, R10.reuse ;  /* 0x00000002ff0c7819 */ /* 0x100fe2000001140a */
[----:B------:R3:W-:Y:S01]  /*0d00*/  STL [R1], R2 ;  /* 0x0000000201007387 */ /* 0x0007e20000100800 */
[----:B------:R-:W-:-:S02]  /*0d10*/  SHF.R.S32.HI R15, RZ, 0x1f, R10 ;  /* 0x0000001fff0f7819 */ /* 0x000fc4000001140a */
[----:B------:R-:W-:Y:S02]  /*0d20*/  SHF.R.S32.HI R11, RZ, 0x5, R11 ;  /* 0x00000005ff0b7819 */ /* 0x000fe4000001140b */
[----:B------:R-:W-:-:S04]  /*0d30*/  LEA.HI R15, R15, R12, RZ, 0x3 ;  /* 0x0000000c0f0f7211 */ /* 0x000fc800078f18ff */
[----:B------:R-:W-:-:S05]  /*0d40*/  LOP3.LUT R15, R15, 0xfffffff8, RZ, 0xc0, !PT ;  /* 0xfffffff80f0f7812 */ /* 0x000fca00078ec0ff */
[----:B------:R-:W-:Y:S01]  /*0d50*/  IMAD.IADD R16, R12, 0x1, -R15 ;  /* 0x000000010c107824 */ /* 0x000fe200078e0a0f */
[----:B--23--:R-:W-:Y:S06]  /*0d60*/  @P0 BRA `(.L_x_11) ;  /* 0x0000000000080947 */ /* 0x00cfec0003800000 */
[----:B------:R-:W2:Y:S02]  /*0d70*/  SYNCS.PHASECHK.TRANS64.TRYWAIT P0, [UR37+0x36400], R18 ;  /* 0x03640012ff0075a7 */ /* 0x000ea40008000165 */
[----:B--2---:R-:W-:Y:S05]  /*0d80*/  @!P0 BRA `(.L_x_12) ;  /* 0x0000006800d48947 */ /* 0x004fea0003800000 */
.L_x_11:
[----:B------:R-:W3:Y:S01]  /*0d90*/  LDC R12, c[0x0][0x280] ;  /* 0x0000a000ff0c7b82 */ /* 0x000ee20000000800 */
[----:B------:R-:W-:Y:S01]  /*0da0*/  IMAD R16, R11, 0x10, R16 ;  /* 0x000000100b107824 */ /* 0x000fe200078e0210 */
[----:B------:R-:W-:Y:S02]  /*0db0*/  CS2R R118, SRZ ;  /* 0x0000000000767805 */ /* 0x000fe4000001ff00 */
[----:B------:R-:W-:Y:S02]  /*0dc0*/  CS2R R116, SRZ ;  /* 0x0000000000747805 */ /* 0x000fe4000001ff00 */
[----:B------:R-:W-:Y:S02]  /*0dd0*/  CS2R R114, SRZ ;  /* 0x0000000000727805 */ /* 0x000fe4000001ff00 */
[----:B------:R-:W-:Y:S02]  /*0de0*/  CS2R R112, SRZ ;  /* 0x0000000000707805 */ /* 0x000fe4000001ff00 */
[----:B------:R-:W-:-:S02]  /*0df0*/  CS2R R110, SRZ ;  /* 0x00000000006e7805 */ /* 0x000fc4000001ff00 */
[----:B------:R-:W-:Y:S02]  /*0e00*/  CS2R R108, SRZ ;  /* 0x00000000006c7805 */ /* 0x000fe4000001ff00 */
        /* <DEDUP_REMOVED lines=16> */
[----:B---3--:R-:W-:-:S02]  /*0f10*/  ISETP.GE.AND P0, PT, R12, 0x1, PT ;  /* 0x000000010c00780c */ /* 0x008fc40003f06270 */
        /* <DEDUP_REMOVED lines=25> */
[----:B------:R-:W-:Y:S01]  /*10b0*/  CS2R R24, SRZ ;  /* 0x0000000000187805 */ /* 0x000fe2000001ff00 */
[----:B------:R-:W-:Y:S06]  /*10c0*/  @!P0 BRA `(.L_x_13) ;  /* 0x0000002400a08947 */ /* 0x000fec0003800000 */
[----:B------:R-:W3:Y:S04]  /*10d0*/  LDL R19, [R1+0x4] ;  /* 0x0000040001137983 */ /* 0x000ee80000100800 */
[----:B------:R-:W4:Y:S01]  /*10e0*/  LDL R15, [R1] ;  /* 0x00000000010f7983 */ /* 0x000f220000100800 */
[----:B------:R-:W-:Y:S01]  /*10f0*/  LOP3.LUT R3, R3, 0xfffffff0, RZ, 0xc0, !PT ;  /* 0xfffffff003037812 */ /* 0x000fe200078ec0ff */
[----:B--2---:R-:W2:Y:S01]  /*1100*/  LDC R18, c[0x0][0x290] ;  /* 0x0000a400ff127b82 */ /* 0x004ea20000000800 */
[----:B------:R-:W-:Y:S01]  /*1110*/  LOP3.LUT R9, R10, 0xfffffffc, RZ, 0xc0, !PT ;  /* 0xfffffffc0a097812 */ /* 0x000fe200078ec0ff */
[----:B------:R-:W2:Y:S01]  /*1120*/  S2R R11, SR_CTAID.X ;  /* 0x00000000000b7919 */ /* 0x000ea20000002500 */
[----:B------:R-:W-:-:S04]  /*1130*/  IMAD.HI R10, R13, 0x55555556, RZ ;  /* 0x555555560d0a7827 */ /* 0x000fc800078e02ff */
[----:B------:R-:W-:Y:S01]  /*1140*/  IMAD.IADD R3, R0, 0x1, -R3 ;  /* 0x0000000100037824 */ /* 0x000fe200078e0a03 */
[----:B------:R-:W-:Y:S01]  /*1150*/  LEA.HI R10, R10, R10, RZ, 0x1 ;  /* 0x0000000a0a0a7211 */ /* 0x000fe200078f08ff */
[----:B------:R-:W-:Y:S02]  /*1160*/  IMAD R14, R13, 0x400, R4 ;  /* 0x000004000d0e7824 */ /* 0x000fe400078e0204 */
[----:B------:R-:W-:Y:S01]  /*1170*/  IMAD.MOV.U32 R119, RZ, RZ, RZ ;  /* 0x000000ffff777224 */ /* 0x000fe200078e00ff */
[----:B------:R-:W-:Y:S01]  /*1180*/  LEA.HI R0, R3, R3, RZ, 0x1 ;  /* 0x0000000303007211 */ /* 0x000fe200078f08ff */
[----:B------:R-:W-:Y:S01]  /*1190*/  IMAD R10, R10, -0x3, R13 ;  /* 0xfffffffd0a0a7824 */ /* 0x000fe200078e020d */
[----:B------:R-:W-:Y:S02]  /*11a0*/  SHF.R.S32.HI R6, RZ, 0x1f, R3 ;  /* 0x0000001fff067819 */ /* 0x000fe40000011403 */
[--C-:B------:R-:W-:Y:S02]  /*11b0*/  SHF.R.S32.HI R2, RZ, 0x1, R0.reuse ;  /* 0x00000001ff027819 */ /* 0x100fe40000011400 */
[----:B------:R-:W-:-:S02]  /*11c0*/  SHF.R.S32.HI R7, RZ, 0x1f, R0 ;  /* 0x0000001fff077819 */ /* 0x000fc40000011400 */
[----:B------:R-:W-:Y:S02]  /*11d0*/  LEA.HI R8, R6, R3, RZ, 0x3 ;  /* 0x0000000306087211 */ /* 0x000fe400078f18ff */
[----:B------:R-:W-:Y:S02]  /*11e0*/  LEA.HI R7, R7, R2, RZ, 0x2 ;  /* 0x0000000207077211 */ /* 0x000fe400078f10ff */
[----:B------:R-:W-:Y:S01]  /*11f0*/  LOP3.LUT R0, R0, 0x7fffffe, RZ, 0xc0, !PT ;  /* 0x07fffffe00007812 */ /* 0x000fe200078ec0ff */
[----:B------:R-:W-:Y:S01]  /*1200*/  IMAD.SHL.U32 R8, R8, 0x20, RZ ;  /* 0x0000002008087824 */ /* 0x000fe200078e00ff */
[----:B------:R-:W-:-:S03]  /*1210*/  LOP3.LUT R7, R7, 0xfffffffc, RZ, 0xc0, !PT ;  /* 0xfffffffc07077812 */ /* 0x000fc600078ec0ff */
[----:B------:R-:W-:Y:S01]  /*1220*/  IMAD.IADD R6, R3, 0x1, -R0 ;  /* 0x0000000103067824 */ /* 0x000fe200078e0a00 */
[----:B------:R-:W-:Y:S01]  /*1230*/  LOP3.LUT R8, R8, 0x7fffff00, RZ, 0xc0, !PT ;  /* 0x7fffff0008087812 */ /* 0x000fe200078ec0ff */
[----:B------:R-:W-:Y:S02]  /*1240*/  IMAD.IADD R7, R2, 0x1, -R7 ;  /* 0x0000000102077824 */ /* 0x000fe400078e0a07 */
[----:B------:R-:W-:Y:S02]  /*1250*/  IMAD.IADD R2, R4, 0x1, -R9 ;  /* 0x0000000104027824 */ /* 0x000fe400078e0a09 */
[C---:B------:R-:W-:Y:S01]  /*1260*/  IMAD.SHL.U32 R0, R7.reuse, 0x40, RZ ;  /* 0x0000004007007824 */ /* 0x040fe200078e00ff */
[----:B------:R-:W-:Y:S01]  /*1270*/  LOP3.LUT P0, RZ, R7, 0x2, RZ, 0xc0, !PT ;  /* 0x0000000207ff7812 */ /* 0x000fe2000780c0ff */
[----:B-1----:R-:W-:Y:S02]  /*1280*/  IMAD R13, R13, 0x800, R8 ;  /* 0x000008000d0d7824 */ /* 0x002fe400078e0208 */
[----:B------:R-:W-:Y:S01]  /*1290*/  VIADD R4, R12, 0x3f ;  /* 0x0000003f0c047836 */ /* 0x000fe20000000000 */
[----:B------:R-:W-:Y:S01]  /*12a0*/  LOP3.LUT R0, R0, 0xc0, RZ, 0xc0, !PT ;  /* 0x000000c000007812 */ /* 0x000fe200078ec0ff */
[----:B------:R-:W-:-:S02]  /*12b0*/  IMAD R6, R6, 0x20, R13 ;  /* 0x0000002006067824 */ /* 0x000fc400078e020d */
[----:B--2---:R-:W-:Y:S01]  /*12c0*/  IMAD R9, R11, -0x60, R18 ;  /* 0xffffffa00b097824 */ /* 0x004fe200078e0212 */
[----:B------:R-:W-:Y:S01]  /*12d0*/  SHF.R.S32.HI R11, RZ, 0x1f, R4 ;  /* 0x0000001fff0b7819 */ /* 0x000fe20000011404 */
[----:B------:R-:W-:Y:S02]  /*12e0*/  IMAD.MOV.U32 R8, RZ, RZ, RZ ;  /* 0x000000ffff087224 */ /* 0x000fe400078e00ff */
[----:B------:R-:W-:Y:S01]  /*12f0*/  IMAD R9, R10, -0x20, R9 ;  /* 0xffffffe00a097824 */ /* 0x000fe200078e0209 */
[----:B------:R-:W-:Y:S01]  /*1300*/  LEA.HI R12, R11, R4, RZ, 0x6 ;  /* 0x000000040b0c7211 */ /* 0x000fe200078f30ff */
[----:B------:R-:W-:Y:S02]  /*1310*/  IMAD.MOV.U32 R11, RZ, RZ, 0x20 ;  /* 0x00000020ff0b7424 */ /* 0x000fe400078e00ff */
[----:B------:R-:W-:Y:S02]  /*1320*/  IMAD.SHL.U32 R4, R14, 0x4, RZ ;  /* 0x000000040e047824 */ /* 0x000fe400078e00ff */
[----:B------:R-:W-:Y:S01]  /*1330*/  IMAD R2, R2, -0x2, R9 ;  /* 0xfffffffe02027824 */ /* 0x000fe200078e0209 */
[----:B------:R-:W-:-:S02]  /*1340*/  SEL R11, R11, 0xffffffe0, !P0 ;  /* 0xffffffe00b0b7807 */ /* 0x000fc40004000000 */
[----:B------:R-:W-:Y:S02]  /*1350*/  LOP3.LUT R9, R17, 0x1, RZ, 0xfc, !PT ;  /* 0x0000000111097812 */ /* 0x000fe400078efcff */
[----:B------:R-:W-:Y:S01]  /*1360*/  SHF.R.S32.HI R17, RZ, 0x6, R12 ;  /* 0x00000006ff117819 */ /* 0x000fe2000001140c */
[----:B---3--:R-:W-:-:S05]  /*1370*/  IMAD.SHL.U32 R3, R19, 0x8, RZ ;  /* 0x0000000813037824 */ /* 0x008fca00078e00ff */
[----:B------:R-:W-:Y:S02]  /*1380*/  LOP3.LUT R3, R0, 0x8, R3, 0xf8, !PT ;  /* 0x0000000800037812 */ /* 0x000fe400078ef803 */
[----:B------:R-:W-:-:S04]  /*1390*/  SHF.R.U32.HI R0, RZ, 0x3, R0 ;  /* 0x00000003ff007819 */ /* 0x000fc80000011600 */
[----:B------:R-:W-:Y:S01]  /*13a0*/  LOP3.LUT R0, R3, R0, RZ, 0x3c, !PT ;  /* 0x0000000003007212 */ /* 0x000fe200078e3cff */
[----:B----4-:R-:W-:Y:S01]  /*13b0*/  IMAD R3, R15, 0x200, R6 ;  /* 0x000002000f037824 */ /* 0x010fe200078e0206 */
[----:B------:R-:W-:-:S03]  /*13c0*/  CS2R R6, SRZ ;  /* 0x0000000000067805 */ /* 0x000fc6000001ff00 */
[----:B------:R-:W-:Y:S02]  /*13d0*/  IMAD.IADD R0, R0, 0x1, R3 ;  /* 0x0000000100007824 */ /* 0x000fe400078e0203 */
[----:B------:R-:W-:-:S03]  /*13e0*/  IMAD.MOV.U32 R3, RZ, RZ, RZ ;  /* 0x000000ffff037224 */ /* 0x000fc600078e00ff */
[----:B------:R-:W-:Y:S02]  /*13f0*/  LEA R10, R0, UR37, 0x1 ;  /* 0x00000025000a7c11 */ /* 0x000fe4000f8e08ff */
[----:B------:R-:W-:Y:S02]  /*1400*/  LEA R0, R4, UR37, 0x2 ;  /* 0x0000002504007c11 */ /* 0x000fe4000f8e10ff */
[----:B------:R-:W-:-:S07]  /*1410*/  IADD3 R11, R11, 0x30400, R10 ;  /* 0x000304000b0b7810 */ /* 0x000fce0007ffe00a */
.L_x_24:
[----:B------:R-:W-:Y:S01]  /*1420*/  ISETP.NE.AND P0, PT, R9, 0x3, PT ;  /* 0x000000030900780c */ /* 0x000fe20003f05270 */
[----:B------:R-:W-:-:S12]  /*1430*/  YIELD ;  /* 0x0000000000007946 */ /* 0x000fd80003800000 */
[----:B---3--:R-:W-:Y:S05]  /*1440*/  @!P0 BRA `(.L_x_14) ;  /* 0x0000000000048947 */ /* 0x008fea0003800000 */
[----:B------:R-:W-:Y:S01]  /*1450*/  BPT.TRAP 0x1 ;  /* 0x000000040000795c */ /* 0x000fe20000300000 */
.L_x_14:
[----:B------:R-:W-:Y:S02]  /*1460*/  LEA R4, R3, UR37, 0x3 ;  /* 0x0000002503047c11 */ /* 0x000fe4000f8e18ff */
[----:B------:R-:W-:-:S04]  /*1470*/  SHF.L.U32 R13, R8, 0x1f, RZ ;  /* 0x0000001f080d7819 */ /* 0x000fc800000006ff */
[----:B------:R1:W2:Y:S01]  /*1480*/  SYNCS.PHASECHK.TRANS64.TRYWAIT P1, [R4+URZ+0x36410], R13 ;  /* 0x0364100d040075a7 */ /* 0x0002a2000802017f */
[----:B------:R-:W-:Y:S05]  /*1490*/  @!P0 BRA `(.L_x_15) ;  /* 0x0000000000048947 */ /* 0x000fea0003800000 */
[----:B------:R-:W-:Y:S01]  /*14a0*/  BPT.TRAP 0x1 ;  /* 0x000000040000795c */ /* 0x000fe20000300000 */
.L_x_15:
[----:B--2---:R-:W-:Y:S05]  /*14b0*/  @P1 BRA `(.L_x_16) ;  /* 0x0000000000081947 */ /* 0x004fea0003800000 */
[----:B------:R-:W2:Y:S02]  /*14c0*/  SYNCS.PHASECHK.TRANS64.TRYWAIT P1, [R4+URZ+0x36410], R13 ;  /* 0x0364100d040075a7 */ /* 0x000ea4000802017f */
[----:B--2---:R-:W-:Y:S05]  /*14d0*/  @!P1 BRA `(.L_x_17) ;  /* 0x0000006400149947 */ /* 0x004fea0003800000 */
.L_x_16:
[----:B------:R-:W-:Y:S05]  /*14e0*/  WARPSYNC.ALL ;  /* 0x0000000000007948 */ /* 0x000fea0003800000 */
[----:B------:R-:W-:Y:S01]  /*14f0*/  R2UR UR6, R5 ;  /* 0x00000000050672ca */ /* 0x000fe200000e0000 */
[----:B------:R-:W-:Y:S01]  /*1500*/  UIADD3 UR4, UR37, 0x1e000, URZ ;  /* 0x0001e00025047890 */ /* 0x000fe2000fffe03f */
[C---:B------:R-:W-:Y:S01]  /*1510*/  R2UR UR7, R3.reuse ;  /* 0x00000000030772ca */ /* 0x040fe200000e0000 */
[----:B------:R-:W-:Y:S01]  /*1520*/  WARPGROUP.ARRIVE ;  /* 0x00000000000079c5 */ /* 0x000fe20000000000 */
[----:B------:R-:W-:Y:S01]  /*1530*/  UMOV UR13, 0x40000040 ;  /* 0x40000040000d7882 */ /* 0x000fe20000000000 */
[----:B------:R-:W-:Y:S01]  /*1540*/  USHF.R.U32.HI UR5, URZ, 0x4, UR4 ;  /* 0x000000043f057899 */ /* 0x000fe20008011604 */
[----:B------:R-:W-:Y:S01]  /*1550*/  IMAD R12, R3, 0x40, R16 ;  /* 0x00000040030c7824 */ /* 0x000fe200078e0210 */
[----:B------:R-:W-:Y:S01]  /*1560*/  UMOV UR15, 0x40000040 ;  /* 0x40000040000f7882 */ /* 0x000fe20000000000 */
[----:B------:R-:W-:Y:S01]  /*1570*/  UMOV UR9, 0x40000040 ;  /* 0x4000004000097882 */ /* 0x000fe20000000000 */
[----:B------:R-:W-:Y:S01]  /*1580*/  ULOP3.LUT UR5, UR5, 0x3fff, URZ, 0xc0, !UPT ;  /* 0x00003fff05057892 */ /* 0x000fe2000f8ec03f */
[----:B------:R-:W-:Y:S01]  /*1590*/  UMOV UR11, 0x40000040 ;  /* 0x40000040000b7882 */ /* 0x000fe20000000000 */
[----:B------:R-:W-:-:S02]  /*15a0*/  LEA R14, R12, UR37, 0x2 ;  /* 0x000000250c0e7c11 */ /* 0x000fc4000f8e10ff */
[----:B------:R-:W-:Y:S02]  /*15b0*/  ULEA UR4, UR6, UR37, 0xc ;  /* 0x0000002506047291 */ /* 0x000fe4000f8e603f */
[----:B------:R-:W-:Y:S02]  /*15c0*/  ULOP3.LUT UR5, UR5, 0x10000, URZ, 0xfc, !UPT ;  /* 0x0001000005057892 */ /* 0x000fe4000f8efc3f */
[----:B------:R-:W-:-:S04]  /*15d0*/  USHF.R.U32.HI UR6, URZ, 0x4, UR4 ;  /* 0x000000043f067899 */ /* 0x000fc80008011604 */
[----:B------:R-:W-:Y:S02]  /*15e0*/  ULOP3.LUT UR8, UR6, 0x3fff, URZ, 0xc0, !UPT ;  /* 0x00003fff06087892 */ /* 0x000fe4000f8ec03f */
[----:B------:R-:W-:Y:S02]  /*15f0*/  UIMAD UR6, UR7, 0x600, UR5 ;  /* 0x00000600070678a4 */ /* 0x000fe4000f8e0205 */
[----:B------:R-:W-:-:S04]  /*1600*/  ULOP3.LUT UR8, UR8, 0x10000, URZ, 0xfc, !UPT ;  /* 0x0001000008087892 */ /* 0x000fc8000f8efc3f */
[----:B------:R-:W-:Y:S01]  /*1610*/  UIADD3 UR10, UR8, 0x606, URZ ;  /* 0x00000606080a7890 */ /* 0x000fe2000fffe03f */
[----:B------:R-:W-:Y:S02]  /*1620*/  UMOV UR12, UR6 ;  /* 0x00000006000c7c82 */ /* 0x000fe40008000000 */
[----:B------:R-:W-:Y:S02]  /*1630*/  UMOV UR14, UR8 ;  /* 0x00000008000e7c82 */ /* 0x000fe40008000000 */
[----:B------:R-:W-:Y:S01]  /*1640*/  HGMMA.64x32x16.F32 R136, gdesc[UR12], RZ, !UPT, gsb0 ;  /* 0x006000000c8879f0 */ /* 0x000fe2000c0008ff */
[----:B------:R-:W-:Y:S02]  /*1650*/  UIADD3 UR12, UR6, 0x2, URZ ;  /* 0x00000002060c7890 */ /* 0x000fe4000fffe03f */
[----:B------:R-:W-:Y:S01]  /*1660*/  UIADD3 UR14, UR8, 0x2, URZ ;  /* 0x00000002080e7890 */ /* 0x000fe2000fffe03f */
[----:B------:R-:W-:Y:S01]  /*1670*/  UMOV UR13, 0x40000040 ;  /* 0x40000040000d7882 */ /* 0x000fe20000000000 */
[----:B------:R-:W-:Y:S01]  /*1680*/  UMOV UR15, 0x40000040 ;  /* 0x40000040000f7882 */ /* 0x000fe20000000000 */
[----:B------:R-:W-:-:S02]  /*1690*/  WARPGROUP.DEPBAR.LE gsb0, 0x0 ;  /* 0x00008000000079c5 */ /* 0x000fc40000010000 */
[----:B------:R-:W-:-:S06]  /*16a0*/  WARPGROUP.ARRIVE ;  /* 0x00000000000079c5 */ /* 0x000fcc0000000000 */
[----:B------:R-:W-:Y:S01]  /*16b0*/  HGMMA.64x32x16.F32 R136, gdesc[UR12], R136, gsb0 ;  /* 0x006000000c8879f0 */ /* 0x000fe20008000888 */
[----:B------:R-:W-:Y:S02]  /*16c0*/  UIADD3 UR12, UR6, 0x4, URZ ;  /* 0x00000004060c7890 */ /* 0x000fe4000fffe03f */
[----:B------:R-:W-:Y:S01]  /*16d0*/  UIADD3 UR14, UR8, 0x4, URZ ;  /* 0x00000004080e7890 */ /* 0x000fe2000fffe03f */
[----:B------:R-:W-:Y:S01]  /*16e0*/  UMOV UR13, 0x40000040 ;  /* 0x40000040000d7882 */ /* 0x000fe20000000000 */
[----:B------:R-:W-:Y:S01]  /*16f0*/  UMOV UR15, 0x40000040 ;  /* 0x40000040000f7882 */ /* 0x000fe20000000000 */
[----:B------:R-:W-:Y:S02]  /*1700*/  WARPGROUP.DEPBAR.LE gsb0, 0x0 ;  /* 0x00008000000079c5 */ /* 0x000fe40000010000 */
        /* <DEDUP_REMOVED lines=55> */
[----:B------:R-:W-:-:S07]  /*1a80*/  UIADD3 UR6, UR6, 0x406, URZ ;  /* 0x0000040606067890 */ /* 0x000fce000fffe03f */
[----:B------:R-:W-:Y:S01]  /*1a90*/  UMOV UR8, UR6 ;  /* 0x0000000600087c82 */ /* 0x000fe20008000000 */
[----:B------:R-:W-:Y:S02]  /*1aa0*/  WARPGROUP.DEPBAR.LE gsb0, 0x0 ;  /* 0x00008000000079c5 */ /* 0x000fe40000010000 */
[----:B------:R-:W-:-:S06]  /*1ab0*/  WARPGROUP.ARRIVE ;  /* 0x00000000000079c5 */ /* 0x000fcc0000000000 */
[----:B------:R-:W-:Y:S03]  /*1ac0*/  HGMMA.64x32x16.F32 R136, gdesc[UR12], R136, gsb0 ;  /* 0x006000000c8879f0 */ /* 0x000fe60008000888 */
[----:B------:R-:W-:Y:S02]  /*1ad0*/  WARPGROUP.DEPBAR.LE gsb0, 0x0 ;  /* 0x00008000000079c5 */ /* 0x000fe40000010000 */
[----:B------:R-:W-:-:S06]  /*1ae0*/  WARPGROUP.ARRIVE ;  /* 0x00000000000079c5 */ /* 0x000fcc0000000000 */
[----:B------:R-:W-:Y:S03]  /*1af0*/  HGMMA.64x32x16.F32 R136, gdesc[UR8], R136, gsb0 ;  /* 0x00600000088879f0 */ /* 0x000fe60008000888 */
[----:B------:R-:W-:Y:S02]  /*1b00*/  WARPGROUP.DEPBAR.LE gsb0, 0x0 ;  /* 0x00008000000079c5 */ /* 0x000fe40000010000 */
[----:B------:R3:W4:Y:S04]  /*1b10*/  LDS R12, [R14+0x30000] ;  /* 0x030000000e0c7984 */ /* 0x0007280000000800 */
[----:B-12---:R3:W1:Y:S01]  /*1b20*/  LDS R13, [R14+0x30020] ;  /* 0x030020000e0d7984 */ /* 0x0066620000000800 */
[----:B------:R-:W-:Y:S05]  /*1b30*/  @!P0 BRA `(.L_x_18) ;  /* 0x0000000000048947 */ /* 0x000fea0003800000 */
[----:B------:R-:W-:Y:S01]  /*1b40*/  BPT.TRAP 0x1 ;  /* 0x000000040000795c */ /* 0x000fe20000300000 */
.L_x_18:
[----:B---3--:R-:W-:-:S04]  /*1b50*/  SHF.L.U32 R14, R7, 0x1f, RZ ;  /* 0x0000001f070e7819 */ /* 0x008fc800000006ff */
[----:B------:R2:W3:Y:S01]  /*1b60*/  SYNCS.PHASECHK.TRANS64.TRYWAIT P1, [UR37+0x36430], R14 ;  /* 0x0364300eff0075a7 */ /* 0x0004e20008020165 */
[----:B------:R-:W-:Y:S05]  /*1b70*/  @!P0 BRA `(.L_x_19) ;  /* 0x0000000000048947 */ /* 0x000fea0003800000 */
[----:B------:R-:W-:Y:S01]  /*1b80*/  BPT.TRAP 0x1 ;  /* 0x000000040000795c */ /* 0x000fe20000300000 */
.L_x_19:
[----:B---3--:R-:W-:Y:S05]  /*1b90*/  @P1 BRA `(.L_x_20) ;  /* 0x0000000000081947 */ /* 0x008fea0003800000 */
[----:B------:R-:W3:Y:S02]  /*1ba0*/  SYNCS.PHASECHK.TRANS64.TRYWAIT P1, [UR37+0x36430], R14 ;  /* 0x0364300eff0075a7 */ /* 0x000ee40008020165 */
[----:B---3--:R-:W-:Y:S05]  /*1bb0*/  @!P1 BRA `(.L_x_21) ;  /* 0x0000005c00709947 */ /* 0x008fea0003800000 */
.L_x_20:
[----:B------:R-:W-:Y:S01]  /*1bc0*/  UIADD3 UR5, UR37, 0x2a000, URZ ;  /* 0x0002a00025057890 */ /* 0x000fe2000fffe03f */
[----:B------:R-:W-:Y:S01]  /*1bd0*/  WARPGROUP.ARRIVE ;  /* 0x00000000000079c5 */ /* 0x000fe20000000000 */
[----:B------:R-:W-:Y:S01]  /*1be0*/  UIADD3 UR4, UR4, 0x9000, URZ ;  /* 0x0000900004047890 */ /* 0x000fe2000fffe03f */
[C---:B------:R-:W-:Y:S01]  /*1bf0*/  ISETP.GT.AND P3, PT, R2.reuse, RZ, PT ;  /* 0x000000ff0200720c */ /* 0x040fe20003f64270 */
[----:B------:R-:W-:Y:S01]  /*1c00*/  USHF.R.U32.HI UR6, URZ, 0x4, UR5 ;  /* 0x000000043f067899 */ /* 0x000fe20008011605 */
[C---:B------:R-:W-:Y:S01]  /*1c10*/  ISETP.GT.AND P4, PT, R2.reuse, 0x1, PT ;  /* 0x000000010200780c */ /* 0x040fe20003f84270 */
[----:B------:R-:W-:Y:S01]  /*1c20*/  USHF.R.U32.HI UR4, URZ, 0x4, UR4 ;  /* 0x000000043f047899 */ /* 0x000fe20008011604 */
[C---:B------:R-:W-:Y:S01]  /*1c30*/  ISETP.GT.AND P5, PT, R2.reuse, 0x8, PT ;  /* 0x000000080200780c */ /* 0x040fe20003fa4270 */
[----:B------:R-:W-:Y:S01]  /*1c40*/  ULOP3.LUT UR7, UR6, 0x3fff, URZ, 0xc0, !UPT ;  /* 0x00003fff06077892 */ /* 0x000fe2000f8ec03f */
[C---:B------:R-:W-:Y:S01]  /*1c50*/  ISETP.GT.AND P2, PT, R2.reuse, 0x10, PT ;  /* 0x000000100200780c */ /* 0x040fe20003f44270 */
[----:B------:R-:W-:Y:S01]  /*1c60*/  ULOP3.LUT UR6, UR4, 0x3fff, URZ, 0xc0, !UPT ;  /* 0x00003fff04067892 */ /* 0x000fe2000f8ec03f */
[----:B------:R-:W-:Y:S01]  /*1c70*/  ISETP.GT.AND P1, PT, R2, 0x9, PT ;  /* 0x000000090200780c */ /* 0x000fe20003f24270 */
[----:B------:R-:W-:-:S02]  /*1c80*/  ULOP3.LUT UR4, UR7, 0x10000, URZ, 0xfc, !UPT ;  /* 0x0001000007047892 */ /* 0x000fc4000f8efc3f */
[----:B------:R-:W-:Y:S01]  /*1c90*/  ULOP3.LUT UR6, UR6, 0x10000, URZ, 0xfc, !UPT ;  /* 0x0001000006067892 */ /* 0x000fe2000f8efc3f */
[----:B------:R-:W-:Y:S01]  /*1ca0*/  UMOV UR9, 0x40000040 ;  /* 0x4000004000097882 */ /* 0x000fe20000000000 */
[----:B------:R-:W-:Y:S01]  /*1cb0*/  UMOV UR11, 0x40000040 ;  /* 0x40000040000b7882 */ /* 0x000fe20000000000 */
[----:B------:R-:W-:Y:S02]  /*1cc0*/  ULDC UR7, c[0x0][0x75c] ;  /* 0x0001d70000077ab9 */ /* 0x000fe40000000800 */
[----:B------:R-:W-:Y:S01]  /*1cd0*/  UMOV UR8, UR4 ;  /* 0x0000000400087c82 */ /* 0x000fe20008000000 */
[----:B--23--:R-:W-:Y:S01]  /*1ce0*/  FMUL.FTZ R14, R136, UR7 ;  /* 0x00000007880e7c20 */ /* 0x00cfe20008410000 */
[----:B------:R-:W-:Y:S01]  /*1cf0*/  UMOV UR10, UR6 ;  /* 0x00000006000a7c82 */ /* 0x000fe20008000000 */
[----:B------:R-:W-:Y:S01]  /*1d00*/  FMUL.FTZ R15, R137, UR7 ;  /* 0x00000007890f7c20 */ /* 0x000fe20008410000 */
[----:B------:R-:W-:Y:S01]  /*1d10*/  HGMMA.64x32x16.F32 R120, gdesc[UR8], RZ, !UPT, gsb0 ;  /* 0x00600000087879f0 */ /* 0x000fe2000c0008ff */
[----:B------:R-:W-:Y:S01]  /*1d20*/  UIADD3 UR10, UR6, 0x2, URZ ;  /* 0x00000002060a7890 */ /* 0x000fe2000fffe03f */
[----:B------:R-:W-:Y:S01]  /*1d30*/  FMUL.FTZ R137, R141, UR7 ;  /* 0x000000078d897c20 */ /* 0x000fe20008410000 */
[----:B------:R-:W-:Y:S01]  /*1d40*/  UIADD3 UR8, UR4, 0x2, URZ ;  /* 0x0000000204087890 */ /* 0x000fe2000fffe03f */
[----:B------:R-:W2:Y:S01]  /*1d50*/  MUFU.TANH R14, R14 ;  /* 0x0000000e000e7308 */ /* 0x000ea20000002400 */
[----:B------:R-:W-:Y:S01]  /*1d60*/  UMOV UR11, 0x40000040 ;  /* 0x40000040000b7882 */ /* 0x000fe20000000000 */
[----:B------:R-:W-:Y:S01]  /*1d70*/  UMOV UR9, 0x40000040 ;  /* 0x4000004000097882 */ /* 0x000fe20000000000 */
[----:B------:R-:W-:Y:S01]  /*1d80*/  LEA R141, R16, UR37, 0x2 ;  /* 0x00000025108d7c11 */ /* 0x000fe2000f8e10ff */
[----:B------:R-:W-:Y:S01]  /*1d90*/  FMUL.FTZ R21, R143, UR7 ;  /* 0x000000078f157c20 */ /* 0x000fe20008410000 */
[----:B------:R-:W-:Y:S01]  /*1da0*/  FMUL.FTZ R19, R139, UR7 ;  /* 0x000000078b137c20 */ /* 0x000fe20008410000 */
[----:B------:R-:W-:Y:S01]  /*1db0*/  FMUL.FTZ R22, R146, UR7 ;  /* 0x0000000792167c20 */ /* 0x000fe20008410000 */
[----:B------:R-:W-:Y:S01]  /*1dc0*/  FMUL.FTZ R136, R140, UR7 ;  /* 0x000000078c887c20 */ /* 0x000fe20008410000 */
[----:B------:R-:W-:Y:S01]  /*1dd0*/  MUFU.TANH R15, R15 ;  /* 0x0000000f000f7308 */ /* 0x000fe20000002400 */
[----:B------:R-:W-:Y:S01]  /*1de0*/  FMUL.FTZ R23, R147, UR7 ;  /* 0x0000000793177c20 */ /* 0x000fe20008410000 */
[----:B------:R-:W-:Y:S01]  /*1df0*/  FMUL.FTZ R18, R138, UR7 ;  /* 0x000000078a127c20 */ /* 0x000fe20008410000 */
[----:B------:R-:W-:Y:S01]  /*1e00*/  FMUL.FTZ R138, R144, UR7 ;  /* 0x00000007908a7c20 */ /* 0x000fe20008410000 */
[----:B------:R-:W-:Y:S01]  /*1e10*/  FMUL.FTZ R20, R142, UR7 ;  /* 0x000000078e147c20 */ /* 0x000fe20008410000 */
[----:B------:R-:W-:Y:S01]  /*1e20*/  FMUL.FTZ R142, R145, UR7 ;  /* 0x00000007918e7c20 */ /* 0x000fe20008410000 */
[----:B------:R-:W-:Y:S01]  /*1e30*/  FMUL.FTZ R145, R149, UR7 ;  /* 0x0000000795917c20 */ /* 0x000fe20008410000 */
[----:B------:R-:W-:Y:S01]  /*1e40*/  FMUL.FTZ R140, R148, UR7 ;  /* 0x00000007948c7c20 */ /* 0x000fe20008410000 */
[----:B------:R-:W3:Y:S01]  /*1e50*/  MUFU.TANH R136, R136 ;  /* 0x0000008800887308 */ /* 0x000ee20000002400 */
[----:B--2---:R-:W-:-:S07]  /*1e60*/  FSEL R139, R14, -INF , P3 ;  /* 0xff8000000e8b7808 */ /* 0x004fce0001800000 */
[----:B------:R-:W-:Y:S08]  /*1e70*/  MUFU.TANH R138, R138 ;  /* 0x0000008a008a7308 */ /* 0x000ff00000002400 */
[----:B------:R-:W-:Y:S01]  /*1e80*/  MUFU.TANH R137, R137 ;  /* 0x0000008900897308 */ /* 0x000fe20000002400 */
[----:B---3--:R-:W-:-:S07]  /*1e90*/  FSEL R149, R136, -INF , P5 ;  /* 0xff80000088957808 */ /* 0x008fce0002800000 */
[----:B------:R-:W2:Y:S08]  /*1ea0*/  MUFU.TANH R18, R18 ;  /* 0x0000001200127308 */ /* 0x000eb00000002400 */
[----:B------:R-:W-:Y:S01]  /*1eb0*/  MUFU.TANH R19, R19 ;  /* 0x0000001300137308 */ /* 0x000fe20000002400 */
[----:B------:R-:W-:Y:S02]  /*1ec0*/  WARPGROUP.DEPBAR.LE gsb0, 0x0 ;  /* 0x00008000000079c5 */ /* 0x000fe40000010000 */
[----:B------:R-:W-:-:S05]  /*1ed0*/  WARPGROUP.ARRIVE ;  /* 0x00000000000079c5 */ /* 0x000fca0000000000 */
[----:B------:R-:W-:Y:S01]  /*1ee0*/  MUFU.TANH R20, R20 ;  /* 0x0000001400147308 */ /* 0x000fe20000002400 */
[----:B--2---:R-:W-:Y:S02]  /*1ef0*/  FSEL R148, R18, -INF , P3 ;  /* 0xff80000012947808 */ /* 0x004fe40001800000 */
[----:B------:R-:W-:Y:S01]  /*1f00*/  ISETP.GT.AND P3, PT, R2, 0x11, PT ;  /* 0x000000110200780c */ /* 0x000fe20003f64270 */
[----:B------:R-:W-:Y:S01]  /*1f10*/  HGMMA.64x32x16.F32 R120, gdesc[UR8], R120, gsb0 ;  /* 0x00600000087879f0 */ /* 0x000fe20008000878 */
[----:B------:R-:W-:Y:S02]  /*1f20*/  UIADD3 UR10, UR6, 0x4, URZ ;  /* 0x00000004060a7890 */ /* 0x000fe4000fffe03f */
[----:B------:R-:W-:Y:S01]  /*1f30*/  UIADD3 UR8, UR4, 0x4, URZ ;  /* 0x0000000404087890 */ /* 0x000fe2000fffe03f */
[----:B------:R-:W-:Y:S01]  /*1f40*/  MUFU.TANH R142, R142 ;  /* 0x0000008e008e7308 */ /* 0x000fe20000002400 */
[----:B------:R-:W-:Y:S01]  /*1f50*/  UMOV UR11, 0x40000040 ;  /* 0x40000040000b7882 */ /* 0x000fe20000000000 */
[----:B------:R-:W-:-:S06]  /*1f60*/  UMOV UR9, 0x40000040 ;  /* 0x4000004000097882 */ /* 0x000fcc0000000000 */
[----:B------:R-:W-:Y:S08]  /*1f70*/  MUFU.TANH R140, R140 ;  /* 0x0000008c008c7308 */ /* 0x000ff00000002400 */
[----:B------:R-:W-:Y:S08]  /*1f80*/  MUFU.TANH R145, R145 ;  /* 0x0000009100917308 */ /* 0x000ff00000002400 */
[----:B------:R-:W-:Y:S08]  /*1f90*/  MUFU.TANH R21, R21 ;  /* 0x0000001500157308 */ /* 0x000ff00000002400 */
[----:B------:R-:W-:Y:S08]  /*1fa0*/  MUFU.TANH R22, R22 ;  /* 0x0000001600167308 */ /* 0x000ff00000002400 */
[----:B------:R-:W-:Y:S01]  /*1fb0*/  MUFU.TANH R23, R23 ;  /* 0x0000001700177308 */ /* 0x000fe20000002400 */
        /* <DEDUP_REMOVED lines=63> */
[----:B------:R-:W-:Y:S02]  /*23b0*/  ULDC UR4, c[0x0][0x744] ;  /* 0x0001d10000047ab9 */ /* 0x000fe40000000800 */
[----:B----4-:R-:W-:Y:S01]  /*23c0*/  FFMA.FTZ R146, R139, UR4, -R12 ;  /* 0x000000048b927c23 */ /* 0x010fe2000801080c */
[----:B------:R-:W-:-:S05]  /*23d0*/  FSEL R139, R15, -INF , P4 ;  /* 0xff8000000f8b7808 */ /* 0x000fca0002000000 */
[----:B------:R-:W-:Y:S01]  /*23e0*/  FFMA.FTZ R147, R139, UR4, -R12 ;  /* 0x000000048b937c23 */ /* 0x000fe2000801080c */
[----:B------:R-:W-:Y:S08]  /*23f0*/  MUFU.EX2 R146, R146 ;  /* 0x0000009200927308 */ /* 0x000ff00000000800 */
[----:B------:R-:W2:Y:S01]  /*2400*/  MUFU.EX2 R147, R147 ;  /* 0x0000009300937308 */ /* 0x000ea20000000800 */
[----:B------:R-:W-:-:S02]  /*2410*/  WARPGROUP.DEPBAR.LE gsb0, 0x0 ;  /* 0x00008000000079c5 */ /* 0x000fc40000010000 */
[----:B------:R-:W-:-:S06]  /*2420*/  WARPGROUP.ARRIVE ;  /* 0x00000000000079c5 */ /* 0x000fcc0000000000 */
[----:B------:R-:W-:Y:S01]  /*2430*/  HGMMA.64x32x16.F32 R120, gdesc[UR8], R120, gsb0 ;  /* 0x00600000087879f0 */ /* 0x000fe20008000878 */
[----:B------:R-:W-:Y:S01]  /*2440*/  R2UR UR10, R5 ;  /* 0x00000000050a72ca */ /* 0x000fe200000e0000 */
[----:B------:R-:W-:-:S12]  /*2450*/  UMOV UR11, 0x40000040 ;  /* 0x40000040000b7882 */ /* 0x000fd80000000000 */
[----:B------:R-:W-:-:S04]  /*2460*/  ULEA UR5, UR10, UR5, 0xd ;  /* 0x000000050a057291 */ /* 0x000fc8000f8e683f */
[----:B------:R-:W-:-:S04]  /*2470*/  USHF.R.U32.HI UR5, URZ, 0x4, UR5 ;  /* 0x000000043f057899 */ /* 0x000fc80008011605 */
[----:B------:R-:W-:-:S03]  /*2480*/  ULOP3.LUT UR8, UR5, 0x3fff, URZ, 0xc0, !UPT ;  /* 0x00003fff05087892 */ /* 0x000fc6000f8ec03f */
[----:B------:R-:W-:Y:S01]  /*2490*/  UMOV UR5, 0x40000040 ;  /* 0x4000004000057882 */ /* 0x000fe20000000000 */
[----:B------:R-:W-:Y:S02]  /*24a0*/  WARPGROUP.DEPBAR.LE gsb0, 0x0 ;  /* 0x00008000000079c5 */ /* 0x000fe40000010000 */
[----:B------:R-:W3:Y:S04]  /*24b0*/  LDS R143, [R141+0x30200] ;  /* 0x030200008d8f7984 */ /* 0x000ee80000000800 */
[----:B------:R-:W4:Y:S01]  /*24c0*/  LDS R141, [R141+0x30220] ;  /* 0x030220008d8d7984 */ /* 0x000f220000000800 */
[--C-:B---3--:R-:W-:Y:S01]  /*24d0*/  FADD.FTZ R144, R121, -R143.reuse ;  /* 0x8000008f79907221 */ /* 0x108fe20000010000 */
[--C-:B------:R-:W-:Y:S01]  /*24e0*/  FADD.FTZ R139, R120, -R143.reuse ;  /* 0x8000008f788b7221 */ /* 0x100fe20000010000 */
[----:B------:R-:W-:Y:S01]  /*24f0*/  FFMA.FTZ R121, -R15, R15, 1 ;  /* 0x3f8000000f797423 */ /* 0x000fe2000001010f */
[----:B------:R-:W-:Y:S01]  /*2500*/  FFMA.FTZ R120, -R14, R14, 1 ;  /* 0x3f8000000e787423 */ /* 0x000fe2000001010e */
[----:B--2---:R-:W-:Y:S01]  /*2510*/  FMUL.FTZ R144, R147, R144 ;  /* 0x0000009093907220 */ /* 0x004fe20000410000 */
[--C-:B------:R-:W-:Y:S01]  /*2520*/  FFMA.FTZ R14, R149, UR4, -R12.reuse ;  /* 0x00000004950e7c23 */ /* 0x100fe2000801080c */
[----:B------:R-:W-:Y:S01]  /*2530*/  FSEL R149, R138, -INF , P2 ;  /* 0xff8000008a957808 */ /* 0x000fe20001000000 */
[----:B------:R-:W-:Y:S01]  /*2540*/  FMUL.FTZ R139, R146, R139 ;  /* 0x0000008b928b7220 */ /* 0x000fe20000410000 */
[----:B------:R-:W-:Y:S01]  /*2550*/  FMUL.FTZ R121, R121, R144 ;  /* 0x0000009079797220 */ /* 0x000fe20000410000 */
[----:B------:R-:W-:Y:S01]  /*2560*/  FMUL.FTZ R144, R151, UR7 ;  /* 0x0000000797907c20 */ /* 0x000fe20008410000 */
[--C-:B------:R-:W-:Y:S01]  /*2570*/  FADD.FTZ R151, R124, -R143.reuse ;  /* 0x8000008f7c977221 */ /* 0x100fe20000010000 */
[----:B------:R-:W-:Y:S01]  /*2580*/  FFMA.FTZ R124, -R136, R136, 1 ;  /* 0x3f800000887c7423 */ /* 0x000fe20000010188 */
[--C-:B------:R-:W-:Y:S01]  /*2590*/  FFMA.FTZ R136, R149, UR4, -R12.reuse ;  /* 0x0000000495887c23 */ /* 0x100fe2000801080c */
[----:B------:R-:W2:Y:S01]  /*25a0*/  MUFU.EX2 R14, R14 ;  /* 0x0000000e000e7308 */ /* 0x000ea20000000800 */
[----:B------:R-:W-:Y:S01]  /*25b0*/  FSEL R15, R137, -INF , P1 ;  /* 0xff800000890f7808 */ /* 0x000fe20000800000 */
[--C-:B------:R-:W-:Y:S01]  /*25c0*/  FADD.FTZ R149, R128, -R143.reuse ;  /* 0x8000008f80957221 */ /* 0x100fe20000010000 */
[----:B------:R-:W-:Y:S01]  /*25d0*/  FMUL.FTZ R120, R120, R139 ;  /* 0x0000008b78787220 */ /* 0x000fe20000410000 */
[----:B------:R-:W-:Y:S01]  /*25e0*/  FMUL.FTZ R139, R150, UR7 ;  /* 0x00000007968b7c20 */ /* 0x000fe20008410000 */
[----:B------:R-:W-:Y:S01]  /*25f0*/  FADD.FTZ R150, R125, -R143 ;  /* 0x8000008f7d967221 */ /* 0x000fe20000010000 */
[--C-:B------:R-:W-:Y:S01]  /*2600*/  FFMA.FTZ R15, R15, UR4, -R12.reuse ;  /* 0x000000040f0f7c23 */ /* 0x100fe2000801080c */
[----:B------:R-:W-:Y:S01]  /*2610*/  FFMA.FTZ R128, -R138, R138, 1 ;  /* 0x3f8000008a807423 */ /* 0x000fe2000001018a */
[----:B------:R-:W3:Y:S01]  /*2620*/  MUFU.EX2 R136, R136 ;  /* 0x0000008800887308 */ /* 0x000ee20000000800 */
[----:B------:R-:W-:Y:S01]  /*2630*/  FFMA.FTZ R125, -R137, R137, 1 ;  /* 0x3f800000897d7423 */ /* 0x000fe20000010189 */
[----:B-1----:R-:W-:Y:S01]  /*2640*/  FFMA.FTZ R137, R148, UR4, -R13 ;  /* 0x0000000494897c23 */ /* 0x002fe2000801080d */
[----:B------:R-:W-:Y:S01]  /*2650*/  FSEL R148, R19, -INF , P4 ;  /* 0xff80000013947808 */ /* 0x000fe20002000000 */
[--C-:B------:R-:W-:Y:S01]  /*2660*/  FADD.FTZ R132, R132, -R143.reuse ;  /* 0x8000008f84847221 */ /* 0x100fe20000010000 */
[----:B------:R-:W-:Y:S01]  /*2670*/  FSEL R138, R20, -INF , P5 ;  /* 0xff800000148a7808 */ /* 0x000fe20002800000 */
[--C-:B------:R-:W-:Y:S01]  /*2680*/  FADD.FTZ R129, R129, -R143.reuse ;  /* 0x8000008f81817221 */ /* 0x100fe20000010000 */
[----:B------:R-:W-:Y:S01]  /*2690*/  ISETP.GT.AND P4, PT, R2, 0x18, PT ;  /* 0x000000180200780c */ /* 0x000fe20003f84270 */
[----:B------:R-:W1:Y:S01]  /*26a0*/  MUFU.EX2 R15, R15 ;  /* 0x0000000f000f7308 */ /* 0x000e620000000800 */
[----:B--2---:R-:W-:Y:S01]  /*26b0*/  FMUL.FTZ R151, R14, R151 ;  /* 0x000000970e977220 */ /* 0x004fe20000410000 */
[----:B------:R-:W-:Y:S01]  /*26c0*/  ISETP.GT.AND P5, PT, R2, 0x19, PT ;  /* 0x000000190200780c */ /* 0x000fe20003fa4270 */
[----:B------:R-:W-:Y:S01]  /*26d0*/  FADD.FTZ R133, R133, -R143 ;  /* 0x8000008f85857221 */ /* 0x000fe20000010000 */
[----:B------:R-:W-:Y:S01]  /*26e0*/  FSEL R153, R140, -INF , P4 ;  /* 0xff8000008c997808 */ /* 0x000fe20002000000 */
[----:B------:R-:W-:Y:S01]  /*26f0*/  FMUL.FTZ R124, R124, R151 ;  /* 0x000000977c7c7220 */ /* 0x000fe20000410000 */
[----:B------:R-:W-:Y:S01]  /*2700*/  FFMA.FTZ R140, -R140, R140, 1 ;  /* 0x3f8000008c8c7423 */ /* 0x000fe2000001018c */
[----:B----4-:R-:W-:Y:S01]  /*2710*/  FADD.FTZ R122, R122, -R141 ;  /* 0x8000008d7a7a7221 */ /* 0x010fe20000010000 */
[----:B------:R-:W2:Y:S01]  /*2720*/  MUFU.TANH R139, R139 ;  /* 0x0000008b008b7308 */ /* 0x000ea20000002400 */
[----:B---3--:R-:W-:Y:S01]  /*2730*/  FMUL.FTZ R151, R136, R149 ;  /* 0x0000009588977220 */ /* 0x008fe20000410000 */
[--C-:B------:R-:W-:Y:S01]  /*2740*/  FFMA.FTZ R149, R148, UR4, -R13.reuse ;  /* 0x0000000494957c23 */ /* 0x100fe2000801080d */
[----:B------:R-:W-:Y:S01]  /*2750*/  FFMA.FTZ R148, R138, UR4, -R13 ;  /* 0x000000048a947c23 */ /* 0x000fe2000801080d */
[--C-:B------:R-:W-:Y:S01]  /*2760*/  FFMA.FTZ R152, R153, UR4, -R12.reuse ;  /* 0x0000000499987c23 */ /* 0x100fe2000801080c */
[----:B------:R-:W-:Y:S01]  /*2770*/  FMUL.FTZ R128, R128, R151 ;  /* 0x0000009780807220 */ /* 0x000fe20000410000 */
[----:B------:R-:W-:Y:S01]  /*2780*/  FSEL R151, R142, -INF , P3 ;  /* 0xff8000008e977808 */ /* 0x000fe20001800000 */
[--C-:B------:R-:W-:Y:S01]  /*2790*/  FADD.FTZ R127, R127, -R141.reuse ;  /* 0x8000008d7f7f7221 */ /* 0x100fe20000010000 */
[----:B------:R-:W3:Y:S01]  /*27a0*/  MUFU.TANH R144, R144 ;  /* 0x0000009000907308 */ /* 0x000ee20000002400 */
[C---:B-1----:R-:W-:Y:S01]  /*27b0*/  FMUL.FTZ R150, R15.reuse, R150 ;  /* 0x000000960f967220 */ /* 0x042fe20000410000 */
[----:B------:R-:W-:Y:S01]  /*27c0*/  F2FP.F16.F32.PACK_AB R14, R15, R14 ;  /* 0x0000000e0f0e723e */ /* 0x000fe200000000ff */
[--C-:B------:R-:W-:Y:S01]  /*27d0*/  FFMA.FTZ R138, R151, UR4, -R12.reuse ;  /* 0x00000004978a7c23 */ /* 0x100fe2000801080c */
[----:B------:R-:W-:Y:S01]  /*27e0*/  FSEL R151, R145, -INF , P5 ;  /* 0xff80000091977808 */ /* 0x000fe20002800000 */
[----:B------:R-:W-:Y:S01]  /*27f0*/  FMUL.FTZ R125, R125, R150 ;  /* 0x000000967d7d7220 */ /* 0x000fe20000410000 */
[----:B------:R-:W-:Y:S01]  /*2800*/  FSEL R150, R21, -INF , P1 ;  /* 0xff80000015967808 */ /* 0x000fe20000800000 */
[----:B------:R-:W-:Y:S01]  /*2810*/  FADD.FTZ R130, R130, -R141 ;  /* 0x8000008d82827221 */ /* 0x000fe20000010000 */
[----:B------:R-:W1:Y:S01]  /*2820*/  MUFU.EX2 R137, R137 ;  /* 0x0000008900897308 */ /* 0x000e620000000800 */
[----:B------:R-:W-:Y:S01]  /*2830*/  FFMA.FTZ R154, R151, UR4, -R12 ;  /* 0x00000004979a7c23 */ /* 0x000fe2000801080c */
[----:B------:R-:W-:Y:S01]  /*2840*/  FFMA.FTZ R12, -R142, R142, 1 ;  /* 0x3f8000008e0c7423 */ /* 0x000fe2000001018e */
[----:B------:R-:W-:Y:S01]  /*2850*/  FFMA.FTZ R150, R150, UR4, -R13 ;  /* 0x0000000496967c23 */ /* 0x000fe2000801080d */
[----:B------:R-:W-:Y:S01]  /*2860*/  FSEL R151, R22, -INF , P2 ;  /* 0xff80000016977808 */ /* 0x000fe20001000000 */
[--C-:B------:R-:W-:Y:S01]  /*2870*/  FADD.FTZ R131, R131, -R141.reuse ;  /* 0x8000008d83837221 */ /* 0x100fe20000010000 */
[----:B--2---:R-:W-:Y:S01]  /*2880*/  FSEL R153, R139, -INF , P4 ;  /* 0xff8000008b997808 */ /* 0x004fe20002000000 */
[----:B------:R-:W-:Y:S01]  /*2890*/  FADD.FTZ R134, R134, -R141 ;  /* 0x8000008d86867221 */ /* 0x000fe20000010000 */
[----:B------:R2:W4:Y:S01]  /*28a0*/  MUFU.EX2 R142, R152 ;  /* 0x00000098008e7308 */ /* 0x0005220000000800 */
[C---:B---3--:R-:W-:Y:S01]  /*28b0*/  FSEL R155, R144.reuse, -INF , P5 ;  /* 0xff800000909b7808 */ /* 0x048fe20002800000 */
[--C-:B------:R-:W-:Y:S01]  /*28c0*/  FFMA.FTZ R151, R151, UR4, -R13.reuse ;  /* 0x0000000497977c23 */ /* 0x100fe2000801080d */
[----:B------:R-:W-:Y:S01]  /*28d0*/  FFMA.FTZ R153, R153, UR4, -R13 ;  /* 0x0000000499997c23 */ /* 0x000fe2000801080d */
[----:B------:R-:W-:Y:S01]  /*28e0*/  FADD.FTZ R135, R135, -R141 ;  /* 0x8000008d87877221 */ /* 0x000fe20000010000 */
[----:B------:R-:W-:Y:S01]  /*28f0*/  FFMA.FTZ R145, -R145, R145, 1 ;  /* 0x3f80000091917423 */ /* 0x000fe20000010191 */
[----:B------:R-:W-:Y:S01]  /*2900*/  FFMA.FTZ R155, R155, UR4, -R13 ;  /* 0x000000049b9b7c23 */ /* 0x000fe2000801080d */
[----:B------:R-:W-:Y:S01]  /*2910*/  FFMA.FTZ R139, -R139, R139, 1 ;  /* 0x3f8000008b8b7423 */ /* 0x000fe2000001018b */
[----:B------:R-:W3:Y:S01]  /*2920*/  MUFU.EX2 R138, R138 ;  /* 0x0000008a008a7308 */ /* 0x000ee20000000800 */
[----:B--2---:R-:W-:Y:S01]  /*2930*/  FSEL R152, R23, -INF , P3 ;  /* 0xff80000017987808 */ /* 0x004fe20001800000 */
[----:B-1----:R-:W-:Y:S01]  /*2940*/  FMUL.FTZ R122, R137, R122 ;  /* 0x0000007a897a7220 */ /* 0x002fe20000410000 */
[----:B------:R-:W-:Y:S01]  /*2950*/  FFMA.FTZ R144, -R144, R144, 1 ;  /* 0x3f80000090907423 */ /* 0x000fe20000010190 */
[----:B------:R-:W-:-:S02]  /*2960*/  UMOV UR7, 0x80000020 ;  /* 0x8000002000077882 */ /* 0x000fc40000000000 */
[----:B------:R-:W-:Y:S01]  /*2970*/  FFMA.FTZ R152, R152, UR4, -R13 ;  /* 0x0000000498987c23 */ /* 0x000fe2000801080d */
[----:B------:R-:W-:Y:S01]  /*2980*/  USHF.R.U32.HI UR4, URZ, 0x4, UR36 ;  /* 0x000000043f047899 */ /* 0x000fe20008011624 */
[----:B------:R-:W1:Y:S01]  /*2990*/  MUFU.EX2 R149, R149 ;  /* 0x0000009500957308 */ /* 0x000e620000000800 */
[----:B----4-:R-:W-:Y:S02]  /*29a0*/  FMUL.FTZ R143, R142, R132 ;  /* 0x000000848e8f7220 */ /* 0x010fe40000410000 */
[----:B------:R-:W-:Y:S02]  /*29b0*/  ULOP3.LUT UR4, UR4, 0x3fff, URZ, 0xc0, !UPT ;  /* 0x00003fff04047892 */ /* 0x000fe4000f8ec03f */
[----:B------:R-:W-:Y:S02]  /*29c0*/  FMUL.FTZ R132, R140, R143 ;  /* 0x0000008f8c847220 */ /* 0x000fe40000410000 */
[----:B------:R-:W-:Y:S01]  /*29d0*/  ULOP3.LUT UR9, UR4, 0x1000000, URZ, 0xfc, !UPT ;  /* 0x0100000004097892 */ /* 0x000fe2000f8efc3f */
[----:B------:R-:W-:Y:S01]  /*29e0*/  MUFU.EX2 R148, R148 ;  /* 0x0000009400947308 */ /* 0x000fe20000000800 */
[----:B---3--:R-:W-:Y:S01]  /*29f0*/  FMUL.FTZ R129, R138, R129 ;  /* 0x000000818a817220 */ /* 0x008fe20000410000 */
[----:B------:R-:W-:-:S03]  /*2a00*/  UMOV UR4, UR8 ;  /* 0x0000000800047c82 */ /* 0x000fc60008000000 */
[----:B------:R-:W-:Y:S01]  /*2a10*/  FMUL.FTZ R129, R12, R129 ;  /* 0x000000810c817220 */ /* 0x000fe20000410000 */
[----:B------:R-:W-:Y:S01]  /*2a20*/  F2FP.F16.F32.PACK_AB R12, R147, R146 ;  /* 0x00000092930c723e */ /* 0x000fe200000000ff */
[----:B------:R-:W-:Y:S01]  /*2a30*/  UMOV UR6, UR9 ;  /* 0x0000000900067c82 */ /* 0x000fe20008000000 */
[----:B------:R-:W2:Y:S01]  /*2a40*/  MUFU.EX2 R150, R150 ;  /* 0x0000009600967308 */ /* 0x000ea20000000800 */
[----:B-1----:R-:W-:-:S07]  /*2a50*/  F2FP.F16.F32.PACK_AB R13, R149, R137 ;  /* 0x00000089950d723e */ /* 0x002fce00000000ff */
[----:B------:R-:W1:Y:S08]  /*2a60*/  MUFU.EX2 R154, R154 ;  /* 0x0000009a009a7308 */ /* 0x000e700000000800 */
[----:B------:R-:W3:Y:S01]  /*2a70*/  MUFU.EX2 R151, R151 ;  /* 0x0000009700977308 */ /* 0x000ee20000000800 */
[C---:B--2---:R-:W-:Y:S01]  /*2a80*/  F2FP.F16.F32.PACK_AB R15, R150.reuse, R148 ;  /* 0x00000094960f723e */ /* 0x044fe200000000ff */
[----:B------:R-:W-:Y:S01]  /*2a90*/  BAR.SYNC.DEFER_BLOCKING 0x9, 0x180 ;  /* 0x0246000000007b1d */ /* 0x000fe20000010000 */
[----:B------:R-:W-:-:S05]  /*2aa0*/  FMUL.FTZ R127, R150, R127 ;  /* 0x0000007f967f7220 */ /* 0x000fca0000410000 */
[----:B------:R-:W2:Y:S01]  /*2ab0*/  MUFU.EX2 R152, R152 ;  /* 0x0000009800987308 */ /* 0x000ea20000000800 */
[----:B-1----:R-:W-:-:S04]  /*2ac0*/  FMUL.FTZ R146, R154, R133 ;  /* 0x000000859a927220 */ /* 0x002fc80000410000 */
[----:B------:R-:W-:-:S03]  /*2ad0*/  FMUL.FTZ R133, R145, R146 ;  /* 0x0000009291857220 */ /* 0x000fc60000410000 */
[----:B------:R-:W1:Y:S01]  /*2ae0*/  MUFU.EX2 R153, R153 ;  /* 0x0000009900997308 */ /* 0x000e620000000800 */
[----:B---3--:R-:W-:-:S07]  /*2af0*/  FMUL.FTZ R130, R151, R130 ;  /* 0x0000008297827220 */ /* 0x008fce0000410000 */
[----:B------:R-:W3:Y:S01]  /*2b00*/  MUFU.EX2 R140, R155 ;  /* 0x0000009b008c7308 */ /* 0x000ee20000000800 */
[----:B--2---:R-:W-:Y:S01]  /*2b10*/  FMUL.FTZ R131, R152, R131 ;  /* 0x0000008398837220 */ /* 0x004fe20000410000 */
[----:B------:R2:W-:Y:S01]  /*2b20*/  STSM.16.M88.4 [R10+0x30400], R12 ;  /* 0x0304000c0a007844 */ /* 0x0005e20000000200 */
[----:B-1----:R-:W-:Y:S01]  /*2b30*/  FMUL.FTZ R134, R153, R134 ;  /* 0x0000008699867220 */ /* 0x002fe20000410000 */
[----:B---3--:R-:W-:Y:S01]  /*2b40*/  FMUL.FTZ R135, R140, R135 ;  /* 0x000000878c877220 */ /* 0x008fe20000410000 */
[--C-:B--2---:R-:W-:Y:S01]  /*2b50*/  FADD.FTZ R12, R123, -R141.reuse ;  /* 0x8000008d7b0c7221 */ /* 0x104fe20000010000 */
[----:B------:R-:W-:Y:S01]  /*2b60*/  FADD.FTZ R13, R126, -R141 ;  /* 0x8000008d7e0d7221 */ /* 0x000fe20000010000 */
[----:B------:R-:W-:Y:S01]  /*2b70*/  F2FP.F16.F32.PACK_AB R14, R154, R142 ;  /* 0x0000008e9a0e723e */ /* 0x000fe200000000ff */
[----:B------:R-:W-:Y:S01]  /*2b80*/  FFMA.FTZ R123, -R18, R18, 1 ;  /* 0x3f800000127b7423 */ /* 0x000fe20000010112 */
[----:B------:R-:W-:Y:S01]  /*2b90*/  FMUL.FTZ R149, R149, R12 ;  /* 0x0000000c95957220 */ /* 0x000fe20000410000 */
[----:B------:R-:W-:Y:S01]  /*2ba0*/  FMUL.FTZ R148, R148, R13 ;  /* 0x0000000d94947220 */ /* 0x000fe20000410000 */
[----:B------:R-:W-:Y:S01]  /*2bb0*/  F2FP.F16.F32.PACK_AB R12, R138, R136 ;  /* 0x000000888a0c723e */ /* 0x000fe200000000ff */
[----:B------:R-:W-:Y:S01]  /*2bc0*/  FFMA.FTZ R18, -R19, R19, 1 ;  /* 0x3f80000013127423 */ /* 0x000fe20000010113 */
[----:B------:R-:W-:Y:S01]  /*2bd0*/  F2FP.F16.F32.PACK_AB R13, R152, R151 ;  /* 0x00000097980d723e */ /* 0x000fe200000000ff */
[----:B------:R-:W-:Y:S01]  /*2be0*/  FFMA.FTZ R19, -R20, R20, 1 ;  /* 0x3f80000014137423 */ /* 0x000fe20000010114 */
[----:B------:R-:W-:Y:S01]  /*2bf0*/  F2FP.F16.F32.PACK_AB R15, R140, R153 ;  /* 0x000000998c0f723e */ /* 0x000fe200000000ff */
[----:B------:R-:W-:Y:S01]  /*2c00*/  FFMA.FTZ R20, -R21, R21, 1 ;  /* 0x3f80000015147423 */ /* 0x000fe20000010115 */
[----:B------:R-:W-:Y:S01]  /*2c10*/  FMUL.FTZ R122, R123, R122 ;  /* 0x0000007a7b7a7220 */ /* 0x000fe20000410000 */
[----:B------:R-:W-:Y:S01]  /*2c20*/  FMUL.FTZ R148, R19, R148 ;  /* 0x0000009413947220 */ /* 0x000fe20000410000 */
[----:B------:R-:W-:Y:S01]  /*2c30*/  FFMA.FTZ R19, -R22, R22, 1 ;  /* 0x3f80000016137423 */ /* 0x000fe20000010116 */
[----:B------:R1:W-:Y:S01]  /*2c40*/  STSM.16.M88.4 [R11], R12 ;  /* 0x0000000c0b007844 */ /* 0x0003e20000000200 */
[----:B------:R-:W-:Y:S01]  /*2c50*/  FMUL.FTZ R149, R18, R149 ;  /* 0x0000009512957220 */ /* 0x000fe20000410000 */
[----:B------:R-:W-:Y:S01]  /*2c60*/  FMUL.FTZ R127, R20, R127 ;  /* 0x0000007f147f7220 */ /* 0x000fe20000410000 */
[----:B------:R-:W-:Y:S01]  /*2c70*/  FMUL.FTZ R19, R19, R130 ;  /* 0x0000008213137220 */ /* 0x000fe20000410000 */
[----:B------:R-:W-:Y:S01]  /*2c80*/  @!PT LDS RZ, [RZ] ;  /* 0x00000000fffff984 */ /* 0x000fe20000000800 */
[----:B------:R-:W-:Y:S01]  /*2c90*/  @!PT LDS RZ, [RZ] ;  /* 0x00000000fffff984 */ /* 0x000fe20000000800 */
[----:B------:R-:W-:Y:S01]  /*2ca0*/  @!PT LDS RZ, [RZ] ;  /* 0x00000000fffff984 */ /* 0x000fe20000000800 */
[----:B------:R-:W-:Y:S01]  /*2cb0*/  @!PT LDS RZ, [RZ] ;  /* 0x00000000fffff984 */ /* 0x000fe20000000800 */
[----:B------:R2:W-:Y:S06]  /*2cc0*/  MEMBAR.ALL.CTA ;  /* 0x0000000000007992 */ /* 0x0005ec0000008000 */
[----:B--2---:R-:W2:Y:S01]  /*2cd0*/  FENCE.VIEW.ASYNC.S ;  /* 0x00000000000073c6 */ /* 0x004ea20000000000 */
[----:B------:R-:W-:Y:S01]  /*2ce0*/  FMUL.FTZ R144, R144, R135 ;  /* 0x0000008790907220 */ /* 0x000fe20000410000 */
[----:B------:R-:W-:-:S02]  /*2cf0*/  F2FP.F16.F32.PACK_AB R20, R129, R128 ;  /* 0x000000808114723e */ /* 0x000fc400000000ff */
[----:B------:R-:W-:Y:S01]  /*2d00*/  F2FP.F16.F32.PACK_AB R22, R133, R132 ;  /* 0x000000848516723e */ /* 0x000fe200000000ff */
[----:B-1----:R-:W-:Y:S01]  /*2d10*/  FFMA.FTZ R12, -R23, R23, 1 ;  /* 0x3f800000170c7423 */ /* 0x002fe20000010117 */
[----:B------:R-:W-:Y:S01]  /*2d20*/  FMUL.FTZ R23, R139, R134 ;  /* 0x000000868b177220 */ /* 0x000fe20000410000 */
[----:B------:R-:W-:Y:S02]  /*2d30*/  F2FP.F16.F32.PACK_AB R14, R125, R124 ;  /* 0x0000007c7d0e723e */ /* 0x000fe400000000ff */
[----:B------:R-:W-:Y:S01]  /*2d40*/  FMUL.FTZ R18, R12, R131 ;  /* 0x000000830c127220 */ /* 0x000fe20000410000 */
[----:B------:R-:W-:Y:S02]  /*2d50*/  F2FP.F16.F32.PACK_AB R12, R121, R120 ;  /* 0x00000078790c723e */ /* 0x000fe400000000ff */
[----:B------:R-:W-:Y:S02]  /*2d60*/  F2FP.F16.F32.PACK_AB R13, R149, R122 ;  /* 0x0000007a950d723e */ /* 0x000fe400000000ff */
[----:B------:R-:W-:-:S02]  /*2d70*/  F2FP.F16.F32.PACK_AB R15, R127, R148 ;  /* 0x000000947f0f723e */ /* 0x000fc400000000ff */
[----:B------:R-:W-:Y:S01]  /*2d80*/  F2FP.F16.F32.PACK_AB R21, R18, R19 ;  /* 0x000000131215723e */ /* 0x000fe200000000ff */
[----:B--2---:R-:W-:Y:S01]  /*2d90*/  BAR.SYNC.DEFER_BLOCKING 0x9, 0x180 ;  /* 0x0246000000007b1d */ /* 0x004fe20000010000 */
[----:B------:R-:W-:-:S05]  /*2da0*/  F2FP.F16.F32.PACK_AB R23, R144, R23 ;  /* 0x000000179017723e */ /* 0x000fca00000000ff */
[----:B------:R1:W-:Y:S04]  /*2db0*/  STSM.16.M88.4 [R10+0x33400], R12 ;  /* 0x0334000c0a007844 */ /* 0x0003e80000000200 */
[----:B------:R1:W-:Y:S01]  /*2dc0*/  STSM.16.M88.4 [R11+0x3000], R20 ;  /* 0x003000140b007844 */ /* 0x0003e20000000200 */
[----:B------:R-:W-:-:S06]  /*2dd0*/  WARPGROUP.ARRIVE ;  /* 0x00000000000079c5 */ /* 0x000fcc0000000000 */
[----:B------:R-:W-:Y:S01]  /*2de0*/  HGMMA.64x96x16.F32 R24, gdesc[UR4].tnspA.tnspB, R24, gsb0 ;  /* 0x61600000041879f0 */ /* 0x000fe20008000818 */
[----:B------:R-:W-:Y:S02]  /*2df0*/  UIADD3 UR6, UR9, 0x40, URZ ;  /* 0x0000004009067890 */ /* 0x000fe4000fffe03f */
[----:B------:R-:W-:Y:S01]  /*2e00*/  UIADD3 UR4, UR8, 0x80, URZ ;  /* 0x0000008008047890 */ /* 0x000fe2000fffe03f */
[----:B------:R-:W-:Y:S01]  /*2e10*/  UMOV UR7, 0x80000020 ;  /* 0x8000002000077882 */ /* 0x000fe20000000000 */
[----:B------:R-:W-:Y:S01]  /*2e20*/  UMOV UR5, 0x40000040 ;  /* 0x4000004000057882 */ /* 0x000fe20000000000 */
[----:B------:R-:W-:Y:S02]  /*2e30*/  WARPGROUP.DEPBAR.LE gsb0, 0x0 ;  /* 0x00008000000079c5 */ /* 0x000fe40000010000 */
        /* <DEDUP_REMOVED lines=9> */
[----:B------:R-:W-:Y:S01]  /*2ed0*/  R2UR UR5, R156 ;  /* 0x000000009c0572ca */ /* 0x000fe200000e0000 */
[----:B------:R-:W-:Y:S02]  /*2ee0*/  UIMAD UR4, UR10, 0x3000, UR37 ;  /* 0x000030000a0478a4 */ /* 0x000fe4000f8e0225 */
[----:B------:R-:W-:Y:S01]  /*2ef0*/  UIADD3 UR6, UR9, 0xc0, URZ ;  /* 0x000000c009067890 */ /* 0x000fe2000fffe03f */
[----:B------:R-:W-:Y:S02]  /*2f00*/  UMOV UR7, 0x80000020 ;  /* 0x8000002000077882 */ /* 0x000fe40000000000 */
[----:B------:R-:W-:-:S07]  /*2f10*/  UMOV UR9, 0x80000020 ;  /* 0x8000002000097882 */ /* 0x000fce0000000000 */
[----:B------:R-:W-:-:S04]  /*2f20*/  USHF.R.U32.HI UR5, URZ, 0x4, UR5 ;  /* 0x000000043f057899 */ /* 0x000fc80008011605 */
[----:B------:R-:W-:Y:S02]  /*2f30*/  ULOP3.LUT UR12, UR5, 0x3fff, URZ, 0xc0, !UPT ;  /* 0x00003fff050c7892 */ /* 0x000fe4000f8ec03f */
[----:B------:R-:W-:Y:S02]  /*2f40*/  USHF.R.U32.HI UR5, URZ, 0x4, UR4 ;  /* 0x000000043f057899 */ /* 0x000fe40008011604 */
[----:B------:R-:W-:Y:S02]  /*2f50*/  UIADD3 UR4, UR8, 0x180, URZ ;  /* 0x0000018008047890 */ /* 0x000fe4000fffe03f */
[----:B------:R-:W-:Y:S02]  /*2f60*/  ULOP3.LUT UR10, UR5, 0x3fff, URZ, 0xc0, !UPT ;  /* 0x00003fff050a7892 */ /* 0x000fe4000f8ec03f */
[----:B------:R-:W-:Y:S01]  /*2f70*/  ULOP3.LUT UR13, UR12, 0x10000, URZ, 0xfc, !UPT ;  /* 0x000100000c0d7892 */ /* 0x000fe2000f8efc3f */
[----:B------:R-:W-:-:S06]  /*2f80*/  UMOV UR5, 0x40000040 ;  /* 0x4000004000057882 */ /* 0x000fcc0000000000 */
[----:B------:R-:W-:Y:S01]  /*2f90*/  UMOV UR8, UR13 ;  /* 0x0000000d00087c82 */ /* 0x000fe20008000000 */
        /* <DEDUP_REMOVED lines=8> */
[----:B------:R-:W-:Y:S01]  /*3020*/  @!PT LDS RZ, [RZ] ;  /* 0x00000000fffff984 */ /* 0x000fe20000000800 */
[----:B------:R-:W-:Y:S01]  /*3030*/  @!PT LDS RZ, [RZ] ;  /* 0x00000000fffff984 */ /* 0x000fe20000000800 */
[----:B------:R-:W-:Y:S01]  /*3040*/  @!PT LDS RZ, [RZ] ;  /* 0x00000000fffff984 */ /* 0x000fe20000000800 */
[----:B------:R-:W-:Y:S01]  /*3050*/  @!PT LDS RZ, [RZ] ;  /* 0x00000000fffff984 */ /* 0x000fe20000000800 */
[----:B------:R2:W-:Y:S06]  /*3060*/  MEMBAR.ALL.CTA ;  /* 0x0000000000007992 */ /* 0x0005ec0000008000 */
[----:B--2---:R-:W2:Y:S02]  /*3070*/  FENCE.VIEW.ASYNC.S ;  /* 0x00000000000073c6 */ /* 0x004ea40000000000 */
[----:B--2---:R-:W-:Y:S06]  /*3080*/  BAR.SYNC.DEFER_BLOCKING 0x9, 0x180 ;  /* 0x0246000000007b1d */ /* 0x004fec0000010000 */
[----:B------:R-:W-:-:S06]  /*3090*/  WARPGROUP.ARRIVE ;  /* 0x00000000000079c5 */ /* 0x000fcc0000000000 */
[----:B------:R-:W-:Y:S03]  /*30a0*/  HGMMA.64x64x16.F32 R120, gdesc[UR8].tnspB, RZ, !UPT, gsb0 ;  /* 0x40e00000087879f0 */ /* 0x000fe6000c0008ff */
[----:B------:R-:W-:Y:S02]  /*30b0*/  WARPGROUP.DEPBAR.LE gsb0, 0x0 ;  /* 0x00008000000079c5 */ /* 0x000fe40000010000 */
[----:B------:R-:W-:-:S06]  /*30c0*/  WARPGROUP.ARRIVE ;  /* 0x00000000000079c5 */ /* 0x000fcc0000000000 */
[----:B------:R-:W-:Y:S01]  /*30d0*/  HGMMA.64x64x16.F32 R120, gdesc[UR4].tnspB, R120, gsb0 ;  /* 0x40e00000047879f0 */ /* 0x000fe20008000878 */
[----:B------:R-:W-:Y:S02]  /*30e0*/  UIADD3 UR6, UR10, 0x100, URZ ;  /* 0x000001000a067890 */ /* 0x000fe4000fffe03f */
[----:B------:R-:W-:Y:S01]  /*30f0*/  UIADD3 UR4, UR13, 0x100, URZ ;  /* 0x000001000d047890 */ /* 0x000fe2000fffe03f */
[----:B------:R-:W-:Y:S01]  /*3100*/  UMOV UR7, 0x40000040 ;  /* 0x4000004000077882 */ /* 0x000fe20000000000 */
[----:B------:R-:W-:Y:S01]  /*3110*/  UMOV UR5, 0x80000020 ;  /* 0x8000002000057882 */ /* 0x000fe20000000000 */
        /* <DEDUP_REMOVED lines=23> */
[----:B------:R-:W-:Y:S03]  /*3290*/  HGMMA.64x64x16.F32 R120, gdesc[UR4].tnspB, R120, gsb0 ;  /* 0x40e00000047879f0 */ /* 0x000fe60008000878 */
[----:B------:R-:W-:Y:S02]  /*32a0*/  WARPGROUP.DEPBAR.LE gsb0, 0x0 ;  /* 0x00008000000079c5 */ /* 0x000fe40000010000 */
[----:B-1----:R-:W-:Y:S05]  /*32b0*/  @!P0 BRA `(.L_x_22) ;  /* 0x0000000000048947 */ /* 0x002fea0003800000 */
[----:B------:R-:W-:Y:S01]  /*32c0*/  BPT.TRAP 0x1 ;  /* 0x000000040000795c */ /* 0x000fe20000300000 */
.L_x_22:
[----:B------:R-:W-:Y:S01]  /*32d0*/  LEA R12, R5, UR37, 0xd ;  /* 0x00000025050c7c11 */ /* 0x000fe2000f8e68ff */
[----:B------:R-:W-:Y:S01]  /*32e0*/  UIADD3 UR4, UR37, 0x36438, URZ ;  /* 0x0003643825047890 */ /* 0x000fe2000fffe03f */
[----:B------:R-:W1:Y:S01]  /*32f0*/  S2R R13, SR_TID.X ;  /* 0x00000000000d7919 */ /* 0x000e620000002100 */
[----:B------:R-:W-:Y:S02]  /*3300*/  ULOP3.LUT UR12, UR12, 0x1000000, URZ, 0xfc, !UPT ;  /* 0x010000000c0c7892 */ /* 0x000fe4000f8efc3f */
[----:B------:R-:W-:Y:S01]  /*3310*/  VIADD R12, R12, 0x1e000 ;  /* 0x0001e0000c0c7836 */ /* 0x000fe20000000000 */
[----:B------:R-:W-:Y:S01]  /*3320*/  UPRMT UR4, URZ, 0x654, UR4 ;  /* 0x000006543f047896 */ /* 0x000fe20008000004 */
[----:B------:R-:W-:Y:S01]  /*3330*/  UMOV UR7, 0x80000020 ;  /* 0x8000002000077882 */ /* 0x000fe20000000000 */
[----:B------:R-:W-:Y:S02]  /*3340*/  UMOV UR5, 0x40000040 ;  /* 0x4000004000057882 */ /* 0x000fe40000000000 */
[----:B------:R-:W-:Y:S01]  /*3350*/  SHF.R.U32.HI R12, RZ, 0x4, R12 ;  /* 0x00000004ff0c7819 */ /* 0x000fe2000001160c */
[----:B------:R-:W-:-:S03]  /*3360*/  UMOV UR6, UR12 ;  /* 0x0000000c00067c82 */ /* 0x000fc60008000000 */
[----:B------:R-:W-:Y:S01]  /*3370*/  LOP3.LUT R12, R12, 0x3fff, RZ, 0xc0, !PT ;  /* 0x00003fff0c0c7812 */ /* 0x000fe200078ec0ff */
[----:B------:R-:W-:Y:S01]  /*3380*/  SYNCS.ARRIVE.TRANS64.RED.A1T0 RZ, [UR4], RZ ;  /* 0x000000ffffff79a7 */ /* 0x000fe20008100404 */
[----:B------:R-:W-:-:S03]  /*3390*/  WARPGROUP.ARRIVE ;  /* 0x00000000000079c5 */ /* 0x000fc60000000000 */
[----:B------:R-:W-:-:S05]  /*33a0*/  IMAD R12, R3, 0x600, R12 ;  /* 0x00000600030c7824 */ /* 0x000fca00078e020c */
[----:B------:R-:W-:Y:S02]  /*33b0*/  R2UR UR8, R12 ;  /* 0x000000000c0872ca */ /* 0x000fe400000e0000 */
[----:B-1----:R-:W-:-:S11]  /*33c0*/  SHF.R.U32.HI R14, RZ, 0x7, R13 ;  /* 0x00000007ff0e7819 */ /* 0x002fd6000001160d */
[----:B------:R-:W-:Y:S02]  /*33d0*/  UMOV UR4, UR8 ;  /* 0x0000000800047c82 */ /* 0x000fe40008000000 */
[----:B------:R-:W-:Y:S01]  /*33e0*/  HGMMA.64x96x16.F32 R72, gdesc[UR4].tnspA.tnspB, R72, gsb0 ;  /* 0x61600000044879f0 */ /* 0x000fe20008000848 */
[----:B------:R-:W-:Y:S01]  /*33f0*/  UIADD3 UR6, UR12, 0x40, URZ ;  /* 0x000000400c067890 */ /* 0x000fe2000fffe03f */
[C---:B------:R-:W-:Y:S01]  /*3400*/  VIADD R13, R14.reuse, 0x9 ;  /* 0x000000090e0d7836 */ /* 0x040fe20000000000 */
[----:B------:R-:W-:Y:S01]  /*3410*/  UIADD3 UR4, UR8, 0x80, URZ ;  /* 0x0000008008047890 */ /* 0x000fe2000fffe03f */
[----:B------:R-:W-:Y:S01]  /*3420*/  VIADD R12, R14, 0xc ;  /* 0x0000000c0e0c7836 */ /* 0x000fe20000000000 */
        /* <DEDUP_REMOVED lines=18> */
[----:B------:R-:W-:Y:S03]  /*3550*/  HGMMA.64x96x16.F32 R72, gdesc[UR4].tnspA.tnspB, R72, gsb0 ;  /* 0x61600000044879f0 */ /* 0x000fe60008000848 */
[----:B------:R-:W-:Y:S02]  /*3560*/  WARPGROUP.DEPBAR.LE gsb0, 0x0 ;  /* 0x00008000000079c5 */ /* 0x000fe40000010000 */
[----:B------:R1:W-:Y:S06]  /*3570*/  BAR.SYNC.DEFER_BLOCKING R13, 0xa0 ;  /* 0x0002800d0000751d */ /* 0x0003ec0000010000 */
[----:B------:R1:W-:Y:S04]  /*3580*/  STS.128 [R0+0x12000], R120 ;  /* 0x0120007800007388 */ /* 0x0003e80000000c00 */
[----:B------:R1:W-:Y:S04]  /*3590*/  STS.128 [R0+0x12800], R124 ;  /* 0x0128007c00007388 */ /* 0x0003e80000000c00 */
[----:B------:R1:W-:Y:S04]  /*35a0*/  STS.128 [R0+0x13000], R128 ;  /* 0x0130008000007388 */ /* 0x0003e80000000c00 */
[----:B------:R1:W-:Y:S04]  /*35b0*/  STS.128 [R0+0x13800], R132 ;  /* 0x0138008400007388 */ /* 0x0003e80000000c00 */
[----:B------:R1:W-:Y:S04]  /*35c0*/  STS.128 [R0+0x14000], R136 ;  /* 0x0140008800007388 */ /* 0x0003e80000000c00 */
[----:B------:R1:W-:Y:S04]  /*35d0*/  STS.128 [R0+0x14800], R140 ;  /* 0x0148008c00007388 */ /* 0x0003e80000000c00 */
[----:B------:R1:W-:Y:S04]  /*35e0*/  STS.128 [R0+0x15000], R144 ;  /* 0x0150009000007388 */ /* 0x0003e80000000c00 */
[----:B------:R1:W-:Y:S01]  /*35f0*/  STS.128 [R0+0x15800], R148 ;  /* 0x0158009400007388 */ /* 0x0003e20000000c00 */
[----:B------:R-:W-:Y:S01]  /*3600*/  @!PT LDS RZ, [RZ] ;  /* 0x00000000fffff984 */ /* 0x000fe20000000800 */
[----:B------:R-:W-:Y:S01]  /*3610*/  @!PT LDS RZ, [RZ] ;  /* 0x00000000fffff984 */ /* 0x000fe20000000800 */
[----:B------:R-:W-:Y:S01]  /*3620*/  @!PT LDS RZ, [RZ] ;  /* 0x00000000fffff984 */ /* 0x000fe20000000800 */
[----:B------:R-:W-:Y:S01]  /*3630*/  @!PT LDS RZ, [RZ] ;  /* 0x00000000fffff984 */ /* 0x000fe20000000800 */
[----:B------:R2:W-:Y:S06]  /*3640*/  MEMBAR.ALL.CTA ;  /* 0x0000000000007992 */ /* 0x0005ec0000008000 */
[----:B--2---:R-:W2:Y:S02]  /*3650*/  FENCE.VIEW.ASYNC.S ;  /* 0x00000000000073c6 */ /* 0x004ea40000000000 */
[----:B--2---:R1:W-:Y:S06]  /*3660*/  BAR.ARV R12, 0xa0 ;  /* 0x0002800c0000751d */ /* 0x0043ec0000002000 */
[----:B------:R-:W-:Y:S05]  /*3670*/  @!P0 BRA `(.L_x_23) ;  /* 0x0000000000048947 */ /* 0x000fea0003800000 */
[----:B------:R-:W-:Y:S01]  /*3680*/  BPT.TRAP 0x1 ;  /* 0x000000040000795c */ /* 0x000fe20000300000 */
.L_x_23:
[----:B------:R-:W-:Y:S01]  /*3690*/  VIADD R6, R6, 0x1 ;  /* 0x0000000106067836 */ /* 0x000fe20000000000 */
[----:B------:R-:W-:Y:S01]  /*36a0*/  LOP3.LUT R7, R7, 0x1, RZ, 0x3c, !PT ;  /* 0x0000000107077812 */ /* 0x000fe200078e3cff */
[----:B------:R-:W-:Y:S02]  /*36b0*/  VIADD R3, R3, 0x1 ;  /* 0x0000000103037836 */ /* 0x000fe40000000000 */
[----:B------:R-:W-:Y:S01]  /*36c0*/  VIADD R4, R4, 0x36420 ;  /* 0x0003642004047836 */ /* 0x000fe20000000000 */
[----:B------:R-:W-:Y:S02]  /*36d0*/  ISETP.GE.AND P1, PT, R6, R17, PT ;  /* 0x000000110600720c */ /* 0x000fe40003f26270 */
[----:B------:R-:W-:Y:S02]  /*36e0*/  ISETP.NE.AND P0, PT, R3, 0x2, PT ;  /* 0x000000020300780c */ /* 0x000fe40003f05270 */
[----:B------:R-:W-:Y:S02]  /*36f0*/  PRMT R4, RZ, 0x654, R4 ;  /* 0x00000654ff047816 */ /* 0x000fe40000000004 */
[----:B-1----:R-:W-:-:S02]  /*3700*/  SEL R13, RZ, 0x1, P0 ;  /* 0x00000001ff0d7807 */ /* 0x002fc40000000000 */
[----:B------:R3:W-:Y:S01]  /*3710*/  SYNCS.ARRIVE.TRANS64.RED.A1T0 RZ, [R4+URZ], RZ ;  /* 0x000000ff04ff79a7 */ /* 0x0007e2000810043f */
[----:B------:R-:W-:Y:S02]  /*3720*/  SEL R3, R3, RZ, P0 ;  /* 0x000000ff03037207 */ /* 0x000fe40000000000 */
[----:B------:R-:W-:Y:S02]  /*3730*/  LOP3.LUT R8, R8, R13, RZ, 0x3c, !PT ;  /* 0x0000000d08087212 */ /* 0x000fe400078e3cff */
[----:B------:R-:W-:Y:S05]  /*3740*/  @!P1 BRA `(.L_x_24) ;  /* 0xffffffdc00349947 */ /* 0x000fea000383ffff */
.L_x_13:
[----:B------:R-:W-:Y:S01]  /*3750*/  IMAD.U32 R2, RZ, RZ, UR37 ;  /* 0x00000025ff027e24 */ /* 0x000fe2000f8e00ff */
[----:B------:R-:W-:Y:S02]  /*3760*/  ULDC UR4, c[0x0][0x740] ;  /* 0x0001d00000047ab9 */ /* 0x000fe40000000800 */
[----:B------:R-:W-:Y:S01]  /*3770*/  FMUL.FTZ R72, R72, UR4 ;  /* 0x0000000448487c20 */ /* 0x000fe20008410000 */
[----:B------:R-:W-:Y:S01]  /*3780*/  FMUL.FTZ R73, R73, UR4 ;  /* 0x0000000449497c20 */ /* 0x000fe20008410000 */
[----:B------:R-:W-:Y:S01]  /*3790*/  LOP3.LUT P0, RZ, R2, 0x3ff, RZ, 0xc0, !PT ;  /* 0x000003ff02ff7812 */ /* 0x000fe2000780c0ff */
[----:B------:R-:W-:Y:S01]  /*37a0*/  FMUL.FTZ R74, R74, UR4 ;  /* 0x000000044a4a7c20 */ /* 0x000fe20008410000 */
        /* <DEDUP_REMOVED lines=45> */
[----:B------:R-:W-:Y:S06]  /*3a80*/  @!P0 BRA `(.L_x_25) ;  /* 0x0000000000408947 */ /* 0x000fec0003800000 */
[----:B------:R-:W-:Y:S01]  /*3a90*/  MOV R14, 0x0 ;  /* 0x00000000000e7802 */ /* 0x000fe20000000f00 */
[----:B------:R-:W-:Y:S01]  /*3aa0*/  ULDC.64 UR4, c[0x4][0x80] ;  /* 0x0100200000047ab9 */ /* 0x000fe20000000a00 */
[----:B------:R-:W-:Y:S01]  /*3ab0*/  ULDC.64 UR6, c[0x4][0x88] ;  /* 0x0100220000067ab9 */ /* 0x000fe20000000a00 */
[----:B---3--:R-:W-:Y:S02]  /*3ac0*/  IMAD.U32 R4, RZ, RZ, UR4 ;  /* 0x00000004ff047e24 */ /* 0x008fe4000f8e00ff */
[----:B------:R-:W-:Y:S01]  /*3ad0*/  IMAD.U32 R5, RZ, RZ, UR5 ;  /* 0x00000005ff057e24 */ /* 0x000fe2000f8e00ff */
[----:B------:R-:W3:Y:S01]  /*3ae0*/  LDC.64 R14, c[0x4][R14] ;  /* 0x010000000e0e7b82 */ /* 0x000ee20000000a00 */
[----:B------:R-:W-:Y:S01]  /*3af0*/  ULDC.64 UR4, c[0x4][0x18] ;  /* 0x0100060000047ab9 */ /* 0x000fe20000000a00 */
[----:B------:R-:W-:Y:S02]  /*3b00*/  IMAD.U32 R6, RZ, RZ, UR6 ;  /* 0x00000006ff067e24 */ /* 0x000fe4000f8e00ff */
[----:B------:R-:W-:-:S02]  /*3b10*/  IMAD.U32 R7, RZ, RZ, UR7 ;  /* 0x00000007ff077e24 */ /* 0x000fc4000f8e00ff */
[----:B------:R-:W-:Y:S02]  /*3b20*/  IMAD.U32 R10, RZ, RZ, UR4 ;  /* 0x00000004ff0a7e24 */ /* 0x000fe4000f8e00ff */
[----:B------:R-:W-:Y:S02]  /*3b30*/  IMAD.U32 R11, RZ, RZ, UR5 ;  /* 0x00000005ff0b7e24 */ /* 0x000fe4000f8e00ff */
[----:B------:R-:W-:Y:S02]  /*3b40*/  IMAD.MOV.U32 R8, RZ, RZ, 0x70 ;  /* 0x00000070ff087424 */ /* 0x000fe400078e00ff */
[----:B------:R-:W-:Y:S02]  /*3b50*/  IMAD.MOV.U32 R12, RZ, RZ, 0x1 ;  /* 0x00000001ff0c7424 */ /* 0x000fe400078e00ff */
[----:B-1----:R-:W-:-:S07]  /*3b60*/  IMAD.MOV.U32 R13, RZ, RZ, RZ ;  /* 0x000000ffff0d7224 */ /* 0x002fce00078e00ff */
[----:B------:R-:W-:-:S07]  /*3b70*/  LEPC R20, `(.L_x_25) ;  /* 0x000000001014794e */ /* 0x000fce0000000000 */
[----:B--23--:R-:W-:Y:S05]  /*3b80*/  CALL.ABS.NOINC R14 ;  /* 0x000000000e007343 */ /* 0x00cfea0003c00000 */
.L_x_25:
[----:B------:R-:W-:-:S06]  /*3b90*/  UIADD3 UR4, UR37, 0x9000, URZ ;  /* 0x0000900025047890 */ /* 0x000fcc000fffe03f */
[----:B------:R-:W-:-:S05]  /*3ba0*/  IMAD.U32 R16, RZ, RZ, UR4 ;  /* 0x00000004ff107e24 */ /* 0x000fca000f8e00ff */
[----:B------:R-:W-:-:S13]  /*3bb0*/  LOP3.LUT P0, RZ, R16, 0x3ff, RZ, 0xc0, !PT ;  /* 0x000003ff10ff7812 */ /* 0x000fda000780c0ff */
[----:B------:R-:W-:Y:S05]  /*3bc0*/  @!P0 BRA `(.L_x_26) ;  /* 0x0000000000408947 */ /* 0x000fea0003800000 */
        /* <DEDUP_REMOVED lines=16> */
.L_x_26:
        /* <DEDUP_REMOVED lines=18> */
.L_x_27:
        /* <DEDUP_REMOVED lines=18> */
.L_x_28:
[----:B------:R-:W4:Y:S04]  /*3f10*/  LDL.LU R2, [R1] ;  /* 0x0000000001027983 */ /* 0x000f280000300800 */
[----:B------:R-:W5:Y:S01]  /*3f20*/  LDL.LU R16, [R1+0x4] ;  /* 0x0000040001107983 */ /* 0x000f620000300800 */
[----:B------:R-:W-:Y:S05]  /*3f30*/  WARPSYNC.ALL ;  /* 0x0000000000007948 */ /* 0x000fea0003800000 */
[----:B------:R-:W3:Y:S01]  /*3f40*/  S2R R0, SR_TID.X ;  /* 0x0000000000007919 */ /* 0x000ee20000002100 */
[----:B------:R-:W-:-:S02]  /*3f50*/  F2FP.F16.F32.PACK_AB R24, R25, R24 ;  /* 0x000000181918723e */ /* 0x000fc400000000ff */
[----:B------:R-:W-:Y:S02]  /*3f60*/  F2FP.F16.F32.PACK_AB R25, R27, R26 ;  /* 0x0000001a1b19723e */ /* 0x000fe400000000ff */
[----:B------:R-:W-:Y:S02]  /*3f70*/  F2FP.F16.F32.PACK_AB R32, R33, R32 ;  /* 0x000000202120723e */ /* 0x000fe400000000ff */
[----:B------:R-:W-:Y:S02]  /*3f80*/  F2FP.F16.F32.PACK_AB R26, R29, R28 ;  /* 0x0000001c1d1a723e */ /* 0x000fe400000000ff */
[----:B------:R-:W-:Y:S02]  /*3f90*/  F2FP.F16.F32.PACK_AB R27, R31, R30 ;  /* 0x0000001e1f1b723e */ /* 0x000fe400000000ff */
[----:B------:R-:W-:Y:S02]  /*3fa0*/  F2FP.F16.F32.PACK_AB R33, R35, R34 ;  /* 0x000000222321723e */ /* 0x000fe400000000ff */
        /* <DEDUP_REMOVED lines=9> */
[----:B------:R-:W-:Y:S01]  /*4040*/  F2FP.F16.F32.PACK_AB R50, R53, R52 ;  /* 0x000000343532723e */ /* 0x000fe200000000ff */
[----:B---3--:R-:W-:Y:S01]  /*4050*/  VIADD R4, R0, 0xffffff80 ;  /* 0xffffff8000047836 */ /* 0x008fe20000000000 */
[----:B------:R-:W-:Y:S02]  /*4060*/  F2FP.F16.F32.PACK_AB R51, R55, R54 ;  /* 0x000000363733723e */ /* 0x000fe400000000ff */
[----:B------:R-:W-:Y:S01]  /*4070*/  F2FP.F16.F32.PACK_AB R57, R59, R58 ;  /* 0x0000003a3b39723e */ /* 0x000fe200000000ff */
[----:B------:R-:W-:Y:S01]  /*4080*/  IMAD.SHL.U32 R0, R4, 0x40, RZ ;  /* 0x0000004004007824 */ /* 0x000fe200078e00ff */
[----:B------:R-:W-:-:S02]  /*4090*/  SHF.R.S32.HI R7, RZ, 0x1f, R4 ;  /* 0x0000001fff077819 */ /* 0x000fc40000011404 */
[----:B------:R-:W-:Y:S02]  /*40a0*/  F2FP.F16.F32.PACK_AB R64, R65, R64 ;  /* 0x000000404140723e */ /* 0x000fe400000000ff */
[----:B------:R-:W-:Y:S02]  /*40b0*/  LEA.HI R5, R7, R4, RZ, 0x7 ;  /* 0x0000000407057211 */ /* 0x000fe400078f38ff */
[----:B------:R-:W-:Y:S02]  /*40c0*/  F2FP.F16.F32.PACK_AB R58, R61, R60 ;  /* 0x0000003c3d3a723e */ /* 0x000fe400000000ff */
[----:B------:R-:W-:Y:S02]  /*40d0*/  SHF.R.S32.HI R6, RZ, 0x7, R5 ;  /* 0x00000007ff067819 */ /* 0x000fe40000011405 */
        /* <DEDUP_REMOVED lines=27> */
[----:B------:R-:W-:Y:S01]  /*4290*/  F2FP.F16.F32.PACK_AB R115, R119, R118 ;  /* 0x000000767773723e */ /* 0x000fe200000000ff */
[----:B----4-:R-:W-:Y:S01]  /*42a0*/  IMAD.SHL.U32 R3, R2, 0x10, RZ ;  /* 0x0000001002037824 */ /* 0x010fe200078e00ff */
[----:B------:R-:W-:Y:S02]  /*42b0*/  LOP3.LUT R2, R0, 0x1c0, RZ, 0xc0, !PT ;  /* 0x000001c000027812 */ /* 0x000fe400078ec0ff */
[----:B------:R-:W-:Y:S02]  /*42c0*/  LEA.HI R0, R7, R4, RZ, 0x3 ;  /* 0x0000000407007211 */ /* 0x000fe400078f18ff */
[----:B------:R-:W-:Y:S02]  /*42d0*/  LOP3.LUT R3, R2, 0x30, R3, 0xf8, !PT ;  /* 0x0000003002037812 */ /* 0x000fe400078ef803 */
[----:B------:R-:W-:-:S02]  /*42e0*/  SHF.R.U32.HI R5, RZ, 0x3, R2 ;  /* 0x00000003ff057819 */ /* 0x000fc40000011602 */
[----:B------:R-:W-:Y:S01]  /*42f0*/  LOP3.LUT R0, R3, 0x8, R0, 0xf8, !PT ;  /* 0x0000000803007812 */ /* 0x000fe200078ef800 */
[----:B-----5:R-:W-:Y:S01]  /*4300*/  IMAD R3, R6, 0xc, R16 ;  /* 0x0000000c06037824 */ /* 0x020fe200078e0210 */
[----:B------:R-:W-:Y:S02]  /*4310*/  LEA.HI R4, R7, R4, RZ, 0x5 ;  /* 0x0000000407047211 */ /* 0x000fe400078f28ff */
[----:B------:R-:W-:Y:S02]  /*4320*/  LOP3.LUT R0, R0, R5, RZ, 0x3c, !PT ;  /* 0x0000000500007212 */ /* 0x000fe400078e3cff */
[----:B------:R-:W-:-:S03]  /*4330*/  SHF.R.S32.HI R2, RZ, 0x5, R4 ;  /* 0x00000005ff027819 */ /* 0x000fc60000011404 */
[----:B------:R-:W-:-:S03]  /*4340*/  IMAD.U32 R0, R3, 0x200, R0 ;  /* 0x0000020003007824 */ /* 0x000fc600078e0000 */
[----:B------:R-:W3:Y:S02]  /*4350*/  SHFL.IDX PT, R2, R2, RZ, 0x1f ;  /* 0x00001fff02027589 */ /* 0x000ee400000e0000 */
[----:B------:R-:W-:Y:S01]  /*4360*/  LEA R0, R0, UR37, 0x1 ;  /* 0x0000002500007c11 */ /* 0x000fe2000f8e08ff */
[----:B------:R-:W-:Y:S01]  /*4370*/  BAR.SYNC.DEFER_BLOCKING 0x1, 0x180 ;  /* 0x0046000000007b1d */ /* 0x000fe20000010000 */
[----:B---3--:R-:W-:-:S05]  /*4380*/  ISETP.NE.AND P0, PT, R2, 0xb, PT ;  /* 0x0000000b0200780c */ /* 0x008fca0003f05270 */
[----:B------:R3:W-:Y:S04]  /*4390*/  STSM.16.MT88.4 [R0+0x9000], R24 ;  /* 0x0090001800007844 */ /* 0x0007e80000004200 */
[----:B------:R3:W-:Y:S04]  /*43a0*/  STSM.16.MT88.4 [R0+0x9800], R32 ;  /* 0x0098002000007844 */ /* 0x0007e80000004200 */
[----:B------:R3:W-:Y:S04]  /*43b0*/  STSM.16.MT88.4 [R0+0xa000], R40 ;  /* 0x00a0002800007844 */ /* 0x0007e80000004200 */
[----:B------:R3:W-:Y:S04]  /*43c0*/  STSM.16.MT88.4 [R0+0xa800], R48 ;  /* 0x00a8003000007844 */ /* 0x0007e80000004200 */
[----:B------:R3:W-:Y:S04]  /*43d0*/  STSM.16.MT88.4 [R0+0xb000], R56 ;  /* 0x00b0003800007844 */ /* 0x0007e80000004200 */
[----:B------:R3:W-:Y:S04]  /*43e0*/  STSM.16.MT88.4 [R0+0xb800], R64 ;  /* 0x00b8004000007844 */ /* 0x0007e80000004200 */
[----:B------:R3:W-:Y:S04]  /*43f0*/  STSM.16.MT88.4 [R0], R72 ;  /* 0x0000004800007844 */ /* 0x0007e80000004200 */
[----:B------:R3:W-:Y:S04]  /*4400*/  STSM.16.MT88.4 [R0+0x800], R80 ;  /* 0x0008005000007844 */ /* 0x0007e80000004200 */
[----:B------:R3:W-:Y:S04]  /*4410*/  STSM.16.MT88.4 [R0+0x1000], R88 ;  /* 0x0010005800007844 */ /* 0x0007e80000004200 */
[----:B------:R3:W-:Y:S04]  /*4420*/  STSM.16.MT88.4 [R0+0x1800], R96 ;  /* 0x0018006000007844 */ /* 0x0007e80000004200 */
[----:B------:R3:W-:Y:S04]  /*4430*/  STSM.16.MT88.4 [R0+0x2000], R104 ;  /* 0x0020006800007844 */ /* 0x0007e80000004200 */
[----:B------:R3:W-:Y:S01]  /*4440*/  STSM.16.MT88.4 [R0+0x2800], R112 ;  /* 0x0028007000007844 */ /* 0x0007e20000004200 */
[----:B------:R-:W-:Y:S01]  /*4450*/  @!PT LDS RZ, [RZ] ;  /* 0x00000000fffff984 */ /* 0x000fe20000000800 */
[----:B------:R-:W-:Y:S01]  /*4460*/  @!PT LDS RZ, [RZ] ;  /* 0x00000000fffff984 */ /* 0x000fe20000000800 */
[----:B------:R-:W-:Y:S01]  /*4470*/  @!PT LDS RZ, [RZ] ;  /* 0x00000000fffff984 */ /* 0x000fe20000000800 */
[----:B------:R-:W-:Y:S01]  /*4480*/  @!PT LDS RZ, [RZ] ;  /* 0x00000000fffff984 */ /* 0x000fe20000000800 */
[----:B------:R4:W-:Y:S06]  /*4490*/  MEMBAR.ALL.CTA ;  /* 0x0000000000007992 */ /* 0x0009ec0000008000 */
[----:B----4-:R-:W4:Y:S02]  /*44a0*/  FENCE.VIEW.ASYNC.S ;  /* 0x00000000000073c6 */ /* 0x010f240000000000 */
[----:B----4-:R-:W-:Y:S06]  /*44b0*/  BAR.ARV 0x1, 0x1a0 ;  /* 0x0046800000007b1d */ /* 0x010fec0000002000 */
[----:B------:R-:W-:Y:S05]  /*44c0*/  @P0 BRA `(.L_x_29) ;  /* 0x0000000000b00947 */ /* 0x000fea0003800000 */
[----:B------:R-:W-:Y:S01]  /*44d0*/  BAR.SYNC.DEFER_BLOCKING 0x1, 0x1a0 ;  /* 0x0046800000007b1d */ /* 0x000fe20000010000 */
[----:B------:R-:W-:-:S05]  /*44e0*/  ELECT P0, URZ, PT ;  /* 0x00000000003f782f */ /* 0x000fca0003800000 */
[----:B------:R-:W-:Y:S08]  /*44f0*/  BSSY B0, `(.L_x_29) ;  /* 0x0000029000007945 */ /* 0x000ff00003800000 */
[----:B------:R-:W-:Y:S05]  /*4500*/  @!P0 BRA `(.L_x_30) ;  /* 0x00000000009c8947 */ /* 0x000fea0003800000 */
[----:B------:R-:W4:Y:S01]  /*4510*/  S2UR UR10, SR_CTAID.X ;  /* 0x00000000000a79c3 */ /* 0x000f220000002500 */
[----:B------:R-:W-:Y:S01]  /*4520*/  ULDC.64 UR6, c[0x0][0x198] ;  /* 0x0000660000067ab9 */ /* 0x000fe20000000a00 */
[----:B------:R-:W-:Y:S02]  /*4530*/  UIADD3 UR8, UR37, 0x9000, URZ ;  /* 0x0000900025087890 */ /* 0x000fe4000fffe03f */
[----:B------:R-:W-:Y:S02]  /*4540*/  UIADD3 UR4, UP0, UR6, 0x770, URZ ;  /* 0x0000077006047890 */ /* 0x000fe4000ff1e03f */
[----:B------:R-:W-:Y:S02]  /*4550*/  UIADD3 UR40, UR37, 0xc000, URZ ;  /* 0x0000c00025287890 */ /* 0x000fe4000fffe03f */
[----:B------:R-:W5:Y:S01]  /*4560*/  S2UR UR11, SR_CTAID.Y ;  /* 0x00000000000b79c3 */ /* 0x000f620000002600 */
[----:B------:R-:W-:Y:S02]  /*4570*/  UIADD3.X UR5, URZ, UR7, URZ, UP0, !UPT ;  /* 0x000000073f057290 */ /* 0x000fe400087fe43f */
[----:B------:R-:W-:-:S02]  /*4580*/  UIADD3 UR6, UP0, UR6, 0x670, URZ ;  /* 0x0000067006067890 */ /* 0x000fc4000ff1e03f */
[----:B------:R-:W-:Y:S02]  /*4590*/  UIADD3 UR32, UR37, 0xf000, URZ ;  /* 0x0000f00025207890 */ /* 0x000fe4000fffe03f */
[----:B------:R-:W-:Y:S01]  /*45a0*/  UIADD3.X UR7, URZ, UR7, URZ, UP0, !UPT ;  /* 0x000000073f077290 */ /* 0x000fe200087fe43f */
[----:B------:R-:W1:Y:S01]  /*45b0*/  S2UR UR12, SR_CTAID.Z ;  /* 0x00000000000c79c3 */ /* 0x000e620000002700 */
[----:B------:R-:W-:Y:S02]  /*45c0*/  UIADD3 UR24, UR37, 0x3000, URZ ;  /* 0x0000300025187890 */ /* 0x000fe4000fffe03f */
[----:B------:R-:W-:Y:S01]  /*45d0*/  UIADD3 UR16, UR37, 0x6000, URZ ;  /* 0x0000600025107890 */ /* 0x000fe2000fffe03f */
[----:B------:R-:W-:Y:S01]  /*45e0*/  UMOV UR9, URZ ;  /* 0x0000003f00097c82 */ /* 0x000fe20008000000 */
[----:B------:R-:W-:Y:S01]  /*45f0*/  UMOV UR41, 0x40 ;  /* 0x0000004000297882 */ /* 0x000fe20000000000 */
[----:B------:R-:W-:Y:S01]  /*4600*/  UMOV UR33, 0x80 ;  /* 0x0000008000217882 */ /* 0x000fe20000000000 */
[----:B----4-:R-:W-:Y:S01]  /*4610*/  UIMAD UR10, UR10, 0x60, URZ ;  /* 0x000000600a0a78a4 */ /* 0x010fe2000f8e023f */
[----:B------:R-:W-:Y:S01]  /*4620*/  UMOV UR25, 0x40 ;  /* 0x0000004000197882 */ /* 0x000fe20000000000 */
[----:B------:R-:W-:-:S05]  /*4630*/  UMOV UR17, 0x80 ;  /* 0x0000008000117882 */ /* 0x000fca0000000000 */
[----:B------:R-:W-:Y:S01]  /*4640*/  UMOV UR42, UR10 ;  /* 0x0000000a002a7c82 */ /* 0x000fe20008000000 */
[----:B-----5:R-:W-:Y:S01]  /*4650*/  UMOV UR43, UR11 ;  /* 0x0000000b002b7c82 */ /* 0x020fe20008000000 */
[----:B------:R-:W-:Y:S01]  /*4660*/  UMOV UR35, UR11 ;  /* 0x0000000b00237c82 */ /* 0x000fe20008000000 */
[----:B------:R-:W-:Y:S01]  /*4670*/  UMOV UR34, UR10 ;  /* 0x0000000a00227c82 */ /* 0x000fe20008000000 */
[----:B------:R-:W-:Y:S01]  /*4680*/  UMOV UR27, UR11 ;  /* 0x0000000b001b7c82 */ /* 0x000fe20008000000 */
[----:B------:R-:W-:Y:S01]  /*4690*/  UMOV UR26, UR10 ;  /* 0x0000000a001a7c82 */ /* 0x000fe20008000000 */
[----:B------:R-:W-:Y:S01]  /*46a0*/  UMOV UR19, UR11 ;  /* 0x0000000b00137c82 */ /* 0x000fe20008000000 */
[----:B------:R-:W-:Y:S01]  /*46b0*/  UMOV UR18, UR10 ;  /* 0x0000000a00127c82 */ /* 0x000fe20008000000 */
[----:B-1----:R-:W-:Y:S01]  /*46c0*/  UMOV UR44, UR12 ;  /* 0x0000000c002c7c82 */ /* 0x002fe20008000000 */
[----:B------:R1:W-:Y:S01]  /*46d0*/  UTMASTG.4D [UR8], [UR4] ;  /* 0x00000008040073b5 */ /* 0x0003e20008018000 */
[----:B------:R-:W-:Y:S01]  /*46e0*/  UMOV UR36, UR12 ;  /* 0x0000000c00247c82 */ /* 0x000fe20008000000 */
[----:B------:R-:W-:Y:S01]  /*46f0*/  UMOV UR28, UR12 ;  /* 0x0000000c001c7c82 */ /* 0x000fe20008000000 */
[----:B------:R-:W-:Y:S01]  /*4700*/  UMOV UR20, UR12 ;  /* 0x0000000c00147c82 */ /* 0x000fe20008000000 */
[----:B------:R4:W-:Y:S01]  /*4710*/  UTMASTG.4D [UR40], [UR4] ;  /* 0x00000028040073b5 */ /* 0x0009e20008018000 */
[----:B------:R4:W-:Y:S01]  /*4720*/  UTMASTG.4D [UR32], [UR4] ;  /* 0x00000020040073b5 */ /* 0x0009e20008018000 */
[----:B-1----:R-:W-:-:S02]  /*4730*/  UMOV UR8, UR37 ;  /* 0x0000002500087c82 */ /* 0x002fc40008000000 */
[----:B------:R4:W-:Y:S01]  /*4740*/  UTMASTG.4D [UR8], [UR6] ;  /* 0x00000008060073b5 */ /* 0x0009e20008018000 */
[----:B------:R4:W-:Y:S01]  /*4750*/  UTMASTG.4D [UR24], [UR6] ;  /* 0x00000018060073b5 */ /* 0x0009e20008018000 */
[----:B------:R4:W-:Y:S02]  /*4760*/  UTMASTG.4D [UR16], [UR6] ;  /* 0x00000010060073b5 */ /* 0x0009e40008018000 */
[----:B----4-:R0:W-:Y:S02]  /*4770*/  UTMACMDFLUSH ;  /* 0x00000000000079b7 */ /* 0x0101e40000000000 */
.L_x_30:
[----:B------:R-:W-:Y:S05]  /*4780*/  BSYNC B0 ;  /* 0x0000000000007941 */ /* 0x000fea0003800000 */
.L_x_29:
[----:B------:R-:W-:-:S04]  /*4790*/  DEPBAR.LE SB0, 0x0 ;  /* 0x000080000000791a */ /* 0x000fc80000000000 */
[----:B------:R-:W-:Y:S05]  /*47a0*/  EXIT ;  /* 0x000000000000794d */ /* 0x000fea0003800000 */
.L_x_4:
[----:B------:R-:W-:-:S08]  /*47b0*/  NOP ;  /* 0x0000000000007918 */ /* 0x000fd00000000000 */
[----:B------:R-:W1:-:S00]  /*47c0*/  USETMAXREG.DEALLOC.CTAPOOL 0x20 ;  /* 0x00000020000079c8 */ /* 0x000e4000080e0500 */
[----:B-1----:R-:W-:Y:S01]  /*47d0*/  LOP3.LUT R0, R0, 0x3, RZ, 0xc0, !PT ;  /* 0x0000000300007812 */ /* 0x002fe200078ec0ff */
[----:B------:R-:W-:-:S05]  /*47e0*/  IMAD.MOV.U32 R2, RZ, RZ, RZ ;  /* 0x000000ffff027224 */ /* 0x000fca00078e00ff */
[----:B------:R-:W1:Y:S02]  /*47f0*/  SHFL.IDX PT, R0, R0, RZ, 0x1f ;  /* 0x00001fff00007589 */ /* 0x000e6400000e0000 */
[----:B-1----:R-:W-:-:S13]  /*4800*/  ISETP.NE.AND P0, PT, R0, RZ, PT ;  /* 0x000000ff0000720c */ /* 0x002fda0003f05270 */
[----:B------:R-:W-:Y:S05]  /*4810*/  @!P0 BRA `(.L_x_31) ;  /* 0x0000000c00b88947 */ /* 0x000fea0003800000 */
[----:B------:R-:W-:-:S13]  /*4820*/  ISETP.NE.AND P0, PT, R0, 0x1, PT ;  /* 0x000000010000780c */ /* 0x000fda0003f05270 */
[----:B------:R-:W-:Y:S05]  /*4830*/  @P0 EXIT ;  /* 0x000000000000094d */ /* 0x000fea0003800000 */
[----:B------:R-:W1:Y:S02]  /*4840*/  S2UR UR12, SR_CTAID.Z ;  /* 0x00000000000c79c3 */ /* 0x000e640000002700 */
[----:B-1----:R-:W-:-:S13]  /*4850*/  ISETP.LE.AND P0, PT, RZ, UR12, PT ;  /* 0x0000000cff007c0c */ /* 0x002fda000bf03270 */
[----:B------:R-:W-:Y:S05]  /*4860*/  @!P0 EXIT ;  /* 0x000000000000894d */ /* 0x000fea0003800000 */
[----:B------:R-:W1:Y:S01]  /*4870*/  S2UR UR7, SR_CTAID.Y ;  /* 0x00000000000779c3 */ /* 0x000e620000002600 */
[----:B------:R-:W-:Y:S01]  /*4880*/  ULDC.64 UR8, c[0x0][0x2d8] ;  /* 0x0000b60000087ab9 */ /* 0x000fe20000000a00 */
[----:B------:R-:W-:Y:S01]  /*4890*/  ULDC.64 UR10, c[0x0][0x2e0] ;  /* 0x0000b800000a7ab9 */ /* 0x000fe20000000a00 */
[----:B------:R-:W-:-:S05]  /*48a0*/  ELECT P0, URZ, PT ;  /* 0x00000000003f782f */ /* 0x000fca0003800000 */
[----:B------:R-:W2:Y:S01]  /*48b0*/  LDC R2, c[0x0][0x280] ;  /* 0x0000a000ff027b82 */ /* 0x000ea20000000800 */
[----:B-1----:R-:W-:-:S04]  /*48c0*/  USHF.R.S32.HI UR4, URZ, 0x1f, UR7 ;  /* 0x0000001f3f047899 */ /* 0x002fc80008011407 */
[----:B------:R-:W-:Y:S02]  /*48d0*/  UIMAD UR6, UR4, UR8, URZ ;  /* 0x00000008040672a4 */ /* 0x000fe4000f8e023f */
[----:B------:R-:W-:Y:S01]  /*48e0*/  UIMAD.WIDE.U32 UR4, UR7, UR8, URZ ;  /* 0x00000008070472a5 */ /* 0x000fe2000f8e003f */
[----:B--2---:R-:W-:Y:S01]  /*48f0*/  ISETP.GE.AND P1, PT, R2, 0x1, PT ;  /* 0x000000010200780c */ /* 0x004fe20003f26270 */
[----:B------:R-:W-:Y:S02]  /*4900*/  UIMAD UR7, UR7, UR9, UR6 ;  /* 0x00000009070772a4 */ /* 0x000fe4000f8e0206 */
[----:B------:R-:W-:Y:S02]  /*4910*/  USHF.R.S32.HI UR6, URZ, 0x1f, UR12 ;  /* 0x0000001f3f067899 */ /* 0x000fe4000801140c */
[----:B------:R-:W-:Y:S02]  /*4920*/  UIADD3 UR5, UR5, UR7, URZ ;  /* 0x0000000705057290 */ /* 0x000fe4000fffe03f */
[----:B------:R-:W-:-:S04]  /*4930*/  UIMAD UR6, UR6, UR10, URZ ;  /* 0x0000000a060672a4 */ /* 0x000fc8000f8e023f */
[----:B------:R-:W-:Y:S02]  /*4940*/  UIMAD UR8, UR12, UR11, UR6 ;  /* 0x0000000b0c0872a4 */ /* 0x000fe4000f8e0206 */
[----:B------:R-:W-:Y:S01]  /*4950*/  UIMAD.WIDE.U32 UR6, UR12, UR10, UR4 ;  /* 0x0000000a0c0672a5 */ /* 0x000fe2000f8e0004 */
[----:B------:R-:W-:Y:S11]  /*4960*/  @!P1 EXIT ;  /* 0x000000000000994d */ /* 0x000ff60003800000 */
[C---:B------:R-:W-:Y:S01]  /*4970*/  VIADD R0, R2.reuse, 0x3f ;  /* 0x0000003f02007836 */ /* 0x040fe20000000000 */
[----:B------:R-:W-:Y:S01]  /*4980*/  ISETP.GE.AND P1, PT, R2, 0x41, PT ;  /* 0x000000410200780c */ /* 0x000fe20003f26270 */
[----:B------:R-:W-:Y:S01]  /*4990*/  UIADD3 UR8, UR7, UR8, URZ ;  /* 0x0000000807087290 */ /* 0x000fe2000fffe03f */
[----:B------:R-:W-:Y:S02]  /*49a0*/  UMOV UR4, URZ ;  /* 0x0000003f00047c82 */ /* 0x000fe40008000000 */
[----:B------:R-:W-:-:S04]  /*49b0*/  SHF.R.S32.HI R3, RZ, 0x1f, R0 ;  /* 0x0000001fff037819 */ /* 0x000fc80000011400 */
[----:B------:R-:W-:-:S04]  /*49c0*/  LEA.HI R3, R3, R0, RZ, 0x6 ;  /* 0x0000000003037211 */ /* 0x000fc800078f30ff */
[----:B------:R-:W-:-:S04]  /*49d0*/  SHF.R.S32.HI R0, RZ, 0x6, R3 ;  /* 0x00000006ff007819 */ /* 0x000fc80000011403 */
[----:B------:R-:W-:-:S04]  /*49e0*/  VIMNMX R0, R0, 0x1, !PT ;  /* 0x0000000100007848 */ /* 0x000fc80007fe0100 */
[----:B------:R-:W-:Y:S01]  /*49f0*/  LOP3.LUT R3, R0, 0x1, RZ, 0xc0, !PT ;  /* 0x0000000100037812 */ /* 0x000fe200078ec0ff */
[----:B------:R-:W-:Y:S06]  /*4a00*/  @!P1 BRA `(.L_x_32) ;  /* 0x0000000800209947 */ /* 0x000fec0003800000 */
[----:B------:R-:W-:Y:S01]  /*4a10*/  ULDC.64 UR20, c[0x0][0x2c0] ;  /* 0x0000b00000147ab9 */ /* 0x000fe20000000a00 */
[----:B------:R-:W-:Y:S01]  /*4a20*/  IMAD.IADD R0, R0, 0x1, -R3 ;  /* 0x0000000100007824 */ /* 0x000fe200078e0a03 */
[----:B------:R-:W-:Y:S01]  /*4a30*/  ULEA UR20, UP0, UR6, UR20, 0x2 ;  /* 0x0000001406147291 */ /* 0x000fe2000f80103f */
[----:B------:R-:W-:Y:S01]  /*4a40*/  UMOV UR4, URZ ;  /* 0x0000003f00047c82 */ /* 0x000fe20008000000 */
[----:B------:R-:W-:Y:S02]  /*4a50*/  UMOV UR5, URZ ;  /* 0x0000003f00057c82 */ /* 0x000fe40008000000 */
[----:B------:R-:W-:Y:S02]  /*4a60*/  ULEA.HI.X UR21, UR6, UR21, UR8, 0x2, UP0 ;  /* 0x0000001506157291 */ /* 0x000fe400080f1408 */
[----:B------:R-:W-:Y:S02]  /*4a70*/  UIADD3 UR12, UP0, UR20, 0x4000, URZ ;  /* 0x00004000140c7890 */ /* 0x000fe4000ff1e03f */
[----:B------:R-:W-:-:S02]  /*4a80*/  UIADD3 UR14, UP1, UR20, 0x8000, URZ ;  /* 0x00008000140e7890 */ /* 0x000fc4000ff3e03f */
[----:B------:R-:W-:Y:S02]  /*4a90*/  UIADD3 UR16, UP2, UR20, 0xc000, URZ ;  /* 0x0000c00014107890 */ /* 0x000fe4000ff5e03f */
[----:B------:R-:W-:Y:S02]  /*4aa0*/  UIADD3 UR18, UP3, UR20, 0x10000, URZ ;  /* 0x0001000014127890 */ /* 0x000fe4000ff7e03f */
[----:B------:R-:W-:Y:S02]  /*4ab0*/  UIADD3 UR20, UP4, UR20, 0x14000, URZ ;  /* 0x0001400014147890 */ /* 0x000fe4000ff9e03f */
[----:B------:R-:W-:Y:S02]  /*4ac0*/  UIADD3.X UR13, URZ, UR21, URZ, UP0, !UPT ;  /* 0x000000153f0d7290 */ /* 0x000fe400087fe43f */
[----:B------:R-:W-:Y:S02]  /*4ad0*/  UIADD3.X UR15, URZ, UR21, URZ, UP1, !UPT ;  /* 0x000000153f0f7290 */ /* 0x000fe40008ffe43f */
[----:B------:R-:W-:-:S02]  /*4ae0*/  UIADD3.X UR17, URZ, UR21, URZ, UP2, !UPT ;  /* 0x000000153f117290 */ /* 0x000fc400097fe43f */
[----:B------:R-:W-:Y:S02]  /*4af0*/  UIADD3.X UR19, URZ, UR21, URZ, UP3, !UPT ;  /* 0x000000153f137290 */ /* 0x000fe40009ffe43f */
[----:B------:R-:W-:Y:S01]  /*4b00*/  UIADD3.X UR21, URZ, UR21, URZ, UP4, !UPT ;  /* 0x000000153f157290 */ /* 0x000fe2000a7fe43f */
[----:B------:R-:W-:-:S11]  /*4b10*/  ULDC.64 UR24, c[0x0][0x2c0] ;  /* 0x0000b00000187ab9 */ /* 0x000fd60000000a00 */
.L_x_53:
[----:B------:R-:W-:Y:S01]  /*4b20*/  UIMAD UR10, UR4, 0x6000, URZ ;  /* 0x00006000040a78a4 */ /* 0x000fe2000f8e023f */
[----:B------:R-:W-:Y:S01]  /*4b30*/  BAR.SYNC.DEFER_BLOCKING 0xd, 0xa0 ;  /* 0x0342800000007b1d */ /* 0x000fe20000010000 */
[----:B------:R-:W-:Y:S02]  /*4b40*/  UIMAD UR9, UR5, 0x3000, URZ ;  /* 0x00003000050978a4 */ /* 0x000fe4000f8e023f */
[----:B------:R-:W-:Y:S02]  /*4b50*/  UIMAD.WIDE UR28, UR10, 0x4, UR12 ;  /* 0x000000040a1c78a5 */ /* 0x000fe4000f8e020c */
[----:B------:R-:W-:Y:S01]  /*4b60*/  UIMAD.WIDE UR26, UR10, 0x4, UR14 ;  /* 0x000000040a1a78a5 */ /* 0x000fe2000f8e020e */
[----:B------:R-:W-:Y:S01]  /*4b70*/  BSSY B0, `(.L_x_33) ;  /* 0x0000012000007945 */ /* 0x000fe20003800000 */
[----:B------:R-:W-:Y:S02]  /*4b80*/  UIMAD.WIDE UR30, UR10, 0x4, UR16 ;  /* 0x000000040a1e78a5 */ /* 0x000fe4000f8e0210 */
[----:B------:R-:W-:-:S02]  /*4b90*/  UIMAD.WIDE UR32, UR10, 0x4, UR18 ;  /* 0x000000040a2078a5 */ /* 0x000fc4000f8e0212 */
[----:B------:R-:W-:Y:S01]  /*4ba0*/  UIMAD.WIDE UR10, UR10, 0x4, UR20 ;  /* 0x000000040a0a78a5 */ /* 0x000fe2000f8e0214 */
[----:B------:R-:W-:Y:S11]  /*4bb0*/  @!P0 BRA `(.L_x_34) ;  /* 0x0000000000348947 */ /* 0x000ff60003800000 */
[----:B------:R-:W1:Y:S01]  /*4bc0*/  S2UR UR23, SR_CgaCtaId ;  /* 0x00000000001779c3 */ /* 0x000e620000008800 */
[----:B------:R-:W-:Y:S01]  /*4bd0*/  UIADD3 UR34, UP0, UR9, UR6, URZ ;  /* 0x0000000609227290 */ /* 0x000fe2000ff1e03f */
[----:B------:R-:W-:-:S03]  /*4be0*/  UMOV UR22, 0x400 ;  /* 0x0000040000167882 */ /* 0x000fc60000000000 */
[----:B------:R-:W-:Y:S02]  /*4bf0*/  ULEA.HI.X.SX32 UR35, UR9, UR8, 0x1, UP0 ;  /* 0x0000000809237291 */ /* 0x000fe400080f0e3f */
[----:B------:R-:W-:-:S04]  /*4c00*/  ULEA UR36, UP0, UR34, UR24, 0x2 ;  /* 0x0000001822247291 */ /* 0x000fc8000f80103f */
[----:B------:R-:W-:-:S03]  /*4c10*/  ULEA.HI.X UR37, UR34, UR25, UR35, 0x2, UP0 ;  /* 0x0000001922257291 */ /* 0x000fc600080f1423 */
[----:B------:R-:W-:Y:S01]  /*4c20*/  UMOV UR34, 0x0 ;  /* 0x0000000000227882 */ /* 0x000fe20000000000 */
[----:B------:R-:W-:Y:S01]  /*4c30*/  UMOV UR35, 0x14f00000 ;  /* 0x14f0000000237882 */ /* 0x000fe20000000000 */
[----:B-1----:R-:W-:-:S03]  /*4c40*/  ULEA UR22, UR23, UR22, 0x18 ;  /* 0x0000001617167291 */ /* 0x002fc6000f8ec03f */
[----:B------:R-:W-:Y:S01]  /*4c50*/  UMOV UR23, 0x400 ;  /* 0x0000040000177882 */ /* 0x000fe20000000000 */
[----:B------:R-:W-:-:S09]  /*4c60*/  UIADD3 UR22, UR22, 0x12000, URZ ;  /* 0x0001200016167890 */ /* 0x000fd2000fffe03f */
[----:B------:R1:W-:Y:S02]  /*4c70*/  UBLKRED.G.S.ADD.F32.RN [UR36], [UR22], UR23, desc[UR34] ;  /* 0x00002224160073bb */ /* 0x0003e400080a1417 */
[----:B-1----:R0:W-:Y:S02]  /*4c80*/  UTMACMDFLUSH ;  /* 0x00000000000079b7 */ /* 0x0021e40000000000 */
.L_x_34:
[----:B------:R-:W-:Y:S05]  /*4c90*/  BSYNC B0 ;  /* 0x0000000000007941 */ /* 0x000fea0003800000 */
.L_x_33:
[----:B------:R-:W-:Y:S06]  /*4ca0*/  BAR.SYNC.DEFER_BLOCKING 0xe, 0xa0 ;  /* 0x0382800000007b1d */ /* 0x000fec0000010000 */
[----:B------:R-:W-:Y:S04]  /*4cb0*/  BSSY B0, `(.L_x_35) ;  /* 0x000000b000007945 */ /* 0x000fe80003800000 */
[----:B------:R-:W-:Y:S05]  /*4cc0*/  @!P0 BRA `(.L_x_36) ;  /* 0x0000000000248947 */ /* 0x000fea0003800000 */
[----:B------:R-:W1:Y:S01]  /*4cd0*/  S2UR UR23, SR_CgaCtaId ;  /* 0x00000000001779c3 */ /* 0x000e620000008800 */
[----:B------:R-:W-:Y:S01]  /*4ce0*/  UMOV UR22, 0x400 ;  /* 0x0000040000167882 */ /* 0x000fe20000000000 */
[----:B------:R-:W-:Y:S01]  /*4cf0*/  UMOV UR34, 0x0 ;  /* 0x0000000000227882 */ /* 0x000fe20000000000 */
[----:B------:R-:W-:Y:S01]  /*4d00*/  UMOV UR35, 0x14f00000 ;  /* 0x14f0000000237882 */ /* 0x000fe20000000000 */
[----:B-1----:R-:W-:-:S03]  /*4d10*/  ULEA UR22, UR23, UR22, 0x18 ;  /* 0x0000001617167291 */ /* 0x002fc6000f8ec03f */
[----:B------:R-:W-:Y:S01]  /*4d20*/  UMOV UR23, 0x400 ;  /* 0x0000040000177882 */ /* 0x000fe20000000000 */
[----:B------:R-:W-:-:S09]  /*4d30*/  UIADD3 UR22, UR22, 0x16000, URZ ;  /* 0x0001600016167890 */ /* 0x000fd2000fffe03f */
[----:B------:R1:W-:Y:S02]  /*4d40*/  UBLKRED.G.S.ADD.F32.RN [UR28], [UR22], UR23, desc[UR34] ;  /* 0x0000221c160073bb */ /* 0x0003e400080a1417 */
[----:B-1----:R0:W-:Y:S02]  /*4d50*/  UTMACMDFLUSH ;  /* 0x00000000000079b7 */ /* 0x0021e40000000000 */
.L_x_36:
[----:B------:R-:W-:Y:S05]  /*4d60*/  BSYNC B0 ;  /* 0x0000000000007941 */ /* 0x000fea0003800000 */
.L_x_35:
        /* <DEDUP_REMOVED lines=10> */
[----:B------:R1:W-:Y:S01]  /*4e10*/  UBLKRED.G.S.ADD.F32.RN [UR26], [UR22], UR23, desc[UR28] ;  /* 0x00001c1a160073bb */ /* 0x0003e200080a1417 */
[----:B------:R0:W-:Y:S01]  /*4e20*/  UTMACMDFLUSH ;  /* 0x00000000000079b7 */ /* 0x0001e20000000000 */
[----:B-1----:R-:W-:-:S04]  /*4e30*/  DEPBAR.LE SB0, 0x2 ;  /* 0x000080800000791a */ /* 0x002fc80000000000 */
.L_x_38:
[----:B------:R-:W-:Y:S05]  /*4e40*/  BSYNC B0 ;  /* 0x0000000000007941 */ /* 0x000fea0003800000 */
.L_x_37:
[----:B------:R-:W-:Y:S06]  /*4e50*/  BAR.ARV 0xa, 0xa0 ;  /* 0x0282800000007b1d */ /* 0x000fec0000002000 */
[----:B------:R-:W-:Y:S04]  /*4e60*/  BSSY B0, `(.L_x_39) ;  /* 0x0000003000007945 */ /* 0x000fe80003800000 */
[----:B------:R-:W-:Y:S05]  /*4e70*/  @!P0 BRA `(.L_x_40) ;  /* 0x0000000000048947 */ /* 0x000fea0003800000 */
[----:B------:R-:W-:-:S04]  /*4e80*/  DEPBAR.LE SB0, 0x1 ;  /* 0x000080400000791a */ /* 0x000fc80000000000 */
.L_x_40:
[----:B------:R-:W-:Y:S05]  /*4e90*/  BSYNC B0 ;  /* 0x0000000000007941 */ /* 0x000fea0003800000 */
.L_x_39:
[----:B------:R-:W-:Y:S06]  /*4ea0*/  BAR.ARV 0xb, 0xa0 ;  /* 0x02c2800000007b1d */ /* 0x000fec0000002000 */
[----:B------:R-:W-:Y:S04]  /*4eb0*/  BSSY B0, `(.L_x_41) ;  /* 0x0000003000007945 */ /* 0x000fe80003800000 */
[----:B------:R-:W-:Y:S05]  /*4ec0*/  @!P0 BRA `(.L_x_42) ;  /* 0x0000000000048947 */ /* 0x000fea0003800000 */
[----:B------:R-:W-:-:S04]  /*4ed0*/  DEPBAR.LE SB0, 0x0 ;  /* 0x000080000000791a */ /* 0x000fc80000000000 */
.L_x_42:
[----:B------:R-:W-:Y:S05]  /*4ee0*/  BSYNC B0 ;  /* 0x0000000000007941 */ /* 0x000fea0003800000 */
.L_x_41:
[----:B------:R-:W-:Y:S06]  /*4ef0*/  BAR.ARV 0xc, 0xa0 ;  /* 0x0302800000007b1d */ /* 0x000fec0000002000 */
[----:B------:R-:W-:Y:S02]  /*4f00*/  BSSY B0, `(.L_x_43) ;  /* 0x000000c000007945 */ /* 0x000fe40003800000 */
[----:B------:R-:W-:Y:S06]  /*4f10*/  BAR.SYNC.DEFER_BLOCKING 0xd, 0xa0 ;  /* 0x0342800000007b1d */ /* 0x000fec0000010000 */
        /* <DEDUP_REMOVED lines=10> */
.L_x_44:
[----:B------:R-:W-:Y:S05]  /*4fc0*/  BSYNC B0 ;  /* 0x0000000000007941 */ /* 0x000fea0003800000 */
.L_x_43:
        /* <DEDUP_REMOVED lines=12> */
.L_x_46:
[----:B------:R-:W-:Y:S05]  /*5090*/  BSYNC B0 ;  /* 0x0000000000007941 */ /* 0x000fea0003800000 */
.L_x_45:
        /* <DEDUP_REMOVED lines=13> */
.L_x_48:
[----:B------:R-:W-:Y:S05]  /*5170*/  BSYNC B0 ;  /* 0x0000000000007941 */ /* 0x000fea0003800000 */
.L_x_47:
[----:B------:R-:W-:Y:S06]  /*5180*/  BAR.ARV 0xa, 0xa0 ;  /* 0x0282800000007b1d */ /* 0x000fec0000002000 */
[----:B------:R-:W-:Y:S04]  /*5190*/  BSSY B0, `(.L_x_49) ;  /* 0x0000003000007945 */ /* 0x000fe80003800000 */
[----:B------:R-:W-:Y:S05]  /*51a0*/  @!P0 BRA `(.L_x_50) ;  /* 0x0000000000048947 */ /* 0x000fea0003800000 */
[----:B------:R-:W-:-:S04]  /*51b0*/  DEPBAR.LE SB0, 0x1 ;  /* 0x000080400000791a */ /* 0x000fc80000000000 */
.L_x_50:
[----:B------:R-:W-:Y:S05]  /*51c0*/  BSYNC B0 ;  /* 0x0000000000007941 */ /* 0x000fea0003800000 */
.L_x_49:
[----:B------:R-:W-:Y:S01]  /*51d0*/  VIADD R0, R0, 0xfffffffe ;  /* 0xfffffffe00007836 */ /* 0x000fe20000000000 */
[----:B------:R-:W-:Y:S06]  /*51e0*/  BAR.ARV 0xb, 0xa0 ;  /* 0x02c2800000007b1d */ /* 0x000fec0000002000 */
[----:B------:R-:W-:Y:S01]  /*51f0*/  BSSY B0, `(.L_x_51) ;  /* 0x0000004000007945 */ /* 0x000fe20003800000 */
[----:B------:R-:W-:-:S03]  /*5200*/  ISETP.NE.AND P1, PT, R0, RZ, PT ;  /* 0x000000ff0000720c */ /* 0x000fc60003f25270 */
[----:B------:R-:W-:Y:S10]  /*5210*/  @!P0 BRA `(.L_x_52) ;  /* 0x0000000000048947 */ /* 0x000ff40003800000 */
[----:B------:R-:W-:-:S04]  /*5220*/  DEPBAR.LE SB0, 0x0 ;  /* 0x000080000000791a */ /* 0x000fc80000000000 */
.L_x_52:
[----:B------:R-:W-:Y:S05]  /*5230*/  BSYNC B0 ;  /* 0x0000000000007941 */ /* 0x000fea0003800000 */
.L_x_51:
[----:B------:R-:W-:Y:S06]  /*5240*/  BAR.ARV 0xc, 0xa0 ;  /* 0x0302800000007b1d */ /* 0x000fec0000002000 */
[----:B------:R-:W-:Y:S02]  /*5250*/  UIADD3 UR5, UR5, 0x2, URZ ;  /* 0x0000000205057890 */ /* 0x000fe4000fffe03f */
[----:B------:R-:W-:Y:S01]  /*5260*/  UIADD3 UR4, UR4, 0x1, URZ ;  /* 0x0000000104047890 */ /* 0x000fe2000fffe03f */
[----:B------:R-:W-:Y:S11]  /*5270*/  @P1 BRA `(.L_x_53) ;  /* 0xfffffff800281947 */ /* 0x000ff6000383ffff */
[----:B------:R-:W-:-:S12]  /*5280*/  UIADD3 UR4, UR9, 0x6000, URZ ;  /* 0x0000600009047890 */ /* 0x000fd8000fffe03f */
.L_x_32:
[----:B------:R-:W-:-:S13]  /*5290*/  ISETP.NE.AND P1, PT, R3, RZ, PT ;  /* 0x000000ff0300720c */ /* 0x000fda0003f25270 */
[----:B------:R-:W-:Y:S05]  /*52a0*/  @!P1 EXIT ;  /* 0x000000000000994d */ /* 0x000fea0003800000 */
[----:B------:R-:W-:Y:S06]  /*52b0*/  BAR.SYNC.DEFER_BLOCKING 0xd, 0xa0 ;  /* 0x0342800000007b1d */ /* 0x000fec0000010000 */
[----:B------:R-:W-:Y:S04]  /*52c0*/  BSSY B0, `(.L_x_54) ;  /* 0x0000010000007945 */ /* 0x000fe80003800000 */
[----:B------:R-:W-:Y:S05]  /*52d0*/  @!P0 BRA `(.L_x_55) ;  /* 0x0000000000388947 */ /* 0x000fea0003800000 */
[----:B------:R-:W1:Y:S01]  /*52e0*/  S2UR UR9, SR_CgaCtaId ;  /* 0x00000000000979c3 */ /* 0x000e620000008800 */
[----:B------:R-:W-:Y:S01]  /*52f0*/  UIADD3 UR12, UP0, UR4, UR6, URZ ;  /* 0x00000006040c7290 */ /* 0x000fe2000ff1e03f */
[----:B------:R-:W-:Y:S01]  /*5300*/  UMOV UR5, 0x400 ;  /* 0x0000040000057882 */ /* 0x000fe20000000000 */
[----:B------:R-:W-:Y:S02]  /*5310*/  ULDC.64 UR10, c[0x0][0x2c0] ;  /* 0x0000b000000a7ab9 */ /* 0x000fe40000000a00 */
        /* <DEDUP_REMOVED lines=10> */
.L_x_55:
[----:B------:R-:W-:Y:S05]  /*53c0*/  BSYNC B0 ;  /* 0x0000000000007941 */ /* 0x000fea0003800000 */
.L_x_54:
[----:B------:R-:W-:Y:S06]  /*53d0*/  BAR.SYNC.DEFER_BLOCKING 0xe, 0xa0 ;  /* 0x0382800000007b1d */ /* 0x000fec0000010000 */
[----:B------:R-:W-:Y:S04]  /*53e0*/  BSSY B0, `(.L_x_56) ;  /* 0x0000011000007945 */ /* 0x000fe80003800000 */
[----:B------:R-:W-:Y:S05]  /*53f0*/  @!P0 BRA `(.L_x_57) ;  /* 0x00000000003c8947 */ /* 0x000fea0003800000 */
[----:B------:R-:W1:Y:S01]  /*5400*/  S2UR UR12, SR_CgaCtaId ;  /* 0x00000000000c79c3 */ /* 0x000e620000008800 */
[----:B------:R-:W-:Y:S01]  /*5410*/  UIADD3 UR5, UR4, 0x1000, URZ ;  /* 0x0000100004057890 */ /* 0x000fe2000fffe03f */
[----:B------:R-:W-:Y:S01]  /*5420*/  UMOV UR9, 0x400 ;  /* 0x0000040000097882 */ /* 0x000fe20000000000 */
[----:B------:R-:W-:Y:S02]  /*5430*/  ULDC.64 UR10, c[0x0][0x2c0] ;  /* 0x0000b000000a7ab9 */ /* 0x000fe40000000a00 */
[----:B------:R-:W-:-:S04]  /*5440*/  UIADD3 UR13, UP0, UR5, UR6, URZ ;  /* 0x00000006050d7290 */ /* 0x000fc8000ff1e03f */
        /* <DEDUP_REMOVED lines=10> */
.L_x_57:
[----:B------:R-:W-:Y:S05]  /*54f0*/  BSYNC B0 ;  /* 0x0000000000007941 */ /* 0x000fea0003800000 */
.L_x_56:
        /* <DEDUP_REMOVED lines=19> */
.L_x_59:
[----:B------:R-:W-:Y:S05]  /*5630*/  BSYNC B0 ;  /* 0x0000000000007941 */ /* 0x000fea0003800000 */
.L_x_58:
[----:B------:R-:W-:Y:S06]  /*5640*/  BAR.ARV 0xa, 0xa0 ;  /* 0x0282800000007b1d */ /* 0x000fec0000002000 */
[----:B------:R-:W-:Y:S04]  /*5650*/  BSSY B0, `(.L_x_60) ;  /* 0x0000003000007945 */ /* 0x000fe80003800000 */
[----:B------:R-:W-:Y:S05]  /*5660*/  @!P0 BRA `(.L_x_61) ;  /* 0x0000000000048947 */ /* 0x000fea0003800000 */
[----:B------:R-:W-:-:S04]  /*5670*/  DEPBAR.LE SB0, 0x1 ;  /* 0x000080400000791a */ /* 0x000fc80000000000 */
.L_x_61:
[----:B------:R-:W-:Y:S05]  /*5680*/  BSYNC B0 ;  /* 0x0000000000007941 */ /* 0x000fea0003800000 */
.L_x_60:
[----:B------:R-:W-:Y:S06]  /*5690*/  BAR.ARV 0xb, 0xa0 ;  /* 0x02c2800000007b1d */ /* 0x000fec0000002000 */
[----:B------:R-:W-:Y:S04]  /*56a0*/  BSSY B0, `(.L_x_62) ;  /* 0x0000003000007945 */ /* 0x000fe80003800000 */
[----:B------:R-:W-:Y:S05]  /*56b0*/  @!P0 BRA `(.L_x_63) ;  /* 0x0000000000048947 */ /* 0x000fea0003800000 */
[----:B------:R-:W-:-:S04]  /*56c0*/  DEPBAR.LE SB0, 0x0 ;  /* 0x000080000000791a */ /* 0x000fc80000000000 */
.L_x_63:
[----:B------:R-:W-:Y:S05]  /*56d0*/  BSYNC B0 ;  /* 0x0000000000007941 */ /* 0x000fea0003800000 */
.L_x_62:
[----:B------:R-:W-:Y:S06]  /*56e0*/  BAR.ARV 0xc, 0xa0 ;  /* 0x0302800000007b1d */ /* 0x000fec0000002000 */
[----:B------:R-:W-:Y:S05]  /*56f0*/  EXIT ;  /* 0x000000000000794d */ /* 0x000fea0003800000 */
.L_x_31:
[----:B------:R-:W1:Y:S01]  /*5700*/  S2UR UR29, SR_CTAID.Z ;  /* 0x00000000001d79c3 */ /* 0x000e620000002700 */
[----:B------:R-:W-:Y:S02]  /*5710*/  IMAD.MOV.U32 R12, RZ, RZ, 0x1 ;  /* 0x00000001ff0c7424 */ /* 0x000fe400078e00ff */
[----:B------:R-:W-:Y:S01]  /*5720*/  IMAD.MOV.U32 R4, RZ, RZ, 0x1 ;  /* 0x00000001ff047424 */ /* 0x000fe200078e00ff */
[----:B-1----:R-:W-:-:S13]  /*5730*/  ISETP.LE.AND P0, PT, RZ, UR29, PT ;  /* 0x0000001dff007c0c */ /* 0x002fda000bf03270 */
[----:B------:R-:W-:Y:S05]  /*5740*/  @!P0 BRA `(.L_x_64) ;  /* 0x0000001c00bc8947 */ /* 0x000fea0003800000 */
[----:B------:R-:W1:Y:S01]  /*5750*/  S2R R13, SR_CTAID.Y ;  /* 0x00000000000d7919 */ /* 0x000e620000002600 */
[----:B------:R-:W2:Y:S01]  /*5760*/  LDC.64 R8, c[0x0][0x718] ;  /* 0x0001c600ff087b82 */ /* 0x000ea20000000a00 */
[----:B------:R-:W-:Y:S01]  /*5770*/  ULDC UR4, c[0x0][0x2e8] ;  /* 0x0000ba0000047ab9 */ /* 0x000fe20000000800 */
[----:B------:R-:W-:Y:S01]  /*5780*/  BSSY B0, `(.L_x_64) ;  /* 0x00001eb000007945 */ /* 0x000fe20003800000 */
[----:B------:R-:W3:Y:S01]  /*5790*/  S2R R11, SR_CTAID.Z ;  /* 0x00000000000b7919 */ /* 0x000ee20000002700 */
[----:B------:R-:W-:-:S04]  /*57a0*/  UISETP.NE.AND UP0, UPT, UR4, 0x1, UPT ;  /* 0x000000010400788c */ /* 0x000fc8000bf05270 */
[----:B------:R-:W2:Y:S07]  /*57b0*/  S2UR UR28, SR_CTAID.Y ;  /* 0x00000000001c79c3 */ /* 0x000eae0000002600 */
[----:B------:R-:W-:Y:S01]  /*57c0*/  @UP0 ULDC UR6, c[0x0][0x2ec] ;  /* 0x0000bb0000060ab9 */ /* 0x000fe20000000800 */
[----:B------:R-:W4:Y:S01]  /*57d0*/  LDC.64 R14, c[0x0][0x720] ;  /* 0x0001c800ff0e7b82 */ /* 0x000f220000000a00 */
[----:B------:R-:W-:-:S07]  /*57e0*/  @UP0 ULDC UR8, c[0x0][0x2f0] ;  /* 0x0000bc0000080ab9 */ /* 0x000fce0000000800 */
[----:B------:R-:W5:Y:S01]  /*57f0*/  LDC.64 R4, c[0x0][0x700] ;  /* 0x0001c000ff047b82 */ /* 0x000f620000000a00 */
[----:B-1----:R-:W-:-:S07]  /*5800*/  SHF.R.S32.HI R13, RZ, 0x1f, R13 ;  /* 0x0000001fff0d7819 */ /* 0x002fce000001140d */
[----:B------:R-:W1:Y:S01]  /*5810*/  LDC.64 R6, c[0x0][0x730] ;  /* 0x0001cc00ff067b82 */ /* 0x000e620000000a00 */
[----:B--2---:R-:W-:Y:S01]  /*5820*/  IMAD.WIDE.U32 R2, R8, UR28, RZ ;  /* 0x0000001c08027c25 */ /* 0x004fe2000f8e00ff */
[----:B------:R-:W-:Y:S01]  /*5830*/  UIMAD.WIDE.U32 UR6, UR28, UR6, URZ ;  /* 0x000000061c0672a5 */ /* 0x000fe2000f8e003f */
[----:B---3--:R-:W-:Y:S01]  /*5840*/  SHF.R.S32.HI R11, RZ, 0x1f, R11 ;  /* 0x0000001fff0b7819 */ /* 0x008fe2000001140b */
[----:B------:R-:W-:Y:S01]  /*5850*/  UMOV UR36, UR28 ;  /* 0x0000001c00247c82 */ /* 0x000fe20008000000 */
[----:B------:R-:W-:Y:S01]  /*5860*/  IMAD R0, R13, R8, RZ ;  /* 0x000000080d007224 */ /* 0x000fe200078e02ff */
[----:B------:R-:W-:-:S03]  /*5870*/  @UP0 USHF.R.U32.HI UR36, URZ, UR8, UR7 ;  /* 0x000000083f240299 */ /* 0x000fc60008011607 */
[----:B------:R-:W-:Y:S02]  /*5880*/  IMAD R9, R9, UR28, R0 ;  /* 0x0000001c09097c24 */ /* 0x000fe4000f8e0200 */
[----:B----4-:R-:W-:Y:S02]  /*5890*/  IMAD R0, R11, R14, RZ ;  /* 0x0000000e0b007224 */ /* 0x010fe400078e02ff */
[----:B------:R-:W-:Y:S02]  /*58a0*/  IMAD.IADD R3, R3, 0x1, R9 ;  /* 0x0000000103037824 */ /* 0x000fe400078e0209 */
[----:B------:R-:W2:Y:S01]  /*58b0*/  LDC.64 R8, c[0x0][0x738] ;  /* 0x0001ce00ff087b82 */ /* 0x000ea20000000a00 */
[----:B------:R-:W-:Y:S02]  /*58c0*/  IMAD R15, R15, UR29, R0 ;  /* 0x0000001d0f0f7c24 */ /* 0x000fe4000f8e0200 */
[----:B------:R-:W-:-:S04]  /*58d0*/  IMAD.WIDE.U32 R2, R14, UR29, R2 ;  /* 0x0000001d0e027c25 */ /* 0x000fc8000f8e0002 */
[----:B------:R-:W-:Y:S01]  /*58e0*/  IMAD.IADD R0, R3, 0x1, R15 ;  /* 0x0000000103007824 */ /* 0x000fe200078e020f */
[----:B-----5:R-:W-:Y:S01]  /*58f0*/  LEA R4, P0, R2, R4, 0x2 ;  /* 0x0000000402047211 */ /* 0x020fe200078010ff */
[----:B-1----:R-:W-:-:S03]  /*5900*/  IMAD R10, R13, R6, RZ ;  /* 0x000000060d0a7224 */ /* 0x002fc600078e02ff */
[----:B------:R-:W-:Y:S02]  /*5910*/  LEA.HI.X R0, R2, R5, R0, 0x2, P0 ;  /* 0x0000000502007211 */ /* 0x000fe400000f1400 */
[----:B------:R-:W-:Y:S01]  /*5920*/  ELECT P0, URZ, PT ;  /* 0x00000000003f782f */ /* 0x000fe20003800000 */
[----:B------:R-:W-:Y:S01]  /*5930*/  IMAD R3, R7, UR28, R10 ;  /* 0x0000001c07037c24 */ /* 0x000fe2000f8e020a */
[----:B------:R-:W-:Y:S01]  /*5940*/  R2UR UR4, R4 ;  /* 0x00000000040472ca */ /* 0x000fe200000e0000 */
[----:B------:R-:W-:Y:S01]  /*5950*/  IMAD.WIDE.U32 R6, R6, UR28, RZ ;  /* 0x0000001c06067c25 */ /* 0x000fe2000f8e00ff */
[----:B------:R-:W-:-:S03]  /*5960*/  R2UR UR5, R0 ;  /* 0x00000000000572ca */ /* 0x000fc600000e0000 */
[----:B------:R-:W-:Y:S02]  /*5970*/  IMAD.IADD R7, R7, 0x1, R3 ;  /* 0x0000000107077824 */ /* 0x000fe400078e0203 */
[----:B------:R-:W-:Y:S02]  /*5980*/  IMAD.MOV.U32 R2, RZ, RZ, RZ ;  /* 0x000000ffff027224 */ /* 0x000fe400078e00ff */
[----:B--2---:R-:W-:Y:S02]  /*5990*/  IMAD R0, R11, R8, RZ ;  /* 0x000000080b007224 */ /* 0x004fe400078e02ff */
[----:B------:R-:W-:-:S04]  /*59a0*/  IMAD.WIDE.U32 R6, R8, UR29, R6 ;  /* 0x0000001d08067c25 */ /* 0x000fc8000f8e0006 */
[----:B------:R-:W-:Y:S02]  /*59b0*/  IMAD R9, R9, UR29, R0 ;  /* 0x0000001d09097c24 */ /* 0x000fe4000f8e0200 */
[----:B------:R-:W-:Y:S01]  /*59c0*/  IMAD.MOV.U32 R4, RZ, RZ, 0x1 ;  /* 0x00000001ff047424 */ /* 0x000fe200078e00ff */
[----:B------:R-:W-:Y:S06]  /*59d0*/  @!P0 BRA `(.L_x_65) ;  /* 0x0000001c00148947 */ /* 0x000fec0003800000 */
[----:B------:R-:W1:Y:S01]  /*59e0*/  S2R R3, SR_CgaCtaId ;  /* 0x0000000000037919 */ /* 0x000e620000008800 */
[----:B------:R-:W-:Y:S01]  /*59f0*/  IMAD.MOV.U32 R10, RZ, RZ, 0x1 ;  /* 0x00000001ff0a7424 */ /* 0x000fe200078e00ff */
[----:B------:R-:W-:Y:S01]  /*5a00*/  MOV R0, 0x400 ;  /* 0x0000040000007802 */ /* 0x000fe20000000f00 */
[----:B------:R-:W-:Y:S01]  /*5a10*/  IMAD.IADD R11, R7, 0x1, R9 ;  /* 0x00000001070b7824 */ /* 0x000fe200078e0209 */
[----:B------:R-:W2:Y:S02]  /*5a20*/  S2R R16, SR_TID.X ;  /* 0x0000000000107919 */ /* 0x000ea40000002100 */
[----:B------:R-:W-:Y:S01]  /*5a30*/  SHF.L.U32 R10, R10, 0x1f, RZ ;  /* 0x0000001f0a0a7819 */ /* 0x000fe200000006ff */
[----:B------:R-:W3:Y:S01]  /*5a40*/  S2R R2, SR_CTAID.X ;  /* 0x0000000000027919 */ /* 0x000ee20000002500 */
[----:B-1----:R-:W-:-:S04]  /*5a50*/  LEA R0, R3, R0, 0x18 ;  /* 0x0000000003007211 */ /* 0x002fc800078ec0ff */
[----:B------:R-:W1:Y:S01]  /*5a60*/  SYNCS.PHASECHK.TRANS64.TRYWAIT P1, [R0+URZ+0x36420], R10 ;  /* 0x0364200a000075a7 */ /* 0x000e62000802017f */
[----:B--2---:R-:W-:Y:S01]  /*5a70*/  LOP3.LUT P0, RZ, R16, 0x7f, RZ, 0xc0, !PT ;  /* 0x0000007f10ff7812 */ /* 0x004fe2000780c0ff */
[----:B-1-3--:R-:W-:-:S12]  /*5a80*/  @!P1 BRA `(.L_x_66) ;  /* 0x0000001c00d09947 */ /* 0x00afd80003800000 */
.L_x_95:
[----:B------:R-:W-:Y:S02]  /*5a90*/  IMAD.MOV.U32 R12, RZ, RZ, 0x1 ;  /* 0x00000001ff0c7424 */ /* 0x000fe400078e00ff */
[----:B------:R-:W-:Y:S01]  /*5aa0*/  IMAD R4, R2, 0x60, RZ ;  /* 0x0000006002047824 */ /* 0x000fe200078e02ff */
[----:B------:R-:W-:Y:S06]  /*5ab0*/  @P0 BRA `(.L_x_67) ;  /* 0x0000000000180947 */ /* 0x000fec0003800000 */
[----:B------:R-:W2:Y:S01]  /*5ac0*/  S2R R5, SR_TID.X ;  /* 0x0000000000057919 */ /* 0x000ea20000002100 */
[----:B------:R-:W-:-:S04]  /*5ad0*/  IMAD.MOV.U32 R3, RZ, RZ, 0x6100 ;  /* 0x00006100ff037424 */ /* 0x000fc800078e00ff */
[----:B------:R3:W-:Y:S01]  /*5ae0*/  SYNCS.ARRIVE.TRANS64 RZ, [R0+URZ+0x36410], R3 ;  /* 0x0364100300ff79a7 */ /* 0x0007e2000800003f */
[----:B--2---:R-:W-:-:S13]  /*5af0*/  LOP3.LUT P1, RZ, R5, 0x1f, RZ, 0xc0, !PT ;  /* 0x0000001f05ff7812 */ /* 0x004fda000782c0ff */
[----:B---3--:R-:W-:Y:S05]  /*5b00*/  @!P1 BRA `(.L_x_67) ;  /* 0x0000000000049947 */ /* 0x008fea0003800000 */
[----:B------:R-:W-:Y:S01]  /*5b10*/  BPT.TRAP 0x1 ;  /* 0x000000040000795c */ /* 0x000fe20000300000 */
.L_x_67:
[----:B------:R-:W2:Y:S01]  /*5b20*/  LDC.64 R8, c[0x0][0x198] ;  /* 0x00006600ff087b82 */ /* 0x000ea20000000a00 */
[----:B------:R-:W-:Y:S01]  /*5b30*/  R2UR UR32, R0 ;  /* 0x00000000002072ca */ /* 0x000fe200000e0000 */
[----:B------:R-:W-:Y:S01]  /*5b40*/  UMOV UR27, URZ ;  /* 0x0000003f001b7c82 */ /* 0x000fe20008000000 */
[----:B------:R-:W-:Y:S01]  /*5b50*/  R2UR UR35, R4 ;  /* 0x00000000042372ca */ /* 0x000fe200000e0000 */
[----:B------:R-:W-:Y:S01]  /*5b60*/  UMOV UR30, 0x0 ;  /* 0x00000000001e7882 */ /* 0x000fe20000000000 */
[----:B------:R-:W-:Y:S01]  /*5b70*/  UMOV UR31, 0x14f00000 ;  /* 0x14f00000001f7882 */ /* 0x000fe20000000000 */
[----:B------:R-:W-:Y:S01]  /*5b80*/  UMOV UR26, URZ ;  /* 0x0000003f001a7c82 */ /* 0x000fe20008000000 */
[----:B------:R-:W-:Y:S01]  /*5b90*/  UMOV UR18, 0x40 ;  /* 0x0000004000127882 */ /* 0x000fe20000000000 */
[----:B------:R-:W3:Y:S01]  /*5ba0*/  LDC R16, c[0x0][0x280] ;  /* 0x0000a000ff107b82 */ /* 0x000ee20000000800 */
[----:B------:R-:W-:Y:S01]  /*5bb0*/  UMOV UR20, UR28 ;  /* 0x0000001c00147c82 */ /* 0x000fe20008000000 */
[----:B------:R-:W-:Y:S01]  /*5bc0*/  UMOV UR21, UR29 ;  /* 0x0000001d00157c82 */ /* 0x000fe20008000000 */
[----:B------:R-:W-:Y:S01]  /*5bd0*/  UMOV UR19, UR27 ;  /* 0x0000001b00137c82 */ /* 0x000fe20008000000 */
[----:B------:R-:W-:Y:S01]  /*5be0*/  UMOV UR10, 0x80 ;  /* 0x00000080000a7882 */ /* 0x000fe20000000000 */
[----:B------:R-:W-:Y:S01]  /*5bf0*/  UMOV UR12, UR28 ;  /* 0x0000001c000c7c82 */ /* 0x000fe20008000000 */
[----:B------:R-:W-:Y:S01]  /*5c00*/  UIADD3 UR24, UR32, 0x1e000, URZ ;  /* 0x0001e00020187890 */ /* 0x000fe2000fffe03f */
[----:B------:R-:W-:Y:S01]  /*5c10*/  IMAD.MOV.U32 R4, RZ, RZ, 0x1 ;  /* 0x00000001ff047424 */ /* 0x000fe200078e00ff */
[----:B------:R-:W-:-:S02]  /*5c20*/  UIADD3 UR25, UR32, 0x36410, URZ ;  /* 0x0003641020197890 */ /* 0x000fc4000fffe03f */
[----:B------:R-:W-:Y:S02]  /*5c30*/  UIADD3 UR16, UR32, 0x20000, URZ ;  /* 0x0002000020107890 */ /* 0x000fe4000fffe03f */
[----:B------:R-:W-:Y:S02]  /*5c40*/  UIADD3 UR8, UR32, 0x22000, URZ ;  /* 0x0002200020087890 */ /* 0x000fe4000fffe03f */
[----:B------:R-:W-:Y:S01]  /*5c50*/  UIADD3 UR40, UR32, 0x30000, URZ ;  /* 0x0003000020287890 */ /* 0x000fe2000fffe03f */
[----:B--2---:R-:W-:Y:S01]  /*5c60*/  IMAD.MOV.U32 R13, RZ, RZ, R8 ;  /* 0x000000ffff0d7224 */ /* 0x004fe200078e0008 */
[----:B------:R-:W-:Y:S01]  /*5c70*/  UIADD3 UR33, UR32, 0x36400, URZ ;  /* 0x0003640020217890 */ /* 0x000fe2000fffe03f */
[----:B------:R-:W-:Y:S01]  /*5c80*/  IMAD.MOV.U32 R14, RZ, RZ, R9 ;  /* 0x000000ffff0e7224 */ /* 0x000fe200078e0009 */
[----:B------:R-:W-:Y:S01]  /*5c90*/  UMOV UR17, UR25 ;  /* 0x0000001900117c82 */ /* 0x000fe20008000000 */
[----:B------:R-:W-:Y:S01]  /*5ca0*/  UMOV UR13, UR29 ;  /* 0x0000001d000d7c82 */ /* 0x000fe20008000000 */
[C---:B------:R-:W-:Y:S01]  /*5cb0*/  IADD3 R2, P2, R13.reuse, 0x2f0, RZ ;  /* 0x000002f00d027810 */ /* 0x040fe20007f5e0ff */
[----:B------:R-:W-:Y:S01]  /*5cc0*/  UMOV UR11, UR27 ;  /* 0x0000001b000b7c82 */ /* 0x000fe20008000000 */
[C---:B------:R-:W-:Y:S01]  /*5cd0*/  IADD3 R5, P3, R13.reuse, 0x3f0, RZ ;  /* 0x000003f00d057810 */ /* 0x040fe20007f7e0ff */
[----:B------:R-:W-:Y:S01]  /*5ce0*/  UMOV UR9, UR25 ;  /* 0x0000001900097c82 */ /* 0x000fe20008000000 */
[----:B------:R-:W-:Y:S01]  /*5cf0*/  R2UR UR14, R2 ;  /* 0x00000000020e72ca */ /* 0x000fe200000e0000 */
[----:B------:R-:W-:Y:S01]  /*5d00*/  UMOV UR42, 0x10 ;  /* 0x00000010002a7882 */ /* 0x000fe20000000000 */
[----:B------:R-:W-:Y:S01]  /*5d10*/  IADD3 R2, P1, R13, 0xf0, RZ ;  /* 0x000000f00d027810 */ /* 0x000fe20007f3e0ff */
[--C-:B------:R-:W-:Y:S01]  /*5d20*/  IMAD.X R15, RZ, RZ, R14.reuse, P3 ;  /* 0x000000ffff0f7224 */ /* 0x100fe200018e060e */
[----:B------:R-:W-:Y:S01]  /*5d30*/  R2UR UR6, R5 ;  /* 0x00000000050672ca */ /* 0x000fe200000e0000 */
[--C-:B------:R-:W-:Y:S01]  /*5d40*/  IMAD.X R5, RZ, RZ, R14.reuse, P2 ;  /* 0x000000ffff057224 */ /* 0x100fe200010e060e */
[----:B------:R-:W-:Y:S01]  /*5d50*/  R2UR UR22, R2 ;  /* 0x00000000021672ca */ /* 0x000fe200000e0000 */
[----:B------:R-:W-:Y:S01]  /*5d60*/  IMAD.X R3, RZ, RZ, R14, P1 ;  /* 0x000000ffff037224 */ /* 0x000fe200008e060e */
[----:B------:R-:W-:Y:S01]  /*5d70*/  R2UR UR7, R15 ;  /* 0x000000000f0772ca */ /* 0x000fe200000e0000 */
[----:B------:R-:W-:Y:S01]  /*5d80*/  UMOV UR41, UR25 ;  /* 0x0000001900297c82 */ /* 0x000fe20008000000 */
[----:B------:R-:W-:Y:S01]  /*5d90*/  R2UR UR15, R5 ;  /* 0x00000000050f72ca */ /* 0x000fe200000e0000 */
[----:B------:R-:W-:Y:S01]  /*5da0*/  IMAD.MOV.U32 R5, RZ, RZ, 0x12000 ;  /* 0x00012000ff057424 */ /* 0x000fe200078e00ff */
[----:B------:R-:W-:Y:S01]  /*5db0*/  R2UR UR23, R3 ;  /* 0x00000000031772ca */ /* 0x000fe200000e0000 */
[----:B------:R-:W-:Y:S01]  /*5dc0*/  UIADD3 UR48, UR32, 0x3000, URZ ;  /* 0x0000300020307890 */ /* 0x000fe2000fffe03f */
[----:B---3--:R-:W-:Y:S01]  /*5dd0*/  ISETP.GE.AND P1, PT, R16, 0x41, PT ;  /* 0x000000411000780c */ /* 0x008fe20003f26270 */
[----:B------:R-:W-:Y:S01]  /*5de0*/  UMOV UR38, 0x0 ;  /* 0x0000000000267882 */ /* 0x000fe20000000000 */
[----:B------:R-:W-:Y:S01]  /*5df0*/  UMOV UR39, 0x10000000 ;  /* 0x1000000000277882 */ /* 0x000fe20000000000 */
[----:B------:R-:W-:Y:S01]  /*5e00*/  UMOV UR37, UR29 ;  /* 0x0000001d00257c82 */ /* 0x000fe20008000000 */
[----:B------:R-:W-:Y:S01]  /*5e10*/  UMOV UR34, UR26 ;  /* 0x0000001a00227c82 */ /* 0x000fe20008000000 */
[----:B------:R-:W-:Y:S01]  /*5e20*/  UMOV UR50, 0x40 ;  /* 0x0000004000327882 */ /* 0x000fe20000000000 */
[----:B------:R-:W-:Y:S01]  /*5e30*/  UMOV UR52, UR36 ;  /* 0x0000002400347c82 */ /* 0x000fe20008000000 */
[----:B------:R-:W-:Y:S01]  /*5e40*/  UMOV UR53, UR29 ;  /* 0x0000001d00357c82 */ /* 0x000fe20008000000 */
[----:B------:R-:W-:Y:S01]  /*5e50*/  UMOV UR51, UR35 ;  /* 0x0000002300337c82 */ /* 0x000fe20008000000 */
[----:B------:R-:W-:Y:S01]  /*5e60*/  UMOV UR49, UR33 ;  /* 0x0000002100317c82 */ /* 0x000fe20008000000 */
[----:B------:R-:W-:Y:S01]  /*5e70*/  UMOV UR44, UR36 ;  /* 0x00000024002c7c82 */ /* 0x000fe20008000000 */
[----:B------:R-:W-:Y:S01]  /*5e80*/  UTMALDG.4D [UR24], [UR22], desc[UR30] ;  /* 0x00001e18160075b4 */ /* 0x000fe20008019000 */
[----:B------:R-:W-:Y:S01]  /*5e90*/  UMOV UR45, UR29 ;  /* 0x0000001d002d7c82 */ /* 0x000fe20008000000 */
[----:B------:R-:W-:Y:S01]  /*5ea0*/  UMOV UR43, UR35 ;  /* 0x00000023002b7c82 */ /* 0x000fe20008000000 */
[----:B------:R-:W-:Y:S01]  /*5eb0*/  IMAD.MOV.U32 R15, RZ, RZ, 0x1 ;  /* 0x00000001ff0f7424 */ /* 0x000fe200078e00ff */
[----:B------:R2:W-:Y:S01]  /*5ec0*/  UTMALDG.4D [UR16], [UR22], desc[UR30] ;  /* 0x00001e10160075b4 */ /* 0x0005e20008019000 */
[----:B------:R-:W-:Y:S01]  /*5ed0*/  UTMALDG.4D [UR8], [UR22], desc[UR30] ;  /* 0x00001e08160075b4 */ /* 0x000fe20008019000 */
[----:B------:R3:W-:Y:S01]  /*5ee0*/  UBLKCP.S.G [UR40], [UR4], UR42 ;  /* 0x00000028040073ba */ /* 0x0007e2000800022a */
[----:B------:R4:W-:Y:S01]  /*5ef0*/  SYNCS.ARRIVE.TRANS64 RZ, [R0+URZ+0x36400], R5 ;  /* 0x0364000500ff79a7 */ /* 0x0009e2000800003f */
[----:B------:R5:W-:Y:S01]  /*5f00*/  UTMALDG.4D [UR32], [UR14], desc[UR38] ;  /* 0x000026200e0075b4 */ /* 0x000be20008019000 */
[----:B--2---:R-:W-:Y:S01]  /*5f10*/  UIADD3 UR16, UR32, 0x9000, URZ ;  /* 0x0000900020107890 */ /* 0x004fe2000fffe03f */
[----:B----4-:R-:W-:Y:S01]  /*5f20*/  IMAD.MOV.U32 R5, RZ, RZ, RZ ;  /* 0x000000ffff057224 */ /* 0x010fe200078e00ff */
[----:B------:R-:W-:Y:S01]  /*5f30*/  UMOV UR20, UR36 ;  /* 0x0000002400147c82 */ /* 0x000fe20008000000 */
[----:B------:R-:W-:Y:S01]  /*5f40*/  UMOV UR18, UR26 ;  /* 0x0000001a00127c82 */ /* 0x000fe20008000000 */
[----:B------:R-:W-:Y:S01]  /*5f50*/  UMOV UR19, UR35 ;  /* 0x0000002300137c82 */ /* 0x000fe20008000000 */
[----:B------:R-:W-:Y:S01]  /*5f60*/  UMOV UR17, UR33 ;  /* 0x0000002100117c82 */ /* 0x000fe20008000000 */
[----:B---3--:R-:W-:Y:S01]  /*5f70*/  UIADD3 UR40, UR32, 0x6000, URZ ;  /* 0x0000600020287890 */ /* 0x008fe2000fffe03f */
[----:B------:R2:W-:Y:S01]  /*5f80*/  UTMALDG.4D [UR48], [UR14], desc[UR38] ;  /* 0x000026300e0075b4 */ /* 0x0005e20008019000 */
[----:B------:R-:W-:Y:S01]  /*5f90*/  UIADD3 UR8, UR32, 0xc000, URZ ;  /* 0x0000c00020087890 */ /* 0x000fe2000fffe03f */
[----:B------:R-:W-:Y:S01]  /*5fa0*/  UMOV UR42, 0x80 ;  /* 0x00000080002a7882 */ /* 0x000fe20000000000 */
[----:B------:R-:W-:Y:S01]  /*5fb0*/  UMOV UR41, UR33 ;  /* 0x0000002100297c82 */ /* 0x000fe20008000000 */
[----:B------:R-:W-:Y:S01]  /*5fc0*/  UMOV UR10, 0x40 ;  /* 0x00000040000a7882 */ /* 0x000fe20000000000 */
[----:B------:R-:W-:Y:S01]  /*5fd0*/  UMOV UR12, UR36 ;  /* 0x00000024000c7c82 */ /* 0x000fe20008000000 */
[----:B------:R-:W-:-:S02]  /*5fe0*/  UMOV UR11, UR35 ;  /* 0x00000023000b7c82 */ /* 0x000fc40008000000 */
[----:B------:R2:W-:Y:S01]  /*5ff0*/  UTMALDG.4D [UR40], [UR14], desc[UR38] ;  /* 0x000026280e0075b4 */ /* 0x0005e20008019000 */
[----:B------:R-:W-:Y:S01]  /*6000*/  UMOV UR9, UR33 ;  /* 0x0000002100097c82 */ /* 0x000fe20008000000 */
[----:B------:R2:W-:Y:S01]  /*6010*/  UTMALDG.4D [UR16], [UR6], desc[UR38] ;  /* 0x00002610060075b4 */ /* 0x0005e20008019000 */
[----:B-----5:R-:W-:Y:S01]  /*6020*/  UIADD3 UR32, UR32, 0xf000, URZ ;  /* 0x0000f00020207890 */ /* 0x020fe2000fffe03f */
[----:B------:R-:W-:Y:S01]  /*6030*/  UMOV UR34, 0x80 ;  /* 0x0000008000227882 */ /* 0x000fe20000000000 */
[----:B------:R2:W-:Y:S07]  /*6040*/  UTMALDG.4D [UR8], [UR6], desc[UR38] ;  /* 0x00002608060075b4 */ /* 0x0005ee0008019000 */
[----:B------:R2:W-:Y:S02]  /*6050*/  UTMALDG.4D [UR32], [UR6], desc[UR38] ;  /* 0x00002620060075b4 */ /* 0x0005e40008019000 */
[----:B--2---:R-:W-:Y:S05]  /*6060*/  @!P1 BRA `(.L_x_68) ;  /* 0x00000010009c9947 */ /* 0x004fea0003800000 */
[----:B------:R-:W2:Y:S01]  /*6070*/  S2R R18, SR_TID.X ;  /* 0x0000000000127919 */ /* 0x000ea20000002100 */
[C---:B------:R-:W-:Y:S01]  /*6080*/  VIADD R4, R16.reuse, 0x3f ;  /* 0x0000003f10047836 */ /* 0x040fe20000000000 */
[----:B------:R-:W-:Y:S01]  /*6090*/  ISETP.GE.AND P1, PT, R16, 0x81, PT ;  /* 0x000000811000780c */ /* 0x000fe20003f26270 */
[----:B------:R-:W-:Y:S02]  /*60a0*/  IMAD.MOV.U32 R15, RZ, RZ, 0x1 ;  /* 0x00000001ff0f7424 */ /* 0x000fe400078e00ff */
[----:B------:R-:W-:Y:S01]  /*60b0*/  IMAD.MOV.U32 R20, RZ, RZ, RZ ;  /* 0x000000ffff147224 */ /* 0x000fe200078e00ff */
[----:B------:R-:W-:Y:S01]  /*60c0*/  SHF.R.S32.HI R5, RZ, 0x1f, R4 ;  /* 0x0000001fff057819 */ /* 0x000fe20000011404 */
[----:B------:R-:W-:-:S03]  /*60d0*/  IMAD.MOV.U32 R12, RZ, RZ, 0x1 ;  /* 0x00000001ff0c7424 */ /* 0x000fc600078e00ff */
[----:B------:R-:W-:Y:S01]  /*60e0*/  LEA.HI R4, R5, R4, RZ, 0x6 ;  /* 0x0000000405047211 */ /* 0x000fe200078f30ff */
[----:B------:R-:W-:-:S03]  /*60f0*/  IMAD.MOV.U32 R5, RZ, RZ, RZ ;  /* 0x000000ffff057224 */ /* 0x000fc600078e00ff */
[----:B------:R-:W-:-:S04]  /*6100*/  LEA.HI.SX32 R4, R4, 0xffffffff, 0x1a ;  /* 0xffffffff04047811 */ /* 0x000fc800078fd2ff */
[----:B------:R-:W-:-:S04]  /*6110*/  VIMNMX R4, R4, 0x1, !PT ;  /* 0x0000000104047848 */ /* 0x000fc80007fe0100 */
[----:B------:R-:W-:Y:S02]  /*6120*/  LOP3.LUT R21, R4, 0x1, RZ, 0xc0, !PT ;  /* 0x0000000104157812 */ /* 0x000fe400078ec0ff */
[----:B--2---:R-:W-:Y:S01]  /*6130*/  LOP3.LUT R16, R18, 0x1f, RZ, 0xc0, !PT ;  /* 0x0000001f12107812 */ /* 0x004fe200078ec0ff */
[----:B------:R-:W-:Y:S06]  /*6140*/  @!P1 BRA `(.L_x_69) ;  /* 0x0000000800f49947 */ /* 0x000fec0003800000 */
[----:B------:R-:W-:Y:S02]  /*6150*/  IMAD.IADD R22, R4, 0x1, -R21 ;  /* 0x0000000104167824 */ /* 0x000fe400078e0a15 */
[----:B------:R-:W-:Y:S02]  /*6160*/  IMAD.MOV.U32 R20, RZ, RZ, RZ ;  /* 0x000000ffff147224 */ /* 0x000fe400078e00ff */
[----:B------:R-:W-:-:S07]  /*6170*/  IMAD.MOV.U32 R12, RZ, RZ, 0x1 ;  /* 0x00000001ff0c7424 */ /* 0x000fce00078e00ff */
.L_x_78:
[----:B-1----:R-:W-:-:S05]  /*6180*/  IMAD.MOV.U32 R10, RZ, RZ, 0x1 ;  /* 0x00000001ff0a7424 */ /* 0x002fca00078e00ff */
[----:B------:R-:W-:-:S04]  /*6190*/  SHF.L.U32 R10, R10, 0x1f, RZ ;  /* 0x0000001f0a0a7819 */ /* 0x000fc800000006ff */
[----:B------:R-:W1:Y:S02]  /*61a0*/  SYNCS.PHASECHK.TRANS64.TRYWAIT P1, [R0+URZ+0x36438], R10 ;  /* 0x0364380a000075a7 */ /* 0x000e64000802017f */
[----:B-123--:R-:W-:Y:S05]  /*61b0*/  @!P1 BRA `(.L_x_70) ;  /* 0x0000001800189947 */ /* 0x00efea0003800000 */
.L_x_96:
[----:B------:R-:W-:Y:S05]  /*61c0*/  @P0 BRA `(.L_x_71) ;  /* 0x0000000000140947 */ /* 0x000fea0003800000 */
[----:B------:R-:W-:Y:S01]  /*61d0*/  ISETP.NE.AND P1, PT, R16, RZ, PT ;  /* 0x000000ff1000720c */ /* 0x000fe20003f25270 */
[----:B------:R-:W-:-:S04]  /*61e0*/  IMAD.MOV.U32 R3, RZ, RZ, 0x6100 ;  /* 0x00006100ff037424 */ /* 0x000fc800078e00ff */
[----:B------:R2:W-:Y:S08]  /*61f0*/  SYNCS.ARRIVE.TRANS64 RZ, [R0+URZ+0x36430], R3 ;  /* 0x0364300300ff79a7 */ /* 0x0005f0000800003f */
[----:B------:R-:W-:Y:S05]  /*6200*/  @!P1 BRA `(.L_x_71) ;  /* 0x0000000000049947 */ /* 0x000fea0003800000 */
[----:B------:R-:W-:Y:S01]  /*6210*/  BPT.TRAP 0x1 ;  /* 0x000000040000795c */ /* 0x000fe20000300000 */
.L_x_71:
[----:B------:R-:W3:Y:S01]  /*6220*/  LDC.64 R18, c[0x0][0x728] ;  /* 0x0001ca00ff127b82 */ /* 0x000ee20000000a00 */
[----:B------:R-:W-:Y:S01]  /*6230*/  IMAD.SHL.U32 R28, R20, 0x40, RZ ;  /* 0x00000040141c7824 */ /* 0x000fe200078e00ff */
[----:B------:R-:W-:Y:S01]  /*6240*/  UMOV UR14, 0x0 ;  /* 0x00000000000e7882 */ /* 0x000fe20000000000 */
[----:B------:R-:W-:Y:S01]  /*6250*/  IMAD.MOV.U32 R13, RZ, RZ, R8 ;  /* 0x000000ffff0d7224 */ /* 0x000fe200078e0008 */
[----:B------:R-:W-:Y:S01]  /*6260*/  UMOV UR15, 0x14f00000 ;  /* 0x14f00000000f7882 */ /* 0x000fe20000000000 */
[----:B------:R-:W-:Y:S01]  /*6270*/  IMAD.MOV.U32 R14, RZ, RZ, R9 ;  /* 0x000000ffff0e7224 */ /* 0x000fe200078e0009 */
[----:B------:R-:W-:Y:S01]  /*6280*/  IADD3 R2, P1, R28, R6, RZ ;  /* 0x000000061c027210 */ /* 0x000fe20007f3e0ff */
[----:B------:R-:W-:Y:S01]  /*6290*/  VIADD R23, R0, 0x36430 ;  /* 0x0003643000177836 */ /* 0x000fe20000000000 */
[----:B------:R-:W-:Y:S01]  /*62a0*/  R2UR UR27, R28 ;  /* 0x000000001c1b72ca */ /* 0x000fe200000e0000 */
[----:B------:R-:W-:Y:S01]  /*62b0*/  VIADD R24, R0, 0x2a000 ;  /* 0x0002a00000187836 */ /* 0x000fe20000000000 */
[----:B--2---:R-:W-:Y:S01]  /*62c0*/  LEA.HI.X.SX32 R3, R28, R11, 0x1, P1 ;  /* 0x0000000b1c037211 */ /* 0x004fe200008f0eff */
[C---:B------:R-:W-:Y:S01]  /*62d0*/  VIADD R25, R0.reuse, 0x2c000 ;  /* 0x0002c00000197836 */ /* 0x040fe20000000000 */
[----:B------:R-:W-:Y:S01]  /*62e0*/  R2UR UR25, R23 ;  /* 0x00000000171972ca */ /* 0x000fe200000e0000 */
[----:B------:R-:W-:Y:S01]  /*62f0*/  VIADD R26, R0, 0x2e000 ;  /* 0x0002e000001a7836 */ /* 0x000fe20000000000 */
[----:B------:R-:W-:Y:S01]  /*6300*/  R2UR UR24, R24 ;  /* 0x00000000181872ca */ /* 0x000fe200000e0000 */
[----:B------:R-:W-:Y:S01]  /*6310*/  VIADD R27, R0, 0x30200 ;  /* 0x00030200001b7836 */ /* 0x000fe20000000000 */
[----:B------:R-:W-:Y:S01]  /*6320*/  R2UR UR16, R25 ;  /* 0x00000000191072ca */ /* 0x000fe200000e0000 */
[----:B------:R-:W-:Y:S01]  /*6330*/  UMOV UR26, URZ ;  /* 0x0000003f001a7c82 */ /* 0x000fe20008000000 */
[----:B------:R-:W-:Y:S01]  /*6340*/  R2UR UR8, R26 ;  /* 0x000000001a0872ca */ /* 0x000fe200000e0000 */
[----:B------:R-:W-:Y:S01]  /*6350*/  UMOV UR18, 0x40 ;  /* 0x0000004000127882 */ /* 0x000fe20000000000 */
[----:B------:R-:W-:Y:S01]  /*6360*/  R2UR UR32, R27 ;  /* 0x000000001b2072ca */ /* 0x000fe200000e0000 */
[----:B------:R-:W-:Y:S01]  /*6370*/  UMOV UR20, UR28 ;  /* 0x0000001c00147c82 */ /* 0x000fe20008000000 */
[----:B------:R-:W-:Y:S01]  /*6380*/  UMOV UR21, UR29 ;  /* 0x0000001d00157c82 */ /* 0x000fe20008000000 */
[----:B------:R-:W-:Y:S01]  /*6390*/  UMOV UR19, UR27 ;  /* 0x0000001b00137c82 */ /* 0x000fe20008000000 */
[C---:B---3--:R-:W-:Y:S01]  /*63a0*/  LEA R4, P1, R2.reuse, R18, 0x2 ;  /* 0x0000001202047211 */ /* 0x048fe200078210ff */
[----:B------:R-:W-:Y:S01]  /*63b0*/  UMOV UR17, UR25 ;  /* 0x0000001900117c82 */ /* 0x000fe20008000000 */
[----:B------:R-:W-:Y:S01]  /*63c0*/  UMOV UR10, 0x80 ;  /* 0x00000080000a7882 */ /* 0x000fe20000000000 */
[----:B------:R-:W-:Y:S01]  /*63d0*/  UMOV UR12, UR28 ;  /* 0x0000001c000c7c82 */ /* 0x000fe20008000000 */
[----:B------:R-:W-:Y:S01]  /*63e0*/  LEA.HI.X R2, R2, R19, R3, 0x2, P1 ;  /* 0x0000001302027211 */ /* 0x000fe200008f1403 */
[----:B------:R-:W-:Y:S01]  /*63f0*/  UMOV UR13, UR29 ;  /* 0x0000001d000d7c82 */ /* 0x000fe20008000000 */
[----:B------:R-:W-:Y:S01]  /*6400*/  R2UR UR30, R4 ;  /* 0x00000000041e72ca */ /* 0x000fe200000e0000 */
[----:B------:R-:W-:Y:S01]  /*6410*/  UMOV UR9, UR25 ;  /* 0x0000001900097c82 */ /* 0x000fe20008000000 */
[----:B------:R-:W-:Y:S01]  /*6420*/  IADD3 R4, P1, R13, 0x1f0, RZ ;  /* 0x000001f00d047810 */ /* 0x000fe20007f3e0ff */
[----:B------:R-:W-:Y:S01]  /*6430*/  UMOV UR11, UR27 ;  /* 0x0000001b000b7c82 */ /* 0x000fe20008000000 */
[----:B------:R-:W-:Y:S01]  /*6440*/  R2UR UR31, R2 ;  /* 0x00000000021f72ca */ /* 0x000fe200000e0000 */
[----:B------:R-:W-:Y:S01]  /*6450*/  UMOV UR22, 0x10 ;  /* 0x0000001000167882 */ /* 0x000fe20000000000 */
[----:B------:R-:W-:Y:S01]  /*6460*/  R2UR UR6, R4 ;  /* 0x00000000040672ca */ /* 0x000fe200000e0000 */
[----:B------:R-:W-:Y:S01]  /*6470*/  IMAD.X R5, RZ, RZ, R14, P1 ;  /* 0x000000ffff057224 */ /* 0x000fe200008e060e */
[----:B------:R-:W-:Y:S01]  /*6480*/  SHF.L.U32 R3, R12, 0x1f, RZ ;  /* 0x0000001f0c037819 */ /* 0x000fe200000006ff */
[----:B------:R-:W-:-:S03]  /*6490*/  UMOV UR33, UR25 ;  /* 0x0000001900217c82 */ /* 0x000fc60008000000 */
[----:B------:R-:W-:-:S13]  /*64a0*/  R2UR UR7, R5 ;  /* 0x00000000050772ca */ /* 0x000fda00000e0000 */
[----:B------:R2:W-:Y:S01]  /*64b0*/  UTMALDG.4D [UR24], [UR6], desc[UR14] ;  /* 0x00000e18060075b4 */ /* 0x0005e20008019000 */
[----:B------:R2:W-:Y:S01]  /*64c0*/  UTMALDG.4D [UR16], [UR6], desc[UR14] ;  /* 0x00000e10060075b4 */ /* 0x0005e20008019000 */
[----:B------:R2:W-:Y:S01]  /*64d0*/  UTMALDG.4D [UR8], [UR6], desc[UR14] ;  /* 0x00000e08060075b4 */ /* 0x0005e20008019000 */
[----:B------:R2:W-:Y:S01]  /*64e0*/  UBLKCP.S.G [UR32], [UR30], UR22 ;  /* 0x000000201e0073ba */ /* 0x0005e20008000216 */
[----:B------:R-:W3:Y:S02]  /*64f0*/  SYNCS.PHASECHK.TRANS64.TRYWAIT P1, [R0+URZ+0x36428], R3 ;  /* 0x03642803000075a7 */ /* 0x000ee4000802017f */
[----:B--23--:R-:W-:Y:S05]  /*6500*/  @!P1 BRA `(.L_x_72) ;  /* 0x0000001400589947 */ /* 0x00cfea0003800000 */
.L_x_97:
[----:B------:R-:W-:Y:S05]  /*6510*/  @P0 BRA `(.L_x_73) ;  /* 0x0000000000140947 */ /* 0x000fea0003800000 */
[----:B------:R-:W-:Y:S01]  /*6520*/  ISETP.NE.AND P1, PT, R16, RZ, PT ;  /* 0x000000ff1000720c */ /* 0x000fe20003f25270 */
[----:B--2---:R-:W-:-:S04]  /*6530*/  IMAD.MOV.U32 R3, RZ, RZ, 0x6100 ;  /* 0x00006100ff037424 */ /* 0x004fc800078e00ff */
[----:B------:R3:W-:Y:S08]  /*6540*/  SYNCS.ARRIVE.TRANS64 RZ, [R0+URZ+0x36418], R3 ;  /* 0x0364180300ff79a7 */ /* 0x0007f0000800003f */
[----:B------:R-:W-:Y:S05]  /*6550*/  @!P1 BRA `(.L_x_73) ;  /* 0x0000000000049947 */ /* 0x000fea0003800000 */
[----:B------:R-:W-:Y:S01]  /*6560*/  BPT.TRAP 0x1 ;  /* 0x000000040000795c */ /* 0x000fe20000300000 */
.L_x_73:
[----:B------:R-:W-:Y:S01]  /*6570*/  VIADD R28, R28, 0x40 ;  /* 0x000000401c1c7836 */ /* 0x000fe20000000000 */
[----:B------:R-:W-:Y:S01]  /*6580*/  IADD3 R2, P1, R13, 0xf0, RZ ;  /* 0x000000f00d027810 */ /* 0x000fe20007f3e0ff */
[----:B------:R-:W-:Y:S01]  /*6590*/  UMOV UR22, 0x0 ;  /* 0x0000000000167882 */ /* 0x000fe20000000000 */
[----:B------:R-:W-:Y:S01]  /*65a0*/  R2UR UR24, R0 ;  /* 0x00000000001872ca */ /* 0x000fe200000e0000 */
[----:B------:R-:W-:Y:S01]  /*65b0*/  UMOV UR23, 0x14f00000 ;  /* 0x14f0000000177882 */ /* 0x000fe20000000000 */
[----:B------:R-:W-:Y:S01]  /*65c0*/  R2UR UR19, R28 ;  /* 0x000000001c1372ca */ /* 0x000fe200000e0000 */
[----:B--23--:R-:W-:Y:S01]  /*65d0*/  IMAD.X R3, RZ, RZ, R14, P1 ;  /* 0x000000ffff037224 */ /* 0x00cfe200008e060e */
[----:B------:R-:W-:Y:S01]  /*65e0*/  R2UR UR14, R2 ;  /* 0x00000000020e72ca */ /* 0x000fe200000e0000 */
[----:B------:R-:W-:Y:S01]  /*65f0*/  UMOV UR18, URZ ;  /* 0x0000003f00127c82 */ /* 0x000fe20008000000 */
[----:B------:R-:W-:Y:S01]  /*6600*/  UMOV UR20, UR28 ;  /* 0x0000001c00147c82 */ /* 0x000fe20008000000 */
[----:B------:R-:W-:Y:S01]  /*6610*/  UMOV UR21, UR29 ;  /* 0x0000001d00157c82 */ /* 0x000fe20008000000 */
[----:B------:R-:W-:Y:S01]  /*6620*/  R2UR UR15, R3 ;  /* 0x00000000030f72ca */ /* 0x000fe200000e0000 */
[----:B------:R-:W-:Y:S01]  /*6630*/  UMOV UR10, 0x40 ;  /* 0x00000040000a7882 */ /* 0x000fe20000000000 */
[----:B------:R-:W-:Y:S01]  /*6640*/  UMOV UR12, UR28 ;  /* 0x0000001c000c7c82 */ /* 0x000fe20008000000 */
[----:B------:R-:W-:Y:S01]  /*6650*/  UMOV UR13, UR29 ;  /* 0x0000001d000d7c82 */ /* 0x000fe20008000000 */
[----:B------:R-:W-:Y:S01]  /*6660*/  UMOV UR26, 0x80 ;  /* 0x00000080001a7882 */ /* 0x000fe20000000000 */
[----:B------:R-:W-:Y:S01]  /*6670*/  UIADD3 UR16, UR24, 0x24000, URZ ;  /* 0x0002400018107890 */ /* 0x000fe2000fffe03f */
[----:B------:R-:W-:Y:S01]  /*6680*/  SHF.L.U32 R29, RZ, 0x1f, RZ ;  /* 0x0000001fff1d7819 */ /* 0x000fe200000006ff */
[----:B------:R-:W-:-:S02]  /*6690*/  UIADD3 UR17, UR24, 0x36418, URZ ;  /* 0x0003641818117890 */ /* 0x000fc4000fffe03f */
[----:B------:R-:W-:Y:S02]  /*66a0*/  UIADD3 UR8, UR24, 0x26000, URZ ;  /* 0x0002600018087890 */ /* 0x000fe4000fffe03f */
[----:B------:R-:W-:Y:S02]  /*66b0*/  UIADD3 UR30, UR24, 0x30100, URZ ;  /* 0x00030100181e7890 */ /* 0x000fe4000fffe03f */
[----:B------:R-:W-:Y:S02]  /*66c0*/  UIADD3 UR24, UR24, 0x28000, URZ ;  /* 0x0002800018187890 */ /* 0x000fe4000fffe03f */
[----:B------:R-:W-:Y:S02]  /*66d0*/  UIMAD.WIDE UR6, UR19, 0x4, UR4 ;  /* 0x00000004130678a5 */ /* 0x000fe4000f8e0204 */
[----:B------:R2:W-:Y:S01]  /*66e0*/  UTMALDG.4D [UR16], [UR14], desc[UR22] ;  /* 0x000016100e0075b4 */ /* 0x0005e20008019000 */
[----:B------:R-:W-:Y:S01]  /*66f0*/  UMOV UR9, UR17 ;  /* 0x0000001100097c82 */ /* 0x000fe20008000000 */
[----:B------:R-:W-:Y:S01]  /*6700*/  UMOV UR11, UR19 ;  /* 0x00000013000b7c82 */ /* 0x000fe20008000000 */
[----:B------:R-:W-:Y:S01]  /*6710*/  UMOV UR25, UR17 ;  /* 0x0000001100197c82 */ /* 0x000fe20008000000 */
[----:B------:R-:W-:Y:S01]  /*6720*/  UMOV UR27, UR19 ;  /* 0x00000013001b7c82 */ /* 0x000fe20008000000 */
[----:B------:R-:W-:Y:S01]  /*6730*/  UMOV UR32, 0x10 ;  /* 0x0000001000207882 */ /* 0x000fe20000000000 */
[----:B------:R-:W-:Y:S01]  /*6740*/  UMOV UR31, UR17 ;  /* 0x00000011001f7c82 */ /* 0x000fe20008000000 */
[----:B------:R2:W-:Y:S01]  /*6750*/  UTMALDG.4D [UR8], [UR14], desc[UR22] ;  /* 0x000016080e0075b4 */ /* 0x0005e20008019000 */
[----:B------:R2:W-:Y:S01]  /*6760*/  UTMALDG.4D [UR24], [UR14], desc[UR22] ;  /* 0x000016180e0075b4 */ /* 0x0005e20008019000 */
[----:B------:R2:W-:Y:S01]  /*6770*/  UBLKCP.S.G [UR30], [UR6], UR32 ;  /* 0x0000001e060073ba */ /* 0x0005e20008000220 */
[----:B------:R-:W3:Y:S02]  /*6780*/  SYNCS.PHASECHK.TRANS64.TRYWAIT P1, [R0+URZ+0x36438], R29 ;  /* 0x0364381d000075a7 */ /* 0x000ee4000802017f */
[----:B--23--:R-:W-:Y:S05]  /*6790*/  @!P1 BRA `(.L_x_74) ;  /* 0x0000001000c89947 */ /* 0x00cfea0003800000 */
.L_x_98:
[----:B--2---:R-:W-:Y:S01]  /*67a0*/  SHF.R.S32.HI R29, RZ, 0x1f, R28 ;  /* 0x0000001fff1d7819 */ /* 0x004fe2000001141c */
[----:B------:R-:W-:Y:S06]  /*67b0*/  @P0 BRA `(.L_x_75) ;  /* 0x00000000001c0947 */ /* 0x000fec0003800000 */
[----:B------:R-:W-:-:S04]  /*67c0*/  IMAD.MOV.U32 R16, RZ, RZ, 0x6100 ;  /* 0x00006100ff107424 */ /* 0x000fc800078e00ff */
[----:B------:R2:W-:Y:S02]  /*67d0*/  SYNCS.ARRIVE.TRANS64 RZ, [R0+URZ+0x36430], R16 ;  /* 0x0364301000ff79a7 */ /* 0x0005e4000800003f */
[----:B--2---:R-:W2:Y:S02]  /*67e0*/  S2R R16, SR_TID.X ;  /* 0x0000000000107919 */ /* 0x004ea40000002100 */
[----:B--2---:R-:W-:-:S04]  /*67f0*/  LOP3.LUT R16, R16, 0x1f, RZ, 0xc0, !PT ;  /* 0x0000001f10107812 */ /* 0x004fc800078ec0ff */
[----:B------:R-:W-:-:S13]  /*6800*/  ISETP.NE.AND P1, PT, R16, RZ, PT ;  /* 0x000000ff1000720c */ /* 0x000fda0003f25270 */
[----:B------:R-:W-:Y:S05]  /*6810*/  @!P1 BRA `(.L_x_75) ;  /* 0x0000000000049947 */ /* 0x000fea0003800000 */
[----:B------:R-:W-:Y:S01]  /*6820*/  BPT.TRAP 0x1 ;  /* 0x000000040000795c */ /* 0x000fe20000300000 */
.L_x_75:
[C---:B------:R-:W-:Y:S01]  /*6830*/  R2UR UR27, R28.reuse ;  /* 0x000000001c1b72ca */ /* 0x040fe200000e0000 */
[----:B------:R-:W-:Y:S01]  /*6840*/  UMOV UR14, 0x0 ;  /* 0x00000000000e7882 */ /* 0x000fe20000000000 */
[----:B------:R-:W-:Y:S01]  /*6850*/  IADD3 R28, P1, R28, R6, RZ ;  /* 0x000000061c1c7210 */ /* 0x000fe20007f3e0ff */
[----:B------:R-:W-:Y:S01]  /*6860*/  UMOV UR15, 0x14f00000 ;  /* 0x14f00000000f7882 */ /* 0x000fe20000000000 */
[----:B------:R-:W-:Y:S01]  /*6870*/  R2UR UR25, R23 ;  /* 0x00000000171972ca */ /* 0x000fe200000e0000 */
[----:B------:R-:W-:Y:S01]  /*6880*/  UMOV UR26, URZ ;  /* 0x0000003f001a7c82 */ /* 0x000fe20008000000 */
[----:B------:R-:W-:Y:S01]  /*6890*/  R2UR UR24, R24 ;  /* 0x00000000181872ca */ /* 0x000fe200000e0000 */
[----:B------:R-:W-:Y:S01]  /*68a0*/  IMAD.X R29, R29, 0x1, R11, P1 ;  /* 0x000000011d1d7824 */ /* 0x000fe200008e060b */
[----:B------:R-:W-:Y:S01]  /*68b0*/  LEA R18, P1, R28, R18, 0x2 ;  /* 0x000000121c127211 */ /* 0x000fe200078210ff */
[----:B------:R-:W-:Y:S01]  /*68c0*/  UMOV UR18, 0x40 ;  /* 0x0000004000127882 */ /* 0x000fe20000000000 */
[----:B------:R-:W-:Y:S01]  /*68d0*/  R2UR UR6, R4 ;  /* 0x00000000040672ca */ /* 0x000fe200000e0000 */
[----:B------:R-:W-:Y:S01]  /*68e0*/  UMOV UR20, UR28 ;  /* 0x0000001c00147c82 */ /* 0x000fe20008000000 */
[----:B------:R-:W-:Y:S01]  /*68f0*/  LEA.HI.X R19, R28, R19, R29, 0x2, P1 ;  /* 0x000000131c137211 */ /* 0x000fe200008f141d */
[----:B------:R-:W-:Y:S01]  /*6900*/  UMOV UR21, UR29 ;  /* 0x0000001d00157c82 */ /* 0x000fe20008000000 */
[----:B------:R-:W-:Y:S01]  /*6910*/  R2UR UR7, R5 ;  /* 0x00000000050772ca */ /* 0x000fe200000e0000 */
[----:B------:R-:W-:Y:S01]  /*6920*/  UMOV UR19, UR27 ;  /* 0x0000001b00137c82 */ /* 0x000fe20008000000 */
[----:B------:R-:W-:Y:S01]  /*6930*/  R2UR UR16, R25 ;  /* 0x00000000191072ca */ /* 0x000fe200000e0000 */
[----:B------:R-:W-:Y:S01]  /*6940*/  UMOV UR17, UR25 ;  /* 0x0000001900117c82 */ /* 0x000fe20008000000 */
[----:B------:R-:W-:Y:S01]  /*6950*/  R2UR UR8, R26 ;  /* 0x000000001a0872ca */ /* 0x000fe200000e0000 */
[----:B------:R-:W-:Y:S01]  /*6960*/  UMOV UR10, 0x80 ;  /* 0x00000080000a7882 */ /* 0x000fe20000000000 */
[----:B------:R-:W-:Y:S01]  /*6970*/  R2UR UR30, R18 ;  /* 0x00000000121e72ca */ /* 0x000fe200000e0000 */
[----:B------:R-:W-:Y:S01]  /*6980*/  UMOV UR12, UR28 ;  /* 0x0000001c000c7c82 */ /* 0x000fe20008000000 */
[----:B------:R-:W-:Y:S01]  /*6990*/  R2UR UR31, R19 ;  /* 0x00000000131f72ca */ /* 0x000fe200000e0000 */
[----:B------:R-:W-:Y:S01]  /*69a0*/  UMOV UR13, UR29 ;  /* 0x0000001d000d7c82 */ /* 0x000fe20008000000 */
[----:B------:R-:W-:Y:S01]  /*69b0*/  R2UR UR32, R27 ;  /* 0x000000001b2072ca */ /* 0x000fe200000e0000 */
[----:B------:R-:W-:Y:S01]  /*69c0*/  UMOV UR9, UR25 ;  /* 0x0000001900097c82 */ /* 0x000fe20008000000 */
[----:B------:R-:W-:Y:S01]  /*69d0*/  LOP3.LUT R12, R12, 0x1, RZ, 0x3c, !PT ;  /* 0x000000010c0c7812 */ /* 0x000fe200078e3cff */
[----:B------:R2:W-:Y:S01]  /*69e0*/  UTMALDG.4D [UR24], [UR6], desc[UR14] ;  /* 0x00000e18060075b4 */ /* 0x0005e20008019000 */
[----:B------:R-:W-:Y:S01]  /*69f0*/  UMOV UR11, UR27 ;  /* 0x0000001b000b7c82 */ /* 0x000fe20008000000 */
[----:B------:R-:W-:Y:S01]  /*6a00*/  UMOV UR33, UR25 ;  /* 0x0000001900217c82 */ /* 0x000fe20008000000 */
[----:B------:R-:W-:Y:S01]  /*6a10*/  SHF.L.U32 R5, R12, 0x1f, RZ ;  /* 0x0000001f0c057819 */ /* 0x000fe200000006ff */
[----:B------:R-:W-:Y:S01]  /*6a20*/  UMOV UR22, 0x10 ;  /* 0x0000001000167882 */ /* 0x000fe20000000000 */
[----:B------:R2:W-:Y:S01]  /*6a30*/  UTMALDG.4D [UR16], [UR6], desc[UR14] ;  /* 0x00000e10060075b4 */ /* 0x0005e20008019000 */
[----:B------:R2:W-:Y:S04]  /*6a40*/  UTMALDG.4D [UR8], [UR6], desc[UR14] ;  /* 0x00000e08060075b4 */ /* 0x0005e80008019000 */
[----:B------:R2:W-:Y:S01]  /*6a50*/  UBLKCP.S.G [UR32], [UR30], UR22 ;  /* 0x000000201e0073ba */ /* 0x0005e20008000216 */
[----:B------:R-:W3:Y:S02]  /*6a60*/  SYNCS.PHASECHK.TRANS64.TRYWAIT P1, [R0+URZ+0x36420], R5 ;  /* 0x03642005000075a7 */ /* 0x000ee4000802017f */
[----:B--23--:R-:W-:Y:S05]  /*6a70*/  @!P1 BRA `(.L_x_76) ;  /* 0x0000001000249947 */ /* 0x00cfea0003800000 */
.L_x_100:
[----:B------:R-:W-:Y:S05]  /*6a80*/  @P0 BRA `(.L_x_77) ;  /* 0x0000000000140947 */ /* 0x000fea0003800000 */
[----:B------:R-:W-:Y:S01]  /*6a90*/  ISETP.NE.AND P1, PT, R16, RZ, PT ;  /* 0x000000ff1000720c */ /* 0x000fe20003f25270 */
[----:B--2---:R-:W-:-:S04]  /*6aa0*/  IMAD.MOV.U32 R5, RZ, RZ, 0x6100 ;  /* 0x00006100ff057424 */ /* 0x004fc800078e00ff */
[----:B------:R3:W-:Y:S08]  /*6ab0*/  SYNCS.ARRIVE.TRANS64 RZ, [R0+URZ+0x36410], R5 ;  /* 0x0364100500ff79a7 */ /* 0x0007f0000800003f */
[----:B------:R-:W-:Y:S05]  /*6ac0*/  @!P1 BRA `(.L_x_77) ;  /* 0x0000000000049947 */ /* 0x000fea0003800000 */
[----:B------:R-:W-:Y:S01]  /*6ad0*/  BPT.TRAP 0x1 ;  /* 0x000000040000795c */ /* 0x000fe20000300000 */
.L_x_77:
[----:B------:R-:W-:Y:S01]  /*6ae0*/  R2UR UR30, R20 ;  /* 0x00000000141e72ca */ /* 0x000fe200000e0000 */
[----:B------:R-:W-:Y:S01]  /*6af0*/  VIADD R22, R22, 0xfffffffe ;  /* 0xfffffffe16167836 */ /* 0x000fe20000000000 */
[----:B------:R-:W-:Y:S01]  /*6b00*/  R2UR UR24, R0 ;  /* 0x00000000001872ca */ /* 0x000fe200000e0000 */
[----:B------:R-:W-:Y:S01]  /*6b10*/  UMOV UR22, 0x0 ;  /* 0x0000000000167882 */ /* 0x000fe20000000000 */
[----:B------:R-:W-:Y:S01]  /*6b20*/  R2UR UR14, R2 ;  /* 0x00000000020e72ca */ /* 0x000fe200000e0000 */
[----:B------:R-:W-:Y:S01]  /*6b30*/  UMOV UR23, 0x14f00000 ;  /* 0x14f0000000177882 */ /* 0x000fe20000000000 */
[----:B------:R-:W-:Y:S01]  /*6b40*/  R2UR UR15, R3 ;  /* 0x00000000030f72ca */ /* 0x000fe200000e0000 */
[----:B------:R-:W-:Y:S01]  /*6b50*/  UMOV UR18, URZ ;  /* 0x0000003f00127c82 */ /* 0x000fe20008000000 */
[----:B------:R-:W-:Y:S01]  /*6b60*/  ISETP.NE.AND P1, PT, R22, RZ, PT ;  /* 0x000000ff1600720c */ /* 0x000fe20003f25270 */
[----:B------:R-:W-:Y:S01]  /*6b70*/  UMOV UR20, UR28 ;  /* 0x0000001c00147c82 */ /* 0x000fe20008000000 */
[----:B------:R-:W-:Y:S01]  /*6b80*/  UMOV UR21, UR29 ;  /* 0x0000001d00157c82 */ /* 0x000fe20008000000 */
[----:B------:R-:W-:Y:S01]  /*6b90*/  UMOV UR10, 0x40 ;  /* 0x00000040000a7882 */ /* 0x000fe20000000000 */
[----:B------:R-:W-:Y:S01]  /*6ba0*/  UMOV UR12, UR28 ;  /* 0x0000001c000c7c82 */ /* 0x000fe20008000000 */
[----:B------:R-:W-:-:S02]  /*6bb0*/  UIADD3 UR30, UR30, 0x2, URZ ;  /* 0x000000021e1e7890 */ /* 0x000fc4000fffe03f */
[----:B------:R-:W-:Y:S02]  /*6bc0*/  UIADD3 UR16, UR24, 0x1e000, URZ ;  /* 0x0001e00018107890 */ /* 0x000fe4000fffe03f */
[----:B------:R-:W-:Y:S02]  /*6bd0*/  USHF.L.U32 UR19, UR30, 0x6, URZ ;  /* 0x000000061e137899 */ /* 0x000fe4000800063f */
[----:B------:R-:W-:Y:S01]  /*6be0*/  UIADD3 UR17, UR24, 0x36410, URZ ;  /* 0x0003641018117890 */ /* 0x000fe2000fffe03f */
[----:B------:R-:W-:Y:S01]  /*6bf0*/  IMAD.U32 R20, RZ, RZ, UR30 ;  /* 0x0000001eff147e24 */ /* 0x000fe2000f8e00ff */
[----:B------:R-:W-:Y:S02]  /*6c00*/  UIADD3 UR8, UR24, 0x20000, URZ ;  /* 0x0002000018087890 */ /* 0x000fe4000fffe03f */
[----:B------:R-:W-:Y:S02]  /*6c10*/  UIADD3 UR32, UR24, 0x30000, URZ ;  /* 0x0003000018207890 */ /* 0x000fe4000fffe03f */
[----:B------:R-:W-:-:S02]  /*6c20*/  UIADD3 UR24, UR24, 0x22000, URZ ;  /* 0x0002200018187890 */ /* 0x000fc4000fffe03f */
[----:B------:R-:W-:Y:S02]  /*6c30*/  UIMAD.WIDE UR6, UR19, 0x4, UR4 ;  /* 0x00000004130678a5 */ /* 0x000fe4000f8e0204 */
[----:B------:R4:W-:Y:S01]  /*6c40*/  UTMALDG.4D [UR16], [UR14], desc[UR22] ;  /* 0x000016100e0075b4 */ /* 0x0009e20008019000 */
[----:B------:R-:W-:Y:S01]  /*6c50*/  UMOV UR13, UR29 ;  /* 0x0000001d000d7c82 */ /* 0x000fe20008000000 */
[----:B------:R-:W-:Y:S01]  /*6c60*/  UMOV UR9, UR17 ;  /* 0x0000001100097c82 */ /* 0x000fe20008000000 */
[----:B------:R-:W-:Y:S01]  /*6c70*/  UMOV UR11, UR19 ;  /* 0x00000013000b7c82 */ /* 0x000fe20008000000 */
[----:B------:R-:W-:Y:S01]  /*6c80*/  UMOV UR26, 0x80 ;  /* 0x00000080001a7882 */ /* 0x000fe20000000000 */
[----:B------:R-:W-:Y:S01]  /*6c90*/  UMOV UR25, UR17 ;  /* 0x0000001100197c82 */ /* 0x000fe20008000000 */
[----:B------:R-:W-:Y:S01]  /*6ca0*/  UMOV UR27, UR19 ;  /* 0x00000013001b7c82 */ /* 0x000fe20008000000 */
[----:B------:R-:W-:Y:S01]  /*6cb0*/  UMOV UR31, 0x10 ;  /* 0x00000010001f7882 */ /* 0x000fe20000000000 */
[----:B------:R4:W-:Y:S01]  /*6cc0*/  UTMALDG.4D [UR8], [UR14], desc[UR22] ;  /* 0x000016080e0075b4 */ /* 0x0009e20008019000 */
[----:B------:R-:W-:Y:S01]  /*6cd0*/  UMOV UR33, UR17 ;  /* 0x0000001100217c82 */ /* 0x000fe20008000000 */
[----:B------:R4:W-:Y:S01]  /*6ce0*/  UTMALDG.4D [UR24], [UR14], desc[UR22] ;  /* 0x000016180e0075b4 */ /* 0x0009e20008019000 */
[----:B------:R4:W-:Y:S02]  /*6cf0*/  UBLKCP.S.G [UR32], [UR6], UR31 ;  /* 0x00000020060073ba */ /* 0x0009e4000800021f */
[----:B----4-:R-:W-:Y:S05]  /*6d00*/  @P1 BRA `(.L_x_78) ;  /* 0xfffffff4001c1947 */ /* 0x010fea000383ffff */
[----:B--23--:R-:W-:-:S07]  /*6d10*/  IMAD.U32 R5, RZ, RZ, UR19 ;  /* 0x00000013ff057e24 */ /* 0x00cfce000f8e00ff */
.L_x_69:
[----:B------:R-:W-:Y:S01]  /*6d20*/  ISETP.NE.AND P1, PT, R21, RZ, PT ;  /* 0x000000ff1500720c */ /* 0x000fe20003f25270 */
[----:B------:R-:W-:-:S12]  /*6d30*/  IMAD.MOV.U32 R4, RZ, RZ, 0x1 ;  /* 0x00000001ff047424 */ /* 0x000fd800078e00ff */
[----:B------:R-:W-:Y:S05]  /*6d40*/  @!P1 BRA `(.L_x_68) ;  /* 0x0000000400649947 */ /* 0x000fea0003800000 */
[----:B------:R-:W2:Y:S02]  /*6d50*/  SYNCS.PHASECHK.TRANS64.TRYWAIT P1, [R0+URZ+0x36438], R10 ;  /* 0x0364380a000075a7 */ /* 0x000ea4000802017f */
[----:B--2---:R-:W-:Y:S05]  /*6d60*/  @!P1 BRA `(.L_x_79) ;  /* 0x0000000c00809947 */ /* 0x004fea0003800000 */
.L_x_101:
[----:B------:R-:W-:Y:S05]  /*6d70*/  @P0 BRA `(.L_x_80) ;  /* 0x0000000000140947 */ /* 0x000fea0003800000 */
[----:B------:R-:W-:Y:S01]  /*6d80*/  ISETP.NE.AND P1, PT, R16, RZ, PT ;  /* 0x000000ff1000720c */ /* 0x000fe20003f25270 */
[----:B------:R-:W-:-:S04]  /*6d90*/  IMAD.MOV.U32 R5, RZ, RZ, 0x6100 ;  /* 0x00006100ff057424 */ /* 0x000fc800078e00ff */
[----:B------:R3:W-:Y:S08]  /*6da0*/  SYNCS.ARRIVE.TRANS64 RZ, [R0+URZ+0x36430], R5 ;  /* 0x0364300500ff79a7 */ /* 0x0007f0000800003f */
[----:B------:R-:W-:Y:S05]  /*6db0*/  @!P1 BRA `(.L_x_80) ;  /* 0x0000000000049947 */ /* 0x000fea0003800000 */
[----:B------:R-:W-:Y:S01]  /*6dc0*/  BPT.TRAP 0x1 ;  /* 0x000000040000795c */ /* 0x000fe20000300000 */
.L_x_80:
[----:B---3--:R-:W3:Y:S01]  /*6dd0*/  LDC.64 R4, c[0x0][0x728] ;  /* 0x0001ca00ff047b82 */ /* 0x008ee20000000a00 */
[----:B------:R-:W-:Y:S01]  /*6de0*/  IMAD.SHL.U32 R20, R20, 0x40, RZ ;  /* 0x0000004014147824 */ /* 0x000fe200078e00ff */
[----:B------:R-:W-:Y:S01]  /*6df0*/  R2UR UR24, R0 ;  /* 0x00000000001872ca */ /* 0x000fe200000e0000 */
[----:B------:R-:W-:Y:S01]  /*6e00*/  UMOV UR14, 0x0 ;  /* 0x00000000000e7882 */ /* 0x000fe20000000000 */
[----:B------:R-:W-:Y:S01]  /*6e10*/  UMOV UR15, 0x14f00000 ;  /* 0x14f00000000f7882 */ /* 0x000fe20000000000 */
[----:B------:R-:W-:Y:S01]  /*6e20*/  UMOV UR18, URZ ;  /* 0x0000003f00127c82 */ /* 0x000fe20008000000 */
[C---:B------:R-:W-:Y:S01]  /*6e30*/  IADD3 R8, P1, R20.reuse, R6, RZ ;  /* 0x0000000614087210 */ /* 0x040fe20007f3e0ff */
[----:B------:R-:W-:Y:S01]  /*6e40*/  UMOV UR20, UR28 ;  /* 0x0000001c00147c82 */ /* 0x000fe20008000000 */
[C---:B------:R-:W-:Y:S01]  /*6e50*/  R2UR UR19, R20.reuse ;  /* 0x00000000141372ca */ /* 0x040fe200000e0000 */
[----:B------:R-:W-:Y:S01]  /*6e60*/  UMOV UR21, UR29 ;  /* 0x0000001d00157c82 */ /* 0x000fe20008000000 */
[----:B------:R-:W-:Y:S01]  /*6e70*/  LEA.HI.X.SX32 R9, R20, R11, 0x1, P1 ;  /* 0x0000000b14097211 */ /* 0x000fe200008f0eff */
[----:B------:R-:W-:Y:S01]  /*6e80*/  UMOV UR10, 0x40 ;  /* 0x00000040000a7882 */ /* 0x000fe20000000000 */
[----:B------:R-:W-:Y:S01]  /*6e90*/  UMOV UR12, UR28 ;  /* 0x0000001c000c7c82 */ /* 0x000fe20008000000 */
[----:B------:R-:W-:Y:S01]  /*6ea0*/  UMOV UR13, UR29 ;  /* 0x0000001d000d7c82 */ /* 0x000fe20008000000 */
[----:B------:R-:W-:Y:S01]  /*6eb0*/  UMOV UR26, 0x80 ;  /* 0x00000080001a7882 */ /* 0x000fe20000000000 */
[----:B------:R-:W-:-:S02]  /*6ec0*/  UIADD3 UR17, UR24, 0x36430, URZ ;  /* 0x0003643018117890 */ /* 0x000fc4000fffe03f */
[----:B------:R-:W-:Y:S02]  /*6ed0*/  UIADD3 UR16, UR24, 0x2a000, URZ ;  /* 0x0002a00018107890 */ /* 0x000fe4000fffe03f */
[----:B------:R-:W-:Y:S02]  /*6ee0*/  UIADD3 UR32, UR24, 0x30200, URZ ;  /* 0x0003020018207890 */ /* 0x000fe4000fffe03f */
[----:B------:R-:W-:Y:S02]  /*6ef0*/  UIADD3 UR8, UR24, 0x2c000, URZ ;  /* 0x0002c00018087890 */ /* 0x000fe4000fffe03f */
[----:B------:R-:W-:Y:S01]  /*6f00*/  UIADD3 UR24, UR24, 0x2e000, URZ ;  /* 0x0002e00018187890 */ /* 0x000fe2000fffe03f */
[C---:B---3--:R-:W-:Y:S01]  /*6f10*/  LEA R4, P2, R8.reuse, R4, 0x2 ;  /* 0x0000000408047211 */ /* 0x048fe200078410ff */
[----:B------:R-:W-:Y:S01]  /*6f20*/  UMOV UR9, UR17 ;  /* 0x0000001100097c82 */ /* 0x000fe20008000000 */
[----:B------:R-:W-:Y:S01]  /*6f30*/  UMOV UR11, UR19 ;  /* 0x00000013000b7c82 */ /* 0x000fe20008000000 */
[----:B------:R-:W-:Y:S01]  /*6f40*/  UMOV UR25, UR17 ;  /* 0x0000001100197c82 */ /* 0x000fe20008000000 */
[----:B------:R-:W-:Y:S01]  /*6f50*/  LEA.HI.X R5, R8, R5, R9, 0x2, P2 ;  /* 0x0000000508057211 */ /* 0x000fe200010f1409 */
[----:B------:R-:W-:Y:S01]  /*6f60*/  UMOV UR27, UR19 ;  /* 0x00000013001b7c82 */ /* 0x000fe20008000000 */
[----:B------:R-:W-:Y:S01]  /*6f70*/  IADD3 R8, P1, R13, 0x1f0, RZ ;  /* 0x000001f00d087810 */ /* 0x000fe20007f3e0ff */
[----:B------:R-:W-:Y:S01]  /*6f80*/  UMOV UR33, UR17 ;  /* 0x0000001100217c82 */ /* 0x000fe20008000000 */
[----:B------:R-:W-:Y:S01]  /*6f90*/  R2UR UR30, R4 ;  /* 0x00000000041e72ca */ /* 0x000fe200000e0000 */
[----:B------:R-:W-:Y:S01]  /*6fa0*/  UMOV UR22, 0x10 ;  /* 0x0000001000167882 */ /* 0x000fe20000000000 */
[----:B------:R-:W-:Y:S01]  /*6fb0*/  R2UR UR6, R8 ;  /* 0x00000000080672ca */ /* 0x000fe200000e0000 */
[----:B------:R-:W-:Y:S01]  /*6fc0*/  IMAD.X R8, RZ, RZ, R14, P1 ;  /* 0x000000ffff087224 */ /* 0x000fe200008e060e */
[----:B------:R-:W-:-:S02]  /*6fd0*/  R2UR UR31, R5 ;  /* 0x00000000051f72ca */ /* 0x000fc400000e0000 */
[----:B------:R-:W-:Y:S02]  /*6fe0*/  SHF.L.U32 R5, R12, 0x1f, RZ ;  /* 0x0000001f0c057819 */ /* 0x000fe400000006ff */
[----:B------:R-:W-:-:S13]  /*6ff0*/  R2UR UR7, R8 ;  /* 0x00000000080772ca */ /* 0x000fda00000e0000 */
[----:B------:R3:W-:Y:S01]  /*7000*/  UTMALDG.4D [UR16], [UR6], desc[UR14] ;  /* 0x00000e10060075b4 */ /* 0x0007e20008019000 */
[----:B------:R3:W-:Y:S01]  /*7010*/  UTMALDG.4D [UR8], [UR6], desc[UR14] ;  /* 0x00000e08060075b4 */ /* 0x0007e20008019000 */
[----:B------:R3:W-:Y:S01]  /*7020*/  UTMALDG.4D [UR24], [UR6], desc[UR14] ;  /* 0x00000e18060075b4 */ /* 0x0007e20008019000 */
[----:B------:R3:W-:Y:S01]  /*7030*/  UBLKCP.S.G [UR32], [UR30], UR22 ;  /* 0x000000201e0073ba */ /* 0x0007e20008000216 */
[----:B------:R-:W4:Y:S02]  /*7040*/  SYNCS.PHASECHK.TRANS64.TRYWAIT P1, [R0+URZ+0x36428], R5 ;  /* 0x03642805000075a7 */ /* 0x000f24000802017f */
[----:B---34-:R-:W-:Y:S05]  /*7050*/  @!P1 BRA `(.L_x_81) ;  /* 0x0000000800d89947 */ /* 0x018fea0003800000 */
.L_x_102:
[----:B------:R-:W-:Y:S01]  /*7060*/  IMAD.MOV.U32 R4, RZ, RZ, RZ ;  /* 0x000000ffff047224 */ /* 0x000fe200078e00ff */
[----:B------:R-:W-:Y:S06]  /*7070*/  @P0 BRA `(.L_x_82) ;  /* 0x0000000000140947 */ /* 0x000fec0003800000 */
[----:B------:R-:W-:Y:S01]  /*7080*/  ISETP.NE.AND P1, PT, R16, RZ, PT ;  /* 0x000000ff1000720c */ /* 0x000fe20003f25270 */
[----:B---3--:R-:W-:-:S04]  /*7090*/  IMAD.MOV.U32 R5, RZ, RZ, 0x6100 ;  /* 0x00006100ff057424 */ /* 0x008fc800078e00ff */
[----:B------:R4:W-:Y:S08]  /*70a0*/  SYNCS.ARRIVE.TRANS64 RZ, [R0+URZ+0x36418], R5 ;  /* 0x0364180500ff79a7 */ /* 0x0009f0000800003f */
[----:B------:R-:W-:Y:S05]  /*70b0*/  @!P1 BRA `(.L_x_82) ;  /* 0x0000000000049947 */ /* 0x000fea0003800000 */
[----:B------:R-:W-:Y:S01]  /*70c0*/  BPT.TRAP 0x1 ;  /* 0x000000040000795c */ /* 0x000fe20000300000 */
.L_x_82:
[----:B------:R-:W-:Y:S01]  /*70d0*/  R2UR UR19, R20 ;  /* 0x00000000141372ca */ /* 0x000fe200000e0000 */
[----:B------:R-:W-:Y:S01]  /*70e0*/  UMOV UR22, 0x0 ;  /* 0x0000000000167882 */ /* 0x000fe20000000000 */
[----:B------:R-:W-:Y:S01]  /*70f0*/  R2UR UR24, R0 ;  /* 0x00000000001872ca */ /* 0x000fe200000e0000 */
[----:B------:R-:W-:Y:S01]  /*7100*/  UMOV UR23, 0x14f00000 ;  /* 0x14f0000000177882 */ /* 0x000fe20000000000 */
[----:B------:R-:W-:Y:S01]  /*7110*/  R2UR UR14, R2 ;  /* 0x00000000020e72ca */ /* 0x000fe200000e0000 */
[----:B------:R-:W-:Y:S01]  /*7120*/  UMOV UR18, URZ ;  /* 0x0000003f00127c82 */ /* 0x000fe20008000000 */
[----:B------:R-:W-:Y:S01]  /*7130*/  R2UR UR15, R3 ;  /* 0x00000000030f72ca */ /* 0x000fe200000e0000 */
[----:B------:R-:W-:Y:S01]  /*7140*/  UMOV UR20, UR28 ;  /* 0x0000001c00147c82 */ /* 0x000fe20008000000 */
[----:B------:R-:W-:Y:S01]  /*7150*/  UMOV UR21, UR29 ;  /* 0x0000001d00157c82 */ /* 0x000fe20008000000 */
[----:B------:R-:W-:Y:S01]  /*7160*/  UMOV UR10, 0x40 ;  /* 0x00000040000a7882 */ /* 0x000fe20000000000 */
[----:B------:R-:W-:Y:S01]  /*7170*/  UMOV UR12, UR28 ;  /* 0x0000001c000c7c82 */ /* 0x000fe20008000000 */
[----:B------:R-:W-:Y:S01]  /*7180*/  UMOV UR13, UR29 ;  /* 0x0000001d000d7c82 */ /* 0x000fe20008000000 */
[----:B------:R-:W-:Y:S01]  /*7190*/  UMOV UR26, 0x80 ;  /* 0x00000080001a7882 */ /* 0x000fe20000000000 */
[----:B------:R-:W-:Y:S01]  /*71a0*/  UIADD3 UR19, UR19, 0x40, URZ ;  /* 0x0000004013137890 */ /* 0x000fe2000fffe03f */
[----:B------:R-:W-:Y:S01]  /*71b0*/  IMAD.MOV.U32 R15, RZ, RZ, 0x2 ;  /* 0x00000002ff0f7424 */ /* 0x000fe200078e00ff */
[----:B------:R-:W-:-:S02]  /*71c0*/  UIADD3 UR16, UR24, 0x24000, URZ ;  /* 0x0002400018107890 */ /* 0x000fc4000fffe03f */
[----:B------:R-:W-:Y:S02]  /*71d0*/  UIADD3 UR17, UR24, 0x36418, URZ ;  /* 0x0003641818117890 */ /* 0x000fe4000fffe03f */
[----:B------:R-:W-:Y:S01]  /*71e0*/  UIADD3 UR8, UR24, 0x26000, URZ ;  /* 0x0002600018087890 */ /* 0x000fe2000fffe03f */
[----:B---34-:R-:W-:Y:S01]  /*71f0*/  IMAD.U32 R5, RZ, RZ, UR19 ;  /* 0x00000013ff057e24 */ /* 0x018fe2000f8e00ff */
        /* <DEDUP_REMOVED lines=12> */
[----:B------:R3:W-:Y:S02]  /*72c0*/  UBLKCP.S.G [UR32], [UR6], UR30 ;  /* 0x00000020060073ba */ /* 0x0007e4000800021e */
[----:B---3--:R-:W-:Y:S01]  /*72d0*/  NOP ;  /* 0x0000000000007918 */ /* 0x008fe20000000000 */
.L_x_68:
[----:B------:R-:W-:-:S04]  /*72e0*/  SHF.L.U32 R3, R4, 0x1f, RZ ;  /* 0x0000001f04037819 */ /* 0x000fc800000006ff */
[----:B------:R-:W3:Y:S02]  /*72f0*/  SYNCS.PHASECHK.TRANS64.TRYWAIT P1, [R0+URZ+0x36438], R3 ;  /* 0x03643803000075a7 */ /* 0x000ee4000802017f */
[----:B---3--:R-:W-:Y:S05]  /*7300*/  @!P1 BRA `(.L_x_83) ;  /* 0x0000000800409947 */ /* 0x008fea0003800000 */
.L_x_103:
[----:B------:R-:W-:Y:S05]  /*7310*/  @P0 BRA `(.L_x_84) ;  /* 0x0000000000180947 */ /* 0x000fea0003800000 */
[----:B------:R-:W4:Y:S01]  /*7320*/  S2R R2, SR_TID.X ;  /* 0x0000000000027919 */ /* 0x000f220000002100 */
[----:B---3--:R-:W-:-:S04]  /*7330*/  IMAD.MOV.U32 R3, RZ, RZ, 0x6100 ;  /* 0x00006100ff037424 */ /* 0x008fc800078e00ff */
[----:B------:R3:W-:Y:S01]  /*7340*/  SYNCS.ARRIVE.TRANS64 RZ, [R0+URZ+0x36430], R3 ;  /* 0x0364300300ff79a7 */ /* 0x0007e2000800003f */
[----:B----4-:R-:W-:-:S13]  /*7350*/  LOP3.LUT P0, RZ, R2, 0x1f, RZ, 0xc0, !PT ;  /* 0x0000001f02ff7812 */ /* 0x010fda000780c0ff */
[----:B---3--:R-:W-:Y:S05]  /*7360*/  @!P0 BRA `(.L_x_84) ;  /* 0x0000000000048947 */ /* 0x008fea0003800000 */
[----:B------:R-:W-:Y:S01]  /*7370*/  BPT.TRAP 0x1 ;  /* 0x000000040000795c */ /* 0x000fe20000300000 */
.L_x_84:
[----:B---3--:R-:W3:Y:S01]  /*7380*/  LDC.64 R2, c[0x0][0x728] ;  /* 0x0001ca00ff027b82 */ /* 0x008ee20000000a00 */
[----:B------:R-:W-:Y:S01]  /*7390*/  IADD3 R13, P1, R13, 0x1f0, RZ ;  /* 0x000001f00d0d7810 */ /* 0x000fe20007f3e0ff */
[----:B------:R-:W-:Y:S01]  /*73a0*/  UMOV UR14, 0x0 ;  /* 0x00000000000e7882 */ /* 0x000fe20000000000 */
[C---:B------:R-:W-:Y:S01]  /*73b0*/  IADD3 R6, P0, R5.reuse, R6, RZ ;  /* 0x0000000605067210 */ /* 0x040fe20007f1e0ff */
[----:B------:R-:W-:Y:S01]  /*73c0*/  UMOV UR15, 0x14f00000 ;  /* 0x14f00000000f7882 */ /* 0x000fe20000000000 */
[----:B------:R-:W-:Y:S01]  /*73d0*/  R2UR UR24, R0 ;  /* 0x00000000001872ca */ /* 0x000fe200000e0000 */
[----:B------:R-:W-:Y:S01]  /*73e0*/  IMAD.X R14, RZ, RZ, R14, P1 ;  /* 0x000000ffff0e7224 */ /* 0x000fe200008e060e */
[C---:B------:R-:W-:Y:S01]  /*73f0*/  LEA.HI.X.SX32 R11, R5.reuse, R11, 0x1, P0 ;  /* 0x0000000b050b7211 */ /* 0x040fe200000f0eff */
[----:B------:R-:W-:Y:S01]  /*7400*/  UMOV UR18, URZ ;  /* 0x0000003f00127c82 */ /* 0x000fe20008000000 */
[----:B------:R-:W-:Y:S01]  /*7410*/  R2UR UR19, R5 ;  /* 0x00000000051372ca */ /* 0x000fe200000e0000 */
[----:B------:R-:W-:Y:S01]  /*7420*/  UMOV UR20, UR28 ;  /* 0x0000001c00147c82 */ /* 0x000fe20008000000 */
[----:B------:R-:W-:Y:S01]  /*7430*/  R2UR UR6, R13 ;  /* 0x000000000d0672ca */ /* 0x000fe200000e0000 */
[----:B------:R-:W-:Y:S01]  /*7440*/  UMOV UR21, UR29 ;  /* 0x0000001d00157c82 */ /* 0x000fe20008000000 */
[----:B------:R-:W-:Y:S01]  /*7450*/  R2UR UR7, R14 ;  /* 0x000000000e0772ca */ /* 0x000fe200000e0000 */
[----:B------:R-:W-:Y:S01]  /*7460*/  UMOV UR10, 0x40 ;  /* 0x00000040000a7882 */ /* 0x000fe20000000000 */
[----:B------:R-:W-:Y:S01]  /*7470*/  UMOV UR12, UR28 ;  /* 0x0000001c000c7c82 */ /* 0x000fe20008000000 */
[----:B------:R-:W-:Y:S01]  /*7480*/  UMOV UR13, UR29 ;  /* 0x0000001d000d7c82 */ /* 0x000fe20008000000 */
[----:B------:R-:W-:Y:S01]  /*7490*/  UMOV UR26, 0x80 ;  /* 0x00000080001a7882 */ /* 0x000fe20000000000 */
[----:B------:R-:W-:Y:S01]  /*74a0*/  UIADD3 UR17, UR24, 0x36430, URZ ;  /* 0x0003643018117890 */ /* 0x000fe2000fffe03f */
[----:B------:R-:W-:Y:S01]  /*74b0*/  LOP3.LUT R4, R4, 0x1, RZ, 0x3c, !PT ;  /* 0x0000000104047812 */ /* 0x000fe200078e3cff */
[----:B------:R-:W-:-:S02]  /*74c0*/  UIADD3 UR16, UR24, 0x2a000, URZ ;  /* 0x0002a00018107890 */ /* 0x000fc4000fffe03f */
[----:B------:R-:W-:Y:S01]  /*74d0*/  UIADD3 UR32, UR24, 0x30200, URZ ;  /* 0x0003020018207890 */ /* 0x000fe2000fffe03f */
[C---:B---3--:R-:W-:Y:S01]  /*74e0*/  LEA R2, P0, R6.reuse, R2, 0x2 ;  /* 0x0000000206027211 */ /* 0x048fe200078010ff */
[----:B------:R-:W-:Y:S02]  /*74f0*/  UIADD3 UR8, UR24, 0x2c000, URZ ;  /* 0x0002c00018087890 */ /* 0x000fe4000fffe03f */
[----:B------:R-:W-:Y:S01]  /*7500*/  UIADD3 UR24, UR24, 0x2e000, URZ ;  /* 0x0002e00018187890 */ /* 0x000fe2000fffe03f */
[----:B------:R-:W-:Y:S01]  /*7510*/  LEA.HI.X R3, R6, R3, R11, 0x2, P0 ;  /* 0x0000000306037211 */ /* 0x000fe200000f140b */
[----:B------:R-:W-:Y:S01]  /*7520*/  UMOV UR11, UR19 ;  /* 0x00000013000b7c82 */ /* 0x000fe20008000000 */
[----:B------:R-:W-:Y:S01]  /*7530*/  R2UR UR30, R2 ;  /* 0x00000000021e72ca */ /* 0x000fe200000e0000 */
[----:B------:R-:W-:Y:S01]  /*7540*/  UMOV UR9, UR17 ;  /* 0x0000001100097c82 */ /* 0x000fe20008000000 */
[----:B------:R-:W-:Y:S01]  /*7550*/  R2UR UR31, R3 ;  /* 0x00000000031f72ca */ /* 0x000fe200000e0000 */
[----:B------:R-:W-:Y:S01]  /*7560*/  UMOV UR27, UR19 ;  /* 0x00000013001b7c82 */ /* 0x000fe20008000000 */
[----:B------:R3:W-:Y:S01]  /*7570*/  UTMALDG.4D [UR16], [UR6], desc[UR14] ;  /* 0x00000e10060075b4 */ /* 0x0007e20008019000 */
[----:B------:R-:W-:Y:S01]  /*7580*/  UMOV UR25, UR17 ;  /* 0x0000001100197c82 */ /* 0x000fe20008000000 */
[----:B------:R-:W-:Y:S01]  /*7590*/  UMOV UR33, UR17 ;  /* 0x0000001100217c82 */ /* 0x000fe20008000000 */
[----:B------:R-:W-:Y:S01]  /*75a0*/  UMOV UR22, 0x10 ;  /* 0x0000001000167882 */ /* 0x000fe20000000000 */
[----:B------:R-:W-:Y:S01]  /*75b0*/  ISETP.NE.AND P0, PT, R15, 0x2, PT ;  /* 0x000000020f00780c */ /* 0x000fe20003f05270 */
[----:B------:R3:W-:Y:S03]  /*75c0*/  UTMALDG.4D [UR8], [UR6], desc[UR14] ;  /* 0x00000e08060075b4 */ /* 0x0007e60008019000 */
[----:B------:R-:W-:-:S02]  /*75d0*/  SEL R3, RZ, 0x1, P0 ;  /* 0x00000001ff037807 */ /* 0x000fc40000000000 */
[----:B------:R-:W-:Y:S02]  /*75e0*/  SEL R2, R15, RZ, P0 ;  /* 0x000000ff0f027207 */ /* 0x000fe40000000000 */
[----:B------:R-:W-:Y:S01]  /*75f0*/  LOP3.LUT R12, R12, R3, RZ, 0x3c, !PT ;  /* 0x000000030c0c7212 */ /* 0x000fe200078e3cff */
[----:B------:R3:W-:Y:S01]  /*7600*/  UTMALDG.4D [UR24], [UR6], desc[UR14] ;  /* 0x00000e18060075b4 */ /* 0x0007e20008019000 */
[----:B------:R3:W-:Y:S02]  /*7610*/  UBLKCP.S.G [UR32], [UR30], UR22 ;  /* 0x000000201e0073ba */ /* 0x0007e40008000216 */
[----:B---3--:R-:W-:-:S03]  /*7620*/  NOP ;  /* 0x0000000000007918 */ /* 0x008fc60000000000 */
.L_x_65:
[----:B------:R-:W-:Y:S05]  /*7630*/  BSYNC B0 ;  /* 0x0000000000007941 */ /* 0x000fea0003800000 */
.L_x_64:
[----:B------:R-:W-:-:S03]  /*7640*/  UMOV UR6, 0xffffffff ;  /* 0xffffffff00067882 */ /* 0x000fc60000000000 */
[----:B------:R-:W-:Y:S05]  /*7650*/  BRA.DIV UR6, `(.L_x_85) ;  /* 0x0000000606807947 */ /* 0x000fea000b800000 */
[----:B------:R-:W-:-:S13]  /*7660*/  ELECT P0, URZ, PT ;  /* 0x00000000003f782f */ /* 0x000fda0003800000 */
.L_x_106:
[----:B------:R-:W-:Y:S04]  /*7670*/  BSSY B0, `(.L_x_86) ;  /* 0x000001e000007945 */ /* 0x000fe80003800000 */
[----:B------:R-:W-:Y:S05]  /*7680*/  @!P0 BRA `(.L_x_87) ;  /* 0x0000000000708947 */ /* 0x000fea0003800000 */
[----:B------:R-:W-:-:S04]  /*7690*/  LOP3.LUT R17, R17, 0x2, RZ, 0xfc, !PT ;  /* 0x0000000211117812 */ /* 0x000fc800078efcff */
[----:B------:R-:W-:-:S13]  /*76a0*/  ISETP.NE.AND P2, PT, R17, 0x3, PT ;  /* 0x000000031100780c */ /* 0x000fda0003f45270 */
[----:B------:R-:W-:Y:S05]  /*76b0*/  @!P2 BRA `(.L_x_88) ;  /* 0x000000000004a947 */ /* 0x000fea0003800000 */
[----:B------:R-:W-:Y:S01]  /*76c0*/  BPT.TRAP 0x1 ;  /* 0x000000040000795c */ /* 0x000fe20000300000 */
.L_x_88:
[----:B------:R-:W3:Y:S01]  /*76d0*/  S2R R3, SR_CgaCtaId ;  /* 0x0000000000037919 */ /* 0x000ee20000008800 */
[----:B-12---:R-:W-:-:S04]  /*76e0*/  MOV R0, 0x400 ;  /* 0x0000040000007802 */ /* 0x006fc80000000f00 */
[----:B---3--:R-:W-:Y:S02]  /*76f0*/  LEA R9, R3, R0, 0x18 ;  /* 0x0000000003097211 */ /* 0x008fe400078ec0ff */
[----:B------:R-:W-:-:S03]  /*7700*/  SHF.L.U32 R0, R12, 0x1f, RZ ;  /* 0x0000001f0c007819 */ /* 0x000fc600000006ff */
[----:B------:R-:W-:-:S04]  /*7710*/  VIADD R3, R9, 0x36420 ;  /* 0x0003642009037836 */ /* 0x000fc80000000000 */
[C---:B------:R-:W-:Y:S02]  /*7720*/  IMAD R7, R2.reuse, 0x8, R3 ;  /* 0x0000000802077824 */ /* 0x040fe400078e0203 */
[----:B------:R-:W-:Y:S02]  /*7730*/  VIADD R2, R2, 0x1 ;  /* 0x0000000102027836 */ /* 0x000fe40000000000 */
[----:B------:R-:W1:Y:S03]  /*7740*/  SYNCS.PHASECHK.TRANS64.TRYWAIT P0, [R7+URZ], R0 ;  /* 0x00000000070075a7 */ /* 0x000e66000800017f */
[----:B------:R-:W-:-:S04]  /*7750*/  ISETP.NE.AND P1, PT, R2, 0x2, PT ;  /* 0x000000020200780c */ /* 0x000fc80003f25270 */
[----:B------:R-:W-:Y:S02]  /*7760*/  SEL R5, RZ, 0x1, P1 ;  /* 0x00000001ff057807 */ /* 0x000fe40000800000 */
[----:B------:R-:W-:Y:S02]  /*7770*/  SEL R2, R2, RZ, P1 ;  /* 0x000000ff02027207 */ /* 0x000fe40000800000 */
[----:B------:R-:W-:-:S03]  /*7780*/  LOP3.LUT R5, R12, R5, RZ, 0x3c, !PT ;  /* 0x000000050c057212 */ /* 0x000fc600078e3cff */
[----:B------:R-:W-:Y:S01]  /*7790*/  IMAD R3, R2, 0x8, R3 ;  /* 0x0000000802037824 */ /* 0x000fe200078e0203 */
[----:B------:R-:W-:Y:S01]  /*77a0*/  SHF.L.U32 R2, R5, 0x1f, RZ ;  /* 0x0000001f05027819 */ /* 0x000fe200000006ff */
[----:B-1----:R-:W-:Y:S06]  /*77b0*/  @!P0 BRA `(.L_x_89) ;  /* 0x00000004004c8947 */ /* 0x002fec0003800000 */
.L_x_107:
[----:B------:R-:W2:Y:S02]  /*77c0*/  SYNCS.PHASECHK.TRANS64.TRYWAIT P0, [R3+URZ], R2 ;  /* 0x00000002030075a7 */ /* 0x000ea4000800017f */
[----:B--2---:R-:W-:Y:S05]  /*77d0*/  @!P0 BRA `(.L_x_90) ;  /* 0x0000000400588947 */ /* 0x004fea0003800000 */
.L_x_108:
[----:B------:R-:W-:Y:S05]  /*77e0*/  @!P2 BRA `(.L_x_91) ;  /* 0x000000000004a947 */ /* 0x000fea0003800000 */
[----:B------:R-:W-:Y:S01]  /*77f0*/  BPT.TRAP 0x1 ;  /* 0x000000040000795c */ /* 0x000fe20000300000 */
.L_x_91:
[----:B------:R-:W-:-:S07]  /*7800*/  SHF.L.U32 R4, R4, 0x1f, RZ ;  /* 0x0000001f04047819 */ /* 0x000fce00000006ff */
.L_x_92:
[----:B---3--:R3:W4:Y:S02]  /*7810*/  SYNCS.PHASECHK.TRANS64.TRYWAIT P0, [R9+URZ+0x36438], R4 ;  /* 0x03643804090075a7 */ /* 0x008724000800017f */
[----:B----4-:R-:W-:Y:S05]  /*7820*/  @!P0 NANOSLEEP.SYNCS 0x989680 ;  /* 0x009896800000895d */ /* 0x010fea0003900000 */
[----:B------:R-:W4:Y:S02]  /*7830*/  @!P0 SYNCS.PHASECHK.TRANS64 P0, [R9+URZ+0x36438], R4 ;  /* 0x03643804090085a7 */ /* 0x000f24000800007f */
[----:B----4-:R-:W-:Y:S05]  /*7840*/  @!P0 BRA `(.L_x_92) ;  /* 0xfffffffc00f08947 */ /* 0x010fea000383ffff */
.L_x_87:
[----:B------:R-:W-:Y:S05]  /*7850*/  BSYNC B0 ;  /* 0x0000000000007941 */ /* 0x000fea0003800000 */
.L_x_86:
[----:B------:R-:W-:Y:S05]  /*7860*/  EXIT ;  /* 0x000000000000794d */ /* 0x000fea0003800000 */
.L_x_10:
[----:B------:R-:W-:Y:S02]  /*7870*/  IMAD.MOV.U32 R12, RZ, RZ, RZ ;  /* 0x000000ffff0c7224 */ /* 0x000fe400078e00ff */
[----:B------:R-:W-:Y:S02]  /*7880*/  IMAD.MOV.U32 R11, RZ, RZ, 0x1f ;  /* 0x0000001fff0b7424 */ /* 0x000fe400078e00ff */
[----:B------:R-:W-:-:S07]  /*7890*/  IMAD.MOV.U32 R15, RZ, RZ, -0x1 ;  /* 0xffffffffff0f7424 */ /* 0x000fce00078e00ff */
[----:B------:R-:W-:Y:S05]  /*78a0*/  WARPSYNC.COLLECTIVE R15, `(.L_x_93) ;  /* 0x000000000f087348 */ /* 0x000fea0003c00000 */
[----:B------:R1:W2:Y:S02]  /*78b0*/  SHFL.IDX P6, R14, R13, R12, R11 ;  /* 0x0000000c0d0e7389 */ /* 0x0002a400000c000b */
[----:B-12---:R-:W-:Y:S01]  /*78c0*/  ENDCOLLECTIVE ;  /* 0x000000000000791b */ /* 0x006fe20003800000 */
.L_x_93:
[----:B------:R-:W-:Y:S05]  /*78d0*/  BRA `(.L_x_94) ;  /* 0xffffff9000ac7947 */ /* 0x000fea000383ffff */
.L_x_12:
[----:B--2---:R2:W3:Y:S02]  /*78e0*/  SYNCS.PHASECHK.TRANS64.TRYWAIT P0, [R157+URZ+0x36400], R18 ;  /* 0x036400129d0075a7 */ /* 0x0044e4000800017f */
[----:B---3--:R-:W-:Y:S05]  /*78f0*/  @!P0 NANOSLEEP.SYNCS 0x989680 ;  /* 0x009896800000895d */ /* 0x008fea0003900000 */
[----:B------:R-:W3:Y:S02]  /*7900*/  @!P0 SYNCS.PHASECHK.TRANS64 P0, [R157+URZ+0x36400], R18 ;  /* 0x036400129d0085a7 */ /* 0x000ee4000800007f */
[----:B---3--:R-:W-:Y:S05]  /*7910*/  @!P0 BRA `(.L_x_12) ;  /* 0xfffffffc00f08947 */ /* 0x008fea000383ffff */
[----:B------:R-:W-:Y:S05]  /*7920*/  BRA `(.L_x_11) ;  /* 0xffffff9400187947 */ /* 0x000fea000383ffff */
.L_x_17:
[----:B--2---:R2:W3:Y:S02]  /*7930*/  SYNCS.PHASECHK.TRANS64.TRYWAIT P1, [R4+URZ+0x36410], R13 ;  /* 0x0364100d040075a7 */ /* 0x0044e4000802017f */
[----:B---3--:R-:W-:Y:S05]  /*7940*/  @!P1 NANOSLEEP.SYNCS 0x989680 ;  /* 0x009896800000995d */ /* 0x008fea0003900000 */
[----:B------:R-:W3:Y:S02]  /*7950*/  @!P1 SYNCS.PHASECHK.TRANS64 P1, [R4+URZ+0x36410], R13 ;  /* 0x0364100d040095a7 */ /* 0x000ee4000802007f */
[----:B---3--:R-:W-:Y:S05]  /*7960*/  @!P1 BRA `(.L_x_17) ;  /* 0xfffffffc00f09947 */ /* 0x008fea000383ffff */
[----:B------:R-:W-:Y:S05]  /*7970*/  BRA `(.L_x_16) ;  /* 0xffffff9800d87947 */ /* 0x000fea000383ffff */
.L_x_21:
[----:B---3--:R3:W1:Y:S02]  /*7980*/  SYNCS.PHASECHK.TRANS64.TRYWAIT P1, [R157+URZ+0x36430], R14 ;  /* 0x0364300e9d0075a7 */ /* 0x008664000802017f */
[----:B-1----:R-:W-:Y:S05]  /*7990*/  @!P1 NANOSLEEP.SYNCS 0x989680 ;  /* 0x009896800000995d */ /* 0x002fea0003900000 */
[----:B------:R-:W1:Y:S02]  /*79a0*/  @!P1 SYNCS.PHASECHK.TRANS64 P1, [R157+URZ+0x36430], R14 ;  /* 0x0364300e9d0095a7 */ /* 0x000e64000802007f */
[----:B-1----:R-:W-:Y:S05]  /*79b0*/  @!P1 BRA `(.L_x_21) ;  /* 0xfffffffc00f09947 */ /* 0x002fea000383ffff */
[----:B------:R-:W-:Y:S05]  /*79c0*/  BRA `(.L_x_20) ;  /* 0xffffffa0007c7947 */ /* 0x000fea000383ffff */
.L_x_66:
[----:B-1----:R1:W2:Y:S02]  /*79d0*/  SYNCS.PHASECHK.TRANS64.TRYWAIT P1, [R0+URZ+0x36420], R10 ;  /* 0x0364200a000075a7 */ /* 0x0022a4000802017f */
[----:B--2---:R-:W-:Y:S05]  /*79e0*/  @!P1 NANOSLEEP.SYNCS 0x989680 ;  /* 0x009896800000995d */ /* 0x004fea0003900000 */
[----:B------:R-:W2:Y:S02]  /*79f0*/  @!P1 SYNCS.PHASECHK.TRANS64 P1, [R0+URZ+0x36420], R10 ;  /* 0x0364200a000095a7 */ /* 0x000ea4000802007f */
[----:B--2---:R-:W-:Y:S05]  /*7a00*/  @!P1 BRA `(.L_x_66) ;  /* 0xfffffffc00f09947 */ /* 0x004fea000383ffff */
[----:B------:R-:W-:Y:S05]  /*7a10*/  BRA `(.L_x_95) ;  /* 0xffffffe0001c7947 */ /* 0x000fea000383ffff */
.L_x_70:
[----:B-1----:R1:W2:Y:S02]  /*7a20*/  SYNCS.PHASECHK.TRANS64.TRYWAIT P1, [R0+URZ+0x36438], R10 ;  /* 0x0364380a000075a7 */ /* 0x0022a4000802017f */
[----:B--2---:R-:W-:Y:S05]  /*7a30*/  @!P1 NANOSLEEP.SYNCS 0x989680 ;  /* 0x009896800000995d */ /* 0x004fea0003900000 */
[----:B------:R-:W2:Y:S02]  /*7a40*/  @!P1 SYNCS.PHASECHK.TRANS64 P1, [R0+URZ+0x36438], R10 ;  /* 0x0364380a000095a7 */ /* 0x000ea4000802007f */
[----:B--2---:R-:W-:Y:S05]  /*7a50*/  @!P1 BRA `(.L_x_70) ;  /* 0xfffffffc00f09947 */ /* 0x004fea000383ffff */
[----:B------:R-:W-:Y:S05]  /*7a60*/  BRA `(.L_x_96) ;  /* 0xffffffe400d47947 */ /* 0x000fea000383ffff */
.L_x_72:
[----:B--2---:R2:W3:Y:S02]  /*7a70*/  SYNCS.PHASECHK.TRANS64.TRYWAIT P1, [R0+URZ+0x36428], R3 ;  /* 0x03642803000075a7 */ /* 0x0044e4000802017f */
[----:B---3--:R-:W-:Y:S05]  /*7a80*/  @!P1 NANOSLEEP.SYNCS 0x989680 ;  /* 0x009896800000995d */ /* 0x008fea0003900000 */
[----:B------:R-:W3:Y:S02]  /*7a90*/  @!P1 SYNCS.PHASECHK.TRANS64 P1, [R0+URZ+0x36428], R3 ;  /* 0x03642803000095a7 */ /* 0x000ee4000802007f */
[----:B---3--:R-:W-:Y:S05]  /*7aa0*/  @!P1 BRA `(.L_x_72) ;  /* 0xfffffffc00f09947 */ /* 0x008fea000383ffff */
[----:B------:R-:W-:Y:S05]  /*7ab0*/  BRA `(.L_x_97) ;  /* 0xffffffe800947947 */ /* 0x000fea000383ffff */
.L_x_74:
[----:B--2---:R2:W3:Y:S02]  /*7ac0*/  SYNCS.PHASECHK.TRANS64.TRYWAIT P1, [R0+URZ+0x36438], R29 ;  /* 0x0364381d000075a7 */ /* 0x0044e4000802017f */
[----:B---3--:R-:W-:Y:S05]  /*7ad0*/  @!P1 NANOSLEEP.SYNCS 0x989680 ;  /* 0x009896800000995d */ /* 0x008fea0003900000 */
[----:B------:R-:W3:Y:S02]  /*7ae0*/  @!P1 SYNCS.PHASECHK.TRANS64 P1, [R0+URZ+0x36438], R29 ;  /* 0x0364381d000095a7 */ /* 0x000ee4000802007f */
[----:B---3--:R-:W-:Y:S05]  /*7af0*/  @!P1 BRA `(.L_x_74) ;  /* 0xfffffffc00f09947 */ /* 0x008fea000383ffff */
[----:B------:R-:W-:Y:S05]  /*7b00*/  BRA `(.L_x_98) ;  /* 0xffffffec00247947 */ /* 0x000fea000383ffff */
.L_x_76:
[----:B------:R-:W-:-:S07]  /*7b10*/  SHF.L.U32 R5, R12, 0x1f, RZ ;  /* 0x0000001f0c057819 */ /* 0x000fce00000006ff */
.L_x_99:
[----:B--2---:R2:W3:Y:S02]  /*7b20*/  SYNCS.PHASECHK.TRANS64.TRYWAIT P1, [R0+URZ+0x36420], R5 ;  /* 0x03642005000075a7 */ /* 0x0044e4000802017f */
[----:B---3--:R-:W-:Y:S05]  /*7b30*/  @!P1 NANOSLEEP.SYNCS 0x989680 ;  /* 0x009896800000995d */ /* 0x008fea0003900000 */
[----:B------:R-:W3:Y:S02]  /*7b40*/  @!P1 SYNCS.PHASECHK.TRANS64 P1, [R0+URZ+0x36420], R5 ;  /* 0x03642005000095a7 */ /* 0x000ee4000802007f */
[----:B---3--:R-:W-:Y:S05]  /*7b50*/  @!P1 BRA `(.L_x_99) ;  /* 0xfffffffc00f09947 */ /* 0x008fea000383ffff */
[----:B------:R-:W-:Y:S05]  /*7b60*/  BRA `(.L_x_100) ;  /* 0xffffffec00c47947 */ /* 0x000fea000383ffff */
.L_x_79:
[----:B--2---:R2:W3:Y:S02]  /*7b70*/  SYNCS.PHASECHK.TRANS64.TRYWAIT P1, [R0+URZ+0x36438], R10 ;  /* 0x0364380a000075a7 */ /* 0x0044e4000802017f */
[----:B---3--:R-:W-:Y:S05]  /*7b80*/  @!P1 NANOSLEEP.SYNCS 0x989680 ;  /* 0x009896800000995d */ /* 0x008fea0003900000 */
[----:B------:R-:W3:Y:S02]  /*7b90*/  @!P1 SYNCS.PHASECHK.TRANS64 P1, [R0+URZ+0x36438], R10 ;  /* 0x0364380a000095a7 */ /* 0x000ee4000802007f */
[----:B---3--:R-:W-:Y:S05]  /*7ba0*/  @!P1 BRA `(.L_x_79) ;  /* 0xfffffffc00f09947 */ /* 0x008fea000383ffff */
[----:B------:R-:W-:Y:S05]  /*7bb0*/  BRA `(.L_x_101) ;  /* 0xfffffff0006c7947 */ /* 0x000fea000383ffff */
.L_x_81:
[----:B---3--:R3:W4:Y:S02]  /*7bc0*/  SYNCS.PHASECHK.TRANS64.TRYWAIT P1, [R0+URZ+0x36428], R5 ;  /* 0x03642805000075a7 */ /* 0x008724000802017f */
[----:B----4-:R-:W-:Y:S05]  /*7bd0*/  @!P1 NANOSLEEP.SYNCS 0x989680 ;  /* 0x009896800000995d */ /* 0x010fea0003900000 */
[----:B------:R-:W4:Y:S02]  /*7be0*/  @!P1 SYNCS.PHASECHK.TRANS64 P1, [R0+URZ+0x36428], R5 ;  /* 0x03642805000095a7 */ /* 0x000f24000802007f */
[----:B----4-:R-:W-:Y:S05]  /*7bf0*/  @!P1 BRA `(.L_x_81) ;  /* 0xfffffffc00f09947 */ /* 0x010fea000383ffff */
[----:B------:R-:W-:Y:S05]  /*7c00*/  BRA `(.L_x_102) ;  /* 0xfffffff400147947 */ /* 0x000fea000383ffff */
.L_x_83:
[----:B---3--:R3:W4:Y:S02]  /*7c10*/  SYNCS.PHASECHK.TRANS64.TRYWAIT P1, [R0+URZ+0x36438], R3 ;  /* 0x03643803000075a7 */ /* 0x008724000802017f */
[----:B----4-:R-:W-:Y:S05]  /*7c20*/  @!P1 NANOSLEEP.SYNCS 0x989680 ;  /* 0x009896800000995d */ /* 0x010fea0003900000 */
[----:B------:R-:W4:Y:S02]  /*7c30*/  @!P1 SYNCS.PHASECHK.TRANS64 P1, [R0+URZ+0x36438], R3 ;  /* 0x03643803000095a7 */ /* 0x000f24000802007f */
[----:B----4-:R-:W-:Y:S05]  /*7c40*/  @!P1 BRA `(.L_x_83) ;  /* 0xfffffffc00f09947 */ /* 0x010fea000383ffff */
[----:B------:R-:W-:Y:S05]  /*7c50*/  BRA `(.L_x_103) ;  /* 0xfffffff400ac7947 */ /* 0x000fea000383ffff */
.L_x_85:
[----:B------:R-:W-:Y:S01]  /*7c60*/  BSSY B0, `(.L_x_104) ;  /* 0x0000006000007945 */ /* 0x000fe20003800000 */
[----:B------:R-:W-:-:S07]  /*7c70*/  IMAD.MOV.U32 R15, RZ, RZ, -0x1 ;  /* 0xffffffffff0f7424 */ /* 0x000fce00078e00ff */
[----:B-12---:R-:W-:Y:S05]  /*7c80*/  WARPSYNC.COLLECTIVE R15, `(.L_x_105) ;  /* 0x000000000f0c7348 */ /* 0x006fea0003c00000 */
[----:B------:R-:W-:Y:S02]  /*7c90*/  ELECT P6, UR62, PT ;  /* 0x00000000003e782f */ /* 0x000fe400038c0000 */
[----:B------:R-:W-:Y:S01]  /*7ca0*/  MOV R14, UR62 ;  /* 0x0000003e000e7c02 */ /* 0x000fe20008000f00 */
[----:B-12---:R-:W-:Y:S10]  /*7cb0*/  ENDCOLLECTIVE ;  /* 0x000000000000791b */ /* 0x006ff40003800000 */
.L_x_105:
[----:B------:R-:W-:Y:S05]  /*7cc0*/  BSYNC B0 ;  /* 0x0000000000007941 */ /* 0x000fea0003800000 */
.L_x_104:
[----:B------:R-:W-:Y:S01]  /*7cd0*/  PLOP3.LUT P0, PT, P6, PT, PT, 0x80, 0x0 ;  /* 0x000000000000781c */ /* 0x000fe2000370f070 */
[----:B------:R-:W-:-:S12]  /*7ce0*/  BRA `(.L_x_106) ;  /* 0xfffffff800607947 */ /* 0x000fd8000383ffff */
.L_x_89:
[----:B-1----:R1:W2:Y:S02]  /*7cf0*/  SYNCS.PHASECHK.TRANS64.TRYWAIT P0, [R7+URZ], R0 ;  /* 0x00000000070075a7 */ /* 0x0022a4000800017f */
[----:B--2---:R-:W-:Y:S05]  /*7d00*/  @!P0 NANOSLEEP.SYNCS 0x989680 ;  /* 0x009896800000895d */ /* 0x004fea0003900000 */
[----:B------:R-:W2:Y:S02]  /*7d10*/  @!P0 SYNCS.PHASECHK.TRANS64 P0, [R7+URZ], R0 ;  /* 0x00000000070085a7 */ /* 0x000ea4000800007f */
[----:B--2---:R-:W-:Y:S05]  /*7d20*/  @!P0 BRA `(.L_x_89) ;  /* 0xfffffffc00f08947 */ /* 0x004fea000383ffff */
[----:B------:R-:W-:Y:S05]  /*7d30*/  BRA `(.L_x_107) ;  /* 0xfffffff800a07947 */ /* 0x000fea000383ffff */
.L_x_90:
[----:B--2---:R2:W3:Y:S02]  /*7d40*/  SYNCS.PHASECHK.TRANS64.TRYWAIT P0, [R3+URZ], R2 ;  /* 0x00000002030075a7 */ /* 0x0044e4000800017f */
[----:B---3--:R-:W-:Y:S05]  /*7d50*/  @!P0 NANOSLEEP.SYNCS 0x989680 ;  /* 0x009896800000895d */ /* 0x008fea0003900000 */
[----:B------:R-:W3:Y:S02]  /*7d60*/  @!P0 SYNCS.PHASECHK.TRANS64 P0, [R3+URZ], R2 ;  /* 0x00000002030085a7 */ /* 0x000ee4000800007f */
[----:B---3--:R-:W-:Y:S05]  /*7d70*/  @!P0 BRA `(.L_x_90) ;  /* 0xfffffffc00f08947 */ /* 0x008fea000383ffff */
[----:B------:R-:W-:Y:S05]  /*7d80*/  BRA `(.L_x_108) ;  /* 0xfffffff800947947 */ /* 0x000fea000383ffff */
.L_x_109:
[----:B------:R-:W-:-:S00]  /*7d90*/  BRA `(.L_x_109) ;  /* 0xfffffffc00fc7947 */ /* 0x000fc0000383ffff */
[----:B------:R-:W-:-:S00]  /*7da0*/  NOP ;  /* 0x0000000000007918 */ /* 0x000fc00000000000 */
        /* <DEDUP_REMOVED lines=13> */
.L_x_7649:


//--------------------- .text._ZN7cutlass13device_kernelIN5flash11enable_sm90INS1_16FlashAttnBwdSm90INS1_25CollectiveMainloopBwdSm90ILi2ELi1ELi1EN4cute5tupleIJNS5_1CILi1EEES8_S8_EEENS6_IJNS7_ILi64EEENS7_ILi96EEENS7_ILi192EEEEEENS_6half_tEfNS_4arch4Sm90ELb0ELb0ELb1ELb0ELb1ELb0ELb1ELb0ELi3ELi1ELi1ELi1ELb0EEENS1_21CollectiveEpilogueBwdISD_SE_SG_Li384ELb0ELb1ELi3EEENS1_19SingleTileSchedulerILb0ELb0ELb0ELi96EEEEEEEEEvNT_6ParamsE --------------------------
	.section	.text._ZN7cutlass13device_kernelIN5flash11enable_sm90INS1_16FlashAttnBwdSm90INS1_25CollectiveMainloopBwdSm90ILi2ELi1ELi1EN4cute5tupleIJNS5_1CILi1EEES8_S8_EEENS6_IJNS7_ILi64EEENS7_ILi96EEENS7_ILi192EEEEEENS_6half_tEfNS_4arch4Sm90ELb0ELb0ELb1ELb0ELb1ELb0ELb1ELb0ELi3ELi1ELi1ELi1ELb0EEENS1_21CollectiveEpilogueBwdISD_SE_SG_Li384ELb0ELb1ELi3EEENS1_19SingleTileSchedulerILb0ELb0ELb0ELi96EEEEEEEEEvNT_6ParamsE,"ax",@progbits
	.align	128
.text._ZN7cutlass13device_kernelIN5flash11enable_sm90INS1_16FlashAttnBwdSm90INS1_25CollectiveMainloopBwdSm90ILi2ELi1ELi1EN4cute5tupleIJNS5_1CILi1EEES8_S8_EEENS6_IJNS7_ILi64EEENS7_ILi96EEENS7_ILi192EEEEEENS_6half_tEfNS_4arch4Sm90ELb0ELb0ELb1ELb0ELb1ELb0ELb1ELb0ELi3ELi1ELi1ELi1ELb0EEENS1_21CollectiveEpilogueBwdISD_SE_SG_Li384ELb0ELb1ELi3EEENS1_19SingleTileSchedulerILb0ELb0ELb0ELi96EEEEEEEEEvNT_6ParamsE:
        .type           _ZN7cutlass13device_kernelIN5flash11enable_sm90INS1_16FlashAttnBwdSm90INS1_25CollectiveMainloopBwdSm90ILi2ELi1ELi1EN4cute5tupleIJNS5_1CILi1EEES8_S8_EEENS6_IJNS7_ILi64EEENS7_ILi96EEENS7_ILi192EEEEEENS_6half_tEfNS_4arch4Sm90ELb0ELb0ELb1ELb0ELb1ELb0ELb1ELb0ELi3ELi1ELi1ELi1ELb0EEENS1_21CollectiveEpilogueBwdISD_SE_SG_Li384ELb0ELb1ELi3EEENS1_19SingleTileSchedulerILb0ELb0ELb0ELi96EEEEEEEEEvNT_6ParamsE,@function
        .size           _ZN7cutlass13device_kernelIN5flash11enable_sm90INS1_16FlashAttnBwdSm90INS1_25CollectiveMainloopBwdSm90ILi2ELi1ELi1EN4cute5tupleIJNS5_1CILi1EEES8_S8_EEENS6_IJNS7_ILi64EEENS7_ILi96EEENS7_ILi192EEEEEENS_6half_tEfNS_4arch4Sm90ELb0ELb0ELb1ELb0ELb1ELb0ELb1ELb0ELi3ELi1ELi1ELi1ELb0EEENS1_21CollectiveEpilogueBwdISD_SE_SG_Li384ELb0ELb1ELi3EEENS1_19SingleTileSchedulerILb0ELb0ELb0ELi96EEEEEEEEEvNT_6ParamsE,(.L_x_7650 - _ZN7cutlass13device_kernelIN5flash11enable_sm90INS1_16FlashAttnBwdSm90INS1_25CollectiveMainloopBwdSm90ILi2ELi1ELi1EN4cute5tupleIJNS5_1CILi1EEES8_S8_EEENS6_IJNS7_ILi64EEENS7_ILi96EEENS7_ILi192EEEEEENS_6half_tEfNS_4arch4Sm90ELb0ELb0ELb1ELb0ELb1ELb0ELb1ELb0ELi3ELi1ELi1ELi1ELb0EEENS1_21CollectiveEpilogueBwdISD_SE_SG_Li384ELb0ELb1ELi3EEENS1_19SingleTileSchedulerILb0ELb0ELb0ELi96EEEEEEEEEvNT_6ParamsE)
        .other          _ZN7cutlass13device_kernelIN5flash11enable_sm90INS1_16FlashAttnBwdSm90INS1_25CollectiveMainloopBwdSm90ILi2ELi1ELi1EN4cute5tupleIJNS5_1CILi1EEES8_S8_EEENS6_IJNS7_ILi64EEENS7_ILi96EEENS7_ILi192EEEEEENS_6half_tEfNS_4arch4Sm90ELb0ELb0ELb1ELb0ELb1ELb0ELb1ELb0ELi3ELi1ELi1ELi1ELb0EEENS1_21CollectiveEpilogueBwdISD_SE_SG_Li384ELb0ELb1ELi3EEENS1_19SingleTileSchedulerILb0ELb0ELb0ELi96EEEEEEEEEvNT_6ParamsE,@"STO_CUDA_ENTRY STV_DEFAULT"
_ZN7cutlass13device_kernelIN5flash11enable_sm90INS1_16FlashAttnBwdSm90INS1_25CollectiveMainloopBwdSm90ILi2ELi1ELi1EN4cute5tupleIJNS5_1CILi1EEES8_S8_EEENS6_IJNS7_ILi64EEENS7_ILi96EEENS7_ILi192EEEEEENS_6half_tEfNS_4arch4Sm90ELb0ELb0ELb1ELb0ELb1ELb0ELb1ELb0ELi3ELi1ELi1ELi1ELb0EEENS1_21CollectiveEpilogueBwdISD_SE_SG_Li384ELb0ELb1ELi3EEENS1_19SingleTileSchedulerILb0ELb0ELb0ELi96EEEEEEEEEvNT_6ParamsE:
        /* <DEDUP_REMOVED lines=29> */
.L_x_111:
[----:B------:R-:W-:Y:S05]  /*01d0*/  BSYNC B0 ;  /* 0x0000000000007941 */ /* 0x000fea0003800000 */
.L_x_110:
        /* <DEDUP_REMOVED lines=34> */
.L_x_112:
        /* <DEDUP_REMOVED lines=20> */
.L_x_113:
[----:B---3--:R-:W-:Y:S01]  /*0540*/  ISETP.NE.AND P0, PT, R2, RZ, PT ;  /* 0x000000ff0200720c */ /* 0x008fe20003f05270 */
[----:B------:R-:W-:Y:S01]  /*0550*/  IMAD.MOV.U32 R17, RZ, RZ, 0x1 ;  /* 0x00000001ff117424 */ /* 0x000fe200078e00ff */
[----:B------:R-:W-:-:S04]  /*0560*/  NOP ;  /* 0x0000000000007918 */ /* 0x000fc80000000000 */
[----:B------:R-:W-:Y:S01]  /*0570*/  SEL R17, R17, 0x2, !P0 ;  /* 0x0000000211117807 */ /* 0x000fe20004000000 */
[----:B-12-4-:R-:W-:Y:S06]  /*0580*/  BAR.SYNC.DEFER_BLOCKING 0x0 ;  /* 0x0000000000007b1d */ /* 0x016fec0000010000 */
[----:B------:R-:W-:Y:S05]  /*0590*/  @!P0 BRA `(.L_x_114) ;  /* 0x0000004000848947 */ /* 0x000fea0003800000 */
.L_x_115:
        /* <DEDUP_REMOVED lines=37> */
.L_x_117:
        /* <DEDUP_REMOVED lines=15> */
.L_x_116:
        /* <DEDUP_REMOVED lines=20> */
.L_x_119:
        /* <DEDUP_REMOVED lines=15> */
.L_x_118:
        /* <DEDUP_REMOVED lines=8> */
.L_x_222:
        /* <DEDUP_REMOVED lines=32> */
.L_x_121:
        /* <DEDUP_REMOVED lines=105> */
.L_x_134:
[----:B------:R-:W-:Y:S01]  /*1420*/  ISETP.NE.AND P0, PT, R9, 0x3, PT ;  /* 0x000000030900780c */ /* 0x000fe20003f05270 */
[----:B------:R-:W-:-:S12]  /*1430*/  YIELD ;  /* 0x0000000000007946 */ /* 0x000fd80003800000 */
[----:B---3--:R-:W-:Y:S05]  /*1440*/  @!P0 BRA `(.L_x_124) ;  /* 0x0000000000048947 */ /* 0x008fea0003800000 */
[----:B------:R-:W-:Y:S01]  /*1450*/  BPT.TRAP 0x1 ;  /* 0x000000040000795c */ /* 0x000fe20000300000 */
.L_x_124:
[----:B------:R-:W-:Y:S02]  /*1460*/  LEA R4, R3, UR37, 0x3 ;  /* 0x0000002503047c11 */ /* 0x000fe4000f8e18ff */
[----:B------:R-:W-:-:S04]  /*1470*/  SHF.L.U32 R13, R8, 0x1f, RZ ;  /* 0x0000001f080d7819 */ /* 0x000fc800000006ff */
[----:B------:R1:W2:Y:S01]  /*1480*/  SYNCS.PHASECHK.TRANS64.TRYWAIT P1, [R4+URZ+0x36410], R13 ;  /* 0x0364100d040075a7 */ /* 0x0002a2000802017f */
[----:B------:R-:W-:Y:S05]  /*1490*/  @!P0 BRA `(.L_x_125) ;  /* 0x0000000000048947 */ /* 0x000fea0003800000 */
[----:B------:R-:W-:Y:S01]  /*14a0*/  BPT.TRAP 0x1 ;  /* 0x000000040000795c */ /* 0x000fe20000300000 */
.L_x_125:
[----:B--2---:R-:W-:Y:S05]  /*14b0*/  @P1 BRA `(.L_x_126) ;  /* 0x0000000000081947 */ /* 0x004fea0003800000 */
[----:B------:R-:W2:Y:S02]  /*14c0*/  SYNCS.PHASECHK.TRANS64.TRYWAIT P1, [R4+URZ+0x36410], R13 ;  /* 0x0364100d040075a7 */ /* 0x000ea4000802017f */
[----:B--2---:R-:W-:Y:S05]  /*14d0*/  @!P1 BRA `(.L_x_127) ;  /* 0x0000006c00189947 */ /* 0x004fea0003800000 */
.L_x_126:
        /* <DEDUP_REMOVED lines=103> */
.L_x_128:
[----:B---3--:R-:W-:-:S04]  /*1b50*/  SHF.L.U32 R14, R7, 0x1f, RZ ;  /* 0x0000001f070e7819 */ /* 0x008fc800000006ff */
[----:B------:R2:W3:Y:S01]  /*1b60*/  SYNCS.PHASECHK.TRANS64.TRYWAIT P1, [UR37+0x36430], R14 ;  /* 0x0364300eff0075a7 */ /* 0x0004e20008020165 */
[----:B------:R-:W-:Y:S05]  /*1b70*/  @!P0 BRA `(.L_x_129) ;  /* 0x0000000000048947 */ /* 0x000fea0003800000 */
[----:B------:R-:W-:Y:S01]  /*1b80*/  BPT.TRAP 0x1 ;  /* 0x000000040000795c */ /* 0x000fe20000300000 */
.L_x_129:
[----:B---3--:R-:W-:Y:S05]  /*1b90*/  @P1 BRA `(.L_x_130) ;  /* 0x0000000000081947 */ /* 0x008fea0003800000 */
[----:B------:R-:W3:Y:S02]  /*1ba0*/  SYNCS.PHASECHK.TRANS64.TRYWAIT P1, [UR37+0x36430], R14 ;  /* 0x0364300eff0075a7 */ /* 0x000ee40008020165 */
[----:B---3--:R-:W-:Y:S05]  /*1bb0*/  @!P1 BRA `(.L_x_131) ;  /* 0x0000006400749947 */ /* 0x008fea0003800000 */
.L_x_130:
        /* <DEDUP_REMOVED lines=369> */
.L_x_132:
        /* <DEDUP_REMOVED lines=60> */
.L_x_133:
        /* <DEDUP_REMOVED lines=12> */
.L_x_123:
        /* <DEDUP_REMOVED lines=68> */
.L_x_135:
        /* <DEDUP_REMOVED lines=20> */
.L_x_136:
        /* <DEDUP_REMOVED lines=18> */
.L_x_137:
        /* <DEDUP_REMOVED lines=18> */
.L_x_138:
        /* <DEDUP_REMOVED lines=135> */
.L_x_140:
[----:B------:R-:W-:Y:S05]  /*4780*/  BSYNC B0 ;  /* 0x0000000000007941 */ /* 0x000fea0003800000 */
.L_x_139:
[----:B------:R-:W-:-:S04]  /*4790*/  DEPBAR.LE SB0, 0x0 ;  /* 0x000080000000791a */ /* 0x000fc80000000000 */
[----:B------:R-:W-:Y:S05]  /*47a0*/  EXIT ;  /* 0x000000000000794d */ /* 0x000fea0003800000 */
.L_x_114:
        /* <DEDUP_REMOVED lines=14> */
[----:B------:R-:W-:Y:S01]  /*4890*/  ULDC UR13, c[0x0][0x288] ;  /* 0x0000a200000d7ab9 */ /* 0x000fe20000000800 */
[----:B------:R-:W-:Y:S01]  /*48a0*/  ULDC.64 UR14, c[0x0][0x2e0] ;  /* 0x0000b800000e7ab9 */ /* 0x000fe20000000a00 */
[----:B------:R-:W-:-:S04]  /*48b0*/  ELECT P0, URZ, PT ;  /* 0x00000000003f782f */ /* 0x000fc80003800000 */
[----:B------:R-:W2:Y:S01]  /*48c0*/  LDC R4, c[0x0][0x280] ;  /* 0x0000a000ff047b82 */ /* 0x000ea20000000800 */
[----:B-1----:R-:W-:Y:S02]  /*48d0*/  USHF.R.S32.HI UR10, URZ, 0x1f, UR16 ;  /* 0x0000001f3f0a7899 */ /* 0x002fe40008011410 */
[----:B------:R-:W-:Y:S02]  /*48e0*/  UIMAD.WIDE.U32 UR4, UR16, UR8, URZ ;  /* 0x00000008100472a5 */ /* 0x000fe4000f8e003f */
[----:B------:R-:W-:Y:S01]  /*48f0*/  UIMAD UR6, UR10, UR8, URZ ;  /* 0x000000080a0672a4 */ /* 0x000fe2000f8e023f */
[----:B--2---:R-:W-:-:S03]  /*4900*/  ISETP.GE.AND P1, PT, R4, 0x1, PT ;  /* 0x000000010400780c */ /* 0x004fc60003f26270 */
[----:B------:R-:W-:Y:S02]  /*4910*/  UIMAD UR7, UR16, UR9, UR6 ;  /* 0x00000009100772a4 */ /* 0x000fe4000f8e0206 */
[----:B------:R-:W-:Y:S02]  /*4920*/  USHF.R.S32.HI UR6, URZ, 0x1f, UR11 ;  /* 0x0000001f3f067899 */ /* 0x000fe4000801140b */
[----:B------:R-:W-:Y:S02]  /*4930*/  UIMAD UR9, UR11, UR13, URZ ;  /* 0x0000000d0b0972a4 */ /* 0x000fe4000f8e023f */
[----:B------:R-:W-:Y:S02]  /*4940*/  UIMAD UR6, UR6, UR14, URZ ;  /* 0x0000000e060672a4 */ /* 0x000fe4000f8e023f */
[----:B------:R-:W-:Y:S02]  /*4950*/  UIADD3 UR5, UR5, UR7, URZ ;  /* 0x0000000705057290 */ /* 0x000fe4000fffe03f */
[----:B------:R-:W-:-:S02]  /*4960*/  UIADD3 UR8, UP0, UR9, UR16, URZ ;  /* 0x0000001009087290 */ /* 0x000fc4000ff1e03f */
[----:B------:R-:W-:Y:S02]  /*4970*/  UIMAD UR12, UR11, UR15, UR6 ;  /* 0x0000000f0b0c72a4 */ /* 0x000fe4000f8e0206 */
[----:B------:R-:W-:Y:S02]  /*4980*/  UIMAD.WIDE.U32 UR6, UR11, UR14, UR4 ;  /* 0x0000000e0b0672a5 */ /* 0x000fe4000f8e0004 */
[----:B------:R-:W-:Y:S01]  /*4990*/  ULEA.HI.X.SX32 UR9, UR9, UR10, 0x1, UP0 ;  /* 0x0000000a09097291 */ /* 0x000fe200080f0e3f */
[----:B------:R-:W-:Y:S11]  /*49a0*/  @!P1 EXIT ;  /* 0x000000000000994d */ /* 0x000ff60003800000 */
[----:B------:R-:W1:Y:S01]  /*49b0*/  S2R R5, SR_TID.X ;  /* 0x0000000000057919 */ /* 0x000e620000002100 */
[C---:B------:R-:W-:Y:S01]  /*49c0*/  VIADD R0, R4.reuse, 0x3f ;  /* 0x0000003f04007836 */ /* 0x040fe20000000000 */
[----:B------:R-:W-:Y:S01]  /*49d0*/  ISETP.GE.AND P1, PT, R4, 0x41, PT ;  /* 0x000000410400780c */ /* 0x000fe20003f26270 */
[----:B------:R-:W-:Y:S01]  /*49e0*/  ULDC UR4, c[0x0][0x760] ;  /* 0x0001d80000047ab9 */ /* 0x000fe20000000800 */
[----:B------:R-:W2:Y:S01]  /*49f0*/  S2UR UR24, SR_CTAID.X ;  /* 0x00000000001879c3 */ /* 0x000ea20000002500 */
[----:B------:R-:W-:Y:S01]  /*4a00*/  UIMAD UR13, UR13, UR4, URZ ;  /* 0x000000040d0d72a4 */ /* 0x000fe2000f8e023f */
[----:B------:R-:W-:Y:S01]  /*4a10*/  SHF.R.S32.HI R3, RZ, 0x1f, R0 ;  /* 0x0000001fff037819 */ /* 0x000fe20000011400 */
[----:B------:R-:W-:Y:S01]  /*4a20*/  UIADD3 UR12, UR7, UR12, URZ ;  /* 0x0000000c070c7290 */ /* 0x000fe2000fffe03f */
[----:B------:R-:W-:Y:S02]  /*4a30*/  UMOV UR4, URZ ;  /* 0x0000003f00047c82 */ /* 0x000fe40008000000 */
[----:B------:R-:W-:Y:S01]  /*4a40*/  LEA.HI R3, R3, R0, RZ, 0x6 ;  /* 0x0000000003037211 */ /* 0x000fe200078f30ff */
[----:B------:R-:W-:-:S03]  /*4a50*/  ULDC.64 UR20, c[0x0][0x208] ;  /* 0x0000820000147ab9 */ /* 0x000fc60000000a00 */
[----:B------:R-:W-:-:S04]  /*4a60*/  SHF.R.S32.HI R2, RZ, 0x6, R3 ;  /* 0x00000006ff027819 */ /* 0x000fc80000011403 */
[----:B------:R-:W-:Y:S02]  /*4a70*/  VIMNMX R2, R2, 0x1, !PT ;  /* 0x0000000102027848 */ /* 0x000fe40007fe0100 */
[----:B-1----:R-:W-:Y:S02]  /*4a80*/  LOP3.LUT R0, R5, 0x1f, RZ, 0xc0, !PT ;  /* 0x0000001f05007812 */ /* 0x002fe400078ec0ff */
[----:B------:R-:W-:Y:S01]  /*4a90*/  LOP3.LUT R5, R2, 0x1, RZ, 0xc0, !PT ;  /* 0x0000000102057812 */ /* 0x000fe200078ec0ff */
[----:B--2---:R-:W-:Y:S06]  /*4aa0*/  @!P1 BRA `(.L_x_142) ;  /* 0x0000000c00449947 */ /* 0x004fec0003800000 */
[----:B------:R-:W-:Y:S01]  /*4ab0*/  ULDC.64 UR16, c[0x0][0x2c0] ;  /* 0x0000b00000107ab9 */ /* 0x000fe20000000a00 */
[----:B------:R-:W-:Y:S01]  /*4ac0*/  IMAD.IADD R4, R2, 0x1, -R5 ;  /* 0x0000000102047824 */ /* 0x000fe200078e0a05 */
[----:B------:R-:W-:Y:S01]  /*4ad0*/  ULEA UR16, UP0, UR6, UR16, 0x2 ;  /* 0x0000001006107291 */ /* 0x000fe2000f80103f */
[----:B------:R-:W-:Y:S01]  /*4ae0*/  UMOV UR5, URZ ;  /* 0x0000003f00057c82 */ /* 0x000fe20008000000 */
[----:B------:R-:W-:Y:S02]  /*4af0*/  UMOV UR4, URZ ;  /* 0x0000003f00047c82 */ /* 0x000fe40008000000 */
[----:B------:R-:W-:Y:S02]  /*4b00*/  ULEA.HI.X UR17, UR6, UR17, UR12, 0x2, UP0 ;  /* 0x0000001106117291 */ /* 0x000fe400080f140c */
[----:B------:R-:W-:-:S04]  /*4b10*/  UIADD3 UR16, UP0, UR16, 0x4000, URZ ;  /* 0x0000400010107890 */ /* 0x000fc8000ff1e03f */
[----:B------:R-:W-:-:S12]  /*4b20*/  UIADD3.X UR17, URZ, UR17, URZ, UP0, !UPT ;  /* 0x000000113f117290 */ /* 0x000fd800087fe43f */
.L_x_175:
[----:B------:R-:W-:Y:S01]  /*4b30*/  UIMAD UR19, UR13, UR4, URZ ;  /* 0x000000040d1372a4 */ /* 0x000fe2000f8e023f */
[----:B------:R-:W-:Y:S01]  /*4b40*/  ISETP.NE.AND P3, PT, R0, RZ, PT ;  /* 0x000000ff0000720c */ /* 0x000fe20003f65270 */
[----:B------:R-:W-:Y:S01]  /*4b50*/  ULDC.64 UR10, c[0x0][0x768] ;  /* 0x0001da00000a7ab9 */ /* 0x000fe20000000a00 */
[----:B------:R-:W-:Y:S01]  /*4b60*/  VIADD R4, R4, 0xfffffffe ;  /* 0xfffffffe04047836 */ /* 0x000fe20000000000 */
[----:B------:R-:W-:Y:S01]  /*4b70*/  UIADD3 UR14, UP0, UR19, UR8, URZ ;  /* 0x00000008130e7290 */ /* 0x000fe2000ff1e03f */
[----:B------:R-:W-:Y:S03]  /*4b80*/  BSSY B0, `(.L_x_143) ;  /* 0x000000d000007945 */ /* 0x000fe60003800000 */
[----:B------:R-:W-:Y:S01]  /*4b90*/  ULEA.HI.X.SX32 UR15, UR19, UR9, 0x1, UP0 ;  /* 0x00000009130f7291 */ /* 0x000fe200080f0e3f */
[----:B------:R-:W-:Y:S01]  /*4ba0*/  ISETP.NE.AND P1, PT, R4, RZ, PT ;  /* 0x000000ff0400720c */ /* 0x000fe20003f25270 */
[----:B------:R-:W-:-:S04]  /*4bb0*/  ULEA UR18, UP0, UR14, UR10, 0x2 ;  /* 0x0000000a0e127291 */ /* 0x000fc8000f80103f */
[----:B------:R-:W-:Y:S02]  /*4bc0*/  ULEA.HI.X UR15, UR14, UR11, UR15, 0x2, UP0 ;  /* 0x0000000b0e0f7291 */ /* 0x000fe400080f140f */
[----:B-1----:R-:W-:-:S04]  /*4bd0*/  IMAD.U32 R2, RZ, RZ, UR18 ;  /* 0x00000012ff027e24 */ /* 0x002fc8000f8e00ff */
[----:B------:R-:W-:Y:S01]  /*4be0*/  IMAD.U32 R3, RZ, RZ, UR15 ;  /* 0x0000000fff037e24 */ /* 0x000fe2000f8e00ff */
[----:B------:R-:W-:Y:S06]  /*4bf0*/  @P3 BRA `(.L_x_144) ;  /* 0x0000000000143947 */ /* 0x000fec0003800000 */
.L_x_145:
[----:B------:R-:W2:Y:S04]  /*4c00*/  LDG.E.STRONG.GPU R6, desc[UR20][R2.64] ;  /* 0x0000001402067981 */ /* 0x000ea8000c1ef900 */
[----:B--2---:R-:W-:Y:S01]  /*4c10*/  CCTL.IVALL ;  /* 0x00000000ff00798f */ /* 0x004fe20002000000 */
[----:B------:R-:W-:Y:S05]  /*4c20*/  YIELD ;  /* 0x0000000000007946 */ /* 0x000fea0003800000 */
[----:B------:R-:W-:-:S13]  /*4c30*/  ISETP.NE.AND P2, PT, R6, UR24, PT ;  /* 0x0000001806007c0c */ /* 0x000fda000bf45270 */
[----:B------:R-:W-:Y:S05]  /*4c40*/  @P2 BRA `(.L_x_145) ;  /* 0xfffffffc00ec2947 */ /* 0x000fea000383ffff */
.L_x_144:
[----:B------:R-:W-:Y:S05]  /*4c50*/  BSYNC B0 ;  /* 0x0000000000007941 */ /* 0x000fea0003800000 */
.L_x_143:
[----:B------:R-:W-:-:S03]  /*4c60*/  UMOV UR14, 0xffffffff ;  /* 0xffffffff000e7882 */ /* 0x000fc60000000000 */
[----:B------:R-:W-:Y:S05]  /*4c70*/  BRA.DIV UR14, `(.L_x_146) ;  /* 0x000000360e587947 */ /* 0x000fea000b800000 */
[----:B------:R-:W-:Y:S01]  /*4c80*/  NOP ;  /* 0x0000000000007918 */ /* 0x000fe20000000000 */
.L_x_225:
[----:B------:R-:W-:Y:S05]  /*4c90*/  WARPSYNC.ALL ;  /* 0x0000000000007948 */ /* 0x000fea0003800000 */
[----:B------:R-:W-:Y:S06]  /*4ca0*/  BAR.SYNC.DEFER_BLOCKING 0xd, 0xa0 ;  /* 0x0342800000007b1d */ /* 0x000fec0000010000 */
[----:B------:R-:W-:Y:S04]  /*4cb0*/  BSSY B0, `(.L_x_147) ;  /* 0x0000011000007945 */ /* 0x000fe80003800000 */
[----:B------:R-:W-:Y:S05]  /*4cc0*/  @!P0 BRA `(.L_x_148) ;  /* 0x00000000003c8947 */ /* 0x000fea0003800000 */
[----:B------:R-:W1:Y:S01]  /*4cd0*/  S2UR UR18, SR_CgaCtaId ;  /* 0x00000000001279c3 */ /* 0x000e620000008800 */
[----:B------:R-:W-:Y:S01]  /*4ce0*/  UIMAD UR14, UR4, 0x3000, URZ ;  /* 0x00003000040e78a4 */ /* 0x000fe2000f8e023f */
[----:B------:R-:W-:Y:S01]  /*4cf0*/  UMOV UR15, 0x400 ;  /* 0x00000400000f7882 */ /* 0x000fe20000000000 */
[----:B------:R-:W-:Y:S02]  /*4d00*/  ULDC.64 UR22, c[0x0][0x2c0] ;  /* 0x0000b00000167ab9 */ /* 0x000fe40000000a00 */
[----:B------:R-:W-:Y:S01]  /*4d10*/  UIADD3 UR25, UP0, UR14, UR6, URZ ;  /* 0x000000060e197290 */ /* 0x000fe2000ff1e03f */
[----:B------:R-:W-:Y:S01]  /*4d20*/  UMOV UR26, 0x0 ;  /* 0x00000000001a7882 */ /* 0x000fe20000000000 */
[----:B------:R-:W-:Y:S01]  /*4d30*/  UMOV UR27, 0x14f00000 ;  /* 0x14f00000001b7882 */ /* 0x000fe20000000000 */
[----:B-1----:R-:W-:Y:S02]  /*4d40*/  ULEA UR18, UR18, UR15, 0x18 ;  /* 0x0000000f12127291 */ /* 0x002fe4000f8ec03f */
[----:B------:R-:W-:-:S02]  /*4d50*/  ULEA.HI.X.SX32 UR15, UR14, UR12, 0x1, UP0 ;  /* 0x0000000c0e0f7291 */ /* 0x000fc400080f0e3f */
[----:B------:R-:W-:Y:S02]  /*4d60*/  ULEA UR14, UP0, UR25, UR22, 0x2 ;  /* 0x00000016190e7291 */ /* 0x000fe4000f80103f */
[----:B------:R-:W-:Y:S02]  /*4d70*/  UIADD3 UR18, UR18, 0x12000, URZ ;  /* 0x0001200012127890 */ /* 0x000fe4000fffe03f */
[----:B------:R-:W-:Y:S01]  /*4d80*/  ULEA.HI.X UR15, UR25, UR23, UR15, 0x2, UP0 ;  /* 0x00000017190f7291 */ /* 0x000fe200080f140f */
[----:B------:R-:W-:-:S08]  /*4d90*/  UMOV UR22, 0x400 ;  /* 0x0000040000167882 */ /* 0x000fd00000000000 */
[----:B------:R1:W-:Y:S02]  /*4da0*/  UBLKRED.G.S.ADD.F32.RN [UR14], [UR18], UR22, desc[UR26] ;  /* 0x00001a0e120073bb */ /* 0x0003e400080a1416 */
[----:B-1----:R0:W-:Y:S02]  /*4db0*/  UTMACMDFLUSH ;  /* 0x00000000000079b7 */ /* 0x0021e40000000000 */
.L_x_148:
[----:B------:R-:W-:Y:S05]  /*4dc0*/  BSYNC B0 ;  /* 0x0000000000007941 */ /* 0x000fea0003800000 */
.L_x_147:
[----:B------:R-:W-:Y:S01]  /*4dd0*/  UIMAD UR14, UR5, 0x6000, URZ ;  /* 0x00006000050e78a4 */ /* 0x000fe2000f8e023f */
[----:B------:R-:W-:Y:S03]  /*4de0*/  BAR.SYNC.DEFER_BLOCKING 0xe, 0xa0 ;  /* 0x0382800000007b1d */ /* 0x000fe60000010000 */
[----:B------:R-:W-:-:S03]  /*4df0*/  UIMAD.WIDE UR14, UR14, 0x4, UR16 ;  /* 0x000000040e0e78a5 */ /* 0x000fc6000f8e0210 */
        /* <DEDUP_REMOVED lines=11> */
.L_x_150:
[----:B------:R-:W-:Y:S05]  /*4eb0*/  BSYNC B0 ;  /* 0x0000000000007941 */ /* 0x000fea0003800000 */
.L_x_149:
[----:B------:R-:W-:Y:S06]  /*4ec0*/  BAR.SYNC.DEFER_BLOCKING 0xf, 0xa0 ;  /* 0x03c2800000007b1d */ /* 0x000fec0000010000 */
[----:B------:R-:W-:Y:S04]  /*4ed0*/  BSSY B0, `(.L_x_151) ;  /* 0x000000e000007945 */ /* 0x000fe80003800000 */
[----:B------:R-:W-:Y:S05]  /*4ee0*/  @!P0 BRA `(.L_x_152) ;  /* 0x0000000000308947 */ /* 0x000fea0003800000 */
[----:B------:R-:W1:Y:S01]  /*4ef0*/  S2UR UR22, SR_CgaCtaId ;  /* 0x00000000001679c3 */ /* 0x000e620000008800 */
[----:B------:R-:W-:Y:S01]  /*4f00*/  UMOV UR18, 0x400 ;  /* 0x0000040000127882 */ /* 0x000fe20000000000 */
[----:B------:R-:W-:Y:S01]  /*4f10*/  UMOV UR25, 0x400 ;  /* 0x0000040000197882 */ /* 0x000fe20000000000 */
[----:B------:R-:W-:Y:S01]  /*4f20*/  UMOV UR26, 0x0 ;  /* 0x00000000001a7882 */ /* 0x000fe20000000000 */
[----:B------:R-:W-:Y:S01]  /*4f30*/  UMOV UR27, 0x14f00000 ;  /* 0x14f00000001b7882 */ /* 0x000fe20000000000 */
[----:B-1----:R-:W-:Y:S02]  /*4f40*/  ULEA UR18, UR22, UR18, 0x18 ;  /* 0x0000001216127291 */ /* 0x002fe4000f8ec03f */
[----:B------:R-:W-:Y:S02]  /*4f50*/  UIADD3 UR22, UP0, UR14, 0x4000, URZ ;  /* 0x000040000e167890 */ /* 0x000fe4000ff1e03f */
[----:B------:R-:W-:Y:S02]  /*4f60*/  UIADD3 UR18, UR18, 0x1a000, URZ ;  /* 0x0001a00012127890 */ /* 0x000fe4000fffe03f */
[----:B------:R-:W-:-:S09]  /*4f70*/  UIADD3.X UR23, URZ, UR15, URZ, UP0, !UPT ;  /* 0x0000000f3f177290 */ /* 0x000fd200087fe43f */
[----:B------:R1:W-:Y:S01]  /*4f80*/  UBLKRED.G.S.ADD.F32.RN [UR22], [UR18], UR25, desc[UR26] ;  /* 0x00001a16120073bb */ /* 0x0003e200080a1419 */
[----:B------:R0:W-:Y:S01]  /*4f90*/  UTMACMDFLUSH ;  /* 0x00000000000079b7 */ /* 0x0001e20000000000 */
[----:B-1----:R-:W-:-:S04]  /*4fa0*/  DEPBAR.LE SB0, 0x2 ;  /* 0x000080800000791a */ /* 0x002fc80000000000 */
.L_x_152:
[----:B------:R-:W-:Y:S05]  /*4fb0*/  BSYNC B0 ;  /* 0x0000000000007941 */ /* 0x000fea0003800000 */
.L_x_151:
[----:B------:R-:W-:Y:S06]  /*4fc0*/  BAR.ARV 0xa, 0xa0 ;  /* 0x0282800000007b1d */ /* 0x000fec0000002000 */
[----:B------:R-:W-:Y:S04]  /*4fd0*/  BSSY B0, `(.L_x_153) ;  /* 0x0000003000007945 */ /* 0x000fe80003800000 */
[----:B------:R-:W-:Y:S05]  /*4fe0*/  @!P0 BRA `(.L_x_154) ;  /* 0x0000000000048947 */ /* 0x000fea0003800000 */
[----:B------:R-:W-:-:S04]  /*4ff0*/  DEPBAR.LE SB0, 0x1 ;  /* 0x000080400000791a */ /* 0x000fc80000000000 */
.L_x_154:
[----:B------:R-:W-:Y:S05]  /*5000*/  BSYNC B0 ;  /* 0x0000000000007941 */ /* 0x000fea0003800000 */
.L_x_153:
[----:B------:R-:W-:Y:S06]  /*5010*/  BAR.ARV 0xb, 0xa0 ;  /* 0x02c2800000007b1d */ /* 0x000fec0000002000 */
[----:B------:R-:W-:Y:S04]  /*5020*/  BSSY B0, `(.L_x_155) ;  /* 0x0000003000007945 */ /* 0x000fe80003800000 */
[----:B------:R-:W-:Y:S05]  /*5030*/  @!P0 BRA `(.L_x_156) ;  /* 0x0000000000048947 */ /* 0x000fea0003800000 */
[----:B------:R-:W-:-:S04]  /*5040*/  DEPBAR.LE SB0, 0x0 ;  /* 0x000080000000791a */ /* 0x000fc80000000000 */
.L_x_156:
[----:B------:R-:W-:Y:S05]  /*5050*/  BSYNC B0 ;  /* 0x0000000000007941 */ /* 0x000fea0003800000 */
.L_x_155:
[----:B------:R-:W-:Y:S06]  /*5060*/  BAR.ARV 0xc, 0xa0 ;  /* 0x0302800000007b1d */ /* 0x000fec0000002000 */
[----:B------:R-:W-:Y:S01]  /*5070*/  NOP ;  /* 0x0000000000007918 */ /* 0x000fe20000000000 */
[----:B------:R-:W-:Y:S04]  /*5080*/  BSSY B0, `(.L_x_157) ;  /* 0x0000011000007945 */ /* 0x000fe80003800000 */
[----:B------:R-:W-:Y:S05]  /*5090*/  @P3 BRA `(.L_x_158) ;  /* 0x00000000003c3947 */ /* 0x000fea0003800000 */
[----:B------:R-:W-:Y:S01]  /*50a0*/  @!PT LDS RZ, [RZ] ;  /* 0x00000000fffff984 */ /* 0x000fe20000000800 */
[----:B------:R-:W-:Y:S01]  /*50b0*/  @!PT LDS RZ, [RZ] ;  /* 0x00000000fffff984 */ /* 0x000fe20000000800 */
[----:B------:R-:W-:Y:S01]  /*50c0*/  @!PT LDS RZ, [RZ] ;  /* 0x00000000fffff984 */ /* 0x000fe20000000800 */
[----:B------:R-:W-:Y:S01]  /*50d0*/  @!PT LDS RZ, [RZ] ;  /* 0x00000000fffff984 */ /* 0x000fe20000000800 */
[----:B------:R1:W-:Y:S06]  /*50e0*/  MEMBAR.ALL.CTA ;  /* 0x0000000000007992 */ /* 0x0003ec0000008000 */
[----:B-1----:R-:W-:Y:S06]  /*50f0*/  MEMBAR.ALL.GPU ;  /* 0x0000000000007992 */ /* 0x002fec000000a000 */
[----:B------:R-:W-:-:S00]  /*5100*/  ERRBAR ;  /* 0x00000000000079ab */ /* 0x000fc00000000000 */
[----:B------:R-:W-:Y:S06]  /*5110*/  CGAERRBAR ;  /* 0x00000000000075ab */ /* 0x000fec0000000000 */
[----:B012345:R-:W-:Y:S01]  /*5120*/  CCTL.IVALL ;  /* 0x00000000ff00798f */ /* 0x03ffe20002000000 */
[----:B------:R-:W1:Y:S01]  /*5130*/  S2R R6, SR_LANEID ;  /* 0x0000000000067919 */ /* 0x000e620000000000 */
[----:B------:R-:W-:Y:S02]  /*5140*/  VOTEU.ANY UR18, UPT, PT ;  /* 0x0000000000127886 */ /* 0x000fe400038e0100 */
[----:B------:R-:W-:-:S02]  /*5150*/  UFLO.U32 UR22, UR18 ;  /* 0x00000012001672bd */ /* 0x000fc400080e0000 */
[----:B------:R-:W2:Y:S04]  /*5160*/  POPC R7, UR18 ;  /* 0x0000001200077d09 */ /* 0x000ea80008000000 */
[----:B-1----:R-:W-:-:S13]  /*5170*/  ISETP.EQ.U32.AND P2, PT, R6, UR22, PT ;  /* 0x0000001606007c0c */ /* 0x002fda000bf42070 */
[----:B--2---:R1:W-:Y:S02]  /*5180*/  @P2 REDG.E.ADD.S32.STRONG.GPU desc[UR20][R2.64], R7 ;  /* 0x000000070200298e */ /* 0x0043e4000c10e394 */
.L_x_158:
[----:B------:R-:W-:Y:S05]  /*5190*/  BSYNC B0 ;  /* 0x0000000000007941 */ /* 0x000fea0003800000 */
.L_x_157:
[----:B------:R-:W-:Y:S01]  /*51a0*/  UIADD3 UR18, UR13, UR19, URZ ;  /* 0x000000130d127290 */ /* 0x000fe2000fffe03f */
[----:B------:R-:W-:Y:S03]  /*51b0*/  BSSY B0, `(.L_x_159) ;  /* 0x000000d000007945 */ /* 0x000fe60003800000 */
[----:B------:R-:W-:-:S04]  /*51c0*/  UIADD3 UR19, UP0, UR18, UR8, URZ ;  /* 0x0000000812137290 */ /* 0x000fc8000ff1e03f */
[----:B------:R-:W-:Y:S02]  /*51d0*/  ULEA.HI.X.SX32 UR18, UR18, UR9, 0x1, UP0 ;  /* 0x0000000912127291 */ /* 0x000fe400080f0e3f */
[----:B------:R-:W-:-:S04]  /*51e0*/  ULEA UR10, UP0, UR19, UR10, 0x2 ;  /* 0x0000000a130a7291 */ /* 0x000fc8000f80103f */
[----:B------:R-:W-:Y:S02]  /*51f0*/  ULEA.HI.X UR18, UR19, UR11, UR18, 0x2, UP0 ;  /* 0x0000000b13127291 */ /* 0x000fe400080f1412 */
[----:B-1----:R-:W-:-:S04]  /*5200*/  IMAD.U32 R2, RZ, RZ, UR10 ;  /* 0x0000000aff027e24 */ /* 0x002fc8000f8e00ff */
[----:B------:R-:W-:Y:S01]  /*5210*/  IMAD.U32 R3, RZ, RZ, UR18 ;  /* 0x00000012ff037e24 */ /* 0x000fe2000f8e00ff */
[----:B------:R-:W-:Y:S06]  /*5220*/  @P3 BRA `(.L_x_160) ;  /* 0x0000000000143947 */ /* 0x000fec0003800000 */
.L_x_161:
[----:B------:R-:W2:Y:S04]  /*5230*/  LDG.E.STRONG.GPU R6, desc[UR20][R2.64] ;  /* 0x0000001402067981 */ /* 0x000ea8000c1ef900 */
[----:B--2---:R-:W-:Y:S01]  /*5240*/  CCTL.IVALL ;  /* 0x00000000ff00798f */ /* 0x004fe20002000000 */
[----:B------:R-:W-:Y:S05]  /*5250*/  YIELD ;  /* 0x0000000000007946 */ /* 0x000fea0003800000 */
[----:B------:R-:W-:-:S13]  /*5260*/  ISETP.NE.AND P2, PT, R6, UR24, PT ;  /* 0x0000001806007c0c */ /* 0x000fda000bf45270 */
[----:B------:R-:W-:Y:S05]  /*5270*/  @P2 BRA `(.L_x_161) ;  /* 0xfffffffc00ec2947 */ /* 0x000fea000383ffff */
.L_x_160:
[----:B------:R-:W-:Y:S05]  /*5280*/  BSYNC B0 ;  /* 0x0000000000007941 */ /* 0x000fea0003800000 */
.L_x_159:
[----:B------:R-:W-:-:S03]  /*5290*/  UMOV UR10, 0xffffffff ;  /* 0xffffffff000a7882 */ /* 0x000fc60000000000 */
[----:B------:R-:W-:Y:S05]  /*52a0*/  BRA.DIV UR10, `(.L_x_162) ;  /* 0x0000002e0ae87947 */ /* 0x000fea000b800000 */
[----:B------:R-:W-:Y:S01]  /*52b0*/  NOP ;  /* 0x0000000000007918 */ /* 0x000fe20000000000 */
.L_x_228:
[----:B------:R-:W-:Y:S05]  /*52c0*/  WARPSYNC.ALL ;  /* 0x0000000000007948 */ /* 0x000fea0003800000 */
[----:B------:R-:W-:Y:S06]  /*52d0*/  BAR.SYNC.DEFER_BLOCKING 0xd, 0xa0 ;  /* 0x0342800000007b1d */ /* 0x000fec0000010000 */
[----:B------:R-:W-:Y:S04]  /*52e0*/  BSSY B0, `(.L_x_163) ;  /* 0x000000d000007945 */ /* 0x000fe80003800000 */
[----:B------:R-:W-:Y:S05]  /*52f0*/  @!P0 BRA `(.L_x_164) ;  /* 0x00000000002c8947 */ /* 0x000fea0003800000 */
[----:B------:R-:W1:Y:S01]  /*5300*/  S2UR UR11, SR_CgaCtaId ;  /* 0x00000000000b79c3 */ /* 0x000e620000008800 */
[----:B------:R-:W-:Y:S01]  /*5310*/  UMOV UR10, 0x400 ;  /* 0x00000400000a7882 */ /* 0x000fe20000000000 */
[----:B------:R-:W-:Y:S01]  /*5320*/  UIADD3 UR18, UP0, UR14, 0x8000, URZ ;  /* 0x000080000e127890 */ /* 0x000fe2000ff1e03f */
[----:B------:R-:W-:Y:S01]  /*5330*/  UMOV UR22, 0x0 ;  /* 0x0000000000167882 */ /* 0x000fe20000000000 */
[----:B------:R-:W-:Y:S02]  /*5340*/  UMOV UR23, 0x14f00000 ;  /* 0x14f0000000177882 */ /* 0x000fe40000000000 */
[----:B------:R-:W-:Y:S02]  /*5350*/  UIADD3.X UR19, URZ, UR15, URZ, UP0, !UPT ;  /* 0x0000000f3f137290 */ /* 0x000fe400087fe43f */
[----:B-1----:R-:W-:-:S03]  /*5360*/  ULEA UR10, UR11, UR10, 0x18 ;  /* 0x0000000a0b0a7291 */ /* 0x002fc6000f8ec03f */
[----:B------:R-:W-:Y:S01]  /*5370*/  UMOV UR11, 0x400 ;  /* 0x00000400000b7882 */ /* 0x000fe20000000000 */
[----:B------:R-:W-:-:S09]  /*5380*/  UIADD3 UR10, UR10, 0x12000, URZ ;  /* 0x000120000a0a7890 */ /* 0x000fd2000fffe03f */
[----:B------:R1:W-:Y:S02]  /*5390*/  UBLKRED.G.S.ADD.F32.RN [UR18], [UR10], UR11, desc[UR22] ;  /* 0x000016120a0073bb */ /* 0x0003e400080a140b */
[----:B-1----:R0:W-:Y:S02]  /*53a0*/  UTMACMDFLUSH ;  /* 0x00000000000079b7 */ /* 0x0021e40000000000 */
.L_x_164:
[----:B------:R-:W-:Y:S05]  /*53b0*/  BSYNC B0 ;  /* 0x0000000000007941 */ /* 0x000fea0003800000 */
.L_x_163:
        /* <DEDUP_REMOVED lines=14> */
.L_x_166:
[----:B------:R-:W-:Y:S05]  /*54a0*/  BSYNC B0 ;  /* 0x0000000000007941 */ /* 0x000fea0003800000 */
.L_x_165:
        /* <DEDUP_REMOVED lines=12> */
[----:B------:R1:W-:Y:S01]  /*5570*/  UBLKRED.G.S.ADD.F32.RN [UR18], [UR10], UR11, desc[UR22] ;  /* 0x000016120a0073bb */ /* 0x0003e200080a140b */
[----:B------:R0:W-:Y:S01]  /*5580*/  UTMACMDFLUSH ;  /* 0x00000000000079b7 */ /* 0x0001e20000000000 */
[----:B-1----:R-:W-:-:S04]  /*5590*/  DEPBAR.LE SB0, 0x2 ;  /* 0x000080800000791a */ /* 0x002fc80000000000 */
.L_x_168:
[----:B------:R-:W-:Y:S05]  /*55a0*/  BSYNC B0 ;  /* 0x0000000000007941 */ /* 0x000fea0003800000 */
.L_x_167:
[----:B------:R-:W-:Y:S06]  /*55b0*/  BAR.ARV 0xa, 0xa0 ;  /* 0x0282800000007b1d */ /* 0x000fec0000002000 */
[----:B------:R-:W-:Y:S04]  /*55c0*/  BSSY B0, `(.L_x_169) ;  /* 0x0000003000007945 */ /* 0x000fe80003800000 */
[----:B------:R-:W-:Y:S05]  /*55d0*/  @!P0 BRA `(.L_x_170) ;  /* 0x0000000000048947 */ /* 0x000fea0003800000 */
[----:B------:R-:W-:-:S04]  /*55e0*/  DEPBAR.LE SB0, 0x1 ;  /* 0x000080400000791a */ /* 0x000fc80000000000 */
.L_x_170:
[----:B------:R-:W-:Y:S05]  /*55f0*/  BSYNC B0 ;  /* 0x0000000000007941 */ /* 0x000fea0003800000 */
.L_x_169:
[----:B------:R-:W-:Y:S06]  /*5600*/  BAR.ARV 0xb, 0xa0 ;  /* 0x02c2800000007b1d */ /* 0x000fec0000002000 */
[----:B------:R-:W-:Y:S04]  /*5610*/  BSSY B0, `(.L_x_171) ;  /* 0x0000003000007945 */ /* 0x000fe80003800000 */
[----:B------:R-:W-:Y:S05]  /*5620*/  @!P0 BRA `(.L_x_172) ;  /* 0x0000000000048947 */ /* 0x000fea0003800000 */
[----:B------:R-:W-:-:S04]  /*5630*/  DEPBAR.LE SB0, 0x0 ;  /* 0x000080000000791a */ /* 0x000fc80000000000 */
.L_x_172:
[----:B------:R-:W-:Y:S05]  /*5640*/  BSYNC B0 ;  /* 0x0000000000007941 */ /* 0x000fea0003800000 */
.L_x_171:
[----:B------:R-:W-:Y:S06]  /*5650*/  BAR.ARV 0xc, 0xa0 ;  /* 0x0302800000007b1d */ /* 0x000fec0000002000 */
[----:B------:R-:W-:Y:S01]  /*5660*/  NOP ;  /* 0x0000000000007918 */ /* 0x000fe20000000000 */
[----:B------:R-:W-:Y:S04]  /*5670*/  BSSY B0, `(.L_x_173) ;  /* 0x0000011000007945 */ /* 0x000fe80003800000 */
[----:B------:R-:W-:Y:S05]  /*5680*/  @P3 BRA `(.L_x_174) ;  /* 0x00000000003c3947 */ /* 0x000fea0003800000 */
[----:B------:R-:W1:Y:S01]  /*5690*/  S2R R6, SR_LANEID ;  /* 0x0000000000067919 */ /* 0x000e620000000000 */
[----:B------:R-:W-:Y:S01]  /*56a0*/  @!PT LDS RZ, [RZ] ;  /* 0x00000000fffff984 */ /* 0x000fe20000000800 */
[----:B------:R-:W-:Y:S01]  /*56b0*/  @!PT LDS RZ, [RZ] ;  /* 0x00000000fffff984 */ /* 0x000fe20000000800 */
[----:B------:R-:W-:Y:S01]  /*56c0*/  @!PT LDS RZ, [RZ] ;  /* 0x00000000fffff984 */ /* 0x000fe20000000800 */
[----:B------:R-:W-:Y:S01]  /*56d0*/  @!PT LDS RZ, [RZ] ;  /* 0x00000000fffff984 */ /* 0x000fe20000000800 */
[----:B------:R2:W-:Y:S06]  /*56e0*/  MEMBAR.ALL.CTA ;  /* 0x0000000000007992 */ /* 0x0005ec0000008000 */
[----:B--2---:R-:W-:Y:S06]  /*56f0*/  MEMBAR.ALL.GPU ;  /* 0x0000000000007992 */ /* 0x004fec000000a000 */
[----:B------:R-:W-:-:S00]  /*5700*/  ERRBAR ;  /* 0x00000000000079ab */ /* 0x000fc00000000000 */
[----:B------:R-:W-:Y:S06]  /*5710*/  CGAERRBAR ;  /* 0x00000000000075ab */ /* 0x000fec0000000000 */
[----:B012345:R-:W-:Y:S01]  /*5720*/  CCTL.IVALL ;  /* 0x00000000ff00798f */ /* 0x03ffe20002000000 */
[----:B------:R-:W-:Y:S02]  /*5730*/  VOTEU.ANY UR10, UPT, PT ;  /* 0x00000000000a7886 */ /* 0x000fe400038e0100 */
[----:B------:R-:W-:Y:S02]  /*5740*/  UFLO.U32 UR11, UR10 ;  /* 0x0000000a000b72bd */ /* 0x000fe400080e0000 */
[----:B------:R-:W2:Y:S04]  /*5750*/  POPC R7, UR10 ;  /* 0x0000000a00077d09 */ /* 0x000ea80008000000 */
[----:B-1----:R-:W-:-:S13]  /*5760*/  ISETP.EQ.U32.AND P2, PT, R6, UR11, PT ;  /* 0x0000000b06007c0c */ /* 0x002fda000bf42070 */
[----:B--2---:R1:W-:Y:S02]  /*5770*/  @P2 REDG.E.ADD.S32.STRONG.GPU desc[UR20][R2.64], R7 ;  /* 0x000000070200298e */ /* 0x0043e4000c10e394 */
.L_x_174:
[----:B------:R-:W-:Y:S05]  /*5780*/  BSYNC B0 ;  /* 0x0000000000007941 */ /* 0x000fea0003800000 */
.L_x_173:
[----:B------:R-:W-:Y:S02]  /*5790*/  UIADD3 UR4, UR4, 0x2, URZ ;  /* 0x0000000204047890 */ /* 0x000fe4000fffe03f */
[----:B------:R-:W-:Y:S01]  /*57a0*/  UIADD3 UR5, UR5, 0x1, URZ ;  /* 0x0000000105057890 */ /* 0x000fe2000fffe03f */
[----:B------:R-:W-:Y:S11]  /*57b0*/  @P1 BRA `(.L_x_175) ;  /* 0xfffffff000dc1947 */ /* 0x000ff6000383ffff */
.L_x_142:
[----:B------:R-:W-:-:S13]  /*57c0*/  ISETP.NE.AND P1, PT, R5, RZ, PT ;  /* 0x000000ff0500720c */ /* 0x000fda0003f25270 */
[----:B------:R-:W-:Y:S05]  /*57d0*/  @!P1 EXIT ;  /* 0x000000000000994d */ /* 0x000fea0003800000 */
[----:B------:R-:W-:Y:S01]  /*57e0*/  UIMAD UR5, UR13, UR4, URZ ;  /* 0x000000040d0572a4 */ /* 0x000fe2000f8e023f */
[----:B------:R-:W-:Y:S01]  /*57f0*/  ISETP.NE.AND P2, PT, R0, RZ, PT ;  /* 0x000000ff0000720c */ /* 0x000fe20003f45270 */
[----:B------:R-:W-:Y:S01]  /*5800*/  ULDC.64 UR14, c[0x0][0x768] ;  /* 0x0001da00000e7ab9 */ /* 0x000fe20000000a00 */
[----:B------:R-:W-:Y:S01]  /*5810*/  BSSY B0, `(.L_x_176) ;  /* 0x000000d000007945 */ /* 0x000fe20003800000 */
[----:B------:R-:W-:-:S04]  /*5820*/  UIADD3 UR10, UP0, UR5, UR8, URZ ;  /* 0x00000008050a7290 */ /* 0x000fc8000ff1e03f */
[----:B------:R-:W-:Y:S02]  /*5830*/  ULEA.HI.X.SX32 UR5, UR5, UR9, 0x1, UP0 ;  /* 0x0000000905057291 */ /* 0x000fe400080f0e3f */
[----:B------:R-:W-:-:S04]  /*5840*/  ULEA UR11, UP0, UR10, UR14, 0x2 ;  /* 0x0000000e0a0b7291 */ /* 0x000fc8000f80103f */
[----:B------:R-:W-:Y:S02]  /*5850*/  ULEA.HI.X UR5, UR10, UR15, UR5, 0x2, UP0 ;  /* 0x0000000f0a057291 */ /* 0x000fe400080f1405 */
[----:B-1----:R-:W-:-:S04]  /*5860*/  IMAD.U32 R2, RZ, RZ, UR11 ;  /* 0x0000000bff027e24 */ /* 0x002fc8000f8e00ff */
[----:B------:R-:W-:Y:S01]  /*5870*/  IMAD.U32 R3, RZ, RZ, UR5 ;  /* 0x00000005ff037e24 */ /* 0x000fe2000f8e00ff */
[----:B------:R-:W-:Y:S06]  /*5880*/  @P2 BRA `(.L_x_177) ;  /* 0x0000000000142947 */ /* 0x000fec0003800000 */
.L_x_178:
[----:B------:R-:W2:Y:S04]  /*5890*/  LDG.E.STRONG.GPU R0, desc[UR20][R2.64] ;  /* 0x0000001402007981 */ /* 0x000ea8000c1ef900 */
[----:B--2---:R-:W-:Y:S01]  /*58a0*/  CCTL.IVALL ;  /* 0x00000000ff00798f */ /* 0x004fe20002000000 */
[----:B------:R-:W-:Y:S05]  /*58b0*/  YIELD ;  /* 0x0000000000007946 */ /* 0x000fea0003800000 */
[----:B------:R-:W-:-:S13]  /*58c0*/  ISETP.NE.AND P1, PT, R0, UR24, PT ;  /* 0x0000001800007c0c */ /* 0x000fda000bf25270 */
[----:B------:R-:W-:Y:S05]  /*58d0*/  @P1 BRA `(.L_x_178) ;  /* 0xfffffffc00ec1947 */ /* 0x000fea000383ffff */
.L_x_177:
[----:B------:R-:W-:Y:S05]  /*58e0*/  BSYNC B0 ;  /* 0x0000000000007941 */ /* 0x000fea0003800000 */
.L_x_176:
[----:B------:R-:W-:-:S03]  /*58f0*/  UMOV UR5, 0xffffffff ;  /* 0xffffffff00057882 */ /* 0x000fc60000000000 */
[----:B------:R-:W-:Y:S05]  /*5900*/  BRA.DIV UR5, `(.L_x_179) ;  /* 0x0000002a056c7947 */ /* 0x000fea000b800000 */
[----:B------:R-:W-:Y:S01]  /*5910*/  NOP ;  /* 0x0000000000007918 */ /* 0x000fe20000000000 */
.L_x_231:
[----:B------:R-:W-:Y:S01]  /*5920*/  IMAD.U32 R6, RZ, RZ, UR4 ;  /* 0x00000004ff067e24 */ /* 0x000fe2000f8e00ff */
[----:B------:R-:W-:Y:S05]  /*5930*/  WARPSYNC.ALL ;  /* 0x0000000000007948 */ /* 0x000fea0003800000 */
[----:B------:R-:W-:Y:S01]  /*5940*/  BAR.SYNC.DEFER_BLOCKING 0xd, 0xa0 ;  /* 0x0342800000007b1d */ /* 0x000fe20000010000 */
[----:B------:R-:W-:-:S05]  /*5950*/  IMAD R6, R6, 0x3000, RZ ;  /* 0x0000300006067824 */ /* 0x000fca00078e02ff */
[----:B------:R-:W-:Y:S04]  /*5960*/  BSSY B0, `(.L_x_180) ;  /* 0x0000012000007945 */ /* 0x000fe80003800000 */
[----:B------:R-:W-:Y:S05]  /*5970*/  @!P0 BRA `(.L_x_181) ;  /* 0x0000000000408947 */ /* 0x000fea0003800000 */
[----:B------:R-:W1:Y:S01]  /*5980*/  LDC.64 R8, c[0x0][0x2c0] ;  /* 0x0000b000ff087b82 */ /* 0x000e620000000a00 */
[C---:B------:R-:W-:Y:S01]  /*5990*/  IADD3 R4, P1, R6.reuse, UR6, RZ ;  /* 0x0000000606047c10 */ /* 0x040fe2000ff3e0ff */
[----:B------:R-:W-:Y:S01]  /*59a0*/  UMOV UR5, 0x400 ;  /* 0x0000040000057882 */ /* 0x000fe20000000000 */
[----:B------:R-:W-:Y:S01]  /*59b0*/  UMOV UR16, 0x0 ;  /* 0x0000000000107882 */ /* 0x000fe20000000000 */
[----:B------:R-:W-:Y:S01]  /*59c0*/  UMOV UR17, 0x14f00000 ;  /* 0x14f0000000117882 */ /* 0x000fe20000000000 */
[----:B------:R-:W-:-:S03]  /*59d0*/  LEA.HI.X.SX32 R5, R6, UR12, 0x1, P1 ;  /* 0x0000000c06057c11 */ /* 0x000fc600088f0eff */
[----:B------:R-:W2:Y:S01]  /*59e0*/  S2UR UR10, SR_CgaCtaId ;  /* 0x00000000000a79c3 */ /* 0x000ea20000008800 */
[----:B-1----:R-:W-:-:S04]  /*59f0*/  LEA R0, P1, R4, R8, 0x2 ;  /* 0x0000000804007211 */ /* 0x002fc800078210ff */
[----:B------:R-:W-:Y:S02]  /*5a00*/  LEA.HI.X R4, R4, R9, R5, 0x2, P1 ;  /* 0x0000000904047211 */ /* 0x000fe400008f1405 */
[----:B------:R-:W-:Y:S02]  /*5a10*/  R2UR UR14, R0 ;  /* 0x00000000000e72ca */ /* 0x000fe400000e0000 */
[----:B------:R-:W-:Y:S01]  /*5a20*/  R2UR UR15, R4 ;  /* 0x00000000040f72ca */ /* 0x000fe200000e0000 */
[----:B--2---:R-:W-:-:S03]  /*5a30*/  ULEA UR5, UR10, UR5, 0x18 ;  /* 0x000000050a057291 */ /* 0x004fc6000f8ec03f */
[----:B------:R-:W-:Y:S01]  /*5a40*/  UMOV UR10, 0x400 ;  /* 0x00000400000a7882 */ /* 0x000fe20000000000 */
[----:B------:R-:W-:-:S09]  /*5a50*/  UIADD3 UR5, UR5, 0x12000, URZ ;  /* 0x0001200005057890 */ /* 0x000fd2000fffe03f */
[----:B------:R1:W-:Y:S02]  /*5a60*/  UBLKRED.G.S.ADD.F32.RN [UR14], [UR5], UR10, desc[UR16] ;  /* 0x0000100e050073bb */ /* 0x0003e400080a140a */
[----:B-1----:R0:W-:Y:S02]  /*5a70*/  UTMACMDFLUSH ;  /* 0x00000000000079b7 */ /* 0x0021e40000000000 */
.L_x_181:
[----:B------:R-:W-:Y:S05]  /*5a80*/  BSYNC B0 ;  /* 0x0000000000007941 */ /* 0x000fea0003800000 */
.L_x_180:
[----:B------:R-:W-:Y:S06]  /*5a90*/  BAR.SYNC.DEFER_BLOCKING 0xe, 0xa0 ;  /* 0x0382800000007b1d */ /* 0x000fec0000010000 */
[----:B------:R-:W-:Y:S04]  /*5aa0*/  BSSY B0, `(.L_x_182) ;  /* 0x0000012000007945 */ /* 0x000fe80003800000 */
[----:B------:R-:W-:Y:S05]  /*5ab0*/  @!P0 BRA `(.L_x_183) ;  /* 0x0000000000408947 */ /* 0x000fea0003800000 */
[----:B------:R-:W1:Y:S01]  /*5ac0*/  S2UR UR15, SR_CgaCtaId ;  /* 0x00000000000f79c3 */ /* 0x000e620000008800 */
[----:B------:R-:W-:Y:S01]  /*5ad0*/  R2UR UR5, R6 ;  /* 0x00000000060572ca */ /* 0x000fe200000e0000 */
[----:B------:R-:W-:Y:S01]  /*5ae0*/  UMOV UR14, 0x400 ;  /* 0x00000400000e7882 */ /* 0x000fe20000000000 */
[----:B------:R-:W-:Y:S01]  /*5af0*/  ULDC.64 UR10, c[0x0][0x2c0] ;  /* 0x0000b000000a7ab9 */ /* 0x000fe20000000a00 */
[----:B------:R-:W-:-:S10]  /*5b00*/  UMOV UR17, 0x14f00000 ;  /* 0x14f0000000117882 */ /* 0x000fd40000000000 */
[----:B------:R-:W-:-:S04]  /*5b10*/  UIADD3 UR5, UR5, 0x1000, URZ ;  /* 0x0000100005057890 */ /* 0x000fc8000fffe03f */
[----:B------:R-:W-:-:S04]  /*5b20*/  UIADD3 UR16, UP0, UR5, UR6, URZ ;  /* 0x0000000605107290 */ /* 0x000fc8000ff1e03f */
[----:B------:R-:W-:Y:S02]  /*5b30*/  ULEA.HI.X.SX32 UR5, UR5, UR12, 0x1, UP0 ;  /* 0x0000000c05057291 */ /* 0x000fe400080f0e3f */
[----:B-1----:R-:W-:Y:S02]  /*5b40*/  ULEA UR14, UR15, UR14, 0x18 ;  /* 0x0000000e0f0e7291 */ /* 0x002fe4000f8ec03f */
[----:B------:R-:W-:Y:S02]  /*5b50*/  ULEA UR10, UP0, UR16, UR10, 0x2 ;  /* 0x0000000a100a7291 */ /* 0x000fe4000f80103f */
[----:B------:R-:W-:Y:S02]  /*5b60*/  UIADD3 UR14, UR14, 0x16000, URZ ;  /* 0x000160000e0e7890 */ /* 0x000fe4000fffe03f */
[----:B------:R-:W-:-:S03]  /*5b70*/  ULEA.HI.X UR11, UR16, UR11, UR5, 0x2, UP0 ;  /* 0x0000000b100b7291 */ /* 0x000fc600080f1405 */
[----:B------:R-:W-:Y:S01]  /*5b80*/  UMOV UR5, 0x400 ;  /* 0x0000040000057882 */ /* 0x000fe20000000000 */
[----:B------:R-:W-:-:S05]  /*5b90*/  UMOV UR16, 0x0 ;  /* 0x0000000000107882 */ /* 0x000fca0000000000 */
[----:B------:R1:W-:Y:S02]  /*5ba0*/  UBLKRED.G.S.ADD.F32.RN [UR10], [UR14], UR5, desc[UR16] ;  /* 0x0000100a0e0073bb */ /* 0x0003e400080a1405 */
[----:B-1----:R0:W-:Y:S02]  /*5bb0*/  UTMACMDFLUSH ;  /* 0x00000000000079b7 */ /* 0x0021e40000000000 */
.L_x_183:
[----:B------:R-:W-:Y:S05]  /*5bc0*/  BSYNC B0 ;  /* 0x0000000000007941 */ /* 0x000fea0003800000 */
.L_x_182:
        /* <DEDUP_REMOVED lines=17> */
[----:B------:R1:W-:Y:S01]  /*5ce0*/  UBLKRED.G.S.ADD.F32.RN [UR10], [UR14], UR5, desc[UR16] ;  /* 0x0000100a0e0073bb */ /* 0x0003e200080a1405 */
[----:B------:R0:W-:Y:S01]  /*5cf0*/  UTMACMDFLUSH ;  /* 0x00000000000079b7 */ /* 0x0001e20000000000 */
[----:B-1----:R-:W-:-:S04]  /*5d00*/  DEPBAR.LE SB0, 0x2 ;  /* 0x000080800000791a */ /* 0x002fc80000000000 */
.L_x_185:
[----:B------:R-:W-:Y:S05]  /*5d10*/  BSYNC B0 ;  /* 0x0000000000007941 */ /* 0x000fea0003800000 */
.L_x_184:
[----:B------:R-:W-:Y:S06]  /*5d20*/  BAR.ARV 0xa, 0xa0 ;  /* 0x0282800000007b1d */ /* 0x000fec0000002000 */
[----:B------:R-:W-:Y:S04]  /*5d30*/  BSSY B0, `(.L_x_186) ;  /* 0x0000003000007945 */ /* 0x000fe80003800000 */
[----:B------:R-:W-:Y:S05]  /*5d40*/  @!P0 BRA `(.L_x_187) ;  /* 0x0000000000048947 */ /* 0x000fea0003800000 */
[----:B------:R-:W-:-:S04]  /*5d50*/  DEPBAR.LE SB0, 0x1 ;  /* 0x000080400000791a */ /* 0x000fc80000000000 */
.L_x_187:
[----:B------:R-:W-:Y:S05]  /*5d60*/  BSYNC B0 ;  /* 0x0000000000007941 */ /* 0x000fea0003800000 */
.L_x_186:
[----:B------:R-:W-:Y:S06]  /*5d70*/  BAR.ARV 0xb, 0xa0 ;  /* 0x02c2800000007b1d */ /* 0x000fec0000002000 */
[----:B------:R-:W-:Y:S04]  /*5d80*/  BSSY B0, `(.L_x_188) ;  /* 0x0000003000007945 */ /* 0x000fe80003800000 */
[----:B------:R-:W-:Y:S05]  /*5d90*/  @!P0 BRA `(.L_x_189) ;  /* 0x0000000000048947 */ /* 0x000fea0003800000 */
[----:B------:R-:W-:-:S04]  /*5da0*/  DEPBAR.LE SB0, 0x0 ;  /* 0x000080000000791a */ /* 0x000fc80000000000 */
.L_x_189:
[----:B------:R-:W-:Y:S05]  /*5db0*/  BSYNC B0 ;  /* 0x0000000000007941 */ /* 0x000fea0003800000 */
.L_x_188:
        /* <DEDUP_REMOVED lines=19> */
.L_x_191:
[----:B------:R-:W-:Y:S05]  /*5ef0*/  BSYNC B0 ;  /* 0x0000000000007941 */ /* 0x000fea0003800000 */
.L_x_190:
[----:B------:R-:W-:Y:S05]  /*5f00*/  EXIT ;  /* 0x000000000000794d */ /* 0x000fea0003800000 */
.L_x_141:
        /* <DEDUP_REMOVED lines=57> */
.L_x_232:
        /* <DEDUP_REMOVED lines=9> */
.L_x_195:
        /* <DEDUP_REMOVED lines=102> */
.L_x_206:
[----:B-1----:R-:W-:-:S05]  /*6990*/  IMAD.MOV.U32 R10, RZ, RZ, 0x1 ;  /* 0x00000001ff0a7424 */ /* 0x002fca00078e00ff */
[----:B------:R-:W-:-:S04]  /*69a0*/  SHF.L.U32 R10, R10, 0x1f, RZ ;  /* 0x0000001f0a0a7819 */ /* 0x000fc800000006ff */
[----:B------:R-:W1:Y:S02]  /*69b0*/  SYNCS.PHASECHK.TRANS64.TRYWAIT P1, [R0+URZ+0x36438], R10 ;  /* 0x0364380a000075a7 */ /* 0x000e64000802017f */
[----:B-123--:R-:W-:Y:S05]  /*69c0*/  @!P1 BRA `(.L_x_198) ;  /* 0x00000018006c9947 */ /* 0x00efea0003800000 */
.L_x_233:
[----:B------:R-:W-:Y:S05]  /*69d0*/  @P0 BRA `(.L_x_199) ;  /* 0x0000000000140947 */ /* 0x000fea0003800000 */
[----:B------:R-:W-:Y:S01]  /*69e0*/  ISETP.NE.AND P1, PT, R16, RZ, PT ;  /* 0x000000ff1000720c */ /* 0x000fe20003f25270 */
[----:B------:R-:W-:-:S04]  /*69f0*/  IMAD.MOV.U32 R3, RZ, RZ, 0x6100 ;  /* 0x00006100ff037424 */ /* 0x000fc800078e00ff */
[----:B------:R2:W-:Y:S08]  /*6a00*/  SYNCS.ARRIVE.TRANS64 RZ, [R0+URZ+0x36430], R3 ;  /* 0x0364300300ff79a7 */ /* 0x0005f0000800003f */
[----:B------:R-:W-:Y:S05]  /*6a10*/  @!P1 BRA `(.L_x_199) ;  /* 0x0000000000049947 */ /* 0x000fea0003800000 */
[----:B------:R-:W-:Y:S01]  /*6a20*/  BPT.TRAP 0x1 ;  /* 0x000000040000795c */ /* 0x000fe20000300000 */
.L_x_199:
        /* <DEDUP_REMOVED lines=47> */
.L_x_234:
[----:B------:R-:W-:Y:S05]  /*6d20*/  @P0 BRA `(.L_x_201) ;  /* 0x0000000000140947 */ /* 0x000fea0003800000 */
[----:B------:R-:W-:Y:S01]  /*6d30*/  ISETP.NE.AND P1, PT, R16, RZ, PT ;  /* 0x000000ff1000720c */ /* 0x000fe20003f25270 */
[----:B--2---:R-:W-:-:S04]  /*6d40*/  IMAD.MOV.U32 R3, RZ, RZ, 0x6100 ;  /* 0x00006100ff037424 */ /* 0x004fc800078e00ff */
[----:B------:R3:W-:Y:S08]  /*6d50*/  SYNCS.ARRIVE.TRANS64 RZ, [R0+URZ+0x36418], R3 ;  /* 0x0364180300ff79a7 */ /* 0x0007f0000800003f */
[----:B------:R-:W-:Y:S05]  /*6d60*/  @!P1 BRA `(.L_x_201) ;  /* 0x0000000000049947 */ /* 0x000fea0003800000 */
[----:B------:R-:W-:Y:S01]  /*6d70*/  BPT.TRAP 0x1 ;  /* 0x000000040000795c */ /* 0x000fe20000300000 */
.L_x_201:
        /* <DEDUP_REMOVED lines=35> */
.L_x_235:
        /* <DEDUP_REMOVED lines=9> */
.L_x_203:
        /* <DEDUP_REMOVED lines=37> */
.L_x_237:
[----:B------:R-:W-:Y:S05]  /*7290*/  @P0 BRA `(.L_x_205) ;  /* 0x0000000000140947 */ /* 0x000fea0003800000 */
[----:B------:R-:W-:Y:S01]  /*72a0*/  ISETP.NE.AND P1, PT, R16, RZ, PT ;  /* 0x000000ff1000720c */ /* 0x000fe20003f25270 */
[----:B--2---:R-:W-:-:S04]  /*72b0*/  IMAD.MOV.U32 R5, RZ, RZ, 0x6100 ;  /* 0x00006100ff057424 */ /* 0x004fc800078e00ff */
[----:B------:R3:W-:Y:S08]  /*72c0*/  SYNCS.ARRIVE.TRANS64 RZ, [R0+URZ+0x36410], R5 ;  /* 0x0364100500ff79a7 */ /* 0x0007f0000800003f */
[----:B------:R-:W-:Y:S05]  /*72d0*/  @!P1 BRA `(.L_x_205) ;  /* 0x0000000000049947 */ /* 0x000fea0003800000 */
[----:B------:R-:W-:Y:S01]  /*72e0*/  BPT.TRAP 0x1 ;  /* 0x000000040000795c */ /* 0x000fe20000300000 */
.L_x_205:
        /* <DEDUP_REMOVED lines=36> */
.L_x_197:
[----:B------:R-:W-:Y:S01]  /*7530*/  ISETP.NE.AND P1, PT, R21, RZ, PT ;  /* 0x000000ff1500720c */ /* 0x000fe20003f25270 */
[----:B------:R-:W-:-:S12]  /*7540*/  IMAD.MOV.U32 R4, RZ, RZ, 0x1 ;  /* 0x00000001ff047424 */ /* 0x000fd800078e00ff */
[----:B------:R-:W-:Y:S05]  /*7550*/  @!P1 BRA `(.L_x_196) ;  /* 0x0000000400649947 */ /* 0x000fea0003800000 */
[----:B------:R-:W2:Y:S02]  /*7560*/  SYNCS.PHASECHK.TRANS64.TRYWAIT P1, [R0+URZ+0x36438], R10 ;  /* 0x0364380a000075a7 */ /* 0x000ea4000802017f */
[----:B--2---:R-:W-:Y:S05]  /*7570*/  @!P1 BRA `(.L_x_207) ;  /* 0x0000000c00d49947 */ /* 0x004fea0003800000 */
.L_x_238:
[----:B------:R-:W-:Y:S05]  /*7580*/  @P0 BRA `(.L_x_208) ;  /* 0x0000000000140947 */ /* 0x000fea0003800000 */
[----:B------:R-:W-:Y:S01]  /*7590*/  ISETP.NE.AND P1, PT, R16, RZ, PT ;  /* 0x000000ff1000720c */ /* 0x000fe20003f25270 */
[----:B------:R-:W-:-:S04]  /*75a0*/  IMAD.MOV.U32 R5, RZ, RZ, 0x6100 ;  /* 0x00006100ff057424 */ /* 0x000fc800078e00ff */
[----:B------:R3:W-:Y:S08]  /*75b0*/  SYNCS.ARRIVE.TRANS64 RZ, [R0+URZ+0x36430], R5 ;  /* 0x0364300500ff79a7 */ /* 0x0007f0000800003f */
[----:B------:R-:W-:Y:S05]  /*75c0*/  @!P1 BRA `(.L_x_208) ;  /* 0x0000000000049947 */ /* 0x000fea0003800000 */
[----:B------:R-:W-:Y:S01]  /*75d0*/  BPT.TRAP 0x1 ;  /* 0x000000040000795c */ /* 0x000fe20000300000 */
.L_x_208:
        /* <DEDUP_REMOVED lines=41> */
.L_x_239:
[----:B------:R-:W-:Y:S01]  /*7870*/  IMAD.MOV.U32 R4, RZ, RZ, RZ ;  /* 0x000000ffff047224 */ /* 0x000fe200078e00ff */
[----:B------:R-:W-:Y:S06]  /*7880*/  @P0 BRA `(.L_x_210) ;  /* 0x0000000000140947 */ /* 0x000fec0003800000 */
[----:B------:R-:W-:Y:S01]  /*7890*/  ISETP.NE.AND P1, PT, R16, RZ, PT ;  /* 0x000000ff1000720c */ /* 0x000fe20003f25270 */
[----:B---3--:R-:W-:-:S04]  /*78a0*/  IMAD.MOV.U32 R5, RZ, RZ, 0x6100 ;  /* 0x00006100ff057424 */ /* 0x008fc800078e00ff */
[----:B------:R4:W-:Y:S08]  /*78b0*/  SYNCS.ARRIVE.TRANS64 RZ, [R0+URZ+0x36418], R5 ;  /* 0x0364180500ff79a7 */ /* 0x0009f0000800003f */
[----:B------:R-:W-:Y:S05]  /*78c0*/  @!P1 BRA `(.L_x_210) ;  /* 0x0000000000049947 */ /* 0x000fea0003800000 */
[----:B------:R-:W-:Y:S01]  /*78d0*/  BPT.TRAP 0x1 ;  /* 0x000000040000795c */ /* 0x000fe20000300000 */
.L_x_210:
        /* <DEDUP_REMOVED lines=33> */
.L_x_196:
[----:B------:R-:W-:-:S04]  /*7af0*/  SHF.L.U32 R3, R4, 0x1f, RZ ;  /* 0x0000001f04037819 */ /* 0x000fc800000006ff */
[----:B------:R-:W3:Y:S02]  /*7b00*/  SYNCS.PHASECHK.TRANS64.TRYWAIT P1, [R0+URZ+0x36438], R3 ;  /* 0x03643803000075a7 */ /* 0x000ee4000802017f */
[----:B---3--:R-:W-:Y:S05]  /*7b10*/  @!P1 BRA `(.L_x_211) ;  /* 0x0000000800949947 */ /* 0x008fea0003800000 */
.L_x_240:
[----:B------:R-:W-:Y:S05]  /*7b20*/  @P0 BRA `(.L_x_212) ;  /* 0x0000000000180947 */ /* 0x000fea0003800000 */
[----:B------:R-:W4:Y:S01]  /*7b30*/  S2R R2, SR_TID.X ;  /* 0x0000000000027919 */ /* 0x000f220000002100 */
[----:B---3--:R-:W-:-:S04]  /*7b40*/  IMAD.MOV.U32 R3, RZ, RZ, 0x6100 ;  /* 0x00006100ff037424 */ /* 0x008fc800078e00ff */
[----:B------:R3:W-:Y:S01]  /*7b50*/  SYNCS.ARRIVE.TRANS64 RZ, [R0+URZ+0x36430], R3 ;  /* 0x0364300300ff79a7 */ /* 0x0007e2000800003f */
[----:B----4-:R-:W-:-:S13]  /*7b60*/  LOP3.LUT P0, RZ, R2, 0x1f, RZ, 0xc0, !PT ;  /* 0x0000001f02ff7812 */ /* 0x010fda000780c0ff */
[----:B---3--:R-:W-:Y:S05]  /*7b70*/  @!P0 BRA `(.L_x_212) ;  /* 0x0000000000048947 */ /* 0x008fea0003800000 */
[----:B------:R-:W-:Y:S01]  /*7b80*/  BPT.TRAP 0x1 ;  /* 0x000000040000795c */ /* 0x000fe20000300000 */
.L_x_212:
        /* <DEDUP_REMOVED lines=43> */
.L_x_193:
[----:B------:R-:W-:Y:S05]  /*7e40*/  BSYNC B0 ;  /* 0x0000000000007941 */ /* 0x000fea0003800000 */
.L_x_192:
[----:B------:R-:W-:-:S03]  /*7e50*/  UMOV UR6, 0xffffffff ;  /* 0xffffffff00067882 */ /* 0x000fc60000000000 */
[----:B------:R-:W-:Y:S05]  /*7e60*/  BRA.DIV UR6, `(.L_x_213) ;  /* 0x0000000606d47947 */ /* 0x000fea000b800000 */
[----:B------:R-:W-:-:S13]  /*7e70*/  ELECT P0, URZ, PT ;  /* 0x00000000003f782f */ /* 0x000fda0003800000 */
.L_x_243:
[----:B------:R-:W-:Y:S04]  /*7e80*/  BSSY B0, `(.L_x_214) ;  /* 0x000001e000007945 */ /* 0x000fe80003800000 */
[----:B------:R-:W-:Y:S05]  /*7e90*/  @!P0 BRA `(.L_x_215) ;  /* 0x0000000000708947 */ /* 0x000fea0003800000 */
[----:B------:R-:W-:-:S04]  /*7ea0*/  LOP3.LUT R17, R17, 0x2, RZ, 0xfc, !PT ;  /* 0x0000000211117812 */ /* 0x000fc800078efcff */
[----:B------:R-:W-:-:S13]  /*7eb0*/  ISETP.NE.AND P2, PT, R17, 0x3, PT ;  /* 0x000000031100780c */ /* 0x000fda0003f45270 */
[----:B------:R-:W-:Y:S05]  /*7ec0*/  @!P2 BRA `(.L_x_216) ;  /* 0x000000000004a947 */ /* 0x000fea0003800000 */
[----:B------:R-:W-:Y:S01]  /*7ed0*/  BPT.TRAP 0x1 ;  /* 0x000000040000795c */ /* 0x000fe20000300000 */
.L_x_216:
        /* <DEDUP_REMOVED lines=15> */
.L_x_244:
[----:B------:R-:W2:Y:S02]  /*7fd0*/  SYNCS.PHASECHK.TRANS64.TRYWAIT P0, [R3+URZ], R2 ;  /* 0x00000002030075a7 */ /* 0x000ea4000800017f */
[----:B--2---:R-:W-:Y:S05]  /*7fe0*/  @!P0 BRA `(.L_x_218) ;  /* 0x0000000400ac8947 */ /* 0x004fea0003800000 */
.L_x_245:
[----:B------:R-:W-:Y:S05]  /*7ff0*/  @!P2 BRA `(.L_x_219) ;  /* 0x000000000004a947 */ /* 0x000fea0003800000 */
[----:B------:R-:W-:Y:S01]  /*8000*/  BPT.TRAP 0x1 ;  /* 0x000000040000795c */ /* 0x000fe20000300000 */
.L_x_219:
[----:B------:R-:W-:-:S07]  /*8010*/  SHF.L.U32 R4, R4, 0x1f, RZ ;  /* 0x0000001f04047819 */ /* 0x000fce00000006ff */
.L_x_220:
[----:B---3--:R3:W4:Y:S02]  /*8020*/  SYNCS.PHASECHK.TRANS64.TRYWAIT P0, [R9+URZ+0x36438], R4 ;  /* 0x03643804090075a7 */ /* 0x008724000800017f */
[----:B----4-:R-:W-:Y:S05]  /*8030*/  @!P0 NANOSLEEP.SYNCS 0x989680 ;  /* 0x009896800000895d */ /* 0x010fea0003900000 */
[----:B------:R-:W4:Y:S02]  /*8040*/  @!P0 SYNCS.PHASECHK.TRANS64 P0, [R9+URZ+0x36438], R4 ;  /* 0x03643804090085a7 */ /* 0x000f24000800007f */
[----:B----4-:R-:W-:Y:S05]  /*8050*/  @!P0 BRA `(.L_x_220) ;  /* 0xfffffffc00f08947 */ /* 0x010fea000383ffff */
.L_x_215:
[----:B------:R-:W-:Y:S05]  /*8060*/  BSYNC B0 ;  /* 0x0000000000007941 */ /* 0x000fea0003800000 */
.L_x_214:
[----:B------:R-:W-:Y:S05]  /*8070*/  EXIT ;  /* 0x000000000000794d */ /* 0x000fea0003800000 */
.L_x_120:
[----:B------:R-:W-:Y:S02]  /*8080*/  IMAD.MOV.U32 R12, RZ, RZ, RZ ;  /* 0x000000ffff0c7224 */ /* 0x000fe400078e00ff */
[----:B------:R-:W-:Y:S02]  /*8090*/  IMAD.MOV.U32 R11, RZ, RZ, 0x1f ;  /* 0x0000001fff0b7424 */ /* 0x000fe400078e00ff */
[----:B------:R-:W-:-:S07]  /*80a0*/  IMAD.MOV.U32 R15, RZ, RZ, -0x1 ;  /* 0xffffffffff0f7424 */ /* 0x000fce00078e00ff */
[----:B------:R-:W-:Y:S05]  /*80b0*/  WARPSYNC.COLLECTIVE R15, `(.L_x_221) ;  /* 0x000000000f087348 */ /* 0x000fea0003c00000 */
[----:B------:R1:W2:Y:S02]  /*80c0*/  SHFL.IDX P6, R14, R13, R12, R11 ;  /* 0x0000000c0d0e7389 */ /* 0x0002a400000c000b */
[----:B-12---:R-:W-:Y:S01]  /*80d0*/  ENDCOLLECTIVE ;  /* 0x000000000000791b */ /* 0x006fe20003800000 */
.L_x_221:
[----:B------:R-:W-:Y:S05]  /*80e0*/  BRA `(.L_x_222) ;  /* 0xffffff8800a87947 */ /* 0x000fea000383ffff */
.L_x_122:
[----:B--2---:R2:W3:Y:S02]  /*80f0*/  SYNCS.PHASECHK.TRANS64.TRYWAIT P0, [R157+URZ+0x36400], R18 ;  /* 0x036400129d0075a7 */ /* 0x0044e4000800017f */
[----:B---3--:R-:W-:Y:S05]  /*8100*/  @!P0 NANOSLEEP.SYNCS 0x989680 ;  /* 0x009896800000895d */ /* 0x008fea0003900000 */
[----:B------:R-:W3:Y:S02]  /*8110*/  @!P0 SYNCS.PHASECHK.TRANS64 P0, [R157+URZ+0x36400], R18 ;  /* 0x036400129d0085a7 */ /* 0x000ee4000800007f */
[----:B---3--:R-:W-:Y:S05]  /*8120*/  @!P0 BRA `(.L_x_122) ;  /* 0xfffffffc00f08947 */ /* 0x008fea000383ffff */
[----:B------:R-:W-:Y:S05]  /*8130*/  BRA `(.L_x_121) ;  /* 0xffffff8c00147947 */ /* 0x000fea000383ffff */
.L_x_127:
[----:B--2---:R2:W3:Y:S02]  /*8140*/  SYNCS.PHASECHK.TRANS64.TRYWAIT P1, [R4+URZ+0x36410], R13 ;  /* 0x0364100d040075a7 */ /* 0x0044e4000802017f */
[----:B---3--:R-:W-:Y:S05]  /*8150*/  @!P1 NANOSLEEP.SYNCS 0x989680 ;  /* 0x009896800000995d */ /* 0x008fea0003900000 */
[----:B------:R-:W3:Y:S02]  /*8160*/  @!P1 SYNCS.PHASECHK.TRANS64 P1, [R4+URZ+0x36410], R13 ;  /* 0x0364100d040095a7 */ /* 0x000ee4000802007f */
[----:B---3--:R-:W-:Y:S05]  /*8170*/  @!P1 BRA `(.L_x_127) ;  /* 0xfffffffc00f09947 */ /* 0x008fea000383ffff */
[----:B------:R-:W-:Y:S05]  /*8180*/  BRA `(.L_x_126) ;  /* 0xffffff9000d47947 */ /* 0x000fea000383ffff */
.L_x_131:
[----:B---3--:R3:W1:Y:S02]  /*8190*/  SYNCS.PHASECHK.TRANS64.TRYWAIT P1, [R157+URZ+0x36430], R14 ;  /* 0x0364300e9d0075a7 */ /* 0x008664000802017f */
[----:B-1----:R-:W-:Y:S05]  /*81a0*/  @!P1 NANOSLEEP.SYNCS 0x989680 ;  /* 0x009896800000995d */ /* 0x002fea0003900000 */
[----:B------:R-:W1:Y:S02]  /*81b0*/  @!P1 SYNCS.PHASECHK.TRANS64 P1, [R157+URZ+0x36430], R14 ;  /* 0x0364300e9d0095a7 */ /* 0x000e64000802007f */
[----:B-1----:R-:W-:Y:S05]  /*81c0*/  @!P1 BRA `(.L_x_131) ;  /* 0xfffffffc00f09947 */ /* 0x002fea000383ffff */
[----:B------:R-:W-:Y:S05]  /*81d0*/  BRA `(.L_x_130) ;  /* 0xffffff9800787947 */ /* 0x000fea000383ffff */
.L_x_146:
[----:B------:R-:W-:Y:S01]  /*81e0*/  BSSY B0, `(.L_x_223) ;  /* 0x0000005000007945 */ /* 0x000fe20003800000 */
[----:B------:R-:W-:-:S07]  /*81f0*/  IMAD.MOV.U32 R15, RZ, RZ, -0x1 ;  /* 0xffffffffff0f7424 */ /* 0x000fce00078e00ff */
[----:B------:R-:W-:Y:S05]  /*8200*/  WARPSYNC.COLLECTIVE R15, `(.L_x_224) ;  /* 0x000000000f087348 */ /* 0x000fea0003c00000 */
[----:B------:R-:W-:Y:S01]  /*8210*/  NOP ;  /* 0x0000000000007918 */ /* 0x000fe20000000000 */
[----:B------:R-:W-:Y:S01]  /*8220*/  ENDCOLLECTIVE ;  /* 0x000000000000791b */ /* 0x000fe20003800000 */
.L_x_224:
[----:B------:R-:W-:Y:S05]  /*8230*/  BSYNC B0 ;  /* 0x0000000000007941 */ /* 0x000fea0003800000 */
.L_x_223:
[----:B------:R-:W-:Y:S05]  /*8240*/  BRA `(.L_x_225) ;  /* 0xffffffc800907947 */ /* 0x000fea000383ffff */
.L_x_162:
[----:B------:R-:W-:Y:S01]  /*8250*/  BSSY B0, `(.L_x_226) ;  /* 0x0000005000007945 */ /* 0x000fe20003800000 */
[----:B------:R-:W-:-:S07]  /*8260*/  IMAD.MOV.U32 R15, RZ, RZ, -0x1 ;  /* 0xffffffffff0f7424 */ /* 0x000fce00078e00ff */
[----:B------:R-:W-:Y:S05]  /*8270*/  WARPSYNC.COLLECTIVE R15, `(.L_x_227) ;  /* 0x000000000f087348 */ /* 0x000fea0003c00000 */
[----:B------:R-:W-:Y:S01]  /*8280*/  NOP ;  /* 0x0000000000007918 */ /* 0x000fe20000000000 */
[----:B------:R-:W-:Y:S01]  /*8290*/  ENDCOLLECTIVE ;  /* 0x000000000000791b */ /* 0x000fe20003800000 */
.L_x_227:
[----:B------:R-:W-:Y:S05]  /*82a0*/  BSYNC B0 ;  /* 0x0000000000007941 */ /* 0x000fea0003800000 */
.L_x_226:
[----:B------:R-:W-:Y:S05]  /*82b0*/  BRA `(.L_x_228) ;  /* 0xffffffd000007947 */ /* 0x000fea000383ffff */
.L_x_179:
[----:B------:R-:W-:Y:S01]  /*82c0*/  BSSY B0, `(.L_x_229) ;  /* 0x0000005000007945 */ /* 0x000fe20003800000 */
[----:B------:R-:W-:-:S07]  /*82d0*/  IMAD.MOV.U32 R15, RZ, RZ, -0x1 ;  /* 0xffffffffff0f7424 */ /* 0x000fce00078e00ff */
[----:B------:R-:W-:Y:S05]  /*82e0*/  WARPSYNC.COLLECTIVE R15, `(.L_x_230) ;  /* 0x000000000f087348 */ /* 0x000fea0003c00000 */
[----:B------:R-:W-:Y:S01]  /*82f0*/  NOP ;  /* 0x0000000000007918 */ /* 0x000fe20000000000 */
[----:B------:R-:W-:Y:S01]  /*8300*/  ENDCOLLECTIVE ;  /* 0x000000000000791b */ /* 0x000fe20003800000 */
.L_x_230:
[----:B------:R-:W-:Y:S05]  /*8310*/  BSYNC B0 ;  /* 0x0000000000007941 */ /* 0x000fea0003800000 */
.L_x_229:
[----:B------:R-:W-:Y:S05]  /*8320*/  BRA `(.L_x_231) ;  /* 0xffffffd4007c7947 */ /* 0x000fea000383ffff */
.L_x_194:
[----:B-1----:R1:W2:Y:S02]  /*8330*/  SYNCS.PHASECHK.TRANS64.TRYWAIT P1, [R0+URZ+0x36420], R10 ;  /* 0x0364200a000075a7 */ /* 0x0022a4000802017f */
[----:B--2---:R-:W-:Y:S05]  /*8340*/  @!P1 NANOSLEEP.SYNCS 0x989680 ;  /* 0x009896800000995d */ /* 0x004fea0003900000 */
[----:B------:R-:W2:Y:S02]  /*8350*/  @!P1 SYNCS.PHASECHK.TRANS64 P1, [R0+URZ+0x36420], R10 ;  /* 0x0364200a000095a7 */ /* 0x000ea4000802007f */
[----:B--2---:R-:W-:Y:S05]  /*8360*/  @!P1 BRA `(.L_x_194) ;  /* 0xfffffffc00f09947 */ /* 0x004fea000383ffff */
[----:B------:R-:W-:Y:S05]  /*8370*/  BRA `(.L_x_232) ;  /* 0xffffffdc00c87947 */ /* 0x000fea000383ffff */
.L_x_198:
[----:B-1----:R1:W2:Y:S02]  /*8380*/  SYNCS.PHASECHK.TRANS64.TRYWAIT P1, [R0+URZ+0x36438], R10 ;  /* 0x0364380a000075a7 */ /* 0x0022a4000802017f */
[----:B--2---:R-:W-:Y:S05]  /*8390*/  @!P1 NANOSLEEP.SYNCS 0x989680 ;  /* 0x009896800000995d */ /* 0x004fea0003900000 */
[----:B------:R-:W2:Y:S02]  /*83a0*/  @!P1 SYNCS.PHASECHK.TRANS64 P1, [R0+URZ+0x36438], R10 ;  /* 0x0364380a000095a7 */ /* 0x000ea4000802007f */
[----:B--2---:R-:W-:Y:S05]  /*83b0*/  @!P1 BRA `(.L_x_198) ;  /* 0xfffffffc00f09947 */ /* 0x004fea000383ffff */
[----:B------:R-:W-:Y:S05]  /*83c0*/  BRA `(.L_x_233) ;  /* 0xffffffe400807947 */ /* 0x000fea000383ffff */
.L_x_200:
[----:B--2---:R2:W3:Y:S02]  /*83d0*/  SYNCS.PHASECHK.TRANS64.TRYWAIT P1, [R0+URZ+0x36428], R3 ;  /* 0x03642803000075a7 */ /* 0x0044e4000802017f */
[----:B---3--:R-:W-:Y:S05]  /*83e0*/  @!P1 NANOSLEEP.SYNCS 0x989680 ;  /* 0x009896800000995d */ /* 0x008fea0003900000 */
[----:B------:R-:W3:Y:S02]  /*83f0*/  @!P1 SYNCS.PHASECHK.TRANS64 P1, [R0+URZ+0x36428], R3 ;  /* 0x03642803000095a7 */ /* 0x000ee4000802007f */
[----:B---3--:R-:W-:Y:S05]  /*8400*/  @!P1 BRA `(.L_x_200) ;  /* 0xfffffffc00f09947 */ /* 0x008fea000383ffff */
[----:B------:R-:W-:Y:S05]  /*8410*/  BRA `(.L_x_234) ;  /* 0xffffffe800407947 */ /* 0x000fea000383ffff */
.L_x_202:
[----:B--2---:R2:W3:Y:S02]  /*8420*/  SYNCS.PHASECHK.TRANS64.TRYWAIT P1, [R0+URZ+0x36438], R29 ;  /* 0x0364381d000075a7 */ /* 0x0044e4000802017f */
[----:B---3--:R-:W-:Y:S05]  /*8430*/  @!P1 NANOSLEEP.SYNCS 0x989680 ;  /* 0x009896800000995d */ /* 0x008fea0003900000 */
[----:B------:R-:W3:Y:S02]  /*8440*/  @!P1 SYNCS.PHASECHK.TRANS64 P1, [R0+URZ+0x36438], R29 ;  /* 0x0364381d000095a7 */ /* 0x000ee4000802007f */
[----:B---3--:R-:W-:Y:S05]  /*8450*/  @!P1 BRA `(.L_x_202) ;  /* 0xfffffffc00f09947 */ /* 0x008fea000383ffff */
[----:B------:R-:W-:Y:S05]  /*8460*/  BRA `(.L_x_235) ;  /* 0xffffffe800d07947 */ /* 0x000fea000383ffff */
.L_x_204:
[----:B------:R-:W-:-:S07]  /*8470*/  SHF.L.U32 R5, R12, 0x1f, RZ ;  /* 0x0000001f0c057819 */ /* 0x000fce00000006ff */
.L_x_236:
[----:B--2---:R2:W3:Y:S02]  /*8480*/  SYNCS.PHASECHK.TRANS64.TRYWAIT P1, [R0+URZ+0x36420], R5 ;  /* 0x03642005000075a7 */ /* 0x0044e4000802017f */
[----:B---3--:R-:W-:Y:S05]  /*8490*/  @!P1 NANOSLEEP.SYNCS 0x989680 ;  /* 0x009896800000995d */ /* 0x008fea0003900000 */
[----:B------:R-:W3:Y:S02]  /*84a0*/  @!P1 SYNCS.PHASECHK.TRANS64 P1, [R0+URZ+0x36420], R5 ;  /* 0x03642005000095a7 */ /* 0x000ee4000802007f */
[----:B---3--:R-:W-:Y:S05]  /*84b0*/  @!P1 BRA `(.L_x_236) ;  /* 0xfffffffc00f09947 */ /* 0x008fea000383ffff */
[----:B------:R-:W-:Y:S05]  /*84c0*/  BRA `(.L_x_237) ;  /* 0xffffffec00707947 */ /* 0x000fea000383ffff */
.L_x_207:
[----:B--2---:R2:W3:Y:S02]  /*84d0*/  SYNCS.PHASECHK.TRANS64.TRYWAIT P1, [R0+URZ+0x36438], R10 ;  /* 0x0364380a000075a7 */ /* 0x0044e4000802017f */
[----:B---3--:R-:W-:Y:S05]  /*84e0*/  @!P1 NANOSLEEP.SYNCS 0x989680 ;  /* 0x009896800000995d */ /* 0x008fea0003900000 */
[----:B------:R-:W3:Y:S02]  /*84f0*/  @!P1 SYNCS.PHASECHK.TRANS64 P1, [R0+URZ+0x36438], R10 ;  /* 0x0364380a000095a7 */ /* 0x000ee4000802007f */
[----:B---3--:R-:W-:Y:S05]  /*8500*/  @!P1 BRA `(.L_x_207) ;  /* 0xfffffffc00f09947 */ /* 0x008fea000383ffff */
[----:B------:R-:W-:Y:S05]  /*8510*/  BRA `(.L_x_238) ;  /* 0xfffffff000187947 */ /* 0x000fea000383ffff */
.L_x_209:
[----:B---3--:R3:W4:Y:S02]  /*8520*/  SYNCS.PHASECHK.TRANS64.TRYWAIT P1, [R0+URZ+0x36428], R5 ;  /* 0x03642805000075a7 */ /* 0x008724000802017f */
[----:B----4-:R-:W-:Y:S05]  /*8530*/  @!P1 NANOSLEEP.SYNCS 0x989680 ;  /* 0x009896800000995d */ /* 0x010fea0003900000 */
[----:B------:R-:W4:Y:S02]  /*8540*/  @!P1 SYNCS.PHASECHK.TRANS64 P1, [R0+URZ+0x36428], R5 ;  /* 0x03642805000095a7 */ /* 0x000f24000802007f */
[----:B----4-:R-:W-:Y:S05]  /*8550*/  @!P1 BRA `(.L_x_209) ;  /* 0xfffffffc00f09947 */ /* 0x010fea000383ffff */
[----:B------:R-:W-:Y:S05]  /*8560*/  BRA `(.L_x_239) ;  /* 0xfffffff000c07947 */ /* 0x000fea000383ffff */
.L_x_211:
[----:B---3--:R3:W4:Y:S02]  /*8570*/  SYNCS.PHASECHK.TRANS64.TRYWAIT P1, [R0+URZ+0x36438], R3 ;  /* 0x03643803000075a7 */ /* 0x008724000802017f */
[----:B----4-:R-:W-:Y:S05]  /*8580*/  @!P1 NANOSLEEP.SYNCS 0x989680 ;  /* 0x009896800000995d */ /* 0x010fea0003900000 */
[----:B------:R-:W4:Y:S02]  /*8590*/  @!P1 SYNCS.PHASECHK.TRANS64 P1, [R0+URZ+0x36438], R3 ;  /* 0x03643803000095a7 */ /* 0x000f24000802007f */
[----:B----4-:R-:W-:Y:S05]  /*85a0*/  @!P1 BRA `(.L_x_211) ;  /* 0xfffffffc00f09947 */ /* 0x010fea000383ffff */
[----:B------:R-:W-:Y:S05]  /*85b0*/  BRA `(.L_x_240) ;  /* 0xfffffff400587947 */ /* 0x000fea000383ffff */
.L_x_213:
[----:B------:R-:W-:Y:S01]  /*85c0*/  BSSY B0, `(.L_x_241) ;  /* 0x0000006000007945 */ /* 0x000fe20003800000 */
[----:B------:R-:W-:-:S07]  /*85d0*/  IMAD.MOV.U32 R15, RZ, RZ, -0x1 ;  /* 0xffffffffff0f7424 */ /* 0x000fce00078e00ff */
[----:B-12---:R-:W-:Y:S05]  /*85e0*/  WARPSYNC.COLLECTIVE R15, `(.L_x_242) ;  /* 0x000000000f0c7348 */ /* 0x006fea0003c00000 */
[----:B------:R-:W-:Y:S02]  /*85f0*/  ELECT P6, UR62, PT ;  /* 0x00000000003e782f */ /* 0x000fe400038c0000 */
[----:B------:R-:W-:Y:S01]  /*8600*/  MOV R14, UR62 ;  /* 0x0000003e000e7c02 */ /* 0x000fe20008000f00 */
[----:B-12---:R-:W-:Y:S10]  /*8610*/  ENDCOLLECTIVE ;  /* 0x000000000000791b */ /* 0x006ff40003800000 */
.L_x_242:
[----:B------:R-:W-:Y:S05]  /*8620*/  BSYNC B0 ;  /* 0x0000000000007941 */ /* 0x000fea0003800000 */
.L_x_241:
[----:B------:R-:W-:Y:S01]  /*8630*/  PLOP3.LUT P0, PT, P6, PT, PT, 0x80, 0x0 ;  /* 0x000000000000781c */ /* 0x000fe2000370f070 */
[----:B------:R-:W-:-:S12]  /*8640*/  BRA `(.L_x_243) ;  /* 0xfffffff8000c7947 */ /* 0x000fd8000383ffff */
.L_x_217:
[----:B-1----:R1:W2:Y:S02]  /*8650*/  SYNCS.PHASECHK.TRANS64.TRYWAIT P0, [R7+URZ], R0 ;  /* 0x00000000070075a7 */ /* 0x0022a4000800017f */
[----:B--2---:R-:W-:Y:S05]  /*8660*/  @!P0 NANOSLEEP.SYNCS 0x989680 ;  /* 0x009896800000895d */ /* 0x004fea0003900000 */
[----:B------:R-:W2:Y:S02]  /*8670*/  @!P0 SYNCS.PHASECHK.TRANS64 P0, [R7+URZ], R0 ;  /* 0x00000000070085a7 */ /* 0x000ea4000800007f */
[----:B--2---:R-:W-:Y:S05]  /*8680*/  @!P0 BRA `(.L_x_217) ;  /* 0xfffffffc00f08947 */ /* 0x004fea000383ffff */
[----:B------:R-:W-:Y:S05]  /*8690*/  BRA `(.L_x_244) ;  /* 0xfffffff8004c7947 */ /* 0x000fea000383ffff */
.L_x_218:
[----:B--2---:R2:W3:Y:S02]  /*86a0*/  SYNCS.PHASECHK.TRANS64.TRYWAIT P0, [R3+URZ], R2 ;  /* 0x00000002030075a7 */ /* 0x0044e4000800017f */
[----:B---3--:R-:W-:Y:S05]  /*86b0*/  @!P0 NANOSLEEP.SYNCS 0x989680 ;  /* 0x009896800000895d */ /* 0x008fea0003900000 */
[----:B------:R-:W3:Y:S02]  /*86c0*/  @!P0 SYNCS.PHASECHK.TRANS64 P0, [R3+URZ], R2 ;  /* 0x00000002030085a7 */ /* 0x000ee4000800007f */
[----:B---3--:R-:W-:Y:S05]  /*86d0*/  @!P0 BRA `(.L_x_218) ;  /* 0xfffffffc00f08947 */ /* 0x008fea000383ffff */
[----:B------:R-:W-:Y:S05]  /*86e0*/  BRA `(.L_x_245) ;  /* 0xfffffff800407947 */ /* 0x000fea000383ffff */
.L_x_246:
        /* <DEDUP_REMOVED lines=9> */
.L_x_7650:


//--------------------- .text._ZN7cutlass13device_kernelIN5flash11enable_sm90INS1_16FlashAttnBwdSm90INS1_25CollectiveMainloopBwdSm90ILi2ELi1ELi1EN4cute5tupleIJNS5_1CILi1EEES8_S8_EEENS6_IJNS7_ILi64EEENS7_ILi96EEENS7_ILi192EEEEEENS_6half_tEfNS_4arch4Sm90ELb0ELb0ELb1ELb0ELb0ELb0ELb1ELb0ELi3ELi1ELi1ELi1ELb0EEENS1_24CollectiveEpilogueBwdGQAISD_fSG_Li384ELb0ELb0EEENS1_19SingleTileSchedulerILb0ELb0ELb0ELi96EEEEEEEEEvNT_6ParamsE --------------------------
	.section	.text._ZN7cutlass13device_kernelIN5flash11enable_sm90INS1_16FlashAttnBwdSm90INS1_25CollectiveMainloopBwdSm90ILi2ELi1ELi1EN4cute5tupleIJNS5_1CILi1EEES8_S8_EEENS6_IJNS7_ILi64EEENS7_ILi96EEENS7_ILi192EEEEEENS_6half_tEfNS_4arch4Sm90ELb0ELb0ELb1ELb0ELb0ELb0ELb1ELb0ELi3ELi1ELi1ELi1ELb0EEENS1_24CollectiveEpilogueBwdGQAISD_fSG_Li384ELb0ELb0EEENS1_19SingleTileSchedulerILb0ELb0ELb0ELi96EEEEEEEEEvNT_6ParamsE,"ax",@progbits
	.align	128
.text._ZN7cutlass13device_kernelIN5flash11enable_sm90INS1_16FlashAttnBwdSm90INS1_25CollectiveMainloopBwdSm90ILi2ELi1ELi1EN4cute5tupleIJNS5_1CILi1EEES8_S8_EEENS6_IJNS7_ILi64EEENS7_ILi96EEENS7_ILi192EEEEEENS_6half_tEfNS_4arch4Sm90ELb0ELb0ELb1ELb0ELb0ELb0ELb1ELb0ELi3ELi1ELi1ELi1ELb0EEENS1_24CollectiveEpilogueBwdGQAISD_fSG_Li384ELb0ELb0EEENS1_19SingleTileSchedulerILb0ELb0ELb0ELi96EEEEEEEEEvNT_6ParamsE:
        .type           _ZN7cutlass13device_kernelIN5flash11enable_sm90INS1_16FlashAttnBwdSm90INS1_25CollectiveMainloopBwdSm90ILi2ELi1ELi1EN4cute5tupleIJNS5_1CILi1EEES8_S8_EEENS6_IJNS7_ILi64EEENS7_ILi96EEENS7_ILi192EEEEEENS_6half_tEfNS_4arch4Sm90ELb0ELb0ELb1ELb0ELb0ELb0ELb1ELb0ELi3ELi1ELi1ELi1ELb0EEENS1_24CollectiveEpilogueBwdGQAISD_fSG_Li384ELb0ELb0EEENS1_19SingleTileSchedulerILb0ELb0ELb0ELi96EEEEEEEEEvNT_6ParamsE,@function
        .size           _ZN7cutlass13device_kernelIN5flash11enable_sm90INS1_16FlashAttnBwdSm90INS1_25CollectiveMainloopBwdSm90ILi2ELi1ELi1EN4cute5tupleIJNS5_1CILi1EEES8_S8_EEENS6_IJNS7_ILi64EEENS7_ILi96EEENS7_ILi192EEEEEENS_6half_tEfNS_4arch4Sm90ELb0ELb0ELb1ELb0ELb0ELb0ELb1ELb0ELi3ELi1ELi1ELi1ELb0EEENS1_24CollectiveEpilogueBwdGQAISD_fSG_Li384ELb0ELb0EEENS1_19SingleTileSchedulerILb0ELb0ELb0ELi96EEEEEEEEEvNT_6ParamsE,(.L_x_7651 - _ZN7cutlass13device_kernelIN5flash11enable_sm90INS1_16FlashAttnBwdSm90INS1_25CollectiveMainloopBwdSm90ILi2ELi1ELi1EN4cute5tupleIJNS5_1CILi1EEES8_S8_EEENS6_IJNS7_ILi64EEENS7_ILi96EEENS7_ILi192EEEEEENS_6half_tEfNS_4arch4Sm90ELb0ELb0ELb1ELb0ELb0ELb0ELb1ELb0ELi3ELi1ELi1ELi1ELb0EEENS1_24CollectiveEpilogueBwdGQAISD_fSG_Li384ELb0ELb0EEENS1_19SingleTileSchedulerILb0ELb0ELb0ELi96EEEEEEEEEvNT_6ParamsE)
        .other          _ZN7cutlass13device_kernelIN5flash11enable_sm90INS1_16FlashAttnBwdSm90INS1_25CollectiveMainloopBwdSm90ILi2ELi1ELi1EN4cute5tupleIJNS5_1CILi1EEES8_S8_EEENS6_IJNS7_ILi64EEENS7_ILi96EEENS7_ILi192EEEEEENS_6half_tEfNS_4arch4Sm90ELb0ELb0ELb1ELb0ELb0ELb0ELb1ELb0ELi3ELi1ELi1ELi1ELb0EEENS1_24CollectiveEpilogueBwdGQAISD_fSG_Li384ELb0ELb0EEENS1_19SingleTileSchedulerILb0ELb0ELb0ELi96EEEEEEEEEvNT_6ParamsE,@"STO_CUDA_ENTRY STV_DEFAULT"
_ZN7cutlass13device_kernelIN5flash11enable_sm90INS1_16FlashAttnBwdSm90INS1_25CollectiveMainloopBwdSm90ILi2ELi1ELi1EN4cute5tupleIJNS5_1CILi1EEES8_S8_EEENS6_IJNS7_ILi64EEENS7_ILi96EEENS7_ILi192EEEEEENS_6half_tEfNS_4arch4Sm90ELb0ELb0ELb1ELb0ELb0ELb0ELb1ELb0ELi3ELi1ELi1ELi1ELb0EEENS1_24CollectiveEpilogueBwdGQAISD_fSG_Li384ELb0ELb0EEENS1_19SingleTileSchedulerILb0ELb0ELb0ELi96EEEEEEEEEvNT_6ParamsE:
[----:B------:R-:W1:Y:S01]  /*0000*/  LDC R1, c[0x0][0x28] ;  /* 0x00000a00ff017b82 */ /* 0x000e620000000800 */
[----:B------:R-:W2:Y:S01]  /*0010*/  S2R R3, SR_TID.X ;  /* 0x0000000000037919 */ /* 0x000ea20000002100 */
[----:B------:R-:W-:Y:S01]  /*0020*/  ELECT P0, URZ, PT ;  /* 0x00000000003f782f */ /* 0x000fe20003800000 */
[----:B------:R-:W-:Y:S01]  /*0030*/  BSSY B0, `(.L_x_247) ;  /* 0x0000013000007945 */ /* 0x000fe20003800000 */
[----:B--2---:R-:W-:-:S05]  /*0040*/  SHF.R.U32.HI R0, RZ, 0x5, R3 ;  /* 0x00000005ff007819 */ /* 0x004fca0000011603 */
[----:B------:R-:W2:Y:S02]  /*0050*/  SHFL.IDX PT, R2, R0, RZ, 0x1f ;  /* 0x00001fff00027589 */ /* 0x000ea400000e0000 */
[----:B--2---:R-:W-:-:S13]  /*0060*/  ISETP.EQ.AND P0, PT, R2, RZ, P0 ;  /* 0x000000ff0200720c */ /* 0x004fda0000702270 */
[----:B-1----:R-:W-:Y:S05]  /*0070*/  @!P0 BRA `(.L_x_248) ;  /* 0x0000000000388947 */ /* 0x002fea0003800000 */
[----:B------:R-:W-:Y:S02]  /*0080*/  ULDC.64 UR4, c[0x0][0x198] ;  /* 0x0000660000047ab9 */ /* 0x000fe40000000a00 */
[----:B------:R-:W-:Y:S02]  /*0090*/  UIADD3 UR6, UP0, UR4, 0xf0, URZ ;  /* 0x000000f004067890 */ /* 0x000fe4000ff1e03f */
[----:B------:R-:W-:Y:S02]  /*00a0*/  UIADD3 UR8, UP1, UR4, 0x1f0, URZ ;  /* 0x000001f004087890 */ /* 0x000fe4000ff3e03f */
[----:B------:R-:W-:Y:S02]  /*00b0*/  UIADD3 UR10, UP2, UR4, 0x2f0, URZ ;  /* 0x000002f0040a7890 */ /* 0x000fe4000ff5e03f */
[----:B------:R-:W-:Y:S02]  /*00c0*/  UIADD3 UR4, UP3, UR4, 0x3f0, URZ ;  /* 0x000003f004047890 */ /* 0x000fe4000ff7e03f */
[----:B------:R-:W-:-:S02]  /*00d0*/  UIADD3.X UR7, URZ, UR5, URZ, UP0, !UPT ;  /* 0x000000053f077290 */ /* 0x000fc400087fe43f */
[----:B------:R-:W-:Y:S02]  /*00e0*/  UIADD3.X UR9, URZ, UR5, URZ, UP1, !UPT ;  /* 0x000000053f097290 */ /* 0x000fe40008ffe43f */
[----:B------:R-:W-:Y:S02]  /*00f0*/  UIADD3.X UR11, URZ, UR5, URZ, UP2, !UPT ;  /* 0x000000053f0b7290 */ /* 0x000fe400097fe43f */
[----:B------:R-:W-:-:S03]  /*0100*/  UIADD3.X UR5, URZ, UR5, URZ, UP3, !UPT ;  /* 0x000000053f057290 */ /* 0x000fc60009ffe43f */
[----:B------:R1:W-:Y:S02]  /*0110*/  UTMACCTL.PF [UR6] ;  /* 0x00000000060079b9 */ /* 0x0003e40008040000 */
[----:B------:R1:W-:Y:S02]  /*0120*/  UTMACCTL.PF [UR8] ;  /* 0x00000000080079b9 */ /* 0x0003e40008040000 */
[----:B------:R1:W-:Y:S02]  /*0130*/  UTMACCTL.PF [UR10] ;  /* 0x000000000a0079b9 */ /* 0x0003e40008040000 */
[----:B------:R1:W-:Y:S02]  /*0140*/  UTMACCTL.PF [UR4] ;  /* 0x00000000040079b9 */ /* 0x0003e40008040000 */
[----:B-1----:R-:W-:Y:S01]  /*0150*/  NOP ;  /* 0x0000000000007918 */ /* 0x002fe20000000000 */
.L_x_248:
[----:B------:R-:W-:Y:S05]  /*0160*/  BSYNC B0 ;  /* 0x0000000000007941 */ /* 0x000fea0003800000 */
.L_x_247:
        /* <DEDUP_REMOVED lines=30> */
[----:B------:R1:W5:Y:S01]  /*0350*/  SYNCS.EXCH.64 URZ, [UR8+0x36420], UR4 ;  /* 0x03642004083f75b2 */ /* 0x0003620008000100 */
[----:B------:R1:W1:Y:S01]  /*0360*/  SYNCS.EXCH.64 URZ, [UR8+0x36418], UR6 ;  /* 0x03641806083f75b2 */ /* 0x0002620008000100 */
[----:B------:R1:W1:Y:S01]  /*0370*/  SYNCS.EXCH.64 URZ, [UR8+0x36428], UR4 ;  /* 0x03642804083f75b2 */ /* 0x0002620008000100 */
[----:B------:R-:W-:Y:S01]  /*0380*/  NOP ;  /* 0x0000000000007918 */ /* 0x000fe20000000000 */
.L_x_249:
[----:B------:R-:W3:Y:S01]  /*0390*/  SHFL.IDX PT, R3, R0, RZ, 0x1f ;  /* 0x00001fff00037589 */ /* 0x000ee200000e0000 */
[----:B------:R-:W-:Y:S01]  /*03a0*/  NOP ;  /* 0x0000000000007918 */ /* 0x000fe20000000000 */
[----:B---3--:R-:W-:-:S13]  /*03b0*/  ISETP.NE.AND P0, PT, R3, RZ, PT ;  /* 0x000000ff0300720c */ /* 0x008fda0003f05270 */
        /* <DEDUP_REMOVED lines=15> */
[----:B------:R3:W1:Y:S02]  /*04b0*/  SYNCS.EXCH.64 URZ, [UR8+0x36438], UR6 ;  /* 0x03643806083f75b2 */ /* 0x0006640008000100 */
[----:B---3--:R-:W-:Y:S01]  /*04c0*/  NOP ;  /* 0x0000000000007918 */ /* 0x008fe20000000000 */
.L_x_250:
[----:B------:R-:W-:Y:S01]  /*04d0*/  ISETP.NE.AND P0, PT, R2, RZ, PT ;  /* 0x000000ff0200720c */ /* 0x000fe20003f05270 */
[----:B------:R-:W-:Y:S01]  /*04e0*/  IMAD.MOV.U32 R18, RZ, RZ, 0x1 ;  /* 0x00000001ff127424 */ /* 0x000fe200078e00ff */
[----:B------:R-:W-:Y:S01]  /*04f0*/  NOP ;  /* 0x0000000000007918 */ /* 0x000fe20000000000 */
[----:B------:R-:W-:Y:S03]  /*0500*/  BSSY B6, `(.L_x_251) ;  /* 0x00006f9000067945 */ /* 0x000fe60003800000 */
[----:B------:R-:W-:Y:S01]  /*0510*/  SEL R18, R18, 0x2, !P0 ;  /* 0x0000000212127807 */ /* 0x000fe20004000000 */
[----:B-12-45:R-:W-:Y:S06]  /*0520*/  BAR.SYNC.DEFER_BLOCKING 0x0 ;  /* 0x0000000000007b1d */ /* 0x036fec0000010000 */
[----:B------:R-:W-:Y:S05]  /*0530*/  @!P0 BRA `(.L_x_252) ;  /* 0x0000003c00b08947 */ /* 0x000fea0003800000 */
.L_x_253:
        /* <DEDUP_REMOVED lines=13> */
[----:B----4-:R-:W-:Y:S05]  /*0610*/  @!P0 BRA `(.L_x_254) ;  /* 0x0000006c009c8947 */ /* 0x010fea0003800000 */
        /* <DEDUP_REMOVED lines=23> */
.L_x_256:
        /* <DEDUP_REMOVED lines=15> */
.L_x_255:
        /* <DEDUP_REMOVED lines=20> */
.L_x_258:
        /* <DEDUP_REMOVED lines=15> */
.L_x_257:
        /* <DEDUP_REMOVED lines=8> */
.L_x_339:
[----:B------:R-:W-:Y:S02]  /*0b30*/  SHF.L.U32 R10, RZ, 0x1f, RZ ;  /* 0x0000001fff0a7819 */ /* 0x000fe400000006ff */
[----:B------:R-:W-:Y:S01]  /*0b40*/  LOP3.LUT R5, R2, 0xffffff80, RZ, 0xc0, !PT ;  /* 0xffffff8002057812 */ /* 0x000fe200078ec0ff */
[----:B--2---:R-:W-:Y:S01]  /*0b50*/  IMAD.HI R2, R14, 0x55555556, RZ ;  /* 0x555555560e027827 */ /* 0x004fe200078e02ff */
[----:B------:R-:W2:Y:S03]  /*0b60*/  SYNCS.PHASECHK.TRANS64.TRYWAIT P0, [UR36+0x36400], R10 ;  /* 0x0364000aff0075a7 */ /* 0x000ea60008000164 */
[----:B------:R-:W-:Y:S01]  /*0b70*/  IMAD.IADD R6, R0, 0x1, -R5 ;  /* 0x0000000100067824 */ /* 0x000fe200078e0a05 */
[----:B------:R-:W-:-:S04]  /*0b80*/  LEA.HI R5, R2, R2, RZ, 0x1 ;  /* 0x0000000202057211 */ /* 0x000fc800078f08ff */
[----:B------:R-:W-:-:S04]  /*0b90*/  SHF.R.S32.HI R7, RZ, 0x1f, R6 ;  /* 0x0000001fff077819 */ /* 0x000fc80000011406 */
[CC--:B------:R-:W-:Y:S02]  /*0ba0*/  LEA.HI R8, R7.reuse, R6.reuse, RZ, 0x2 ;  /* 0x0000000607087211 */ /* 0x0c0fe400078f10ff */
[----:B------:R-:W-:Y:S02]  /*0bb0*/  LEA.HI R7, R7, R6, RZ, 0x5 ;  /* 0x0000000607077211 */ /* 0x000fe400078f28ff */
[--C-:B------:R-:W-:Y:S02]  /*0bc0*/  SHF.R.S32.HI R9, RZ, 0x2, R8.reuse ;  /* 0x00000002ff097819 */ /* 0x100fe40000011408 */
[----:B------:R-:W-:Y:S02]  /*0bd0*/  SHF.R.S32.HI R4, RZ, 0x1f, R8 ;  /* 0x0000001fff047819 */ /* 0x000fe40000011408 */
[----:B------:R-:W-:Y:S02]  /*0be0*/  SHF.R.S32.HI R7, RZ, 0x5, R7 ;  /* 0x00000005ff077819 */ /* 0x000fe40000011407 */
[----:B------:R-:W-:-:S04]  /*0bf0*/  LEA.HI R4, R4, R9, RZ, 0x3 ;  /* 0x0000000904047211 */ /* 0x000fc800078f18ff */
[----:B------:R-:W-:Y:S01]  /*0c00*/  LOP3.LUT R2, R4, 0xfffffff8, RZ, 0xc0, !PT ;  /* 0xfffffff804027812 */ /* 0x000fe200078ec0ff */
[----:B------:R-:W-:-:S04]  /*0c10*/  IMAD R4, R5, -0x3, R14 ;  /* 0xfffffffd05047824 */ /* 0x000fc800078e020e */
[----:B------:R-:W-:Y:S01]  /*0c20*/  IMAD.IADD R2, R9, 0x1, -R2 ;  /* 0x0000000109027824 */ /* 0x000fe200078e0a02 */
[----:B--2---:R-:W-:Y:S06]  /*0c30*/  @P0 BRA `(.L_x_260) ;  /* 0x0000000000080947 */ /* 0x004fec0003800000 */
[----:B------:R-:W2:Y:S02]  /*0c40*/  SYNCS.PHASECHK.TRANS64.TRYWAIT P0, [UR36+0x36400], R10 ;  /* 0x0364000aff0075a7 */ /* 0x000ea40008000164 */
[----:B--2---:R-:W-:Y:S05]  /*0c50*/  @!P0 BRA `(.L_x_261) ;  /* 0x0000006800348947 */ /* 0x004fea0003800000 */
.L_x_260:
        /* <DEDUP_REMOVED lines=51> */
[----:B------:R-:W-:Y:S01]  /*0f90*/  IMAD.SHL.U32 R17, R6, 0x4, RZ ;  /* 0x0000000406117824 */ /* 0x000fe200078e00ff */
[----:B------:R-:W-:Y:S06]  /*0fa0*/  @!P0 BRA `(.L_x_262) ;  /* 0x00000028006c8947 */ /* 0x000fec0003800000 */
[CC--:B------:R-:W-:Y:S01]  /*0fb0*/  LEA.HI R2, R3.reuse, R0.reuse, RZ, 0x4 ;  /* 0x0000000003027211 */ /* 0x0c0fe200078f20ff */
[----:B------:R-:W3:Y:S01]  /*0fc0*/  S2R R14, SR_CTAID.X ;  /* 0x00000000000e7919 */ /* 0x000ee20000002500 */
[----:B------:R-:W-:Y:S01]  /*0fd0*/  LEA.HI R7, R3, R0, RZ, 0x5 ;  /* 0x0000000003077211 */ /* 0x000fe200078f28ff */
[----:B------:R-:W3:Y:S01]  /*0fe0*/  LDC R19, c[0x0][0x290] ;  /* 0x0000a400ff137b82 */ /* 0x000ee20000000800 */
[----:B--2---:R-:W-:Y:S01]  /*0ff0*/  LOP3.LUT R5, R2, 0xfffffff0, RZ, 0xc0, !PT ;  /* 0xfffffff002057812 */ /* 0x004fe200078ec0ff */
[----:B------:R-:W-:Y:S01]  /*1000*/  IMAD.HI R13, R16, 0x55555556, RZ ;  /* 0x55555556100d7827 */ /* 0x000fe200078e02ff */
[----:B------:R-:W-:Y:S02]  /*1010*/  LOP3.LUT R9, R8, 0xfffffffc, RZ, 0xc0, !PT ;  /* 0xfffffffc08097812 */ /* 0x000fe400078ec0ff */
[----:B------:R-:W-:Y:S02]  /*1020*/  CS2R R118, SRZ ;  /* 0x0000000000767805 */ /* 0x000fe4000001ff00 */
[----:B------:R-:W-:Y:S01]  /*1030*/  SHF.R.S32.HI R2, RZ, 0x4, R2 ;  /* 0x00000004ff027819 */ /* 0x000fe20000011402 */
[----:B------:R-:W-:Y:S01]  /*1040*/  IMAD.IADD R5, R0, 0x1, -R5 ;  /* 0x0000000100057824 */ /* 0x000fe200078e0a05 */
[----:B------:R-:W-:Y:S01]  /*1050*/  LEA.HI R13, R13, R13, RZ, 0x1 ;  /* 0x0000000d0d0d7211 */ /* 0x000fe200078f08ff */
[----:B------:R-:W-:Y:S01]  /*1060*/  IMAD.IADD R12, R6, 0x1, -R9 ;  /* 0x00000001060c7824 */ /* 0x000fe200078e0a09 */
[----:B------:R-:W-:-:S02]  /*1070*/  SHF.R.S32.HI R6, RZ, 0x5, R7 ;  /* 0x00000005ff067819 */ /* 0x000fc40000011407 */
[----:B------:R-:W-:Y:S02]  /*1080*/  CS2R R116, SRZ ;  /* 0x0000000000747805 */ /* 0x000fe4000001ff00 */
[----:B------:R-:W-:Y:S01]  /*1090*/  LEA.HI R0, R5, R5, RZ, 0x1 ;  /* 0x0000000505007211 */ /* 0x000fe200078f08ff */
[----:B------:R-:W-:Y:S01]  /*10a0*/  IMAD R13, R13, -0x3, R16 ;  /* 0xfffffffd0d0d7824 */ /* 0x000fe200078e0210 */
[----:B------:R-:W-:Y:S02]  /*10b0*/  SHF.R.S32.HI R10, RZ, 0x1f, R5 ;  /* 0x0000001fff0a7819 */ /* 0x000fe40000011405 */
[----:B------:R-:W-:Y:S02]  /*10c0*/  CS2R R114, SRZ ;  /* 0x0000000000727805 */ /* 0x000fe4000001ff00 */
[----:B------:R-:W-:Y:S02]  /*10d0*/  SHF.R.S32.HI R3, RZ, 0x1, R0 ;  /* 0x00000001ff037819 */ /* 0x000fe40000011400 */
[----:B------:R-:W-:-:S02]  /*10e0*/  CS2R R112, SRZ ;  /* 0x0000000000707805 */ /* 0x000fc4000001ff00 */
[----:B------:R-:W-:Y:S02]  /*10f0*/  SHF.R.S32.HI R8, RZ, 0x1f, R0 ;  /* 0x0000001fff087819 */ /* 0x000fe40000011400 */
[----:B------:R-:W-:Y:S02]  /*1100*/  CS2R R110, SRZ ;  /* 0x00000000006e7805 */ /* 0x000fe4000001ff00 */
[----:B------:R-:W-:Y:S02]  /*1110*/  LEA.HI R10, R10, R5, RZ, 0x3 ;  /* 0x000000050a0a7211 */ /* 0x000fe400078f18ff */
[----:B------:R-:W-:Y:S02]  /*1120*/  CS2R R108, SRZ ;  /* 0x00000000006c7805 */ /* 0x000fe4000001ff00 */
[----:B------:R-:W-:Y:S02]  /*1130*/  LEA.HI R8, R8, R3, RZ, 0x2 ;  /* 0x0000000308087211 */ /* 0x000fe400078f10ff */
[----:B------:R-:W-:-:S02]  /*1140*/  CS2R R106, SRZ ;  /* 0x00000000006a7805 */ /* 0x000fc4000001ff00 */
[----:B------:R-:W-:Y:S01]  /*1150*/  LOP3.LUT R0, R0, 0x7fffffe, RZ, 0xc0, !PT ;  /* 0x07fffffe00007812 */ /* 0x000fe200078ec0ff */
[----:B------:R-:W-:Y:S01]  /*1160*/  IMAD.SHL.U32 R10, R10, 0x20, RZ ;  /* 0x000000200a0a7824 */ /* 0x000fe200078e00ff */
[----:B------:R-:W-:Y:S02]  /*1170*/  LOP3.LUT R8, R8, 0xfffffffc, RZ, 0xc0, !PT ;  /* 0xfffffffc08087812 */ /* 0x000fe400078ec0ff */
[----:B------:R-:W-:Y:S02]  /*1180*/  CS2R R104, SRZ ;  /* 0x0000000000687805 */ /* 0x000fe4000001ff00 */
[----:B------:R-:W-:Y:S01]  /*1190*/  SHF.R.S32.HI R7, RZ, 0x1f, R7 ;  /* 0x0000001fff077819 */ /* 0x000fe20000011407 */
[----:B------:R-:W-:Y:S01]  /*11a0*/  IMAD.IADD R5, R5, 0x1, -R0 ;  /* 0x0000000105057824 */ /* 0x000fe200078e0a00 */
[----:B------:R-:W-:Y:S01]  /*11b0*/  LOP3.LUT R9, R10, 0x7fffff00, RZ, 0xc0, !PT ;  /* 0x7fffff000a097812 */ /* 0x000fe200078ec0ff */
[----:B------:R-:W-:Y:S01]  /*11c0*/  IMAD.IADD R8, R3, 0x1, -R8 ;  /* 0x0000000103087824 */ /* 0x000fe200078e0a08 */
[----:B------:R-:W-:Y:S01]  /*11d0*/  LEA.HI R7, R7, R6, RZ, 0x2 ;  /* 0x0000000607077211 */ /* 0x000fe200078f10ff */
[----:B------:R-:W-:Y:S01]  /*11e0*/  IMAD.SHL.U32 R3, R2, 0x8, RZ ;  /* 0x0000000802037824 */ /* 0x000fe200078e00ff */
[----:B------:R-:W-:Y:S01]  /*11f0*/  CS2R R102, SRZ ;  /* 0x0000000000667805 */ /* 0x000fe2000001ff00 */
[----:B------:R-:W-:Y:S01]  /*1200*/  IMAD.SHL.U32 R0, R8, 0x40, RZ ;  /* 0x0000004008007824 */ /* 0x000fe200078e00ff */
[----:B------:R-:W-:Y:S01]  /*1210*/  LOP3.LUT R7, R7, 0x3ffffc, RZ, 0xc0, !PT ;  /* 0x003ffffc07077812 */ /* 0x000fe200078ec0ff */
[----:B------:R-:W-:Y:S01]  /*1220*/  IMAD R10, R16, 0x800, R9 ;  /* 0x00000800100a7824 */ /* 0x000fe200078e0209 */
[----:B------:R-:W-:Y:S01]  /*1230*/  LOP3.LUT P0, RZ, R8, 0x2, RZ, 0xc0, !PT ;  /* 0x0000000208ff7812 */ /* 0x000fe2000780c0ff */
[----:B---3--:R-:W-:Y:S01]  /*1240*/  IMAD R2, R14, -0x60, R19 ;  /* 0xffffffa00e027824 */ /* 0x008fe200078e0213 */
[----:B------:R-:W-:Y:S01]  /*1250*/  LOP3.LUT R0, R0, 0xc0, RZ, 0xc0, !PT ;  /* 0x000000c000007812 */ /* 0x000fe200078ec0ff */
[----:B------:R-:W-:Y:S01]  /*1260*/  IMAD.IADD R7, R6, 0x1, -R7 ;  /* 0x0000000106077824 */ /* 0x000fe200078e0a07 */
[----:B------:R-:W-:Y:S01]  /*1270*/  LOP3.LUT R8, R18, 0x1, RZ, 0xfc, !PT ;  /* 0x0000000112087812 */ /* 0x000fe200078efcff */
[----:B------:R-:W-:Y:S01]  /*1280*/  IMAD R10, R5, 0x20, R10 ;  /* 0x00000020050a7824 */ /* 0x000fe200078e020a */
[----:B------:R-:W-:Y:S01]  /*1290*/  LOP3.LUT R3, R0, 0x8, R3, 0xf8, !PT ;  /* 0x0000000800037812 */ /* 0x000fe200078ef803 */
[----:B------:R-:W-:Y:S01]  /*12a0*/  VIADD R5, R15, 0x3f ;  /* 0x0000003f0f057836 */ /* 0x000fe20000000000 */
[----:B------:R-:W-:Y:S01]  /*12b0*/  SHF.R.U32.HI R0, RZ, 0x3, R0 ;  /* 0x00000003ff007819 */ /* 0x000fe20000011600 */
[----:B------:R-:W-:Y:S01]  /*12c0*/  IMAD R7, R7, 0x200, R10 ;  /* 0x0000020007077824 */ /* 0x000fe200078e020a */
[----:B------:R-:W-:Y:S01]  /*12d0*/  CS2R R100, SRZ ;  /* 0x0000000000647805 */ /* 0x000fe2000001ff00 */
[----:B------:R-:W-:Y:S01]  /*12e0*/  IMAD.MOV.U32 R10, RZ, RZ, 0x20 ;  /* 0x00000020ff0a7424 */ /* 0x000fe200078e00ff */
[----:B------:R-:W-:Y:S01]  /*12f0*/  LOP3.LUT R0, R3, R0, RZ, 0x3c, !PT ;  /* 0x0000000003007212 */ /* 0x000fe200078e3cff */
[----:B------:R-:W-:Y:S01]  /*1300*/  IMAD R13, R13, -0x20, R2 ;  /* 0xffffffe00d0d7824 */ /* 0x000fe200078e0202 */
[----:B------:R-:W-:Y:S01]  /*1310*/  SHF.R.S32.HI R6, RZ, 0x1f, R5 ;  /* 0x0000001fff067819 */ /* 0x000fe20000011405 */
[----:B------:R-:W-:Y:S01]  /*1320*/  IMAD.MOV.U32 R2, RZ, RZ, RZ ;  /* 0x000000ffff027224 */ /* 0x000fe200078e00ff */
[----:B------:R-:W-:Y:S01]  /*1330*/  SEL R10, R10, 0xffffffe0, !P0 ;  /* 0xffffffe00a0a7807 */ /* 0x000fe20004000000 */
[----:B------:R-:W-:Y:S01]  /*1340*/  IMAD.IADD R9, R0, 0x1, R7 ;  /* 0x0000000100097824 */ /* 0x000fe200078e0207 */
[----:B------:R-:W-:Y:S01]  /*1350*/  LEA.HI R156, R6, R5, RZ, 0x6 ;  /* 0x00000005069c7211 */ /* 0x000fe200078f30ff */
[----:B------:R-:W-:Y:S01]  /*1360*/  IMAD R0, R12, -0x2, R13 ;  /* 0xfffffffe0c007824 */ /* 0x000fe200078e020d */
[----:B------:R-:W-:Y:S01]  /*1370*/  CS2R R6, SRZ ;  /* 0x0000000000067805 */ /* 0x000fe2000001ff00 */
[----:B------:R-:W-:Y:S01]  /*1380*/  IMAD.MOV.U32 R5, RZ, RZ, RZ ;  /* 0x000000ffff057224 */ /* 0x000fe200078e00ff */
[----:B------:R-:W-:-:S02]  /*1390*/  LEA R9, R9, UR36, 0x1 ;  /* 0x0000002409097c11 */ /* 0x000fc4000f8e08ff */
        /* <DEDUP_REMOVED lines=38> */
[----:B------:R-:W-:Y:S02]  /*1600*/  SHF.R.S32.HI R156, RZ, 0x6, R156 ;  /* 0x00000006ff9c7819 */ /* 0x000fe4000001149c */
[----:B------:R-:W-:-:S07]  /*1610*/  IADD3 R10, R10, 0x30400, R9 ;  /* 0x000304000a0a7810 */ /* 0x000fce0007ffe009 */
.L_x_273:
[----:B------:R-:W-:-:S13]  /*1620*/  ISETP.NE.AND P0, PT, R8, 0x3, PT ;  /* 0x000000030800780c */ /* 0x000fda0003f05270 */
[----:B---3--:R-:W-:Y:S05]  /*1630*/  @!P0 BRA `(.L_x_263) ;  /* 0x0000000000048947 */ /* 0x008fea0003800000 */
[----:B------:R-:W-:Y:S01]  /*1640*/  BPT.TRAP 0x1 ;  /* 0x000000040000795c */ /* 0x000fe20000300000 */
.L_x_263:
[----:B------:R-:W-:Y:S02]  /*1650*/  LEA R3, R2, UR36, 0x3 ;  /* 0x0000002402037c11 */ /* 0x000fe4000f8e18ff */
[----:B------:R-:W-:-:S04]  /*1660*/  SHF.L.U32 R12, R7, 0x1f, RZ ;  /* 0x0000001f070c7819 */ /* 0x000fc800000006ff */
[----:B------:R2:W3:Y:S01]  /*1670*/  SYNCS.PHASECHK.TRANS64.TRYWAIT P1, [R3+URZ+0x36410], R12 ;  /* 0x0364100c030075a7 */ /* 0x0004e2000802017f */
[----:B------:R-:W-:Y:S05]  /*1680*/  @!P0 BRA `(.L_x_264) ;  /* 0x0000000000048947 */ /* 0x000fea0003800000 */
[----:B------:R-:W-:Y:S01]  /*1690*/  BPT.TRAP 0x1 ;  /* 0x000000040000795c */ /* 0x000fe20000300000 */
.L_x_264:
[----:B---3--:R-:W-:Y:S05]  /*16a0*/  @P1 BRA `(.L_x_265) ;  /* 0x0000000000081947 */ /* 0x008fea0003800000 */
[----:B------:R-:W3:Y:S02]  /*16b0*/  SYNCS.PHASECHK.TRANS64.TRYWAIT P1, [R3+URZ+0x36410], R12 ;  /* 0x0364100c030075a7 */ /* 0x000ee4000802017f */
[----:B---3--:R-:W-:Y:S05]  /*16c0*/  @!P1 BRA `(.L_x_266) ;  /* 0x0000005c00b09947 */ /* 0x008fea0003800000 */
.L_x_265:
[----:B------:R-:W-:Y:S05]  /*16d0*/  WARPSYNC.ALL ;  /* 0x0000000000007948 */ /* 0x000fea0003800000 */
[----:B------:R-:W-:Y:S01]  /*16e0*/  R2UR UR6, R4 ;  /* 0x00000000040672ca */ /* 0x000fe200000e0000 */
[----:B------:R-:W-:Y:S01]  /*16f0*/  UIADD3 UR4, UR36, 0x1e000, URZ ;  /* 0x0001e00024047890 */ /* 0x000fe2000fffe03f */
[C---:B------:R-:W-:Y:S01]  /*1700*/  R2UR UR7, R2.reuse ;  /* 0x00000000020772ca */ /* 0x040fe200000e0000 */
[----:B------:R-:W-:Y:S01]  /*1710*/  WARPGROUP.ARRIVE ;  /* 0x00000000000079c5 */ /* 0x000fe20000000000 */
[----:B------:R-:W-:Y:S01]  /*1720*/  UMOV UR13, 0x40000040 ;  /* 0x40000040000d7882 */ /* 0x000fe20000000000 */
[----:B------:R-:W-:Y:S01]  /*1730*/  USHF.R.U32.HI UR5, URZ, 0x4, UR4 ;  /* 0x000000043f057899 */ /* 0x000fe20008011604 */
[----:B--23--:R-:W-:Y:S01]  /*1740*/  IMAD R12, R2, 0x40, R11 ;  /* 0x00000040020c7824 */ /* 0x00cfe200078e020b */
        /* <DEDUP_REMOVED lines=91> */
[----:B------:R2:W3:Y:S04]  /*1d00*/  LDS R12, [R14+0x30000] ;  /* 0x030000000e0c7984 */ /* 0x0004e80000000800 */
[----:B------:R2:W4:Y:S01]  /*1d10*/  LDS R13, [R14+0x30020] ;  /* 0x030020000e0d7984 */ /* 0x0005220000000800 */
[----:B------:R-:W-:Y:S05]  /*1d20*/  @!P0 BRA `(.L_x_267) ;  /* 0x0000000000048947 */ /* 0x000fea0003800000 */
[----:B------:R-:W-:Y:S01]  /*1d30*/  BPT.TRAP 0x1 ;  /* 0x000000040000795c */ /* 0x000fe20000300000 */
.L_x_267:
[----:B--2---:R-:W-:-:S04]  /*1d40*/  SHF.L.U32 R14, R6, 0x1f, RZ ;  /* 0x0000001f060e7819 */ /* 0x004fc800000006ff */
[----:B------:R2:W5:Y:S01]  /*1d50*/  SYNCS.PHASECHK.TRANS64.TRYWAIT P1, [UR36+0x36430], R14 ;  /* 0x0364300eff0075a7 */ /* 0x0005620008020164 */
[----:B------:R-:W-:Y:S05]  /*1d60*/  @!P0 BRA `(.L_x_268) ;  /* 0x0000000000048947 */ /* 0x000fea0003800000 */
[----:B------:R-:W-:Y:S01]  /*1d70*/  BPT.TRAP 0x1 ;  /* 0x000000040000795c */ /* 0x000fe20000300000 */
.L_x_268:
[----:B-----5:R-:W-:Y:S05]  /*1d80*/  @P1 BRA `(.L_x_269) ;  /* 0x0000000000081947 */ /* 0x020fea0003800000 */
[----:B------:R-:W5:Y:S02]  /*1d90*/  SYNCS.PHASECHK.TRANS64.TRYWAIT P1, [UR36+0x36430], R14 ;  /* 0x0364300eff0075a7 */ /* 0x000f640008020164 */
[----:B-----5:R-:W-:Y:S05]  /*1da0*/  @!P1 BRA `(.L_x_270) ;  /* 0x00000058000c9947 */ /* 0x020fea0003800000 */
.L_x_269:
        /* <DEDUP_REMOVED lines=18> */
[----:B--2--5:R-:W-:Y:S01]  /*1ed0*/  FMUL.FTZ R14, R136, UR7 ;  /* 0x00000007880e7c20 */ /* 0x024fe20008410000 */
        /* <DEDUP_REMOVED lines=22> */
[----:B------:R-:W5:Y:S01]  /*2040*/  MUFU.TANH R136, R136 ;  /* 0x0000008800887308 */ /* 0x000f620000002400 */
[----:B--2---:R-:W-:-:S07]  /*2050*/  FSEL R139, R14, -INF , P3 ;  /* 0xff8000000e8b7808 */ /* 0x004fce0001800000 */
[----:B------:R-:W-:Y:S08]  /*2060*/  MUFU.TANH R138, R138 ;  /* 0x0000008a008a7308 */ /* 0x000ff00000002400 */
[----:B------:R-:W-:Y:S01]  /*2070*/  MUFU.TANH R137, R137 ;  /* 0x0000008900897308 */ /* 0x000fe20000002400 */
[----:B-----5:R-:W-:-:S07]  /*2080*/  FSEL R149, R136, -INF , P5 ;  /* 0xff80000088957808 */ /* 0x020fce0002800000 */
[----:B------:R-:W2:Y:S08]  /*2090*/  MUFU.TANH R18, R18 ;  /* 0x0000001200127308 */ /* 0x000eb00000002400 */
[----:B------:R-:W-:Y:S01]  /*20a0*/  MUFU.TANH R19, R19 ;  /* 0x0000001300137308 */ /* 0x000fe20000002400 */
[----:B------:R-:W-:Y:S02]  /*20b0*/  WARPGROUP.DEPBAR.LE gsb0, 0x0 ;  /* 0x00008000000079c5 */ /* 0x000fe40000010000 */
[----:B------:R-:W-:-:S05]  /*20c0*/  WARPGROUP.ARRIVE ;  /* 0x00000000000079c5 */ /* 0x000fca0000000000 */
[----:B------:R-:W-:Y:S01]  /*20d0*/  MUFU.TANH R20, R20 ;  /* 0x0000001400147308 */ /* 0x000fe20000002400 */
[C---:B--2---:R-:W-:Y:S01]  /*20e0*/  FSEL R148, R18.reuse, -INF , P3 ;  /* 0xff80000012947808 */ /* 0x044fe20001800000 */
[----:B------:R-:W-:Y:S01]  /*20f0*/  FFMA.FTZ R18, -R18, R18, 1 ;  /* 0x3f80000012127423 */ /* 0x000fe20000010112 */
        /* <DEDUP_REMOVED lines=76> */
[----:B---3--:R-:W-:Y:S01]  /*25c0*/  FFMA.FTZ R146, R139, UR4, -R12 ;  /* 0x000000048b927c23 */ /* 0x008fe2000801080c */
        /* <DEDUP_REMOVED lines=15> */
[----:B------:R-:W5:Y:S01]  /*26c0*/  LDS R141, [R141+0x30220] ;  /* 0x030220008d8d7984 */ /* 0x000f620000000800 */
        /* <DEDUP_REMOVED lines=23> */
[----:B----4-:R-:W-:Y:S01]  /*2840*/  FFMA.FTZ R137, R148, UR4, -R13 ;  /* 0x0000000494897c23 */ /* 0x010fe2000801080d */
[----:B------:R-:W-:Y:S01]  /*2850*/  FSEL R148, R19, -INF , P4 ;  /* 0xff80000013947808 */ /* 0x000fe20002000000 */
[--C-:B------:R-:W-:Y:S01]  /*2860*/  FADD.FTZ R132, R132, -R143.reuse ;  /* 0x8000008f84847221 */ /* 0x100fe20000010000 */
[----:B------:R-:W-:Y:S01]  /*2870*/  FSEL R138, R20, -INF , P5 ;  /* 0xff800000148a7808 */ /* 0x000fe20002800000 */
[--C-:B------:R-:W-:Y:S01]  /*2880*/  FADD.FTZ R129, R129, -R143.reuse ;  /* 0x8000008f81817221 */ /* 0x100fe20000010000 */
[----:B------:R-:W-:Y:S01]  /*2890*/  ISETP.GT.AND P4, PT, R0, 0x18, PT ;  /* 0x000000180000780c */ /* 0x000fe20003f84270 */
[----:B------:R-:W4:Y:S01]  /*28a0*/  MUFU.EX2 R15, R15 ;  /* 0x0000000f000f7308 */ /* 0x000f220000000800 */
[----:B--2---:R-:W-:Y:S01]  /*28b0*/  FMUL.FTZ R151, R14, R151 ;  /* 0x000000970e977220 */ /* 0x004fe20000410000 */
[----:B------:R-:W-:Y:S01]  /*28c0*/  ISETP.GT.AND P5, PT, R0, 0x19, PT ;  /* 0x000000190000780c */ /* 0x000fe20003fa4270 */
[----:B------:R-:W-:Y:S01]  /*28d0*/  FADD.FTZ R133, R133, -R143 ;  /* 0x8000008f85857221 */ /* 0x000fe20000010000 */
[----:B------:R-:W-:Y:S01]  /*28e0*/  FSEL R153, R140, -INF , P4 ;  /* 0xff8000008c997808 */ /* 0x000fe20002000000 */
[----:B------:R-:W-:Y:S01]  /*28f0*/  FMUL.FTZ R124, R124, R151 ;  /* 0x000000977c7c7220 */ /* 0x000fe20000410000 */
[----:B------:R-:W-:Y:S01]  /*2900*/  FFMA.FTZ R140, -R140, R140, 1 ;  /* 0x3f8000008c8c7423 */ /* 0x000fe2000001018c */
[----:B-----5:R-:W-:Y:S01]  /*2910*/  FADD.FTZ R122, R122, -R141 ;  /* 0x8000008d7a7a7221 */ /* 0x020fe20000010000 */
        /* <DEDUP_REMOVED lines=9> */
[C---:B----4-:R-:W-:Y:S01]  /*29b0*/  FMUL.FTZ R150, R15.reuse, R150 ;  /* 0x000000960f967220 */ /* 0x050fe20000410000 */
[----:B------:R-:W-:Y:S01]  /*29c0*/  F2FP.F16.F32.PACK_AB R14, R15, R14 ;  /* 0x0000000e0f0e723e */ /* 0x000fe200000000ff */
[--C-:B------:R-:W-:Y:S01]  /*29d0*/  FFMA.FTZ R138, R151, UR4, -R12.reuse ;  /* 0x00000004978a7c23 */ /* 0x100fe2000801080c */
[----:B------:R-:W-:Y:S01]  /*29e0*/  FSEL R151, R145, -INF , P5 ;  /* 0xff80000091977808 */ /* 0x000fe20002800000 */
[----:B------:R-:W-:Y:S01]  /*29f0*/  FMUL.FTZ R125, R125, R150 ;  /* 0x000000967d7d7220 */ /* 0x000fe20000410000 */
[----:B------:R-:W-:Y:S01]  /*2a00*/  FSEL R150, R21, -INF , P1 ;  /* 0xff80000015967808 */ /* 0x000fe20000800000 */
[----:B------:R-:W-:Y:S01]  /*2a10*/  FADD.FTZ R130, R130, -R141 ;  /* 0x8000008d82827221 */ /* 0x000fe20000010000 */
[----:B------:R-:W-:Y:S01]  /*2a20*/  MUFU.EX2 R137, R137 ;  /* 0x0000008900897308 */ /* 0x000fe20000000800 */
        /* <DEDUP_REMOVED lines=17> */
[----:B------:R-:W-:Y:S01]  /*2b40*/  FFMA.FTZ R139, -R139, R139, 1 ;  /* 0x3f8000008b8b7423 */ /* 0x000fe2000001018b */
[----:B------:R-:W-:Y:S01]  /*2b50*/  FFMA.FTZ R144, -R144, R144, 1 ;  /* 0x3f80000090907423 */ /* 0x000fe20000010190 */
[----:B------:R-:W-:-:S02]  /*2b60*/  UMOV UR7, 0x80000020 ;  /* 0x8000002000077882 */ /* 0x000fc40000000000 */
[----:B------:R-:W-:Y:S01]  /*2b70*/  FFMA.FTZ R152, R152, UR4, -R13 ;  /* 0x0000000498987c23 */ /* 0x000fe2000801080d */
[----:B------:R-:W-:Y:S01]  /*2b80*/  USHF.R.U32.HI UR4, URZ, 0x4, UR37 ;  /* 0x000000043f047899 */ /* 0x000fe20008011625 */
[----:B------:R-:W2:Y:S01]  /*2b90*/  MUFU.EX2 R138, R138 ;  /* 0x0000008a008a7308 */ /* 0x000ea20000000800 */
[----:B----4-:R-:W-:Y:S02]  /*2ba0*/  FMUL.FTZ R143, R142, R132 ;  /* 0x000000848e8f7220 */ /* 0x010fe40000410000 */
[----:B------:R-:W-:-:S04]  /*2bb0*/  ULOP3.LUT UR4, UR4, 0x3fff, URZ, 0xc0, !UPT ;  /* 0x00003fff04047892 */ /* 0x000fc8000f8ec03f */
[----:B------:R-:W-:Y:S01]  /*2bc0*/  ULOP3.LUT UR9, UR4, 0x1000000, URZ, 0xfc, !UPT ;  /* 0x0100000004097892 */ /* 0x000fe2000f8efc3f */
[----:B------:R-:W4:Y:S01]  /*2bd0*/  MUFU.EX2 R149, R149 ;  /* 0x0000009500957308 */ /* 0x000f220000000800 */
[----:B---3--:R-:W-:Y:S01]  /*2be0*/  FMUL.FTZ R132, R154, R133 ;  /* 0x000000859a847220 */ /* 0x008fe20000410000 */
[----:B------:R-:W-:Y:S01]  /*2bf0*/  FMUL.FTZ R133, R140, R143 ;  /* 0x0000008f8c857220 */ /* 0x000fe20000410000 */
[----:B------:R-:W-:Y:S02]  /*2c00*/  UMOV UR4, UR8 ;  /* 0x0000000800047c82 */ /* 0x000fe40008000000 */
[----:B------:R-:W-:Y:S01]  /*2c10*/  FMUL.FTZ R132, R145, R132 ;  /* 0x0000008491847220 */ /* 0x000fe20000410000 */
[----:B------:R-:W-:Y:S02]  /*2c20*/  UMOV UR6, UR9 ;  /* 0x0000000900067c82 */ /* 0x000fe40008000000 */
[----:B------:R-:W-:Y:S01]  /*2c30*/  MUFU.EX2 R148, R148 ;  /* 0x0000009400947308 */ /* 0x000fe20000000800 */
[----:B--2---:R-:W-:-:S04]  /*2c40*/  FMUL.FTZ R129, R138, R129 ;  /* 0x000000818a817220 */ /* 0x004fc80000410000 */
[----:B------:R-:W-:Y:S01]  /*2c50*/  FMUL.FTZ R129, R12, R129 ;  /* 0x000000810c817220 */ /* 0x000fe20000410000 */
[----:B------:R-:W-:Y:S02]  /*2c60*/  F2FP.F16.F32.PACK_AB R12, R147, R146 ;  /* 0x00000092930c723e */ /* 0x000fe400000000ff */
[----:B------:R-:W2:Y:S01]  /*2c70*/  MUFU.EX2 R150, R150 ;  /* 0x0000009600967308 */ /* 0x000ea20000000800 */
[----:B----4-:R-:W-:Y:S01]  /*2c80*/  F2FP.F16.F32.PACK_AB R13, R149, R137 ;  /* 0x00000089950d723e */ /* 0x010fe200000000ff */
[----:B------:R-:W-:Y:S01]  /*2c90*/  FMUL.FTZ R137, R137, R122 ;  /* 0x0000007a89897220 */ /* 0x000fe20000410000 */
[----:B------:R-:W-:Y:S01]  /*2ca0*/  FFMA.FTZ R122, -R19, R19, 1 ;  /* 0x3f800000137a7423 */ /* 0x000fe20000010113 */
[----:B------:R-:W-:Y:S01]  /*2cb0*/  FFMA.FTZ R19, -R20, R20, 1 ;  /* 0x3f80000014137423 */ /* 0x000fe20000010114 */
[----:B------:R-:W-:Y:S01]  /*2cc0*/  F2FP.F16.F32.PACK_AB R20, R129, R128 ;  /* 0x000000808114723e */ /* 0x000fe200000000ff */
[----:B------:R-:W-:Y:S02]  /*2cd0*/  FMUL.FTZ R18, R18, R137 ;  /* 0x0000008912127220 */ /* 0x000fe40000410000 */
[----:B------:R-:W3:Y:S08]  /*2ce0*/  MUFU.EX2 R151, R151 ;  /* 0x0000009700977308 */ /* 0x000ef00000000800 */
[----:B------:R-:W4:Y:S01]  /*2cf0*/  MUFU.EX2 R152, R152 ;  /* 0x0000009800987308 */ /* 0x000f220000000800 */
[C---:B--2---:R-:W-:Y:S01]  /*2d00*/  F2FP.F16.F32.PACK_AB R15, R150.reuse, R148 ;  /* 0x00000094960f723e */ /* 0x044fe200000000ff */
[----:B------:R-:W-:Y:S01]  /*2d10*/  BAR.SYNC.DEFER_BLOCKING 0x9, 0x180 ;  /* 0x0246000000007b1d */ /* 0x000fe20000010000 */
[----:B------:R-:W-:-:S04]  /*2d20*/  FMUL.FTZ R150, R150, R127 ;  /* 0x0000007f96967220 */ /* 0x000fc80000410000 */
[----:B------:R-:W-:Y:S01]  /*2d30*/  FMUL.FTZ R21, R21, R150 ;  /* 0x0000009615157220 */ /* 0x000fe20000410000 */
[----:B------:R-:W2:Y:S01]  /*2d40*/  MUFU.EX2 R153, R153 ;  /* 0x0000009900997308 */ /* 0x000ea20000000800 */
[----:B---3--:R-:W-:-:S07]  /*2d50*/  FMUL.FTZ R130, R151, R130 ;  /* 0x0000008297827220 */ /* 0x008fce0000410000 */
[----:B------:R-:W3:Y:S01]  /*2d60*/  MUFU.EX2 R140, R155 ;  /* 0x0000009b008c7308 */ /* 0x000ee20000000800 */
[----:B----4-:R-:W-:Y:S01]  /*2d70*/  FMUL.FTZ R131, R152, R131 ;  /* 0x0000008398837220 */ /* 0x010fe20000410000 */
[----:B--2---:R-:W-:Y:S01]  /*2d80*/  FMUL.FTZ R134, R153, R134 ;  /* 0x0000008699867220 */ /* 0x004fe20000410000 */
[----:B------:R2:W-:Y:S01]  /*2d90*/  STSM.16.M88.4 [R9+0x30400], R12 ;  /* 0x0304000c09007844 */ /* 0x0005e20000000200 */
[----:B---3--:R-:W-:-:S04]  /*2da0*/  FMUL.FTZ R135, R140, R135 ;  /* 0x000000878c877220 */ /* 0x008fc80000410000 */
[----:B------:R-:W-:Y:S01]  /*2db0*/  FMUL.FTZ R144, R144, R135 ;  /* 0x0000008790907220 */ /* 0x000fe20000410000 */
[--C-:B--2---:R-:W-:Y:S01]  /*2dc0*/  FADD.FTZ R12, R123, -R141.reuse ;  /* 0x8000008d7b0c7221 */ /* 0x104fe20000010000 */
[----:B------:R-:W-:Y:S01]  /*2dd0*/  FADD.FTZ R13, R126, -R141 ;  /* 0x8000008d7e0d7221 */ /* 0x000fe20000010000 */
[----:B------:R-:W-:Y:S02]  /*2de0*/  F2FP.F16.F32.PACK_AB R14, R154, R142 ;  /* 0x0000008e9a0e723e */ /* 0x000fe400000000ff */
[----:B------:R-:W-:Y:S01]  /*2df0*/  FMUL.FTZ R149, R149, R12 ;  /* 0x0000000c95957220 */ /* 0x000fe20000410000 */
[----:B------:R-:W-:Y:S01]  /*2e00*/  FMUL.FTZ R148, R148, R13 ;  /* 0x0000000d94947220 */ /* 0x000fe20000410000 */
[----:B------:R-:W-:Y:S02]  /*2e10*/  F2FP.F16.F32.PACK_AB R12, R138, R136 ;  /* 0x000000888a0c723e */ /* 0x000fe400000000ff */
[----:B------:R-:W-:Y:S01]  /*2e20*/  F2FP.F16.F32.PACK_AB R13, R152, R151 ;  /* 0x00000097980d723e */ /* 0x000fe200000000ff */
[----:B------:R-:W-:Y:S01]  /*2e30*/  FMUL.FTZ R148, R19, R148 ;  /* 0x0000009413947220 */ /* 0x000fe20000410000 */
[----:B------:R-:W-:Y:S01]  /*2e40*/  F2FP.F16.F32.PACK_AB R15, R140, R153 ;  /* 0x000000998c0f723e */ /* 0x000fe200000000ff */
[----:B------:R-:W-:Y:S01]  /*2e50*/  FFMA.FTZ R19, -R22, R22, 1 ;  /* 0x3f80000016137423 */ /* 0x000fe20000010116 */
[----:B------:R-:W-:Y:S01]  /*2e60*/  FMUL.FTZ R149, R122, R149 ;  /* 0x000000957a957220 */ /* 0x000fe20000410000 */
[----:B------:R-:W-:-:S02]  /*2e70*/  F2FP.F16.F32.PACK_AB R22, R132, R133 ;  /* 0x000000858416723e */ /* 0x000fc400000000ff */
[----:B------:R2:W-:Y:S01]  /*2e80*/  STSM.16.M88.4 [R10], R12 ;  /* 0x0000000c0a007844 */ /* 0x0005e20000000200 */
[----:B------:R-:W-:Y:S01]  /*2e90*/  FMUL.FTZ R19, R19, R130 ;  /* 0x0000008213137220 */ /* 0x000fe20000410000 */
[----:B------:R-:W-:Y:S01]  /*2ea0*/  @!PT LDS RZ, [RZ] ;  /* 0x00000000fffff984 */ /* 0x000fe20000000800 */
[----:B------:R-:W-:Y:S01]  /*2eb0*/  @!PT LDS RZ, [RZ] ;  /* 0x00000000fffff984 */ /* 0x000fe20000000800 */
[----:B------:R-:W-:Y:S01]  /*2ec0*/  @!PT LDS RZ, [RZ] ;  /* 0x00000000fffff984 */ /* 0x000fe20000000800 */
[----:B------:R-:W-:Y:S01]  /*2ed0*/  @!PT LDS RZ, [RZ] ;  /* 0x00000000fffff984 */ /* 0x000fe20000000800 */
[----:B------:R3:W-:Y:S06]  /*2ee0*/  MEMBAR.ALL.CTA ;  /* 0x0000000000007992 */ /* 0x0007ec0000008000 */
[----:B---3--:R-:W3:Y:S01]  /*2ef0*/  FENCE.VIEW.ASYNC.S ;  /* 0x00000000000073c6 */ /* 0x008ee20000000000 */
[----:B--2---:R-:W-:Y:S01]  /*2f00*/  FFMA.FTZ R12, -R23, R23, 1 ;  /* 0x3f800000170c7423 */ /* 0x004fe20000010117 */
[----:B------:R-:W-:Y:S01]  /*2f10*/  FMUL.FTZ R23, R139, R134 ;  /* 0x000000868b177220 */ /* 0x000fe20000410000 */
[----:B------:R-:W-:-:S02]  /*2f20*/  F2FP.F16.F32.PACK_AB R14, R125, R124 ;  /* 0x0000007c7d0e723e */ /* 0x000fc400000000ff */
[----:B------:R-:W-:Y:S01]  /*2f30*/  FMUL.FTZ R122, R12, R131 ;  /* 0x000000830c7a7220 */ /* 0x000fe20000410000 */
[----:B------:R-:W-:Y:S02]  /*2f40*/  F2FP.F16.F32.PACK_AB R12, R121, R120 ;  /* 0x00000078790c723e */ /* 0x000fe400000000ff */
[----:B------:R-:W-:Y:S02]  /*2f50*/  F2FP.F16.F32.PACK_AB R13, R149, R18 ;  /* 0x00000012950d723e */ /* 0x000fe400000000ff */
[----:B------:R-:W-:Y:S02]  /*2f60*/  F2FP.F16.F32.PACK_AB R15, R21, R148 ;  /* 0x00000094150f723e */ /* 0x000fe400000000ff */
[----:B------:R-:W-:Y:S01]  /*2f70*/  F2FP.F16.F32.PACK_AB R21, R122, R19 ;  /* 0x000000137a15723e */ /* 0x000fe200000000ff */
[----:B---3--:R-:W-:Y:S01]  /*2f80*/  BAR.SYNC.DEFER_BLOCKING 0x9, 0x180 ;  /* 0x0246000000007b1d */ /* 0x008fe20000010000 */
        /* <DEDUP_REMOVED lines=45> */
[----:B---3--:R-:W3:Y:S02]  /*3260*/  FENCE.VIEW.ASYNC.S ;  /* 0x00000000000073c6 */ /* 0x008ee40000000000 */
[----:B---3--:R-:W-:Y:S06]  /*3270*/  BAR.SYNC.DEFER_BLOCKING 0x9, 0x180 ;  /* 0x0246000000007b1d */ /* 0x008fec0000010000 */
        /* <DEDUP_REMOVED lines=34> */
[----:B--2---:R-:W-:Y:S05]  /*34a0*/  @!P0 BRA `(.L_x_271) ;  /* 0x0000000000048947 */ /* 0x004fea0003800000 */
[----:B------:R-:W-:Y:S01]  /*34b0*/  BPT.TRAP 0x1 ;  /* 0x000000040000795c */ /* 0x000fe20000300000 */
.L_x_271:
[----:B------:R-:W-:Y:S01]  /*34c0*/  LEA R12, R4, UR36, 0xd ;  /* 0x00000024040c7c11 */ /* 0x000fe2000f8e68ff */
[----:B------:R-:W-:Y:S01]  /*34d0*/  UIADD3 UR4, UR36, 0x36438, URZ ;  /* 0x0003643824047890 */ /* 0x000fe2000fffe03f */
[----:B------:R-:W2:Y:S01]  /*34e0*/  S2R R14, SR_TID.X ;  /* 0x00000000000e7919 */ /* 0x000ea20000002100 */
        /* <DEDUP_REMOVED lines=9> */
[----:B------:R-:W-:Y:S01]  /*3580*/  WARPGROUP.ARRIVE ;  /* 0x00000000000079c5 */ /* 0x000fe20000000000 */
[----:B------:R-:W-:Y:S02]  /*3590*/  IMAD R12, R16, 0x1000, R17 ;  /* 0x00001000100c7824 */ /* 0x000fe400078e0211 */
[----:B------:R-:W-:-:S03]  /*35a0*/  IMAD R13, R2, 0x600, R13 ;  /* 0x00000600020d7824 */ /* 0x000fc600078e020d */
[----:B------:R-:W-:Y:S02]  /*35b0*/  LEA R12, R12, UR36, 0x2 ;  /* 0x000000240c0c7c11 */ /* 0x000fe4000f8e10ff */
[----:B------:R-:W-:Y:S02]  /*35c0*/  R2UR UR8, R13 ;  /* 0x000000000d0872ca */ /* 0x000fe400000e0000 */
[----:B--2---:R-:W-:-:S11]  /*35d0*/  SHF.R.U32.HI R15, RZ, 0x7, R14 ;  /* 0x00000007ff0f7819 */ /* 0x004fd6000001160e */
        /* <DEDUP_REMOVED lines=40> */
[----:B---3--:R-:W3:Y:S02]  /*3860*/  FENCE.VIEW.ASYNC.S ;  /* 0x00000000000073c6 */ /* 0x008ee40000000000 */
[----:B---3--:R2:W-:Y:S06]  /*3870*/  BAR.ARV R13, 0xa0 ;  /* 0x0002800d0000751d */ /* 0x0085ec0000002000 */
[----:B------:R-:W-:Y:S05]  /*3880*/  @!P0 BRA `(.L_x_272) ;  /* 0x0000000000048947 */ /* 0x000fea0003800000 */
[----:B------:R-:W-:Y:S01]  /*3890*/  BPT.TRAP 0x1 ;  /* 0x000000040000795c */ /* 0x000fe20000300000 */
.L_x_272:
[----:B------:R-:W-:Y:S01]  /*38a0*/  VIADD R5, R5, 0x1 ;  /* 0x0000000105057836 */ /* 0x000fe20000000000 */
[----:B------:R-:W-:Y:S01]  /*38b0*/  LOP3.LUT R6, R6, 0x1, RZ, 0x3c, !PT ;  /* 0x0000000106067812 */ /* 0x000fe200078e3cff */
[----:B------:R-:W-:Y:S02]  /*38c0*/  VIADD R2, R2, 0x1 ;  /* 0x0000000102027836 */ /* 0x000fe40000000000 */
[----:B------:R-:W-:Y:S01]  /*38d0*/  VIADD R3, R3, 0x36420 ;  /* 0x0003642003037836 */ /* 0x000fe20000000000 */
[----:B------:R-:W-:Y:S02]  /*38e0*/  ISETP.GE.AND P1, PT, R5, R156, PT ;  /* 0x0000009c0500720c */ /* 0x000fe40003f26270 */
[----:B------:R-:W-:Y:S02]  /*38f0*/  ISETP.NE.AND P0, PT, R2, 0x2, PT ;  /* 0x000000020200780c */ /* 0x000fe40003f05270 */
[----:B------:R-:W-:Y:S02]  /*3900*/  PRMT R3, RZ, 0x654, R3 ;  /* 0x00000654ff037816 */ /* 0x000fe40000000003 */
[----:B--2---:R-:W-:-:S02]  /*3910*/  SEL R12, RZ, 0x1, P0 ;  /* 0x00000001ff0c7807 */ /* 0x004fc40000000000 */
[----:B------:R3:W-:Y:S01]  /*3920*/  SYNCS.ARRIVE.TRANS64.RED.A1T0 RZ, [R3+URZ], RZ ;  /* 0x000000ff03ff79a7 */ /* 0x0007e2000810043f */
[----:B------:R-:W-:Y:S02]  /*3930*/  SEL R2, R2, RZ, P0 ;  /* 0x000000ff02027207 */ /* 0x000fe40000000000 */
[----:B------:R-:W-:Y:S02]  /*3940*/  LOP3.LUT R7, R7, R12, RZ, 0x3c, !PT ;  /* 0x0000000c07077212 */ /* 0x000fe400078e3cff */
[----:B------:R-:W-:Y:S05]  /*3950*/  @!P1 BRA `(.L_x_273) ;  /* 0xffffffdc00309947 */ /* 0x000fea000383ffff */
.L_x_262:
[----:B------:R-:W4:Y:S01]  /*3960*/  S2UR UR8, SR_CTAID.Y ;  /* 0x00000000000879c3 */ /* 0x000f220000002600 */
[----:B------:R-:W-:Y:S01]  /*3970*/  ULDC UR5, c[0x0][0x850] ;  /* 0x0002140000057ab9 */ /* 0x000fe20000000800 */
[----:B------:R-:W-:Y:S01]  /*3980*/  ULDC.64 UR10, c[0x0][0x818] ;  /* 0x00020600000a7ab9 */ /* 0x000fe20000000a00 */
[----:B------:R-:W-:Y:S01]  /*3990*/  UISETP.NE.AND UP0, UPT, UR5, 0x1, UPT ;  /* 0x000000010500788c */ /* 0x000fe2000bf05270 */
[----:B-1----:R-:W-:Y:S01]  /*39a0*/  IMAD R16, R16, 0x1800, R17 ;  /* 0x0000180010107824 */ /* 0x002fe200078e0211 */
[----:B------:R-:W-:-:S03]  /*39b0*/  ULDC.64 UR12, c[0x0][0x840] ;  /* 0x00021000000c7ab9 */ /* 0x000fc60000000a00 */
[----:B------:R-:W1:Y:S01]  /*39c0*/  S2UR UR4, SR_CTAID.X ;  /* 0x00000000000479c3 */ /* 0x000e620000002500 */
[----:B------:R-:W-:-:S05]  /*39d0*/  LEA R16, R16, UR36, 0x2 ;  /* 0x0000002410107c11 */ /* 0x000fca000f8e10ff */
[----:B------:R-:W-:Y:S01]  /*39e0*/  @UP0 ULDC UR6, c[0x0][0x854] ;  /* 0x0002150000060ab9 */ /* 0x000fe20000000800 */
[----:B------:R-:W-:Y:S01]  /*39f0*/  @UP0 ULDC UR9, c[0x0][0x858] ;  /* 0x0002160000090ab9 */ /* 0x000fe20000000800 */
[----:B------:R-:W5:Y:S01]  /*3a00*/  S2UR UR16, SR_CTAID.Z ;  /* 0x00000000001079c3 */ /* 0x000f620000002700 */
[----:B----4-:R-:W-:-:S07]  /*3a10*/  UIMAD.WIDE.U32 UR6, UR8, UR6, URZ ;  /* 0x00000006080672a5 */ /* 0x010fce000f8e003f */
[----:B------:R-:W4:Y:S01]  /*3a20*/  LDC.64 R8, c[0x0][0x820] ;  /* 0x00020800ff087b82 */ /* 0x000f220000000a00 */
[----:B------:R-:W-:Y:S02]  /*3a30*/  @UP0 USHF.R.U32.HI UR8, URZ, UR9, UR7 ;  /* 0x000000093f080299 */ /* 0x000fe40008011607 */
[----:B-1----:R-:W-:-:S05]  /*3a40*/  UIMAD UR4, UR4, 0x4800, URZ ;  /* 0x00004800040478a4 */ /* 0x002fca000f8e023f */
[----:B--2---:R-:W1:Y:S01]  /*3a50*/  LDC.64 R10, c[0x0][0x848] ;  /* 0x00021200ff0a7b82 */ /* 0x004e620000000a00 */
[----:B------:R-:W-:Y:S02]  /*3a60*/  USHF.R.S32.HI UR6, URZ, 0x1f, UR8 ;  /* 0x0000001f3f067899 */ /* 0x000fe40008011408 */
[----:B------:R-:W-:Y:S02]  /*3a70*/  USHF.R.S32.HI UR5, URZ, 0x1f, UR4 ;  /* 0x0000001f3f057899 */ /* 0x000fe40008011404 */
[----:B------:R-:W-:Y:S02]  /*3a80*/  UIMAD UR7, UR6, UR10, URZ ;  /* 0x0000000a060772a4 */ /* 0x000fe4000f8e023f */
[----:B------:R-:W-:Y:S02]  /*3a90*/  UIMAD UR6, UR6, UR12, URZ ;  /* 0x0000000c060672a4 */ /* 0x000fe4000f8e023f */
[----:B------:R-:W-:Y:S02]  /*3aa0*/  UIMAD.WIDE.U32 UR14, UR8, UR10, UR4 ;  /* 0x0000000a080e72a5 */ /* 0x000fe4000f8e0004 */
[----:B------:R-:W-:-:S02]  /*3ab0*/  UIMAD UR7, UR8, UR11, UR7 ;  /* 0x0000000b080772a4 */ /* 0x000fc4000f8e0207 */
[----:B------:R-:W-:Y:S02]  /*3ac0*/  UIMAD.WIDE.U32 UR4, UR8, UR12, UR4 ;  /* 0x0000000c080472a5 */ /* 0x000fe4000f8e0004 */
[----:B------:R-:W-:Y:S01]  /*3ad0*/  UIMAD UR6, UR8, UR13, UR6 ;  /* 0x0000000d080672a4 */ /* 0x000fe2000f8e0206 */
[----:B---3--:R-:W-:Y:S01]  /*3ae0*/  IMAD.U32 R3, RZ, RZ, UR15 ;  /* 0x0000000fff037e24 */ /* 0x008fe2000f8e00ff */
[----:B-----5:R-:W-:Y:S01]  /*3af0*/  USHF.R.S32.HI UR8, URZ, 0x1f, UR16 ;  /* 0x0000001f3f087899 */ /* 0x020fe20008011410 */
[----:B------:R-:W-:Y:S01]  /*3b00*/  IMAD.U32 R2, RZ, RZ, UR14 ;  /* 0x0000000eff027e24 */ /* 0x000fe2000f8e00ff */
[----:B------:R-:W-:Y:S01]  /*3b10*/  UIADD3 UR7, UR15, UR7, URZ ;  /* 0x000000070f077290 */ /* 0x000fe2000fffe03f */
[----:B------:R-:W-:Y:S01]  /*3b20*/  IMAD.U32 R5, RZ, RZ, UR5 ;  /* 0x00000005ff057e24 */ /* 0x000fe2000f8e00ff */
[----:B------:R-:W-:Y:S01]  /*3b30*/  UIADD3 UR6, UR5, UR6, URZ ;  /* 0x0000000605067290 */ /* 0x000fe2000fffe03f */
[----:B------:R-:W-:Y:S01]  /*3b40*/  IMAD.U32 R4, RZ, RZ, UR4 ;  /* 0x00000004ff047e24 */ /* 0x000fe2000f8e00ff */
[----:B------:R-:W-:Y:S01]  /*3b50*/  ULDC UR4, c[0x0][0x740] ;  /* 0x0001d00000047ab9 */ /* 0x000fe20000000800 */
[----:B----4-:R-:W-:-:S02]  /*3b60*/  IMAD R0, R8, UR8, RZ ;  /* 0x0000000808007c24 */ /* 0x010fc4000f8e02ff */
[----:B------:R-:W-:Y:S01]  /*3b70*/  FMUL.FTZ R72, R72, UR4 ;  /* 0x0000000448487c20 */ /* 0x000fe20008410000 */
[----:B-1----:R-:W-:Y:S02]  /*3b80*/  IMAD R6, R10, UR8, RZ ;  /* 0x000000080a067c24 */ /* 0x002fe4000f8e02ff */
[----:B------:R-:W-:Y:S01]  /*3b90*/  FMUL.FTZ R73, R73, UR4 ;  /* 0x0000000449497c20 */ /* 0x000fe20008410000 */
[----:B------:R-:W-:Y:S02]  /*3ba0*/  IMAD R7, R9, UR16, R0 ;  /* 0x0000001009077c24 */ /* 0x000fe4000f8e0200 */
[----:B------:R-:W-:Y:S01]  /*3bb0*/  FMUL.FTZ R74, R74, UR4 ;  /* 0x000000044a4a7c20 */ /* 0x000fe20008410000 */
[----:B------:R-:W-:Y:S02]  /*3bc0*/  IMAD R9, R11, UR16, R6 ;  /* 0x000000100b097c24 */ /* 0x000fe4000f8e0206 */
[----:B------:R-:W-:Y:S01]  /*3bd0*/  FMUL.FTZ R75, R75, UR4 ;  /* 0x000000044b4b7c20 */ /* 0x000fe20008410000 */
[----:B------:R-:W1:Y:S01]  /*3be0*/  S2R R6, SR_TID.X ;  /* 0x0000000000067919 */ /* 0x000e620000002100 */
[----:B------:R-:W-:-:S02]  /*3bf0*/  IMAD.U32 R3, RZ, RZ, UR7 ;  /* 0x00000007ff037e24 */ /* 0x000fc4000f8e00ff */
[----:B------:R-:W-:Y:S01]  /*3c00*/  FMUL.FTZ R76, R76, UR4 ;  /* 0x000000044c4c7c20 */ /* 0x000fe20008410000 */
[----:B------:R-:W-:Y:S02]  /*3c10*/  IMAD.U32 R5, RZ, RZ, UR6 ;  /* 0x00000006ff057e24 */ /* 0x000fe4000f8e00ff */
[----:B------:R-:W-:Y:S01]  /*3c20*/  FMUL.FTZ R77, R77, UR4 ;  /* 0x000000044d4d7c20 */ /* 0x000fe20008410000 */
[----:B------:R-:W-:-:S04]  /*3c30*/  IMAD.WIDE.U32 R2, R8, UR16, R2 ;  /* 0x0000001008027c25 */ /* 0x000fc8000f8e0002 */
[----:B------:R-:W-:Y:S01]  /*3c40*/  FMUL.FTZ R78, R78, UR4 ;  /* 0x000000044e4e7c20 */ /* 0x000fe20008410000 */
[----:B------:R-:W-:Y:S01]  /*3c50*/  FMUL.FTZ R79, R79, UR4 ;  /* 0x000000044f4f7c20 */ /* 0x000fe20008410000 */
[----:B------:R-:W-:Y:S01]  /*3c60*/  FMUL.FTZ R80, R80, UR4 ;  /* 0x0000000450507c20 */ /* 0x000fe20008410000 */
[----:B------:R-:W-:-:S04]  /*3c70*/  IMAD.WIDE.U32 R4, R10, UR16, R4 ;  /* 0x000000100a047c25 */ /* 0x000fc8000f8e0004 */
        /* <DEDUP_REMOVED lines=39> */
[----:B------:R-:W-:Y:S05]  /*3ef0*/  WARPSYNC.ALL ;  /* 0x0000000000007948 */ /* 0x000fea0003800000 */
[----:B------:R-:W-:-:S02]  /*3f00*/  IMAD.IADD R7, R3, 0x1, R7 ;  /* 0x0000000103077824 */ /* 0x000fc400078e0207 */
[----:B------:R-:W-:Y:S01]  /*3f10*/  IMAD.IADD R0, R5, 0x1, R9 ;  /* 0x0000000105007824 */ /* 0x000fe200078e0209 */
[----:B------:R-:W-:Y:S01]  /*3f20*/  BAR.SYNC.DEFER_BLOCKING 0x1, 0x180 ;  /* 0x0046000000007b1d */ /* 0x000fe20000010000 */
[----:B-1----:R-:W-:-:S07]  /*3f30*/  ISETP.NE.AND P1, PT, R6, 0x80, PT ;  /* 0x000000800600780c */ /* 0x002fce0003f25270 */
[----:B------:R-:W1:Y:S01]  /*3f40*/  LDC.64 R8, c[0x0][0x800] ;  /* 0x00020000ff087b82 */ /* 0x000e620000000a00 */
[----:B------:R-:W-:Y:S07]  /*3f50*/  BSSY B0, `(.L_x_274) ;  /* 0x0000027000007945 */ /* 0x000fee0003800000 */
[----:B------:R-:W2:Y:S01]  /*3f60*/  LDC.64 R10, c[0x0][0x828] ;  /* 0x00020a00ff0a7b82 */ /* 0x000ea20000000a00 */
[----:B------:R3:W-:Y:S04]  /*3f70*/  STS.128 [R16], R24 ;  /* 0x0000001810007388 */ /* 0x0007e80000000c00 */
[----:B------:R3:W-:Y:S01]  /*3f80*/  STS.128 [R16+0x800], R28 ;  /* 0x0008001c10007388 */ /* 0x0007e20000000c00 */
[----:B-1----:R-:W-:-:S03]  /*3f90*/  LEA R8, P0, R2, R8, 0x2 ;  /* 0x0000000802087211 */ /* 0x002fc600078010ff */
[----:B------:R3:W-:Y:S01]  /*3fa0*/  STS.128 [R16+0x1000], R32 ;  /* 0x0010002010007388 */ /* 0x0007e20000000c00 */
[----:B------:R-:W-:-:S03]  /*3fb0*/  LEA.HI.X R7, R2, R9, R7, 0x2, P0 ;  /* 0x0000000902077211 */ /* 0x000fc600000f1407 */
[----:B------:R3:W-:Y:S01]  /*3fc0*/  STS.128 [R16+0x1800], R36 ;  /* 0x0018002410007388 */ /* 0x0007e20000000c00 */
[----:B--2---:R-:W-:-:S03]  /*3fd0*/  LEA R10, P2, R4, R10, 0x2 ;  /* 0x0000000a040a7211 */ /* 0x004fc600078410ff */
[----:B------:R3:W-:Y:S01]  /*3fe0*/  STS.128 [R16+0x2000], R40 ;  /* 0x0020002810007388 */ /* 0x0007e20000000c00 */
[----:B------:R-:W-:-:S03]  /*3ff0*/  LEA.HI.X R0, R4, R11, R0, 0x2, P2 ;  /* 0x0000000b04007211 */ /* 0x000fc600010f1400 */
        /* <DEDUP_REMOVED lines=12> */
[----:B-1----:R-:W1:Y:S02]  /*40c0*/  FENCE.VIEW.ASYNC.S ;  /* 0x00000000000073c6 */ /* 0x002e640000000000 */
[----:B-1----:R-:W-:Y:S06]  /*40d0*/  BAR.SYNC.DEFER_BLOCKING 0x1, 0x180 ;  /* 0x0046000000007b1d */ /* 0x002fec0000010000 */
[----:B------:R-:W-:Y:S05]  /*40e0*/  @P1 BRA `(.L_x_275) ;  /* 0x0000000000341947 */ /* 0x000fea0003800000 */
[----:B------:R-:W-:Y:S01]  /*40f0*/  R2UR UR4, R10 ;  /* 0x000000000a0472ca */ /* 0x000fe200000e0000 */
[----:B------:R-:W-:Y:S01]  /*4100*/  UMOV UR6, 0x1200 ;  /* 0x0000120000067882 */ /* 0x000fe20000000000 */
[----:B------:R-:W-:Y:S01]  /*4110*/  R2UR UR5, R0 ;  /* 0x00000000000572ca */ /* 0x000fe200000e0000 */
[----:B------:R-:W-:Y:S01]  /*4120*/  UMOV UR8, 0x0 ;  /* 0x0000000000087882 */ /* 0x000fe20000000000 */
[----:B------:R-:W-:Y:S01]  /*4130*/  PLOP3.LUT P0, PT, PT, PT, PT, 0x80, 0x0 ;  /* 0x000000000000781c */ /* 0x000fe20003f0f070 */
[----:B------:R-:W-:-:S12]  /*4140*/  UMOV UR9, 0x14f00000 ;  /* 0x14f0000000097882 */ /* 0x000fd80000000000 */
.L_x_276:
[----:B------:R-:W-:Y:S01]  /*4150*/  @P0 ELECT P2, URZ, PT ;  /* 0x00000000003f082f */ /* 0x000fe20003840000 */
[----:B------:R1:W-:-:S12]  /*4160*/  UBLKRED.G.S.ADD.F32.RN [UR4], [UR36], UR6, desc[UR8] ;  /* 0x00000804240073bb */ /* 0x0003d800080a1406 */
[----:B------:R-:W-:Y:S02]  /*4170*/  @P2 PLOP3.LUT P0, PT, P2, PT, PT, 0x8, 0x0 ;  /* 0x000000000000281c */ /* 0x000fe4000170e170 */
[----:B------:R-:W-:-:S11]  /*4180*/  PLOP3.LUT P2, PT, PT, PT, PT, 0x8, 0x0 ;  /* 0x000000000000781c */ /* 0x000fd60003f4e170 */
[----:B-1----:R-:W-:Y:S05]  /*4190*/  @P0 BRA.U.ANY `(.L_x_276) ;  /* 0xfffffffd00ec0947 */ /* 0x002fea000393ffff */
[----:B------:R0:W-:Y:S01]  /*41a0*/  UTMACMDFLUSH ;  /* 0x00000000000079b7 */ /* 0x0001e20000000000 */
[----:B------:R-:W-:-:S04]  /*41b0*/  DEPBAR.LE SB0, 0x0 ;  /* 0x000080000000791a */ /* 0x000fc80000000000 */
.L_x_275:
[----:B------:R-:W-:Y:S05]  /*41c0*/  BSYNC B0 ;  /* 0x0000000000007941 */ /* 0x000fea0003800000 */
.L_x_274:
[----:B------:R-:W-:Y:S06]  /*41d0*/  BAR.SYNC.DEFER_BLOCKING 0x1, 0x180 ;  /* 0x0046000000007b1d */ /* 0x000fec0000010000 */
[----:B------:R4:W-:Y:S04]  /*41e0*/  STS.128 [R16], R72 ;  /* 0x0000004810007388 */ /* 0x0009e80000000c00 */
[----:B------:R4:W-:Y:S04]  /*41f0*/  STS.128 [R16+0x800], R76 ;  /* 0x0008004c10007388 */ /* 0x0009e80000000c00 */
        /* <DEDUP_REMOVED lines=24> */
.L_x_277:
[----:B------:R-:W-:Y:S01]  /*4380*/  @P0 ELECT P1, URZ, PT ;  /* 0x00000000003f082f */ /* 0x000fe20003820000 */
[----:B------:R1:W-:-:S12]  /*4390*/  UBLKRED.G.S.ADD.F32.RN [UR4], [UR36], UR6, desc[UR8] ;  /* 0x00000804240073bb */ /* 0x0003d800080a1406 */
[----:B------:R-:W-:Y:S02]  /*43a0*/  @P1 PLOP3.LUT P0, PT, P1, PT, PT, 0x8, 0x0 ;  /* 0x000000000000181c */ /* 0x000fe40000f0e170 */
[----:B------:R-:W-:-:S11]  /*43b0*/  PLOP3.LUT P1, PT, PT, PT, PT, 0x8, 0x0 ;  /* 0x000000000000781c */ /* 0x000fd60003f2e170 */
[----:B-1----:R-:W-:Y:S05]  /*43c0*/  @P0 BRA.U.ANY `(.L_x_277) ;  /* 0xfffffffd00ec0947 */ /* 0x002fea000393ffff */
[----:B------:R0:W-:Y:S01]  /*43d0*/  UTMACMDFLUSH ;  /* 0x00000000000079b7 */ /* 0x0001e20000000000 */
[----:B------:R-:W-:-:S04]  /*43e0*/  DEPBAR.LE SB0, 0x0 ;  /* 0x000080000000791a */ /* 0x000fc80000000000 */
[----:B------:R-:W-:Y:S05]  /*43f0*/  BRA `(.L_x_254) ;  /* 0x0000003000247947 */ /* 0x000fea0003800000 */
.L_x_252:
        /* <DEDUP_REMOVED lines=8> */
[----:B------:R-:W-:Y:S05]  /*4480*/  @P0 BRA `(.L_x_254) ;  /* 0x0000003000000947 */ /* 0x000fea0003800000 */
[----:B------:R-:W1:Y:S02]  /*4490*/  S2UR UR7, SR_CTAID.Z ;  /* 0x00000000000779c3 */ /* 0x000e640000002700 */
[----:B-1----:R-:W-:-:S13]  /*44a0*/  ISETP.LE.AND P0, PT, RZ, UR7, PT ;  /* 0x00000007ff007c0c */ /* 0x002fda000bf03270 */
[----:B------:R-:W-:Y:S05]  /*44b0*/  @!P0 BRA `(.L_x_254) ;  /* 0x0000002c00f48947 */ /* 0x000fea0003800000 */
[----:B------:R-:W1:Y:S01]  /*44c0*/  S2UR UR10, SR_CTAID.Y ;  /* 0x00000000000a79c3 */ /* 0x000e620000002600 */
[----:B------:R-:W-:Y:S01]  /*44d0*/  ULDC.64 UR8, c[0x0][0x2d8] ;  /* 0x0000b60000087ab9 */ /* 0x000fe20000000a00 */
[----:B------:R-:W-:-:S06]  /*44e0*/  ELECT P0, URZ, PT ;  /* 0x00000000003f782f */ /* 0x000fcc0003800000 */
[----:B------:R-:W2:Y:S01]  /*44f0*/  LDC R2, c[0x0][0x280] ;  /* 0x0000a000ff027b82 */ /* 0x000ea20000000800 */
[----:B-1----:R-:W-:-:S04]  /*4500*/  USHF.R.S32.HI UR4, URZ, 0x1f, UR10 ;  /* 0x0000001f3f047899 */ /* 0x002fc8000801140a */
[----:B------:R-:W-:Y:S02]  /*4510*/  UIMAD UR6, UR4, UR8, URZ ;  /* 0x00000008040672a4 */ /* 0x000fe4000f8e023f */
[----:B------:R-:W-:Y:S01]  /*4520*/  UIMAD.WIDE.U32 UR4, UR10, UR8, URZ ;  /* 0x000000080a0472a5 */ /* 0x000fe2000f8e003f */
[----:B--2---:R-:W-:Y:S01]  /*4530*/  ISETP.GE.AND P1, PT, R2, 0x1, PT ;  /* 0x000000010200780c */ /* 0x004fe20003f26270 */
[----:B------:R-:W-:Y:S02]  /*4540*/  UIMAD UR6, UR10, UR9, UR6 ;  /* 0x000000090a0672a4 */ /* 0x000fe4000f8e0206 */
[----:B------:R-:W-:Y:S01]  /*4550*/  USHF.R.S32.HI UR8, URZ, 0x1f, UR7 ;  /* 0x0000001f3f087899 */ /* 0x000fe20008011407 */
[----:B------:R-:W-:Y:S01]  /*4560*/  ULDC.64 UR10, c[0x0][0x2e0] ;  /* 0x0000b800000a7ab9 */ /* 0x000fe20000000a00 */
[----:B------:R-:W-:Y:S02]  /*4570*/  UIADD3 UR5, UR5, UR6, URZ ;  /* 0x0000000605057290 */ /* 0x000fe4000fffe03f */
[----:B------:R-:W-:-:S04]  /*4580*/  UIMAD UR6, UR8, UR10, URZ ;  /* 0x0000000a080672a4 */ /* 0x000fc8000f8e023f */
[----:B------:R-:W-:Y:S02]  /*4590*/  UIMAD UR8, UR7, UR11, UR6 ;  /* 0x0000000b070872a4 */ /* 0x000fe4000f8e0206 */
[----:B------:R-:W-:Y:S01]  /*45a0*/  UIMAD.WIDE.U32 UR6, UR7, UR10, UR4 ;  /* 0x0000000a070672a5 */ /* 0x000fe2000f8e0004 */
[----:B------:R-:W-:Y:S11]  /*45b0*/  @!P1 BRA `(.L_x_254) ;  /* 0x0000002c00b49947 */ /* 0x000ff60003800000 */
        /* <DEDUP_REMOVED lines=27> */
.L_x_300:
        /* <DEDUP_REMOVED lines=23> */
.L_x_281:
[----:B------:R-:W-:Y:S05]  /*48e0*/  BSYNC B0 ;  /* 0x0000000000007941 */ /* 0x000fea0003800000 */
.L_x_280:
        /* <DEDUP_REMOVED lines=12> */
.L_x_283:
[----:B------:R-:W-:Y:S05]  /*49b0*/  BSYNC B0 ;  /* 0x0000000000007941 */ /* 0x000fea0003800000 */
.L_x_282:
        /* <DEDUP_REMOVED lines=13> */
.L_x_285:
[----:B------:R-:W-:Y:S05]  /*4a90*/  BSYNC B0 ;  /* 0x0000000000007941 */ /* 0x000fea0003800000 */
.L_x_284:
[----:B------:R-:W-:Y:S06]  /*4aa0*/  BAR.ARV 0xa, 0xa0 ;  /* 0x0282800000007b1d */ /* 0x000fec0000002000 */
[----:B------:R-:W-:Y:S04]  /*4ab0*/  BSSY B0, `(.L_x_286) ;  /* 0x0000003000007945 */ /* 0x000fe80003800000 */
[----:B------:R-:W-:Y:S05]  /*4ac0*/  @!P0 BRA `(.L_x_287) ;  /* 0x0000000000048947 */ /* 0x000fea0003800000 */
[----:B------:R-:W-:-:S04]  /*4ad0*/  DEPBAR.LE SB0, 0x1 ;  /* 0x000080400000791a */ /* 0x000fc80000000000 */
.L_x_287:
[----:B------:R-:W-:Y:S05]  /*4ae0*/  BSYNC B0 ;  /* 0x0000000000007941 */ /* 0x000fea0003800000 */
.L_x_286:
[----:B------:R-:W-:Y:S06]  /*4af0*/  BAR.ARV 0xb, 0xa0 ;  /* 0x02c2800000007b1d */ /* 0x000fec0000002000 */
[----:B------:R-:W-:Y:S04]  /*4b00*/  BSSY B0, `(.L_x_288) ;  /* 0x0000003000007945 */ /* 0x000fe80003800000 */
[----:B------:R-:W-:Y:S05]  /*4b10*/  @!P0 BRA `(.L_x_289) ;  /* 0x0000000000048947 */ /* 0x000fea0003800000 */
[----:B------:R-:W-:-:S04]  /*4b20*/  DEPBAR.LE SB0, 0x0 ;  /* 0x000080000000791a */ /* 0x000fc80000000000 */
.L_x_289:
[----:B------:R-:W-:Y:S05]  /*4b30*/  BSYNC B0 ;  /* 0x0000000000007941 */ /* 0x000fea0003800000 */
.L_x_288:
        /* <DEDUP_REMOVED lines=13> */
.L_x_291:
[----:B------:R-:W-:Y:S05]  /*4c10*/  BSYNC B0 ;  /* 0x0000000000007941 */ /* 0x000fea0003800000 */
.L_x_290:
        /* <DEDUP_REMOVED lines=12> */
.L_x_293:
[----:B------:R-:W-:Y:S05]  /*4ce0*/  BSYNC B0 ;  /* 0x0000000000007941 */ /* 0x000fea0003800000 */
.L_x_292:
        /* <DEDUP_REMOVED lines=13> */
.L_x_295:
[----:B------:R-:W-:Y:S05]  /*4dc0*/  BSYNC B0 ;  /* 0x0000000000007941 */ /* 0x000fea0003800000 */
.L_x_294:
[----:B------:R-:W-:Y:S06]  /*4dd0*/  BAR.ARV 0xa, 0xa0 ;  /* 0x0282800000007b1d */ /* 0x000fec0000002000 */
[----:B------:R-:W-:Y:S04]  /*4de0*/  BSSY B0, `(.L_x_296) ;  /* 0x0000003000007945 */ /* 0x000fe80003800000 */
[----:B------:R-:W-:Y:S05]  /*4df0*/  @!P0 BRA `(.L_x_297) ;  /* 0x0000000000048947 */ /* 0x000fea0003800000 */
[----:B------:R-:W-:-:S04]  /*4e00*/  DEPBAR.LE SB0, 0x1 ;  /* 0x000080400000791a */ /* 0x000fc80000000000 */
.L_x_297:
[----:B------:R-:W-:Y:S05]  /*4e10*/  BSYNC B0 ;  /* 0x0000000000007941 */ /* 0x000fea0003800000 */
.L_x_296:
[----:B------:R-:W-:Y:S01]  /*4e20*/  VIADD R0, R0, 0xfffffffe ;  /* 0xfffffffe00007836 */ /* 0x000fe20000000000 */
[----:B------:R-:W-:Y:S06]  /*4e30*/  BAR.ARV 0xb, 0xa0 ;  /* 0x02c2800000007b1d */ /* 0x000fec0000002000 */
[----:B------:R-:W-:Y:S01]  /*4e40*/  BSSY B0, `(.L_x_298) ;  /* 0x0000004000007945 */ /* 0x000fe20003800000 */
[----:B------:R-:W-:-:S03]  /*4e50*/  ISETP.NE.AND P1, PT, R0, RZ, PT ;  /* 0x000000ff0000720c */ /* 0x000fc60003f25270 */
[----:B------:R-:W-:Y:S10]  /*4e60*/  @!P0 BRA `(.L_x_299) ;  /* 0x0000000000048947 */ /* 0x000ff40003800000 */
[----:B------:R-:W-:-:S04]  /*4e70*/  DEPBAR.LE SB0, 0x0 ;  /* 0x000080000000791a */ /* 0x000fc80000000000 */
.L_x_299:
[----:B------:R-:W-:Y:S05]  /*4e80*/  BSYNC B0 ;  /* 0x0000000000007941 */ /* 0x000fea0003800000 */
.L_x_298:
[----:B------:R-:W-:Y:S06]  /*4e90*/  BAR.ARV 0xc, 0xa0 ;  /* 0x0302800000007b1d */ /* 0x000fec0000002000 */
[----:B------:R-:W-:Y:S02]  /*4ea0*/  UIADD3 UR5, UR5, 0x2, URZ ;  /* 0x0000000205057890 */ /* 0x000fe4000fffe03f */
[----:B------:R-:W-:Y:S01]  /*4eb0*/  UIADD3 UR4, UR4, 0x1, URZ ;  /* 0x0000000104047890 */ /* 0x000fe2000fffe03f */
[----:B------:R-:W-:Y:S11]  /*4ec0*/  @P1 BRA `(.L_x_300) ;  /* 0xfffffff800281947 */ /* 0x000ff6000383ffff */
[----:B------:R-:W-:-:S12]  /*4ed0*/  UIADD3 UR4, UR9, 0x6000, URZ ;  /* 0x0000600009047890 */ /* 0x000fd8000fffe03f */
.L_x_279:
[----:B------:R-:W-:-:S13]  /*4ee0*/  ISETP.NE.AND P1, PT, R3, RZ, PT ;  /* 0x000000ff0300720c */ /* 0x000fda0003f25270 */
[----:B------:R-:W-:Y:S05]  /*4ef0*/  @!P1 BRA `(.L_x_254) ;  /* 0x0000002400649947 */ /* 0x000fea0003800000 */
        /* <DEDUP_REMOVED lines=17> */
.L_x_302:
[----:B------:R-:W-:Y:S05]  /*5010*/  BSYNC B0 ;  /* 0x0000000000007941 */ /* 0x000fea0003800000 */
.L_x_301:
        /* <DEDUP_REMOVED lines=18> */
.L_x_304:
[----:B------:R-:W-:Y:S05]  /*5140*/  BSYNC B0 ;  /* 0x0000000000007941 */ /* 0x000fea0003800000 */
.L_x_303:
        /* <DEDUP_REMOVED lines=19> */
.L_x_306:
[----:B------:R-:W-:Y:S05]  /*5280*/  BSYNC B0 ;  /* 0x0000000000007941 */ /* 0x000fea0003800000 */
.L_x_305:
[----:B------:R-:W-:Y:S06]  /*5290*/  BAR.ARV 0xa, 0xa0 ;  /* 0x0282800000007b1d */ /* 0x000fec0000002000 */
[----:B------:R-:W-:Y:S04]  /*52a0*/  BSSY B0, `(.L_x_307) ;  /* 0x0000003000007945 */ /* 0x000fe80003800000 */
[----:B------:R-:W-:Y:S05]  /*52b0*/  @!P0 BRA `(.L_x_308) ;  /* 0x0000000000048947 */ /* 0x000fea0003800000 */
[----:B------:R-:W-:-:S04]  /*52c0*/  DEPBAR.LE SB0, 0x1 ;  /* 0x000080400000791a */ /* 0x000fc80000000000 */
.L_x_308:
[----:B------:R-:W-:Y:S05]  /*52d0*/  BSYNC B0 ;  /* 0x0000000000007941 */ /* 0x000fea0003800000 */
.L_x_307:
[----:B------:R-:W-:Y:S06]  /*52e0*/  BAR.ARV 0xb, 0xa0 ;  /* 0x02c2800000007b1d */ /* 0x000fec0000002000 */
[----:B------:R-:W-:Y:S04]  /*52f0*/  BSSY B0, `(.L_x_309) ;  /* 0x0000003000007945 */ /* 0x000fe80003800000 */
[----:B------:R-:W-:Y:S05]  /*5300*/  @!P0 BRA `(.L_x_310) ;  /* 0x0000000000048947 */ /* 0x000fea0003800000 */
[----:B------:R-:W-:-:S04]  /*5310*/  DEPBAR.LE SB0, 0x0 ;  /* 0x000080000000791a */ /* 0x000fc80000000000 */
.L_x_310:
[----:B------:R-:W-:Y:S05]  /*5320*/  BSYNC B0 ;  /* 0x0000000000007941 */ /* 0x000fea0003800000 */
.L_x_309:
[----:B------:R-:W-:Y:S06]  /*5330*/  BAR.ARV 0xc, 0xa0 ;  /* 0x0302800000007b1d */ /* 0x000fec0000002000 */
[----:B------:R-:W-:Y:S05]  /*5340*/  BRA `(.L_x_254) ;  /* 0x0000002000507947 */ /* 0x000fea0003800000 */
.L_x_278:
        /* <DEDUP_REMOVED lines=57> */
.L_x_340:
        /* <DEDUP_REMOVED lines=9> */
.L_x_314:
        /* <DEDUP_REMOVED lines=89> */
[----:B------:R-:W-:Y:S01]  /*5d00*/  IMAD.MOV.U32 R12, RZ, RZ, 0x1 ;  /* 0x00000001ff0c7424 */ /* 0x000fe200078e00ff */
[----:B------:R-:W-:-:S04]  /*5d10*/  SHF.R.S32.HI R5, RZ, 0x1f, R4 ;  /* 0x0000001fff057819 */ /* 0x000fc80000011404 */
[----:B------:R-:W-:Y:S01]  /*5d20*/  LEA.HI R4, R5, R4, RZ, 0x6 ;  /* 0x0000000405047211 */ /* 0x000fe200078f30ff */
[----:B------:R-:W-:-:S03]  /*5d30*/  IMAD.MOV.U32 R5, RZ, RZ, RZ ;  /* 0x000000ffff057224 */ /* 0x000fc600078e00ff */
[----:B------:R-:W-:-:S04]  /*5d40*/  LEA.HI.SX32 R4, R4, 0xffffffff, 0x1a ;  /* 0xffffffff04047811 */ /* 0x000fc800078fd2ff */
[----:B------:R-:W-:-:S04]  /*5d50*/  VIMNMX R4, R4, 0x1, !PT ;  /* 0x0000000104047848 */ /* 0x000fc80007fe0100 */
[----:B------:R-:W-:Y:S02]  /*5d60*/  LOP3.LUT R19, R4, 0x1, RZ, 0xc0, !PT ;  /* 0x0000000104137812 */ /* 0x000fe400078ec0ff */
[----:B--2---:R-:W-:Y:S01]  /*5d70*/  LOP3.LUT R16, R17, 0x1f, RZ, 0xc0, !PT ;  /* 0x0000001f11107812 */ /* 0x004fe200078ec0ff */
[----:B------:R-:W-:Y:S01]  /*5d80*/  IMAD.MOV.U32 R17, RZ, RZ, RZ ;  /* 0x000000ffff117224 */ /* 0x000fe200078e00ff */
[----:B------:R-:W-:Y:S06]  /*5d90*/  @!P1 BRA `(.L_x_316) ;  /* 0x0000000800f49947 */ /* 0x000fec0003800000 */
[----:B------:R-:W-:Y:S02]  /*5da0*/  IMAD.IADD R22, R4, 0x1, -R19 ;  /* 0x0000000104167824 */ /* 0x000fe400078e0a13 */
[----:B------:R-:W-:Y:S02]  /*5db0*/  IMAD.MOV.U32 R17, RZ, RZ, RZ ;  /* 0x000000ffff117224 */ /* 0x000fe400078e00ff */
[----:B------:R-:W-:-:S07]  /*5dc0*/  IMAD.MOV.U32 R12, RZ, RZ, 0x1 ;  /* 0x00000001ff0c7424 */ /* 0x000fce00078e00ff */
.L_x_325:
[----:B-1----:R-:W-:-:S05]  /*5dd0*/  IMAD.MOV.U32 R10, RZ, RZ, 0x1 ;  /* 0x00000001ff0a7424 */ /* 0x002fca00078e00ff */
[----:B------:R-:W-:-:S04]  /*5de0*/  SHF.L.U32 R10, R10, 0x1f, RZ ;  /* 0x0000001f0a0a7819 */ /* 0x000fc800000006ff */
[----:B------:R-:W1:Y:S02]  /*5df0*/  SYNCS.PHASECHK.TRANS64.TRYWAIT P1, [R0+URZ+0x36438], R10 ;  /* 0x0364380a000075a7 */ /* 0x000e64000802017f */
[----:B-123--:R-:W-:Y:S05]  /*5e00*/  @!P1 BRA `(.L_x_317) ;  /* 0x0000001800209947 */ /* 0x00efea0003800000 */
.L_x_341:
[----:B------:R-:W-:Y:S05]  /*5e10*/  @P0 BRA `(.L_x_318) ;  /* 0x0000000000140947 */ /* 0x000fea0003800000 */
[----:B------:R-:W-:Y:S01]  /*5e20*/  ISETP.NE.AND P1, PT, R16, RZ, PT ;  /* 0x000000ff1000720c */ /* 0x000fe20003f25270 */
[----:B------:R-:W-:-:S04]  /*5e30*/  IMAD.MOV.U32 R3, RZ, RZ, 0x6100 ;  /* 0x00006100ff037424 */ /* 0x000fc800078e00ff */
[----:B------:R2:W-:Y:S08]  /*5e40*/  SYNCS.ARRIVE.TRANS64 RZ, [R0+URZ+0x36430], R3 ;  /* 0x0364300300ff79a7 */ /* 0x0005f0000800003f */
[----:B------:R-:W-:Y:S05]  /*5e50*/  @!P1 BRA `(.L_x_318) ;  /* 0x0000000000049947 */ /* 0x000fea0003800000 */
[----:B------:R-:W-:Y:S01]  /*5e60*/  BPT.TRAP 0x1 ;  /* 0x000000040000795c */ /* 0x000fe20000300000 */
.L_x_318:
        /* <DEDUP_REMOVED lines=47> */
.L_x_342:
[----:B------:R-:W-:Y:S05]  /*6160*/  @P0 BRA `(.L_x_320) ;  /* 0x0000000000140947 */ /* 0x000fea0003800000 */
[----:B------:R-:W-:Y:S01]  /*6170*/  ISETP.NE.AND P1, PT, R16, RZ, PT ;  /* 0x000000ff1000720c */ /* 0x000fe20003f25270 */
[----:B--2---:R-:W-:-:S04]  /*6180*/  IMAD.MOV.U32 R3, RZ, RZ, 0x6100 ;  /* 0x00006100ff037424 */ /* 0x004fc800078e00ff */
[----:B------:R3:W-:Y:S08]  /*6190*/  SYNCS.ARRIVE.TRANS64 RZ, [R0+URZ+0x36418], R3 ;  /* 0x0364180300ff79a7 */ /* 0x0007f0000800003f */
[----:B------:R-:W-:Y:S05]  /*61a0*/  @!P1 BRA `(.L_x_320) ;  /* 0x0000000000049947 */ /* 0x000fea0003800000 */
[----:B------:R-:W-:Y:S01]  /*61b0*/  BPT.TRAP 0x1 ;  /* 0x000000040000795c */ /* 0x000fe20000300000 */
.L_x_320:
        /* <DEDUP_REMOVED lines=35> */
.L_x_343:
        /* <DEDUP_REMOVED lines=9> */
.L_x_322:
        /* <DEDUP_REMOVED lines=37> */
.L_x_345:
[----:B------:R-:W-:Y:S05]  /*66d0*/  @P0 BRA `(.L_x_324) ;  /* 0x0000000000140947 */ /* 0x000fea0003800000 */
[----:B------:R-:W-:Y:S01]  /*66e0*/  ISETP.NE.AND P1, PT, R16, RZ, PT ;  /* 0x000000ff1000720c */ /* 0x000fe20003f25270 */
[----:B--2---:R-:W-:-:S04]  /*66f0*/  IMAD.MOV.U32 R5, RZ, RZ, 0x6100 ;  /* 0x00006100ff057424 */ /* 0x004fc800078e00ff */
[----:B------:R3:W-:Y:S08]  /*6700*/  SYNCS.ARRIVE.TRANS64 RZ, [R0+URZ+0x36410], R5 ;  /* 0x0364100500ff79a7 */ /* 0x0007f0000800003f */
[----:B------:R-:W-:Y:S05]  /*6710*/  @!P1 BRA `(.L_x_324) ;  /* 0x0000000000049947 */ /* 0x000fea0003800000 */
[----:B------:R-:W-:Y:S01]  /*6720*/  BPT.TRAP 0x1 ;  /* 0x000000040000795c */ /* 0x000fe20000300000 */
.L_x_324:
        /* <DEDUP_REMOVED lines=36> */
.L_x_316:
[----:B------:R-:W-:Y:S01]  /*6970*/  ISETP.NE.AND P1, PT, R19, RZ, PT ;  /* 0x000000ff1300720c */ /* 0x000fe20003f25270 */
[----:B------:R-:W-:-:S12]  /*6980*/  IMAD.MOV.U32 R4, RZ, RZ, 0x1 ;  /* 0x00000001ff047424 */ /* 0x000fd800078e00ff */
[----:B------:R-:W-:Y:S05]  /*6990*/  @!P1 BRA `(.L_x_315) ;  /* 0x0000000400649947 */ /* 0x000fea0003800000 */
[----:B------:R-:W2:Y:S02]  /*69a0*/  SYNCS.PHASECHK.TRANS64.TRYWAIT P1, [R0+URZ+0x36438], R10 ;  /* 0x0364380a000075a7 */ /* 0x000ea4000802017f */
[----:B--2---:R-:W-:Y:S05]  /*69b0*/  @!P1 BRA `(.L_x_326) ;  /* 0x0000000c00889947 */ /* 0x004fea0003800000 */
.L_x_346:
[----:B------:R-:W-:Y:S05]  /*69c0*/  @P0 BRA `(.L_x_327) ;  /* 0x0000000000140947 */ /* 0x000fea0003800000 */
[----:B------:R-:W-:Y:S01]  /*69d0*/  ISETP.NE.AND P1, PT, R16, RZ, PT ;  /* 0x000000ff1000720c */ /* 0x000fe20003f25270 */
[----:B------:R-:W-:-:S04]  /*69e0*/  IMAD.MOV.U32 R5, RZ, RZ, 0x6100 ;  /* 0x00006100ff057424 */ /* 0x000fc800078e00ff */
[----:B------:R3:W-:Y:S08]  /*69f0*/  SYNCS.ARRIVE.TRANS64 RZ, [R0+URZ+0x36430], R5 ;  /* 0x0364300500ff79a7 */ /* 0x0007f0000800003f */
[----:B------:R-:W-:Y:S05]  /*6a00*/  @!P1 BRA `(.L_x_327) ;  /* 0x0000000000049947 */ /* 0x000fea0003800000 */
[----:B------:R-:W-:Y:S01]  /*6a10*/  BPT.TRAP 0x1 ;  /* 0x000000040000795c */ /* 0x000fe20000300000 */
.L_x_327:
        /* <DEDUP_REMOVED lines=41> */
.L_x_347:
[----:B------:R-:W-:Y:S01]  /*6cb0*/  IMAD.MOV.U32 R4, RZ, RZ, RZ ;  /* 0x000000ffff047224 */ /* 0x000fe200078e00ff */
[----:B------:R-:W-:Y:S06]  /*6cc0*/  @P0 BRA `(.L_x_329) ;  /* 0x0000000000140947 */ /* 0x000fec0003800000 */
[----:B------:R-:W-:Y:S01]  /*6cd0*/  ISETP.NE.AND P1, PT, R16, RZ, PT ;  /* 0x000000ff1000720c */ /* 0x000fe20003f25270 */
[----:B---3--:R-:W-:-:S04]  /*6ce0*/  IMAD.MOV.U32 R5, RZ, RZ, 0x6100 ;  /* 0x00006100ff057424 */ /* 0x008fc800078e00ff */
[----:B------:R4:W-:Y:S08]  /*6cf0*/  SYNCS.ARRIVE.TRANS64 RZ, [R0+URZ+0x36418], R5 ;  /* 0x0364180500ff79a7 */ /* 0x0009f0000800003f */
[----:B------:R-:W-:Y:S05]  /*6d00*/  @!P1 BRA `(.L_x_329) ;  /* 0x0000000000049947 */ /* 0x000fea0003800000 */
[----:B------:R-:W-:Y:S01]  /*6d10*/  BPT.TRAP 0x1 ;  /* 0x000000040000795c */ /* 0x000fe20000300000 */
.L_x_329:
        /* <DEDUP_REMOVED lines=33> */
.L_x_315:
[----:B------:R-:W-:-:S04]  /*6f30*/  SHF.L.U32 R3, R4, 0x1f, RZ ;  /* 0x0000001f04037819 */ /* 0x000fc800000006ff */
[----:B------:R-:W3:Y:S02]  /*6f40*/  SYNCS.PHASECHK.TRANS64.TRYWAIT P1, [R0+URZ+0x36438], R3 ;  /* 0x03643803000075a7 */ /* 0x000ee4000802017f */
[----:B---3--:R-:W-:Y:S05]  /*6f50*/  @!P1 BRA `(.L_x_330) ;  /* 0x0000000800489947 */ /* 0x008fea0003800000 */
.L_x_348:
[----:B------:R-:W-:Y:S05]  /*6f60*/  @P0 BRA `(.L_x_331) ;  /* 0x0000000000180947 */ /* 0x000fea0003800000 */
[----:B------:R-:W4:Y:S01]  /*6f70*/  S2R R2, SR_TID.X ;  /* 0x0000000000027919 */ /* 0x000f220000002100 */
[----:B---3--:R-:W-:-:S04]  /*6f80*/  IMAD.MOV.U32 R3, RZ, RZ, 0x6100 ;  /* 0x00006100ff037424 */ /* 0x008fc800078e00ff */
[----:B------:R5:W-:Y:S01]  /*6f90*/  SYNCS.ARRIVE.TRANS64 RZ, [R0+URZ+0x36430], R3 ;  /* 0x0364300300ff79a7 */ /* 0x000be2000800003f */
[----:B----4-:R-:W-:-:S13]  /*6fa0*/  LOP3.LUT P0, RZ, R2, 0x1f, RZ, 0xc0, !PT ;  /* 0x0000001f02ff7812 */ /* 0x010fda000780c0ff */
[----:B-----5:R-:W-:Y:S05]  /*6fb0*/  @!P0 BRA `(.L_x_331) ;  /* 0x0000000000048947 */ /* 0x020fea0003800000 */
[----:B------:R-:W-:Y:S01]  /*6fc0*/  BPT.TRAP 0x1 ;  /* 0x000000040000795c */ /* 0x000fe20000300000 */
.L_x_331:
        /* <DEDUP_REMOVED lines=43> */
.L_x_312:
[----:B------:R-:W-:Y:S05]  /*7280*/  BSYNC B0 ;  /* 0x0000000000007941 */ /* 0x000fea0003800000 */
.L_x_311:
[----:B------:R-:W-:-:S03]  /*7290*/  UMOV UR6, 0xffffffff ;  /* 0xffffffff00067882 */ /* 0x000fc60000000000 */
[----:B------:R-:W-:Y:S05]  /*72a0*/  BRA.DIV UR6, `(.L_x_332) ;  /* 0x0000000606887947 */ /* 0x000fea000b800000 */
[----:B------:R-:W-:-:S13]  /*72b0*/  ELECT P0, URZ, PT ;  /* 0x00000000003f782f */ /* 0x000fda0003800000 */
.L_x_351:
[----:B------:R-:W-:Y:S05]  /*72c0*/  @!P0 BRA `(.L_x_254) ;  /* 0x0000000000708947 */ /* 0x000fea0003800000 */
[----:B------:R-:W-:-:S04]  /*72d0*/  LOP3.LUT R18, R18, 0x2, RZ, 0xfc, !PT ;  /* 0x0000000212127812 */ /* 0x000fc800078efcff */
[----:B------:R-:W-:-:S13]  /*72e0*/  ISETP.NE.AND P2, PT, R18, 0x3, PT ;  /* 0x000000031200780c */ /* 0x000fda0003f45270 */
[----:B------:R-:W-:Y:S05]  /*72f0*/  @!P2 BRA `(.L_x_333) ;  /* 0x000000000004a947 */ /* 0x000fea0003800000 */
[----:B------:R-:W-:Y:S01]  /*7300*/  BPT.TRAP 0x1 ;  /* 0x000000040000795c */ /* 0x000fe20000300000 */
.L_x_333:
        /* <DEDUP_REMOVED lines=15> */
.L_x_352:
[----:B------:R-:W2:Y:S02]  /*7400*/  SYNCS.PHASECHK.TRANS64.TRYWAIT P0, [R3+URZ], R2 ;  /* 0x00000002030075a7 */ /* 0x000ea4000800017f */
[----:B--2---:R-:W-:Y:S05]  /*7410*/  @!P0 BRA `(.L_x_335) ;  /* 0x0000000400648947 */ /* 0x004fea0003800000 */
.L_x_353:
[----:B------:R-:W-:Y:S05]  /*7420*/  @!P2 BRA `(.L_x_336) ;  /* 0x000000000004a947 */ /* 0x000fea0003800000 */
[----:B------:R-:W-:Y:S01]  /*7430*/  BPT.TRAP 0x1 ;  /* 0x000000040000795c */ /* 0x000fe20000300000 */
.L_x_336:
[----:B------:R-:W-:-:S07]  /*7440*/  SHF.L.U32 R4, R4, 0x1f, RZ ;  /* 0x0000001f04047819 */ /* 0x000fce00000006ff */
.L_x_337:
[----:B---3--:R3:W4:Y:S02]  /*7450*/  SYNCS.PHASECHK.TRANS64.TRYWAIT P0, [R9+URZ+0x36438], R4 ;  /* 0x03643804090075a7 */ /* 0x008724000800017f */
[----:B----4-:R-:W-:Y:S05]  /*7460*/  @!P0 NANOSLEEP.SYNCS 0x989680 ;  /* 0x009896800000895d */ /* 0x010fea0003900000 */
[----:B------:R-:W4:Y:S02]  /*7470*/  @!P0 SYNCS.PHASECHK.TRANS64 P0, [R9+URZ+0x36438], R4 ;  /* 0x03643804090085a7 */ /* 0x000f24000800007f */
[----:B----4-:R-:W-:Y:S05]  /*7480*/  @!P0 BRA `(.L_x_337) ;  /* 0xfffffffc00f08947 */ /* 0x010fea000383ffff */
.L_x_254:
[----:B------:R-:W-:Y:S05]  /*7490*/  BSYNC B6 ;  /* 0x0000000000067941 */ /* 0x000fea0003800000 */
.L_x_251:
[----:B------:R-:W-:Y:S05]  /*74a0*/  EXIT ;  /* 0x000000000000794d */ /* 0x000fea0003800000 */
.L_x_259:
[----:B------:R-:W-:Y:S02]  /*74b0*/  IMAD.MOV.U32 R13, RZ, RZ, R16 ;  /* 0x000000ffff0d7224 */ /* 0x000fe400078e0010 */
[----:B------:R-:W-:Y:S02]  /*74c0*/  IMAD.MOV.U32 R12, RZ, RZ, RZ ;  /* 0x000000ffff0c7224 */ /* 0x000fe400078e00ff */
[----:B------:R-:W-:Y:S02]  /*74d0*/  IMAD.MOV.U32 R11, RZ, RZ, 0x1f ;  /* 0x0000001fff0b7424 */ /* 0x000fe400078e00ff */
[----:B------:R-:W-:-:S07]  /*74e0*/  IMAD.MOV.U32 R15, RZ, RZ, -0x1 ;  /* 0xffffffffff0f7424 */ /* 0x000fce00078e00ff */
[----:B------:R-:W-:Y:S05]  /*74f0*/  WARPSYNC.COLLECTIVE R15, `(.L_x_338) ;  /* 0x000000000f087348 */ /* 0x000fea0003c00000 */
[----:B------:R1:W2:Y:S02]  /*7500*/  SHFL.IDX P6, R14, R13, R12, R11 ;  /* 0x0000000c0d0e7389 */ /* 0x0002a400000c000b */
[----:B-12---:R-:W-:Y:S01]  /*7510*/  ENDCOLLECTIVE ;  /* 0x000000000000791b */ /* 0x006fe20003800000 */
.L_x_338:
[----:B------:R-:W-:Y:S05]  /*7520*/  BRA `(.L_x_339) ;  /* 0xffffff9400807947 */ /* 0x000fea000383ffff */
.L_x_261:
[----:B--2---:R-:W-:-:S04]  /*7530*/  IMAD.U32 R5, RZ, RZ, UR36 ;  /* 0x00000024ff057e24 */ /* 0x004fc8000f8e00ff */
[----:B------:R2:W3:Y:S03]  /*7540*/  SYNCS.PHASECHK.TRANS64.TRYWAIT P0, [R5+URZ+0x36400], R10 ;  /* 0x0364000a050075a7 */ /* 0x0004e6000800017f */
[----:B---3--:R-:W-:Y:S05]  /*7550*/  @!P0 NANOSLEEP.SYNCS 0x989680 ;  /* 0x009896800000895d */ /* 0x008fea0003900000 */
[----:B------:R-:W3:Y:S02]  /*7560*/  @!P0 SYNCS.PHASECHK.TRANS64 P0, [R5+URZ+0x36400], R10 ;  /* 0x0364000a050085a7 */ /* 0x000ee4000800007f */
[----:B---3--:R-:W-:Y:S05]  /*7570*/  @!P0 BRA `(.L_x_261) ;  /* 0xfffffffc00ec8947 */ /* 0x008fea000383ffff */
[----:B------:R-:W-:Y:S05]  /*7580*/  BRA `(.L_x_260) ;  /* 0xffffff9400b47947 */ /* 0x000fea000383ffff */
.L_x_266:
[----:B---3--:R3:W4:Y:S02]  /*7590*/  SYNCS.PHASECHK.TRANS64.TRYWAIT P1, [R3+URZ+0x36410], R12 ;  /* 0x0364100c030075a7 */ /* 0x008724000802017f */
[----:B----4-:R-:W-:Y:S05]  /*75a0*/  @!P1 NANOSLEEP.SYNCS 0x989680 ;  /* 0x009896800000995d */ /* 0x010fea0003900000 */
[----:B------:R-:W4:Y:S02]  /*75b0*/  @!P1 SYNCS.PHASECHK.TRANS64 P1, [R3+URZ+0x36410], R12 ;  /* 0x0364100c030095a7 */ /* 0x000f24000802007f */
[----:B----4-:R-:W-:Y:S05]  /*75c0*/  @!P1 BRA `(.L_x_266) ;  /* 0xfffffffc00f09947 */ /* 0x010fea000383ffff */
[----:B------:R-:W-:Y:S05]  /*75d0*/  BRA `(.L_x_265) ;  /* 0xffffffa0003c7947 */ /* 0x000fea000383ffff */
.L_x_270:
[----:B-----5:R-:W-:-:S04]  /*75e0*/  IMAD.U32 R15, RZ, RZ, UR36 ;  /* 0x00000024ff0f7e24 */ /* 0x020fc8000f8e00ff */
[----:B------:R5:W1:Y:S03]  /*75f0*/  SYNCS.PHASECHK.TRANS64.TRYWAIT P1, [R15+URZ+0x36430], R14 ;  /* 0x0364300e0f0075a7 */ /* 0x000a66000802017f */
[----:B-1----:R-:W-:Y:S05]  /*7600*/  @!P1 NANOSLEEP.SYNCS 0x989680 ;  /* 0x009896800000995d */ /* 0x002fea0003900000 */
[----:B------:R-:W1:Y:S02]  /*7610*/  @!P1 SYNCS.PHASECHK.TRANS64 P1, [R15+URZ+0x36430], R14 ;  /* 0x0364300e0f0095a7 */ /* 0x000e64000802007f */
[----:B-1----:R-:W-:Y:S05]  /*7620*/  @!P1 BRA `(.L_x_270) ;  /* 0xfffffffc00ec9947 */ /* 0x002fea000383ffff */
[----:B------:R-:W-:Y:S05]  /*7630*/  BRA `(.L_x_269) ;  /* 0xffffffa400dc7947 */ /* 0x000fea000383ffff */
.L_x_313:
[----:B-1----:R1:W2:Y:S02]  /*7640*/  SYNCS.PHASECHK.TRANS64.TRYWAIT P1, [R0+URZ+0x36420], R10 ;  /* 0x0364200a000075a7 */ /* 0x0022a4000802017f */
[----:B--2---:R-:W-:Y:S05]  /*7650*/  @!P1 NANOSLEEP.SYNCS 0x989680 ;  /* 0x009896800000995d */ /* 0x004fea0003900000 */
[----:B------:R-:W2:Y:S02]  /*7660*/  @!P1 SYNCS.PHASECHK.TRANS64 P1, [R0+URZ+0x36420], R10 ;  /* 0x0364200a000095a7 */ /* 0x000ea4000802007f */
[----:B--2---:R-:W-:Y:S05]  /*7670*/  @!P1 BRA `(.L_x_313) ;  /* 0xfffffffc00f09947 */ /* 0x004fea000383ffff */
[----:B------:R-:W-:Y:S05]  /*7680*/  BRA `(.L_x_340) ;  /* 0xffffffe000147947 */ /* 0x000fea000383ffff */
.L_x_317:
[----:B-1----:R1:W2:Y:S02]  /*7690*/  SYNCS.PHASECHK.TRANS64.TRYWAIT P1, [R0+URZ+0x36438], R10 ;  /* 0x0364380a000075a7 */ /* 0x0022a4000802017f */
[----:B--2---:R-:W-:Y:S05]  /*76a0*/  @!P1 NANOSLEEP.SYNCS 0x989680 ;  /* 0x009896800000995d */ /* 0x004fea0003900000 */
[----:B------:R-:W2:Y:S02]  /*76b0*/  @!P1 SYNCS.PHASECHK.TRANS64 P1, [R0+URZ+0x36438], R10 ;  /* 0x0364380a000095a7 */ /* 0x000ea4000802007f */
[----:B--2---:R-:W-:Y:S05]  /*76c0*/  @!P1 BRA `(.L_x_317) ;  /* 0xfffffffc00f09947 */ /* 0x004fea000383ffff */
[----:B------:R-:W-:Y:S05]  /*76d0*/  BRA `(.L_x_341) ;  /* 0xffffffe400cc7947 */ /* 0x000fea000383ffff */
.L_x_319:
[----:B--2---:R2:W3:Y:S02]  /*76e0*/  SYNCS.PHASECHK.TRANS64.TRYWAIT P1, [R0+URZ+0x36428], R3 ;  /* 0x03642803000075a7 */ /* 0x0044e4000802017f */
[----:B---3--:R-:W-:Y:S05]  /*76f0*/  @!P1 NANOSLEEP.SYNCS 0x989680 ;  /* 0x009896800000995d */ /* 0x008fea0003900000 */
[----:B------:R-:W3:Y:S02]  /*7700*/  @!P1 SYNCS.PHASECHK.TRANS64 P1, [R0+URZ+0x36428], R3 ;  /* 0x03642803000095a7 */ /* 0x000ee4000802007f */
[----:B---3--:R-:W-:Y:S05]  /*7710*/  @!P1 BRA `(.L_x_319) ;  /* 0xfffffffc00f09947 */ /* 0x008fea000383ffff */
[----:B------:R-:W-:Y:S05]  /*7720*/  BRA `(.L_x_342) ;  /* 0xffffffe8008c7947 */ /* 0x000fea000383ffff */
.L_x_321:
[----:B--2---:R2:W3:Y:S02]  /*7730*/  SYNCS.PHASECHK.TRANS64.TRYWAIT P1, [R0+URZ+0x36438], R29 ;  /* 0x0364381d000075a7 */ /* 0x0044e4000802017f */
[----:B---3--:R-:W-:Y:S05]  /*7740*/  @!P1 NANOSLEEP.SYNCS 0x989680 ;  /* 0x009896800000995d */ /* 0x008fea0003900000 */
[----:B------:R-:W3:Y:S02]  /*7750*/  @!P1 SYNCS.PHASECHK.TRANS64 P1, [R0+URZ+0x36438], R29 ;  /* 0x0364381d000095a7 */ /* 0x000ee4000802007f */
[----:B---3--:R-:W-:Y:S05]  /*7760*/  @!P1 BRA `(.L_x_321) ;  /* 0xfffffffc00f09947 */ /* 0x008fea000383ffff */
[----:B------:R-:W-:Y:S05]  /*7770*/  BRA `(.L_x_343) ;  /* 0xffffffec001c7947 */ /* 0x000fea000383ffff */
.L_x_323:
[----:B------:R-:W-:-:S07]  /*7780*/  SHF.L.U32 R5, R12, 0x1f, RZ ;  /* 0x0000001f0c057819 */ /* 0x000fce00000006ff */
.L_x_344:
[----:B--2---:R2:W3:Y:S02]  /*7790*/  SYNCS.PHASECHK.TRANS64.TRYWAIT P1, [R0+URZ+0x36420], R5 ;  /* 0x03642005000075a7 */ /* 0x0044e4000802017f */
[----:B---3--:R-:W-:Y:S05]  /*77a0*/  @!P1 NANOSLEEP.SYNCS 0x989680 ;  /* 0x009896800000995d */ /* 0x008fea0003900000 */
[----:B------:R-:W3:Y:S02]  /*77b0*/  @!P1 SYNCS.PHASECHK.TRANS64 P1, [R0+URZ+0x36420], R5 ;  /* 0x03642005000095a7 */ /* 0x000ee4000802007f */
[----:B---3--:R-:W-:Y:S05]  /*77c0*/  @!P1 BRA `(.L_x_344) ;  /* 0xfffffffc00f09947 */ /* 0x008fea000383ffff */
[----:B------:R-:W-:Y:S05]  /*77d0*/  BRA `(.L_x_345) ;  /* 0xffffffec00bc7947 */ /* 0x000fea000383ffff */
.L_x_326:
[----:B--2---:R2:W3:Y:S02]  /*77e0*/  SYNCS.PHASECHK.TRANS64.TRYWAIT P1, [R0+URZ+0x36438], R10 ;  /* 0x0364380a000075a7 */ /* 0x0044e4000802017f */
[----:B---3--:R-:W-:Y:S05]  /*77f0*/  @!P1 NANOSLEEP.SYNCS 0x989680 ;  /* 0x009896800000995d */ /* 0x008fea0003900000 */
[----:B------:R-:W3:Y:S02]  /*7800*/  @!P1 SYNCS.PHASECHK.TRANS64 P1, [R0+URZ+0x36438], R10 ;  /* 0x0364380a000095a7 */ /* 0x000ee4000802007f */
[----:B---3--:R-:W-:Y:S05]  /*7810*/  @!P1 BRA `(.L_x_326) ;  /* 0xfffffffc00f09947 */ /* 0x008fea000383ffff */
[----:B------:R-:W-:Y:S05]  /*7820*/  BRA `(.L_x_346) ;  /* 0xfffffff000647947 */ /* 0x000fea000383ffff */
.L_x_328:
[----:B---3--:R3:W4:Y:S02]  /*7830*/  SYNCS.PHASECHK.TRANS64.TRYWAIT P1, [R0+URZ+0x36428], R5 ;  /* 0x03642805000075a7 */ /* 0x008724000802017f */
[----:B----4-:R-:W-:Y:S05]  /*7840*/  @!P1 NANOSLEEP.SYNCS 0x989680 ;  /* 0x009896800000995d */ /* 0x010fea0003900000 */
[----:B------:R-:W4:Y:S02]  /*7850*/  @!P1 SYNCS.PHASECHK.TRANS64 P1, [R0+URZ+0x36428], R5 ;  /* 0x03642805000095a7 */ /* 0x000f24000802007f */
[----:B----4-:R-:W-:Y:S05]  /*7860*/  @!P1 BRA `(.L_x_328) ;  /* 0xfffffffc00f09947 */ /* 0x010fea000383ffff */
[----:B------:R-:W-:Y:S05]  /*7870*/  BRA `(.L_x_347) ;  /* 0xfffffff4000c7947 */ /* 0x000fea000383ffff */
.L_x_330:
[----:B---3--:R3:W4:Y:S02]  /*7880*/  SYNCS.PHASECHK.TRANS64.TRYWAIT P1, [R0+URZ+0x36438], R3 ;  /* 0x03643803000075a7 */ /* 0x008724000802017f */
[----:B----4-:R-:W-:Y:S05]  /*7890*/  @!P1 NANOSLEEP.SYNCS 0x989680 ;  /* 0x009896800000995d */ /* 0x010fea0003900000 */
[----:B------:R-:W4:Y:S02]  /*78a0*/  @!P1 SYNCS.PHASECHK.TRANS64 P1, [R0+URZ+0x36438], R3 ;  /* 0x03643803000095a7 */ /* 0x000f24000802007f */
[----:B----4-:R-:W-:Y:S05]  /*78b0*/  @!P1 BRA `(.L_x_330) ;  /* 0xfffffffc00f09947 */ /* 0x010fea000383ffff */
[----:B------:R-:W-:Y:S05]  /*78c0*/  BRA `(.L_x_348) ;  /* 0xfffffff400a47947 */ /* 0x000fea000383ffff */
.L_x_332:
[----:B------:R-:W-:Y:S01]  /*78d0*/  BSSY B0, `(.L_x_349) ;  /* 0x0000006000007945 */ /* 0x000fe20003800000 */
[----:B------:R-:W-:-:S07]  /*78e0*/  IMAD.MOV.U32 R15, RZ, RZ, -0x1 ;  /* 0xffffffffff0f7424 */ /* 0x000fce00078e00ff */
[----:B-12---:R-:W-:Y:S05]  /*78f0*/  WARPSYNC.COLLECTIVE R15, `(.L_x_350) ;  /* 0x000000000f0c7348 */ /* 0x006fea0003c00000 */
[----:B------:R-:W-:Y:S02]  /*7900*/  ELECT P6, UR62, PT ;  /* 0x00000000003e782f */ /* 0x000fe400038c0000 */
[----:B------:R-:W-:Y:S01]  /*7910*/  MOV R14, UR62 ;  /* 0x0000003e000e7c02 */ /* 0x000fe20008000f00 */
[----:B-12---:R-:W-:Y:S10]  /*7920*/  ENDCOLLECTIVE ;  /* 0x000000000000791b */ /* 0x006ff40003800000 */
.L_x_350:
[----:B------:R-:W-:Y:S05]  /*7930*/  BSYNC B0 ;  /* 0x0000000000007941 */ /* 0x000fea0003800000 */
.L_x_349:
[----:B------:R-:W-:Y:S01]  /*7940*/  PLOP3.LUT P0, PT, P6, PT, PT, 0x80, 0x0 ;  /* 0x000000000000781c */ /* 0x000fe2000370f070 */
[----:B------:R-:W-:-:S12]  /*7950*/  BRA `(.L_x_351) ;  /* 0xfffffff800587947 */ /* 0x000fd8000383ffff */
.L_x_334:
[----:B-1----:R1:W2:Y:S02]  /*7960*/  SYNCS.PHASECHK.TRANS64.TRYWAIT P0, [R7+URZ], R0 ;  /* 0x00000000070075a7 */ /* 0x0022a4000800017f */
[----:B--2---:R-:W-:Y:S05]  /*7970*/  @!P0 NANOSLEEP.SYNCS 0x989680 ;  /* 0x009896800000895d */ /* 0x004fea0003900000 */
[----:B------:R-:W2:Y:S02]  /*7980*/  @!P0 SYNCS.PHASECHK.TRANS64 P0, [R7+URZ], R0 ;  /* 0x00000000070085a7 */ /* 0x000ea4000800007f */
[----:B--2---:R-:W-:Y:S05]  /*7990*/  @!P0 BRA `(.L_x_334) ;  /* 0xfffffffc00f08947 */ /* 0x004fea000383ffff */
[----:B------:R-:W-:Y:S05]  /*79a0*/  BRA `(.L_x_352) ;  /* 0xfffffff800947947 */ /* 0x000fea000383ffff */
.L_x_335:
[----:B--2---:R2:W3:Y:S02]  /*79b0*/  SYNCS.PHASECHK.TRANS64.TRYWAIT P0, [R3+URZ], R2 ;  /* 0x00000002030075a7 */ /* 0x0044e4000800017f */
[----:B---3--:R-:W-:Y:S05]  /*79c0*/  @!P0 NANOSLEEP.SYNCS 0x989680 ;  /* 0x009896800000895d */ /* 0x008fea0003900000 */
[----:B------:R-:W3:Y:S02]  /*79d0*/  @!P0 SYNCS.PHASECHK.TRANS64 P0, [R3+URZ], R2 ;  /* 0x00000002030085a7 */ /* 0x000ee4000800007f */
[----:B---3--:R-:W-:Y:S05]  /*79e0*/  @!P0 BRA `(.L_x_335) ;  /* 0xfffffffc00f08947 */ /* 0x008fea000383ffff */
[----:B------:R-:W-:Y:S05]  /*79f0*/  BRA `(.L_x_353) ;  /* 0xfffffff800887947 */ /* 0x000fea000383ffff */
.L_x_354:
        /* <DEDUP_REMOVED lines=16> */
.L_x_7651:


//--------------------- .text._ZN7cutlass13device_kernelIN5flash11enable_sm90INS1_16FlashAttnBwdSm90INS1_25CollectiveMainloopBwdSm90ILi2ELi1ELi1EN4cute5tupleIJNS5_1CILi1EEES8_S8_EEENS6_IJNS7_ILi64EEENS7_ILi96EEENS7_ILi192EEEEEENS_6half_tEfNS_4arch4Sm90ELb0ELb0ELb1ELb0ELb1ELb0ELb1ELb0ELi3ELi1ELi1ELi1ELb0EEENS1_24CollectiveEpilogueBwdGQAISD_fSG_Li384ELb0ELb1EEENS1_19SingleTileSchedulerILb0ELb0ELb0ELi96EEEEEEEEEvNT_6ParamsE --------------------------
	.section	.text._ZN7cutlass13device_kernelIN5flash11enable_sm90INS1_16FlashAttnBwdSm90INS1_25CollectiveMainloopBwdSm90ILi2ELi1ELi1EN4cute5tupleIJNS5_1CILi1EEES8_S8_EEENS6_IJNS7_ILi64EEENS7_ILi96EEENS7_ILi192EEEEEENS_6half_tEfNS_4arch4Sm90ELb0ELb0ELb1ELb0ELb1ELb0ELb1ELb0ELi3ELi1ELi1ELi1ELb0EEENS1_24CollectiveEpilogueBwdGQAISD_fSG_Li384ELb0ELb1EEENS1_19SingleTileSchedulerILb0ELb0ELb0ELi96EEEEEEEEEvNT_6ParamsE,"ax",@progbits
	.align	128
.text._ZN7cutlass13device_kernelIN5flash11enable_sm90INS1_16FlashAttnBwdSm90INS1_25CollectiveMainloopBwdSm90ILi2ELi1ELi1EN4cute5tupleIJNS5_1CILi1EEES8_S8_EEENS6_IJNS7_ILi64EEENS7_ILi96EEENS7_ILi192EEEEEENS_6half_tEfNS_4arch4Sm90ELb0ELb0ELb1ELb0ELb1ELb0ELb1ELb0ELi3ELi1ELi1ELi1ELb0EEENS1_24CollectiveEpilogueBwdGQAISD_fSG_Li384ELb0ELb1EEENS1_19SingleTileSchedulerILb0ELb0ELb0ELi96EEEEEEEEEvNT_6ParamsE:
        .type           _ZN7cutlass13device_kernelIN5flash11enable_sm90INS1_16FlashAttnBwdSm90INS1_25CollectiveMainloopBwdSm90ILi2ELi1ELi1EN4cute5tupleIJNS5_1CILi1EEES8_S8_EEENS6_IJNS7_ILi64EEENS7_ILi96EEENS7_ILi192EEEEEENS_6half_tEfNS_4arch4Sm90ELb0ELb0ELb1ELb0ELb1ELb0ELb1ELb0ELi3ELi1ELi1ELi1ELb0EEENS1_24CollectiveEpilogueBwdGQAISD_fSG_Li384ELb0ELb1EEENS1_19SingleTileSchedulerILb0ELb0ELb0ELi96EEEEEEEEEvNT_6ParamsE,@function
        .size           _ZN7cutlass13device_kernelIN5flash11enable_sm90INS1_16FlashAttnBwdSm90INS1_25CollectiveMainloopBwdSm90ILi2ELi1ELi1EN4cute5tupleIJNS5_1CILi1EEES8_S8_EEENS6_IJNS7_ILi64EEENS7_ILi96EEENS7_ILi192EEEEEENS_6half_tEfNS_4arch4Sm90ELb0ELb0ELb1ELb0ELb1ELb0ELb1ELb0ELi3ELi1ELi1ELi1ELb0EEENS1_24CollectiveEpilogueBwdGQAISD_fSG_Li384ELb0ELb1EEENS1_19SingleTileSchedulerILb0ELb0ELb0ELi96EEEEEEEEEvNT_6ParamsE,(.L_x_7652 - _ZN7cutlass13device_kernelIN5flash11enable_sm90INS1_16FlashAttnBwdSm90INS1_25CollectiveMainloopBwdSm90ILi2ELi1ELi1EN4cute5tupleIJNS5_1CILi1EEES8_S8_EEENS6_IJNS7_ILi64EEENS7_ILi96EEENS7_ILi192EEEEEENS_6half_tEfNS_4arch4Sm90ELb0ELb0ELb1ELb0ELb1ELb0ELb1ELb0ELi3ELi1ELi1ELi1ELb0EEENS1_24CollectiveEpilogueBwdGQAISD_fSG_Li384ELb0ELb1EEENS1_19SingleTileSchedulerILb0ELb0ELb0ELi96EEEEEEEEEvNT_6ParamsE)
        .other          _ZN7cutlass13device_kernelIN5flash11enable_sm90INS1_16FlashAttnBwdSm90INS1_25CollectiveMainloopBwdSm90ILi2ELi1ELi1EN4cute5tupleIJNS5_1CILi1EEES8_S8_EEENS6_IJNS7_ILi64EEENS7_ILi96EEENS7_ILi192EEEEEENS_6half_tEfNS_4arch4Sm90ELb0ELb0ELb1ELb0ELb1ELb0ELb1ELb0ELi3ELi1ELi1ELi1ELb0EEENS1_24CollectiveEpilogueBwdGQAISD_fSG_Li384ELb0ELb1EEENS1_19SingleTileSchedulerILb0ELb0ELb0ELi96EEEEEEEEEvNT_6ParamsE,@"STO_CUDA_ENTRY STV_DEFAULT"
_ZN7cutlass13device_kernelIN5flash11enable_sm90INS1_16FlashAttnBwdSm90INS1_25CollectiveMainloopBwdSm90ILi2ELi1ELi1EN4cute5tupleIJNS5_1CILi1EEES8_S8_EEENS6_IJNS7_ILi64EEENS7_ILi96EEENS7_ILi192EEEEEENS_6half_tEfNS_4arch4Sm90ELb0ELb0ELb1ELb0ELb1ELb0ELb1ELb0ELi3ELi1ELi1ELi1ELb0EEENS1_24CollectiveEpilogueBwdGQAISD_fSG_Li384ELb0ELb1EEENS1_19SingleTileSchedulerILb0ELb0ELb0ELi96EEEEEEEEEvNT_6ParamsE:
        /* <DEDUP_REMOVED lines=22> */
.L_x_356:
[----:B------:R-:W-:Y:S05]  /*0160*/  BSYNC B0 ;  /* 0x0000000000007941 */ /* 0x000fea0003800000 */
.L_x_355:
        /* <DEDUP_REMOVED lines=34> */
.L_x_357:
        /* <DEDUP_REMOVED lines=20> */
.L_x_358:
[----:B---3--:R-:W-:Y:S01]  /*04d0*/  ISETP.NE.AND P0, PT, R2, RZ, PT ;  /* 0x000000ff0200720c */ /* 0x008fe20003f05270 */
[----:B------:R-:W-:Y:S01]  /*04e0*/  IMAD.MOV.U32 R18, RZ, RZ, 0x1 ;  /* 0x00000001ff127424 */ /* 0x000fe200078e00ff */
[----:B------:R-:W-:Y:S01]  /*04f0*/  NOP ;  /* 0x0000000000007918 */ /* 0x000fe20000000000 */
[----:B------:R-:W-:Y:S01]  /*0500*/  ULDC.64 UR38, c[0x0][0x208] ;  /* 0x0000820000267ab9 */ /* 0x000fe20000000a00 */
[----:B------:R-:W-:Y:S02]  /*0510*/  BSSY B6, `(.L_x_359) ;  /* 0x00007bc000067945 */ /* 0x000fe40003800000 */
[----:B------:R-:W-:Y:S01]  /*0520*/  SEL R18, R18, 0x2, !P0 ;  /* 0x0000000212127807 */ /* 0x000fe20004000000 */
[----:B-12-4-:R-:W-:Y:S06]  /*0530*/  BAR.SYNC.DEFER_BLOCKING 0x0 ;  /* 0x0000000000007b1d */ /* 0x016fec0000010000 */
[----:B------:R-:W-:Y:S05]  /*0540*/  @!P0 BRA `(.L_x_360) ;  /* 0x0000004000c48947 */ /* 0x000fea0003800000 */
.L_x_361:
        /* <DEDUP_REMOVED lines=37> */
.L_x_364:
        /* <DEDUP_REMOVED lines=15> */
.L_x_363:
        /* <DEDUP_REMOVED lines=20> */
.L_x_366:
        /* <DEDUP_REMOVED lines=15> */
.L_x_365:
        /* <DEDUP_REMOVED lines=8> */
.L_x_475:
        /* <DEDUP_REMOVED lines=19> */
.L_x_368:
        /* <DEDUP_REMOVED lines=156> */
.L_x_381:
[----:B------:R-:W-:-:S13]  /*1630*/  ISETP.NE.AND P0, PT, R8, 0x3, PT ;  /* 0x000000030800780c */ /* 0x000fda0003f05270 */
[----:B---3--:R-:W-:Y:S05]  /*1640*/  @!P0 BRA `(.L_x_371) ;  /* 0x0000000000048947 */ /* 0x008fea0003800000 */
[----:B------:R-:W-:Y:S01]  /*1650*/  BPT.TRAP 0x1 ;  /* 0x000000040000795c */ /* 0x000fe20000300000 */
.L_x_371:
[----:B------:R-:W-:Y:S02]  /*1660*/  LEA R3, R2, UR36, 0x3 ;  /* 0x0000002402037c11 */ /* 0x000fe4000f8e18ff */
[----:B------:R-:W-:-:S04]  /*1670*/  SHF.L.U32 R12, R7, 0x1f, RZ ;  /* 0x0000001f070c7819 */ /* 0x000fc800000006ff */
[----:B------:R2:W3:Y:S01]  /*1680*/  SYNCS.PHASECHK.TRANS64.TRYWAIT P1, [R3+URZ+0x36410], R12 ;  /* 0x0364100c030075a7 */ /* 0x0004e2000802017f */
[----:B------:R-:W-:Y:S05]  /*1690*/  @!P0 BRA `(.L_x_372) ;  /* 0x0000000000048947 */ /* 0x000fea0003800000 */
[----:B------:R-:W-:Y:S01]  /*16a0*/  BPT.TRAP 0x1 ;  /* 0x000000040000795c */ /* 0x000fe20000300000 */
.L_x_372:
[----:B---3--:R-:W-:Y:S05]  /*16b0*/  @P1 BRA `(.L_x_373) ;  /* 0x0000000000081947 */ /* 0x008fea0003800000 */
[----:B------:R-:W3:Y:S02]  /*16c0*/  SYNCS.PHASECHK.TRANS64.TRYWAIT P1, [R3+URZ+0x36410], R12 ;  /* 0x0364100c030075a7 */ /* 0x000ee4000802017f */
[----:B---3--:R-:W-:Y:S05]  /*16d0*/  @!P1 BRA `(.L_x_374) ;  /* 0x0000006800bc9947 */ /* 0x008fea0003800000 */
.L_x_373:
        /* <DEDUP_REMOVED lines=103> */
.L_x_375:
[----:B--2---:R-:W-:-:S04]  /*1d50*/  SHF.L.U32 R14, R6, 0x1f, RZ ;  /* 0x0000001f060e7819 */ /* 0x004fc800000006ff */
[----:B------:R2:W1:Y:S01]  /*1d60*/  SYNCS.PHASECHK.TRANS64.TRYWAIT P1, [UR36+0x36430], R14 ;  /* 0x0364300eff0075a7 */ /* 0x0004620008020164 */
[----:B------:R-:W-:Y:S05]  /*1d70*/  @!P0 BRA `(.L_x_376) ;  /* 0x0000000000048947 */ /* 0x000fea0003800000 */
[----:B------:R-:W-:Y:S01]  /*1d80*/  BPT.TRAP 0x1 ;  /* 0x000000040000795c */ /* 0x000fe20000300000 */
.L_x_376:
[----:B-1----:R-:W-:Y:S05]  /*1d90*/  @P1 BRA `(.L_x_377) ;  /* 0x0000000000081947 */ /* 0x002fea0003800000 */
[----:B------:R-:W1:Y:S02]  /*1da0*/  SYNCS.PHASECHK.TRANS64.TRYWAIT P1, [UR36+0x36430], R14 ;  /* 0x0364300eff0075a7 */ /* 0x000e640008020164 */
[----:B-1----:R-:W-:Y:S05]  /*1db0*/  @!P1 BRA `(.L_x_378) ;  /* 0x0000006400189947 */ /* 0x002fea0003800000 */
.L_x_377:
        /* <DEDUP_REMOVED lines=18> */
[----:B--2---:R-:W-:Y:S01]  /*1ee0*/  FMUL.FTZ R14, R136, UR7 ;  /* 0x00000007880e7c20 */ /* 0x004fe20008410000 */
[----:B------:R-:W-:Y:S01]  /*1ef0*/  UMOV UR10, UR6 ;  /* 0x00000006000a7c82 */ /* 0x000fe20008000000 */
[----:B------:R-:W-:Y:S01]  /*1f00*/  FMUL.FTZ R15, R137, UR7 ;  /* 0x00000007890f7c20 */ /* 0x000fe20008410000 */
[----:B------:R-:W-:Y:S01]  /*1f10*/  HGMMA.64x32x16.F32 R120, gdesc[UR8], RZ, !UPT, gsb0 ;  /* 0x00600000087879f0 */ /* 0x000fe2000c0008ff */
[----:B------:R-:W-:Y:S01]  /*1f20*/  UIADD3 UR10, UR6, 0x2, URZ ;  /* 0x00000002060a7890 */ /* 0x000fe2000fffe03f */
[----:B------:R-:W-:Y:S01]  /*1f30*/  FMUL.FTZ R137, R141, UR7 ;  /* 0x000000078d897c20 */ /* 0x000fe20008410000 */
[----:B------:R-:W-:Y:S01]  /*1f40*/  UIADD3 UR8, UR4, 0x2, URZ ;  /* 0x0000000204087890 */ /* 0x000fe2000fffe03f */
[----:B------:R-:W1:Y:S01]  /*1f50*/  MUFU.TANH R14, R14 ;  /* 0x0000000e000e7308 */ /* 0x000e620000002400 */
        /* <DEDUP_REMOVED lines=15> */
[----:B------:R-:W2:Y:S01]  /*2050*/  MUFU.TANH R136, R136 ;  /* 0x0000008800887308 */ /* 0x000ea20000002400 */
[----:B-1----:R-:W-:-:S07]  /*2060*/  FSEL R139, R14, -INF , P3 ;  /* 0xff8000000e8b7808 */ /* 0x002fce0001800000 */
[----:B------:R-:W-:Y:S08]  /*2070*/  MUFU.TANH R138, R138 ;  /* 0x0000008a008a7308 */ /* 0x000ff00000002400 */
[----:B------:R-:W-:Y:S01]  /*2080*/  MUFU.TANH R137, R137 ;  /* 0x0000008900897308 */ /* 0x000fe20000002400 */
[----:B--2---:R-:W-:-:S07]  /*2090*/  FSEL R149, R136, -INF , P5 ;  /* 0xff80000088957808 */ /* 0x004fce0002800000 */
[----:B------:R-:W1:Y:S08]  /*20a0*/  MUFU.TANH R18, R18 ;  /* 0x0000001200127308 */ /* 0x000e700000002400 */
[----:B------:R-:W-:Y:S01]  /*20b0*/  MUFU.TANH R19, R19 ;  /* 0x0000001300137308 */ /* 0x000fe20000002400 */
[----:B------:R-:W-:Y:S02]  /*20c0*/  WARPGROUP.DEPBAR.LE gsb0, 0x0 ;  /* 0x00008000000079c5 */ /* 0x000fe40000010000 */
[----:B------:R-:W-:-:S05]  /*20d0*/  WARPGROUP.ARRIVE ;  /* 0x00000000000079c5 */ /* 0x000fca0000000000 */
[----:B------:R-:W-:Y:S01]  /*20e0*/  MUFU.TANH R20, R20 ;  /* 0x0000001400147308 */ /* 0x000fe20000002400 */
[C---:B-1----:R-:W-:Y:S01]  /*20f0*/  FSEL R148, R18.reuse, -INF , P3 ;  /* 0xff80000012947808 */ /* 0x042fe20001800000 */
        /* <DEDUP_REMOVED lines=81> */
[----:B------:R-:W1:Y:S01]  /*2610*/  MUFU.EX2 R147, R147 ;  /* 0x0000009300937308 */ /* 0x000e620000000800 */
        /* <DEDUP_REMOVED lines=10> */
[----:B------:R-:W2:Y:S04]  /*26c0*/  LDS R143, [R141+0x30200] ;  /* 0x030200008d8f7984 */ /* 0x000ea80000000800 */
[----:B------:R-:W3:Y:S01]  /*26d0*/  LDS R141, [R141+0x30220] ;  /* 0x030220008d8d7984 */ /* 0x000ee20000000800 */
[--C-:B--2---:R-:W-:Y:S01]  /*26e0*/  FADD.FTZ R144, R121, -R143.reuse ;  /* 0x8000008f79907221 */ /* 0x104fe20000010000 */
[--C-:B------:R-:W-:Y:S01]  /*26f0*/  FADD.FTZ R139, R120, -R143.reuse ;  /* 0x8000008f788b7221 */ /* 0x100fe20000010000 */
[----:B------:R-:W-:Y:S01]  /*2700*/  FFMA.FTZ R121, -R15, R15, 1 ;  /* 0x3f8000000f797423 */ /* 0x000fe2000001010f */
[----:B------:R-:W-:Y:S01]  /*2710*/  FFMA.FTZ R120, -R14, R14, 1 ;  /* 0x3f8000000e787423 */ /* 0x000fe2000001010e */
[----:B-1----:R-:W-:Y:S01]  /*2720*/  FMUL.FTZ R144, R147, R144 ;  /* 0x0000009093907220 */ /* 0x002fe20000410000 */
        /* <DEDUP_REMOVED lines=8> */
[----:B------:R-:W1:Y:S01]  /*27b0*/  MUFU.EX2 R14, R14 ;  /* 0x0000000e000e7308 */ /* 0x000e620000000800 */
[----:B------:R-:W-:Y:S01]  /*27c0*/  FSEL R15, R137, -INF , P1 ;  /* 0xff800000890f7808 */ /* 0x000fe20000800000 */
[--C-:B------:R-:W-:Y:S01]  /*27d0*/  FADD.FTZ R149, R128, -R143.reuse ;  /* 0x8000008f80957221 */ /* 0x100fe20000010000 */
[----:B------:R-:W-:Y:S01]  /*27e0*/  FMUL.FTZ R120, R120, R139 ;  /* 0x0000008b78787220 */ /* 0x000fe20000410000 */
[----:B------:R-:W-:Y:S01]  /*27f0*/  FMUL.FTZ R139, R150, UR7 ;  /* 0x00000007968b7c20 */ /* 0x000fe20008410000 */
[----:B------:R-:W-:Y:S01]  /*2800*/  FADD.FTZ R150, R125, -R143 ;  /* 0x8000008f7d967221 */ /* 0x000fe20000010000 */
[--C-:B------:R-:W-:Y:S01]  /*2810*/  FFMA.FTZ R15, R15, UR4, -R12.reuse ;  /* 0x000000040f0f7c23 */ /* 0x100fe2000801080c */
[----:B------:R-:W-:Y:S01]  /*2820*/  FFMA.FTZ R128, -R138, R138, 1 ;  /* 0x3f8000008a807423 */ /* 0x000fe2000001018a */
[----:B------:R-:W2:Y:S01]  /*2830*/  MUFU.EX2 R136, R136 ;  /* 0x0000008800887308 */ /* 0x000ea20000000800 */
        /* <DEDUP_REMOVED lines=8> */
[----:B-1----:R-:W-:Y:S01]  /*28c0*/  FMUL.FTZ R151, R14, R151 ;  /* 0x000000970e977220 */ /* 0x002fe20000410000 */
[----:B------:R-:W-:Y:S01]  /*28d0*/  ISETP.GT.AND P5, PT, R0, 0x19, PT ;  /* 0x000000190000780c */ /* 0x000fe20003fa4270 */
[----:B------:R-:W-:Y:S01]  /*28e0*/  FADD.FTZ R133, R133, -R143 ;  /* 0x8000008f85857221 */ /* 0x000fe20000010000 */
[----:B------:R-:W-:Y:S01]  /*28f0*/  FSEL R153, R140, -INF , P4 ;  /* 0xff8000008c997808 */ /* 0x000fe20002000000 */
[----:B------:R-:W-:Y:S01]  /*2900*/  FMUL.FTZ R124, R124, R151 ;  /* 0x000000977c7c7220 */ /* 0x000fe20000410000 */
[----:B------:R-:W-:Y:S01]  /*2910*/  FFMA.FTZ R140, -R140, R140, 1 ;  /* 0x3f8000008c8c7423 */ /* 0x000fe2000001018c */
[----:B---3--:R-:W-:Y:S01]  /*2920*/  FADD.FTZ R122, R122, -R141 ;  /* 0x8000008d7a7a7221 */ /* 0x008fe20000010000 */
[----:B------:R-:W1:Y:S01]  /*2930*/  MUFU.TANH R139, R139 ;  /* 0x0000008b008b7308 */ /* 0x000e620000002400 */
[----:B--2---:R-:W-:Y:S01]  /*2940*/  FMUL.FTZ R151, R136, R149 ;  /* 0x0000009588977220 */ /* 0x004fe20000410000 */
[--C-:B------:R-:W-:Y:S01]  /*2950*/  FFMA.FTZ R149, R148, UR4, -R13.reuse ;  /* 0x0000000494957c23 */ /* 0x100fe2000801080d */
[----:B------:R-:W-:Y:S01]  /*2960*/  FFMA.FTZ R148, R138, UR4, -R13 ;  /* 0x000000048a947c23 */ /* 0x000fe2000801080d */
[--C-:B------:R-:W-:Y:S01]  /*2970*/  FFMA.FTZ R152, R153, UR4, -R12.reuse ;  /* 0x0000000499987c23 */ /* 0x100fe2000801080c */
[----:B------:R-:W-:Y:S01]  /*2980*/  FMUL.FTZ R128, R128, R151 ;  /* 0x0000009780807220 */ /* 0x000fe20000410000 */
[----:B------:R-:W-:Y:S01]  /*2990*/  FSEL R151, R142, -INF , P3 ;  /* 0xff8000008e977808 */ /* 0x000fe20001800000 */
[--C-:B------:R-:W-:Y:S01]  /*29a0*/  FADD.FTZ R127, R127, -R141.reuse ;  /* 0x8000008d7f7f7221 */ /* 0x100fe20000010000 */
[----:B------:R-:W2:Y:S01]  /*29b0*/  MUFU.TANH R144, R144 ;  /* 0x0000009000907308 */ /* 0x000ea20000002400 */
        /* <DEDUP_REMOVED lines=13> */
[----:B-1----:R-:W-:Y:S01]  /*2a90*/  FSEL R153, R139, -INF , P4 ;  /* 0xff8000008b997808 */ /* 0x002fe20002000000 */
[----:B------:R-:W-:Y:S01]  /*2aa0*/  FADD.FTZ R134, R134, -R141 ;  /* 0x8000008d86867221 */ /* 0x000fe20000010000 */
[----:B------:R1:W3:Y:S01]  /*2ab0*/  MUFU.EX2 R142, R152 ;  /* 0x00000098008e7308 */ /* 0x0002e20000000800 */
[C---:B--2---:R-:W-:Y:S01]  /*2ac0*/  FSEL R155, R144.reuse, -INF , P5 ;  /* 0xff800000909b7808 */ /* 0x044fe20002800000 */
[--C-:B------:R-:W-:Y:S01]  /*2ad0*/  FFMA.FTZ R151, R151, UR4, -R13.reuse ;  /* 0x0000000497977c23 */ /* 0x100fe2000801080d */
[----:B------:R-:W-:Y:S01]  /*2ae0*/  FFMA.FTZ R153, R153, UR4, -R13 ;  /* 0x0000000499997c23 */ /* 0x000fe2000801080d */
[----:B------:R-:W-:Y:S01]  /*2af0*/  FADD.FTZ R135, R135, -R141 ;  /* 0x8000008d87877221 */ /* 0x000fe20000010000 */
[----:B------:R-:W-:Y:S01]  /*2b00*/  FFMA.FTZ R21, -R21, R21, 1 ;  /* 0x3f80000015157423 */ /* 0x000fe20000010115 */
[----:B------:R-:W-:Y:S01]  /*2b10*/  FFMA.FTZ R155, R155, UR4, -R13 ;  /* 0x000000049b9b7c23 */ /* 0x000fe2000801080d */
[----:B------:R-:W-:Y:S01]  /*2b20*/  FFMA.FTZ R145, -R145, R145, 1 ;  /* 0x3f80000091917423 */ /* 0x000fe20000010191 */
[----:B------:R-:W2:Y:S01]  /*2b30*/  MUFU.EX2 R154, R154 ;  /* 0x0000009a009a7308 */ /* 0x000ea20000000800 */
[----:B-1----:R-:W-:Y:S01]  /*2b40*/  FSEL R152, R23, -INF , P3 ;  /* 0xff80000017987808 */ /* 0x002fe20001800000 */
[----:B------:R-:W-:Y:S01]  /*2b50*/  FFMA.FTZ R139, -R139, R139, 1 ;  /* 0x3f8000008b8b7423 */ /* 0x000fe2000001018b */
[----:B------:R-:W-:Y:S01]  /*2b60*/  FFMA.FTZ R144, -R144, R144, 1 ;  /* 0x3f80000090907423 */ /* 0x000fe20000010190 */
[----:B------:R-:W-:-:S02]  /*2b70*/  UMOV UR7, 0x80000020 ;  /* 0x8000002000077882 */ /* 0x000fc40000000000 */
[----:B------:R-:W-:Y:S01]  /*2b80*/  FFMA.FTZ R152, R152, UR4, -R13 ;  /* 0x0000000498987c23 */ /* 0x000fe2000801080d */
[----:B------:R-:W-:Y:S01]  /*2b90*/  USHF.R.U32.HI UR4, URZ, 0x4, UR37 ;  /* 0x000000043f047899 */ /* 0x000fe20008011625 */
[----:B------:R-:W1:Y:S01]  /*2ba0*/  MUFU.EX2 R138, R138 ;  /* 0x0000008a008a7308 */ /* 0x000e620000000800 */
[----:B---3--:R-:W-:Y:S02]  /*2bb0*/  FMUL.FTZ R143, R142, R132 ;  /* 0x000000848e8f7220 */ /* 0x008fe40000410000 */
[----:B------:R-:W-:-:S04]  /*2bc0*/  ULOP3.LUT UR4, UR4, 0x3fff, URZ, 0xc0, !UPT ;  /* 0x00003fff04047892 */ /* 0x000fc8000f8ec03f */
[----:B------:R-:W-:Y:S01]  /*2bd0*/  ULOP3.LUT UR9, UR4, 0x1000000, URZ, 0xfc, !UPT ;  /* 0x0100000004097892 */ /* 0x000fe2000f8efc3f */
[----:B------:R-:W3:Y:S01]  /*2be0*/  MUFU.EX2 R149, R149 ;  /* 0x0000009500957308 */ /* 0x000ee20000000800 */
[----:B--2---:R-:W-:Y:S01]  /*2bf0*/  FMUL.FTZ R132, R154, R133 ;  /* 0x000000859a847220 */ /* 0x004fe20000410000 */
[----:B------:R-:W-:Y:S01]  /*2c00*/  FMUL.FTZ R133, R140, R143 ;  /* 0x0000008f8c857220 */ /* 0x000fe20000410000 */
[----:B------:R-:W-:Y:S02]  /*2c10*/  UMOV UR4, UR8 ;  /* 0x0000000800047c82 */ /* 0x000fe40008000000 */
[----:B------:R-:W-:Y:S01]  /*2c20*/  FMUL.FTZ R132, R145, R132 ;  /* 0x0000008491847220 */ /* 0x000fe20000410000 */
[----:B------:R-:W-:Y:S02]  /*2c30*/  UMOV UR6, UR9 ;  /* 0x0000000900067c82 */ /* 0x000fe40008000000 */
[----:B------:R-:W-:Y:S01]  /*2c40*/  MUFU.EX2 R148, R148 ;  /* 0x0000009400947308 */ /* 0x000fe20000000800 */
[----:B-1----:R-:W-:-:S04]  /*2c50*/  FMUL.FTZ R129, R138, R129 ;  /* 0x000000818a817220 */ /* 0x002fc80000410000 */
[----:B------:R-:W-:Y:S01]  /*2c60*/  FMUL.FTZ R129, R12, R129 ;  /* 0x000000810c817220 */ /* 0x000fe20000410000 */
[----:B------:R-:W-:Y:S02]  /*2c70*/  F2FP.F16.F32.PACK_AB R12, R147, R146 ;  /* 0x00000092930c723e */ /* 0x000fe400000000ff */
[----:B------:R-:W1:Y:S01]  /*2c80*/  MUFU.EX2 R150, R150 ;  /* 0x0000009600967308 */ /* 0x000e620000000800 */
[----:B---3--:R-:W-:Y:S01]  /*2c90*/  F2FP.F16.F32.PACK_AB R13, R149, R137 ;  /* 0x00000089950d723e */ /* 0x008fe200000000ff */
[----:B------:R-:W-:Y:S01]  /*2ca0*/  FMUL.FTZ R137, R137, R122 ;  /* 0x0000007a89897220 */ /* 0x000fe20000410000 */
[----:B------:R-:W-:Y:S01]  /*2cb0*/  FFMA.FTZ R122, -R19, R19, 1 ;  /* 0x3f800000137a7423 */ /* 0x000fe20000010113 */
[----:B------:R-:W-:Y:S01]  /*2cc0*/  FFMA.FTZ R19, -R20, R20, 1 ;  /* 0x3f80000014137423 */ /* 0x000fe20000010114 */
[----:B------:R-:W-:Y:S01]  /*2cd0*/  F2FP.F16.F32.PACK_AB R20, R129, R128 ;  /* 0x000000808114723e */ /* 0x000fe200000000ff */
[----:B------:R-:W-:Y:S02]  /*2ce0*/  FMUL.FTZ R18, R18, R137 ;  /* 0x0000008912127220 */ /* 0x000fe40000410000 */
[----:B------:R-:W2:Y:S08]  /*2cf0*/  MUFU.EX2 R151, R151 ;  /* 0x0000009700977308 */ /* 0x000eb00000000800 */
[----:B------:R-:W3:Y:S01]  /*2d00*/  MUFU.EX2 R152, R152 ;  /* 0x0000009800987308 */ /* 0x000ee20000000800 */
[C---:B-1----:R-:W-:Y:S01]  /*2d10*/  F2FP.F16.F32.PACK_AB R15, R150.reuse, R148 ;  /* 0x00000094960f723e */ /* 0x042fe200000000ff */
[----:B------:R-:W-:Y:S01]  /*2d20*/  BAR.SYNC.DEFER_BLOCKING 0x9, 0x180 ;  /* 0x0246000000007b1d */ /* 0x000fe20000010000 */
[----:B------:R-:W-:-:S04]  /*2d30*/  FMUL.FTZ R150, R150, R127 ;  /* 0x0000007f96967220 */ /* 0x000fc80000410000 */
[----:B------:R-:W-:Y:S01]  /*2d40*/  FMUL.FTZ R21, R21, R150 ;  /* 0x0000009615157220 */ /* 0x000fe20000410000 */
[----:B------:R-:W1:Y:S01]  /*2d50*/  MUFU.EX2 R153, R153 ;  /* 0x0000009900997308 */ /* 0x000e620000000800 */
[----:B--2---:R-:W-:-:S07]  /*2d60*/  FMUL.FTZ R130, R151, R130 ;  /* 0x0000008297827220 */ /* 0x004fce0000410000 */
[----:B------:R-:W2:Y:S01]  /*2d70*/  MUFU.EX2 R140, R155 ;  /* 0x0000009b008c7308 */ /* 0x000ea20000000800 */
[----:B---3--:R-:W-:Y:S01]  /*2d80*/  FMUL.FTZ R131, R152, R131 ;  /* 0x0000008398837220 */ /* 0x008fe20000410000 */
[----:B-1----:R-:W-:Y:S01]  /*2d90*/  FMUL.FTZ R134, R153, R134 ;  /* 0x0000008699867220 */ /* 0x002fe20000410000 */
[----:B------:R1:W-:Y:S01]  /*2da0*/  STSM.16.M88.4 [R9+0x30400], R12 ;  /* 0x0304000c09007844 */ /* 0x0003e20000000200 */
[----:B--2---:R-:W-:-:S04]  /*2db0*/  FMUL.FTZ R135, R140, R135 ;  /* 0x000000878c877220 */ /* 0x004fc80000410000 */
[----:B------:R-:W-:Y:S01]  /*2dc0*/  FMUL.FTZ R144, R144, R135 ;  /* 0x0000008790907220 */ /* 0x000fe20000410000 */
[--C-:B-1----:R-:W-:Y:S01]  /*2dd0*/  FADD.FTZ R12, R123, -R141.reuse ;  /* 0x8000008d7b0c7221 */ /* 0x102fe20000010000 */
        /* <DEDUP_REMOVED lines=18> */
[----:B--2---:R-:W2:Y:S01]  /*2f00*/  FENCE.VIEW.ASYNC.S ;  /* 0x00000000000073c6 */ /* 0x004ea20000000000 */
[----:B-1----:R-:W-:Y:S01]  /*2f10*/  FFMA.FTZ R12, -R23, R23, 1 ;  /* 0x3f800000170c7423 */ /* 0x002fe20000010117 */
[----:B------:R-:W-:Y:S01]  /*2f20*/  FMUL.FTZ R23, R139, R134 ;  /* 0x000000868b177220 */ /* 0x000fe20000410000 */
[----:B------:R-:W-:-:S02]  /*2f30*/  F2FP.F16.F32.PACK_AB R14, R125, R124 ;  /* 0x0000007c7d0e723e */ /* 0x000fc400000000ff */
[----:B------:R-:W-:Y:S01]  /*2f40*/  FMUL.FTZ R122, R12, R131 ;  /* 0x000000830c7a7220 */ /* 0x000fe20000410000 */
[----:B------:R-:W-:Y:S02]  /*2f50*/  F2FP.F16.F32.PACK_AB R12, R121, R120 ;  /* 0x00000078790c723e */ /* 0x000fe400000000ff */
[----:B------:R-:W-:Y:S02]  /*2f60*/  F2FP.F16.F32.PACK_AB R13, R149, R18 ;  /* 0x00000012950d723e */ /* 0x000fe400000000ff */
[----:B------:R-:W-:Y:S02]  /*2f70*/  F2FP.F16.F32.PACK_AB R15, R21, R148 ;  /* 0x00000094150f723e */ /* 0x000fe400000000ff */
        /* <DEDUP_REMOVED lines=85> */
.L_x_379:
        /* <DEDUP_REMOVED lines=62> */
.L_x_380:
        /* <DEDUP_REMOVED lines=12> */
.L_x_370:
[----:B--2---:R-:W2:Y:S01]  /*3970*/  LDC R10, c[0x0][0x850] ;  /* 0x00021400ff0a7b82 */ /* 0x004ea20000000800 */
[----:B------:R-:W4:Y:S01]  /*3980*/  S2R R9, SR_CTAID.Y ;  /* 0x0000000000097919 */ /* 0x000f220000002600 */
[----:B------:R-:W-:Y:S01]  /*3990*/  ULDC.64 UR4, c[0x0][0x818] ;  /* 0x0002060000047ab9 */ /* 0x000fe20000000a00 */
[----:B------:R-:W-:Y:S01]  /*39a0*/  ULDC.64 UR6, c[0x0][0x840] ;  /* 0x0002100000067ab9 */ /* 0x000fe20000000a00 */
[----:B-1----:R-:W-:Y:S01]  /*39b0*/  IMAD R16, R16, 0x1800, R17 ;  /* 0x0000180010107824 */ /* 0x002fe200078e0211 */
[----:B------:R-:W1:Y:S01]  /*39c0*/  S2R R8, SR_CTAID.X ;  /* 0x0000000000087919 */ /* 0x000e620000002500 */
[----:B------:R-:W5:Y:S03]  /*39d0*/  S2R R7, SR_CTAID.Z ;  /* 0x0000000000077919 */ /* 0x000f660000002700 */
[----:B------:R-:W-:Y:S02]  /*39e0*/  LEA R16, R16, UR36, 0x2 ;  /* 0x0000002410107c11 */ /* 0x000fe4000f8e10ff */
[----:B--2---:R-:W-:Y:S01]  /*39f0*/  ISETP.NE.AND P0, PT, R10, 0x1, PT ;  /* 0x000000010a00780c */ /* 0x004fe20003f05270 */
[----:B----4-:R-:W-:-:S12]  /*3a00*/  IMAD.MOV.U32 R6, RZ, RZ, R9 ;  /* 0x000000ffff067224 */ /* 0x010fd800078e0009 */
[----:B------:R-:W2:Y:S01]  /*3a10*/  @P0 LDC R0, c[0x0][0x854] ;  /* 0x00021500ff000b82 */ /* 0x000ea20000000800 */
[----:B-1----:R-:W-:-:S05]  /*3a20*/  IMAD R4, R8, 0x4800, RZ ;  /* 0x0000480008047824 */ /* 0x002fca00078e02ff */
[----:B------:R-:W-:Y:S02]  /*3a30*/  SHF.R.S32.HI R5, RZ, 0x1f, R4 ;  /* 0x0000001fff057819 */ /* 0x000fe40000011404 */
[----:B---3--:R-:W1:Y:S01]  /*3a40*/  @P0 LDC R3, c[0x0][0x858] ;  /* 0x00021600ff030b82 */ /* 0x008e620000000800 */
[----:B--2---:R-:W-:-:S05]  /*3a50*/  @P0 IMAD.HI.U32 R0, R9, R0, RZ ;  /* 0x0000000009000227 */ /* 0x004fca00078e00ff */
[----:B-1----:R-:W-:-:S04]  /*3a60*/  @P0 SHF.R.U32.HI R6, RZ, R3, R0 ;  /* 0x00000003ff060219 */ /* 0x002fc80000011600 */
[----:B------:R-:W-:Y:S01]  /*3a70*/  SHF.R.S32.HI R0, RZ, 0x1f, R6 ;  /* 0x0000001fff007819 */ /* 0x000fe20000011406 */
[----:B------:R-:W-:-:S04]  /*3a80*/  IMAD.WIDE.U32 R2, R6, UR4, R4 ;  /* 0x0000000406027c25 */ /* 0x000fc8000f8e0004 */
[C---:B------:R-:W-:Y:S02]  /*3a90*/  IMAD R11, R0.reuse, UR4, RZ ;  /* 0x00000004000b7c24 */ /* 0x040fe4000f8e02ff */
[----:B------:R-:W-:Y:S02]  /*3aa0*/  IMAD R15, R0, UR6, RZ ;  /* 0x00000006000f7c24 */ /* 0x000fe4000f8e02ff */
[C---:B------:R-:W-:Y:S01]  /*3ab0*/  IMAD R13, R6.reuse, UR5, R11 ;  /* 0x00000005060d7c24 */ /* 0x040fe2000f8e020b */
[----:B-----5:R-:W-:Y:S01]  /*3ac0*/  SHF.R.S32.HI R11, RZ, 0x1f, R7 ;  /* 0x0000001fff0b7819 */ /* 0x020fe20000011407 */
[----:B------:R-:W-:Y:S01]  /*3ad0*/  ULDC.64 UR4, c[0x0][0x820] ;  /* 0x0002080000047ab9 */ /* 0x000fe20000000a00 */
[----:B------:R-:W-:-:S04]  /*3ae0*/  IMAD.WIDE.U32 R4, R6, UR6, R4 ;  /* 0x0000000606047c25 */ /* 0x000fc8000f8e0004 */
[----:B------:R-:W-:Y:S02]  /*3af0*/  IMAD R12, R11, UR4, RZ ;  /* 0x000000040b0c7c24 */ /* 0x000fe4000f8e02ff */
[----:B------:R-:W-:Y:S01]  /*3b00*/  IMAD R15, R6, UR7, R15 ;  /* 0x00000007060f7c24 */ /* 0x000fe2000f8e020f */
[----:B------:R-:W-:Y:S01]  /*3b10*/  ULDC.64 UR6, c[0x0][0x848] ;  /* 0x0002120000067ab9 */ /* 0x000fe20000000a00 */
[----:B------:R-:W-:Y:S02]  /*3b20*/  IMAD.IADD R3, R3, 0x1, R13 ;  /* 0x0000000103037824 */ /* 0x000fe400078e020d */
[----:B------:R-:W-:Y:S02]  /*3b30*/  IMAD R18, R11, UR6, RZ ;  /* 0x000000060b127c24 */ /* 0x000fe4000f8e02ff */
[----:B------:R-:W-:Y:S02]  /*3b40*/  IMAD R11, R7, UR5, R12 ;  /* 0x00000005070b7c24 */ /* 0x000fe4000f8e020c */
[----:B------:R-:W1:Y:S01]  /*3b50*/  S2R R12, SR_TID.X ;  /* 0x00000000000c7919 */ /* 0x000e620000002100 */
[----:B------:R-:W-:-:S02]  /*3b60*/  IMAD.IADD R15, R5, 0x1, R15 ;  /* 0x00000001050f7824 */ /* 0x000fc400078e020f */
[----:B------:R-:W-:Y:S02]  /*3b70*/  IMAD.MOV.U32 R14, RZ, RZ, R4 ;  /* 0x000000ffff0e7224 */ /* 0x000fe400078e0004 */
[----:B------:R-:W-:Y:S01]  /*3b80*/  IMAD.WIDE.U32 R4, R7, UR4, R2 ;  /* 0x0000000407047c25 */ /* 0x000fe2000f8e0002 */
[----:B------:R-:W-:-:S03]  /*3b90*/  ULDC UR4, c[0x0][0x740] ;  /* 0x0001d00000047ab9 */ /* 0x000fc60000000800 */
[----:B------:R-:W-:Y:S01]  /*3ba0*/  FMUL.FTZ R72, R72, UR4 ;  /* 0x0000000448487c20 */ /* 0x000fe20008410000 */
[----:B------:R-:W-:Y:S02]  /*3bb0*/  IMAD R13, R7, UR7, R18 ;  /* 0x00000007070d7c24 */ /* 0x000fe4000f8e0212 */
        /* <DEDUP_REMOVED lines=52> */
[----:B-1----:R-:W-:-:S05]  /*3f00*/  ISETP.NE.AND P1, PT, R12, 0x80, PT ;  /* 0x000000800c00780c */ /* 0x002fca0003f25270 */
[----:B------:R-:W-:Y:S02]  /*3f10*/  ULDC UR4, c[0x0][0x870] ;  /* 0x00021c0000047ab9 */ /* 0x000fe40000000800 */
[----:B------:R-:W1:Y:S01]  /*3f20*/  LDC.64 R18, c[0x0][0x800] ;  /* 0x00020000ff127b82 */ /* 0x000e620000000a00 */
[----:B------:R-:W-:Y:S01]  /*3f30*/  IMAD R8, R8, UR4, RZ ;  /* 0x0000000408087c24 */ /* 0x000fe2000f8e02ff */
[----:B------:R-:W-:Y:S01]  /*3f40*/  ULDC UR4, c[0x0][0x80c] ;  /* 0x0002030000047ab9 */ /* 0x000fe20000000800 */
[----:B------:R-:W-:Y:S01]  /*3f50*/  BSSY B0, `(.L_x_382) ;  /* 0x0000023000007945 */ /* 0x000fe20003800000 */
[----:B------:R-:W-:Y:S02]  /*3f60*/  IMAD R7, R7, UR4, RZ ;  /* 0x0000000407077c24 */ /* 0x000fe4000f8e02ff */
[----:B------:R-:W-:Y:S01]  /*3f70*/  IMAD R8, R8, UR4, RZ ;  /* 0x0000000408087c24 */ /* 0x000fe2000f8e02ff */
[----:B------:R-:W-:Y:S01]  /*3f80*/  ULDC.64 UR4, c[0x0][0x868] ;  /* 0x00021a0000047ab9 */ /* 0x000fe20000000a00 */
[----:B------:R-:W2:Y:S01]  /*3f90*/  LDC.64 R20, c[0x0][0x828] ;  /* 0x00020a00ff147b82 */ /* 0x000ea20000000a00 */
[----:B------:R-:W-:-:S02]  /*3fa0*/  SHF.R.S32.HI R11, RZ, 0x1f, R7 ;  /* 0x0000001fff0b7819 */ /* 0x000fc40000011407 */
[----:B------:R-:W-:Y:S02]  /*3fb0*/  IADD3 R7, P0, P2, R8, R7, R6 ;  /* 0x0000000708077210 */ /* 0x000fe40007a1e006 */
[----:B------:R-:W-:Y:S01]  /*3fc0*/  SHF.R.S32.HI R8, RZ, 0x1f, R8 ;  /* 0x0000001fff087819 */ /* 0x000fe20000011408 */
[----:B------:R3:W-:Y:S03]  /*3fd0*/  STS.128 [R16], R24 ;  /* 0x0000001810007388 */ /* 0x0007e60000000c00 */
[----:B------:R-:W-:Y:S01]  /*3fe0*/  IADD3.X R8, R8, R11, R0, P0, P2 ;  /* 0x0000000b08087210 */ /* 0x000fe200007e4400 */
[C---:B------:R-:W-:Y:S01]  /*3ff0*/  IMAD.SHL.U32 R11, R7.reuse, 0x4, RZ ;  /* 0x00000004070b7824 */ /* 0x040fe200078e00ff */
[----:B------:R3:W-:Y:S02]  /*4000*/  STS.128 [R16+0x800], R28 ;  /* 0x0008001c10007388 */ /* 0x0007e40000000c00 */
[----:B------:R-:W-:Y:S01]  /*4010*/  SHF.L.U64.HI R8, R7, 0x2, R8 ;  /* 0x0000000207087819 */ /* 0x000fe20000010208 */
[----:B------:R-:W-:Y:S01]  /*4020*/  IMAD.MOV R0, RZ, RZ, -R6 ;  /* 0x000000ffff007224 */ /* 0x000fe200078e0a06 */
[----:B------:R-:W-:Y:S01]  /*4030*/  IADD3 R12, P0, R11, UR4, RZ ;  /* 0x000000040b0c7c10 */ /* 0x000fe2000ff1e0ff */
[----:B------:R3:W-:Y:S01]  /*4040*/  STS.128 [R16+0x1000], R32 ;  /* 0x0010002010007388 */ /* 0x0007e20000000c00 */
[----:B-1----:R-:W-:Y:S01]  /*4050*/  LEA R18, P2, R4, R18, 0x2 ;  /* 0x0000001204127211 */ /* 0x002fe200078410ff */
[----:B------:R-:W-:Y:S01]  /*4060*/  IMAD R9, R10, R0, R9 ;  /* 0x000000000a097224 */ /* 0x000fe200078e0209 */
[----:B------:R-:W-:Y:S01]  /*4070*/  IADD3.X R13, R8, UR5, RZ, P0, !PT ;  /* 0x00000005080d7c10 */ /* 0x000fe200087fe4ff */
[----:B------:R3:W-:Y:S01]  /*4080*/  STS.128 [R16+0x1800], R36 ;  /* 0x0018002410007388 */ /* 0x0007e20000000c00 */
[----:B--2---:R-:W-:-:S03]  /*4090*/  LEA R20, P3, R2, R20, 0x2 ;  /* 0x0000001402147211 */ /* 0x004fc600078610ff */
        /* <DEDUP_REMOVED lines=8> */
[----:B------:R-:W-:Y:S05]  /*4120*/  @P1 BRA `(.L_x_383) ;  /* 0x0000000000141947 */ /* 0x000fea0003800000 */
.L_x_384:
[----:B------:R-:W2:Y:S04]  /*4130*/  LDG.E.STRONG.GPU R0, desc[UR38][R12.64] ;  /* 0x000000260c007981 */ /* 0x000ea8000c1ef900 */
[----:B--2---:R-:W-:Y:S01]  /*4140*/  CCTL.IVALL ;  /* 0x00000000ff00798f */ /* 0x004fe20002000000 */
[----:B------:R-:W-:Y:S05]  /*4150*/  YIELD ;  /* 0x0000000000007946 */ /* 0x000fea0003800000 */
[----:B------:R-:W-:-:S13]  /*4160*/  ISETP.NE.AND P0, PT, R0, R9, PT ;  /* 0x000000090000720c */ /* 0x000fda0003f05270 */
[----:B------:R-:W-:Y:S05]  /*4170*/  @P0 BRA `(.L_x_384) ;  /* 0xfffffffc00ec0947 */ /* 0x000fea000383ffff */
.L_x_383:
[----:B------:R-:W-:Y:S05]  /*4180*/  BSYNC B0 ;  /* 0x0000000000007941 */ /* 0x000fea0003800000 */
.L_x_382:
[----:B------:R-:W-:Y:S01]  /*4190*/  UMOV UR4, 0xffffffff ;  /* 0xffffffff00047882 */ /* 0x000fe20000000000 */
[----:B------:R-:W-:Y:S02]  /*41a0*/  LEA.HI.X R19, R4, R19, R15, 0x2, P2 ;  /* 0x0000001304137211 */ /* 0x000fe400010f140f */
[----:B------:R-:W-:Y:S01]  /*41b0*/  LEA.HI.X R14, R2, R21, R14, 0x2, P3 ;  /* 0x00000015020e7211 */ /* 0x000fe200018f140e */
[----:B------:R-:W-:Y:S06]  /*41c0*/  BRA.DIV UR4, `(.L_x_385) ;  /* 0x00000042042c7947 */ /* 0x000fec000b800000 */
[----:B------:R-:W-:Y:S01]  /*41d0*/  NOP ;  /* 0x0000000000007918 */ /* 0x000fe20000000000 */
.L_x_478:
[----:B------:R-:W-:Y:S01]  /*41e0*/  @!PT LDS RZ, [RZ] ;  /* 0x00000000fffff984 */ /* 0x000fe20000000800 */
[----:B------:R-:W-:Y:S01]  /*41f0*/  @!PT LDS RZ, [RZ] ;  /* 0x00000000fffff984 */ /* 0x000fe20000000800 */
[----:B------:R-:W-:Y:S01]  /*4200*/  @!PT LDS RZ, [RZ] ;  /* 0x00000000fffff984 */ /* 0x000fe20000000800 */
[----:B------:R-:W-:Y:S01]  /*4210*/  @!PT LDS RZ, [RZ] ;  /* 0x00000000fffff984 */ /* 0x000fe20000000800 */
[----:B------:R1:W-:Y:S06]  /*4220*/  MEMBAR.ALL.CTA ;  /* 0x0000000000007992 */ /* 0x0003ec0000008000 */
[----:B-1----:R-:W1:Y:S01]  /*4230*/  FENCE.VIEW.ASYNC.S ;  /* 0x00000000000073c6 */ /* 0x002e620000000000 */
[----:B------:R-:W-:Y:S05]  /*4240*/  WARPSYNC.ALL ;  /* 0x0000000000007948 */ /* 0x000fea0003800000 */
[----:B------:R-:W-:Y:S01]  /*4250*/  BSSY B0, `(.L_x_386) ;  /* 0x0000010000007945 */ /* 0x000fe20003800000 */
        /* <DEDUP_REMOVED lines=8> */
.L_x_388:
[----:B------:R-:W-:Y:S01]  /*42e0*/  @P0 ELECT P2, URZ, PT ;  /* 0x00000000003f082f */ /* 0x000fe20003840000 */
[----:B------:R1:W-:-:S12]  /*42f0*/  UBLKRED.G.S.ADD.F32.RN [UR4], [UR36], UR6, desc[UR8] ;  /* 0x00000804240073bb */ /* 0x0003d800080a1406 */
[----:B------:R-:W-:Y:S02]  /*4300*/  @P2 PLOP3.LUT P0, PT, P2, PT, PT, 0x8, 0x0 ;  /* 0x000000000000281c */ /* 0x000fe4000170e170 */
[----:B------:R-:W-:-:S11]  /*4310*/  PLOP3.LUT P2, PT, PT, PT, PT, 0x8, 0x0 ;  /* 0x000000000000781c */ /* 0x000fd60003f4e170 */
[----:B-1----:R-:W-:Y:S05]  /*4320*/  @P0 BRA.U.ANY `(.L_x_388) ;  /* 0xfffffffd00ec0947 */ /* 0x002fea000393ffff */
[----:B------:R0:W-:Y:S01]  /*4330*/  UTMACMDFLUSH ;  /* 0x00000000000079b7 */ /* 0x0001e20000000000 */
[----:B------:R-:W-:-:S04]  /*4340*/  DEPBAR.LE SB0, 0x0 ;  /* 0x000080000000791a */ /* 0x000fc80000000000 */
.L_x_387:
[----:B------:R-:W-:Y:S05]  /*4350*/  BSYNC B0 ;  /* 0x0000000000007941 */ /* 0x000fea0003800000 */
.L_x_386:
        /* <DEDUP_REMOVED lines=12> */
[----:B------:R-:W-:-:S05]  /*4420*/  IMAD.MOV.U32 R3, RZ, RZ, 0x1 ;  /* 0x00000001ff037424 */ /* 0x000fca00078e00ff */
[----:B------:R1:W-:Y:S02]  /*4430*/  REDG.E.ADD.S32.STRONG.GPU desc[UR38][R12.64], R3 ;  /* 0x000000030c00798e */ /* 0x0003e4000c10e3a6 */
.L_x_390:
[----:B------:R-:W-:Y:S05]  /*4440*/  BSYNC B0 ;  /* 0x0000000000007941 */ /* 0x000fea0003800000 */
.L_x_389:
[----:B------:R-:W-:Y:S06]  /*4450*/  BAR.SYNC.DEFER_BLOCKING 0x1, 0x180 ;  /* 0x0046000000007b1d */ /* 0x000fec0000010000 */
[----:B------:R-:W-:Y:S01]  /*4460*/  ULDC.64 UR4, c[0x0][0x860] ;  /* 0x0002180000047ab9 */ /* 0x000fe20000000a00 */
[----:B------:R-:W-:Y:S01]  /*4470*/  BSSY B0, `(.L_x_391) ;  /* 0x0000015000007945 */ /* 0x000fe20003800000 */
[----:B------:R-:W-:-:S04]  /*4480*/  IADD3 R2, P0, R11, UR4, RZ ;  /* 0x000000040b027c10 */ /* 0x000fc8000ff1e0ff */
[----:B-1----:R-:W-:Y:S01]  /*4490*/  IADD3.X R3, R8, UR5, RZ, P0, !PT ;  /* 0x0000000508037c10 */ /* 0x002fe200087fe4ff */
        /* <DEDUP_REMOVED lines=13> */
.L_x_393:
[----:B------:R-:W2:Y:S04]  /*4570*/  LDG.E.STRONG.GPU R0, desc[UR38][R2.64] ;  /* 0x0000002602007981 */ /* 0x000ea8000c1ef900 */
[----:B--2---:R-:W-:Y:S01]  /*4580*/  CCTL.IVALL ;  /* 0x00000000ff00798f */ /* 0x004fe20002000000 */
[----:B------:R-:W-:Y:S05]  /*4590*/  YIELD ;  /* 0x0000000000007946 */ /* 0x000fea0003800000 */
[----:B------:R-:W-:-:S13]  /*45a0*/  ISETP.NE.AND P0, PT, R0, R9, PT ;  /* 0x000000090000720c */ /* 0x000fda0003f05270 */
[----:B------:R-:W-:Y:S05]  /*45b0*/  @P0 BRA `(.L_x_393) ;  /* 0xfffffffc00ec0947 */ /* 0x000fea000383ffff */
.L_x_392:
[----:B------:R-:W-:Y:S05]  /*45c0*/  BSYNC B0 ;  /* 0x0000000000007941 */ /* 0x000fea0003800000 */
.L_x_391:
[----:B------:R-:W-:-:S03]  /*45d0*/  UMOV UR4, 0xffffffff ;  /* 0xffffffff00047882 */ /* 0x000fc60000000000 */
[----:B------:R-:W-:Y:S05]  /*45e0*/  BRA.DIV UR4, `(.L_x_394) ;  /* 0x0000003e04407947 */ /* 0x000fea000b800000 */
[----:B------:R-:W-:Y:S01]  /*45f0*/  NOP ;  /* 0x0000000000007918 */ /* 0x000fe20000000000 */
.L_x_481:
[----:B------:R-:W-:Y:S01]  /*4600*/  @!PT LDS RZ, [RZ] ;  /* 0x00000000fffff984 */ /* 0x000fe20000000800 */
[----:B------:R-:W-:Y:S01]  /*4610*/  @!PT LDS RZ, [RZ] ;  /* 0x00000000fffff984 */ /* 0x000fe20000000800 */
[----:B------:R-:W-:Y:S01]  /*4620*/  @!PT LDS RZ, [RZ] ;  /* 0x00000000fffff984 */ /* 0x000fe20000000800 */
[----:B------:R-:W-:Y:S01]  /*4630*/  @!PT LDS RZ, [RZ] ;  /* 0x00000000fffff984 */ /* 0x000fe20000000800 */
[----:B------:R2:W-:Y:S06]  /*4640*/  MEMBAR.ALL.CTA ;  /* 0x0000000000007992 */ /* 0x0005ec0000008000 */
[----:B--2---:R-:W2:Y:S01]  /*4650*/  FENCE.VIEW.ASYNC.S ;  /* 0x00000000000073c6 */ /* 0x004ea20000000000 */
[----:B------:R-:W-:Y:S05]  /*4660*/  WARPSYNC.ALL ;  /* 0x0000000000007948 */ /* 0x000fea0003800000 */
[----:B------:R-:W-:Y:S01]  /*4670*/  BSSY B0, `(.L_x_395) ;  /* 0x0000010000007945 */ /* 0x000fe20003800000 */
[----:B--2---:R-:W-:Y:S06]  /*4680*/  BAR.SYNC.DEFER_BLOCKING 0x1, 0x180 ;  /* 0x0046000000007b1d */ /* 0x004fec0000010000 */
[----:B------:R-:W-:Y:S05]  /*4690*/  @P1 BRA `(.L_x_396) ;  /* 0x0000000000341947 */ /* 0x000fea0003800000 */
[----:B------:R-:W-:Y:S01]  /*46a0*/  R2UR UR4, R18 ;  /* 0x00000000120472ca */ /* 0x000fe200000e0000 */
[----:B------:R-:W-:Y:S01]  /*46b0*/  UMOV UR6, 0x1200 ;  /* 0x0000120000067882 */ /* 0x000fe20000000000 */
[----:B------:R-:W-:Y:S01]  /*46c0*/  R2UR UR5, R19 ;  /* 0x00000000130572ca */ /* 0x000fe200000e0000 */
[----:B------:R-:W-:Y:S01]  /*46d0*/  UMOV UR8, 0x0 ;  /* 0x0000000000087882 */ /* 0x000fe20000000000 */
[----:B------:R-:W-:Y:S01]  /*46e0*/  PLOP3.LUT P0, PT, PT, PT, PT, 0x80, 0x0 ;  /* 0x000000000000781c */ /* 0x000fe20003f0f070 */
[----:B------:R-:W-:-:S12]  /*46f0*/  UMOV UR9, 0x14f00000 ;  /* 0x14f0000000097882 */ /* 0x000fd80000000000 */
.L_x_397:
[----:B------:R-:W-:Y:S01]  /*4700*/  @P0 ELECT P2, URZ, PT ;  /* 0x00000000003f082f */ /* 0x000fe20003840000 */
[----:B------:R2:W-:-:S12]  /*4710*/  UBLKRED.G.S.ADD.F32.RN [UR4], [UR36], UR6, desc[UR8] ;  /* 0x00000804240073bb */ /* 0x0005d800080a1406 */
[----:B------:R-:W-:Y:S02]  /*4720*/  @P2 PLOP3.LUT P0, PT, P2, PT, PT, 0x8, 0x0 ;  /* 0x000000000000281c */ /* 0x000fe4000170e170 */
[----:B------:R-:W-:-:S11]  /*4730*/  PLOP3.LUT P2, PT, PT, PT, PT, 0x8, 0x0 ;  /* 0x000000000000781c */ /* 0x000fd60003f4e170 */
[----:B--2---:R-:W-:Y:S05]  /*4740*/  @P0 BRA.U.ANY `(.L_x_397) ;  /* 0xfffffffd00ec0947 */ /* 0x004fea000393ffff */
[----:B------:R0:W-:Y:S01]  /*4750*/  UTMACMDFLUSH ;  /* 0x00000000000079b7 */ /* 0x0001e20000000000 */
[----:B------:R-:W-:-:S04]  /*4760*/  DEPBAR.LE SB0, 0x0 ;  /* 0x000080000000791a */ /* 0x000fc80000000000 */
.L_x_396:
[----:B------:R-:W-:Y:S05]  /*4770*/  BSYNC B0 ;  /* 0x0000000000007941 */ /* 0x000fea0003800000 */
.L_x_395:
[----:B------:R-:W-:Y:S01]  /*4780*/  NOP ;  /* 0x0000000000007918 */ /* 0x000fe20000000000 */
[----:B------:R-:W-:Y:S05]  /*4790*/  @P1 BRA `(.L_x_362) ;  /* 0x00000038004c1947 */ /* 0x000fea0003800000 */
[----:B------:R-:W-:Y:S01]  /*47a0*/  IMAD.MOV.U32 R5, RZ, RZ, 0x1 ;  /* 0x00000001ff057424 */ /* 0x000fe200078e00ff */
        /* <DEDUP_REMOVED lines=8> */
[----:B012345:R-:W-:Y:S04]  /*4830*/  CCTL.IVALL ;  /* 0x00000000ff00798f */ /* 0x03ffe80002000000 */
[----:B------:R4:W-:Y:S01]  /*4840*/  REDG.E.ADD.S32.STRONG.GPU desc[UR38][R2.64], R5 ;  /* 0x000000050200798e */ /* 0x0009e2000c10e3a6 */
[----:B------:R-:W-:Y:S05]  /*4850*/  BRA `(.L_x_362) ;  /* 0x00000038001c7947 */ /* 0x000fea0003800000 */
.L_x_360:
        /* <DEDUP_REMOVED lines=20> */
[----:B------:R-:W-:Y:S02]  /*49a0*/  UIMAD UR6, UR10, UR8, URZ ;  /* 0x000000080a0672a4 */ /* 0x000fe4000f8e023f */
[----:B------:R-:W-:Y:S01]  /*49b0*/  USHF.R.S32.HI UR8, URZ, 0x1f, UR7 ;  /* 0x0000001f3f087899 */ /* 0x000fe20008011407 */
[----:B--2---:R-:W-:Y:S01]  /*49c0*/  ISETP.GE.AND P1, PT, R4, 0x1, PT ;  /* 0x000000010400780c */ /* 0x004fe20003f26270 */
[----:B------:R-:W-:Y:S02]  /*49d0*/  UIMAD UR6, UR11, UR9, UR6 ;  /* 0x000000090b0672a4 */ /* 0x000fe4000f8e0206 */
[----:B------:R-:W-:-:S02]  /*49e0*/  UIMAD UR9, UR7, UR13, URZ ;  /* 0x0000000d070972a4 */ /* 0x000fc4000f8e023f */
[----:B------:R-:W-:Y:S02]  /*49f0*/  UIADD3 UR5, UR5, UR6, URZ ;  /* 0x0000000605057290 */ /* 0x000fe4000fffe03f */
[----:B------:R-:W-:Y:S02]  /*4a00*/  UIMAD UR6, UR8, UR14, URZ ;  /* 0x0000000e080672a4 */ /* 0x000fe4000f8e023f */
[----:B------:R-:W-:Y:S02]  /*4a10*/  UIADD3 UR8, UP0, UR9, UR11, URZ ;  /* 0x0000000b09087290 */ /* 0x000fe4000ff1e03f */
[----:B------:R-:W-:Y:S02]  /*4a20*/  UIMAD UR12, UR7, UR15, UR6 ;  /* 0x0000000f070c72a4 */ /* 0x000fe4000f8e0206 */
[----:B------:R-:W-:Y:S02]  /*4a30*/  UIMAD.WIDE.U32 UR6, UR7, UR14, UR4 ;  /* 0x0000000e070672a5 */ /* 0x000fe4000f8e0004 */
[----:B------:R-:W-:Y:S01]  /*4a40*/  ULEA.HI.X.SX32 UR9, UR9, UR10, 0x1, UP0 ;  /* 0x0000000a09097291 */ /* 0x000fe200080f0e3f */
[----:B------:R-:W-:Y:S11]  /*4a50*/  @!P1 BRA `(.L_x_362) ;  /* 0x00000034009c9947 */ /* 0x000ff60003800000 */
        /* <DEDUP_REMOVED lines=9> */
[----:B------:R-:W-:-:S04]  /*4af0*/  LEA.HI R3, R3, R0, RZ, 0x6 ;  /* 0x0000000003037211 */ /* 0x000fc800078f30ff */
        /* <DEDUP_REMOVED lines=13> */
.L_x_432:
        /* <DEDUP_REMOVED lines=13> */
.L_x_402:
[----:B------:R-:W2:Y:S04]  /*4ca0*/  LDG.E.STRONG.GPU R6, desc[UR38][R2.64] ;  /* 0x0000002602067981 */ /* 0x000ea8000c1ef900 */
[----:B--2---:R-:W-:Y:S01]  /*4cb0*/  CCTL.IVALL ;  /* 0x00000000ff00798f */ /* 0x004fe20002000000 */
[----:B------:R-:W-:Y:S05]  /*4cc0*/  YIELD ;  /* 0x0000000000007946 */ /* 0x000fea0003800000 */
[----:B------:R-:W-:-:S13]  /*4cd0*/  ISETP.NE.AND P2, PT, R6, UR22, PT ;  /* 0x0000001606007c0c */ /* 0x000fda000bf45270 */
[----:B------:R-:W-:Y:S05]  /*4ce0*/  @P2 BRA `(.L_x_402) ;  /* 0xfffffffc00ec2947 */ /* 0x000fea000383ffff */
.L_x_401:
[----:B------:R-:W-:Y:S05]  /*4cf0*/  BSYNC B0 ;  /* 0x0000000000007941 */ /* 0x000fea0003800000 */
.L_x_400:
[----:B------:R-:W-:-:S03]  /*4d00*/  UMOV UR14, 0xffffffff ;  /* 0xffffffff000e7882 */ /* 0x000fc60000000000 */
[----:B------:R-:W-:Y:S05]  /*4d10*/  BRA.DIV UR14, `(.L_x_403) ;  /* 0x000000360e907947 */ /* 0x000fea000b800000 */
[----:B------:R-:W-:Y:S01]  /*4d20*/  NOP ;  /* 0x0000000000007918 */ /* 0x000fe20000000000 */
.L_x_484:
        /* <DEDUP_REMOVED lines=19> */
.L_x_405:
[----:B------:R-:W-:Y:S05]  /*4e60*/  BSYNC B0 ;  /* 0x0000000000007941 */ /* 0x000fea0003800000 */
.L_x_404:
        /* <DEDUP_REMOVED lines=14> */
.L_x_407:
[----:B------:R-:W-:Y:S05]  /*4f50*/  BSYNC B0 ;  /* 0x0000000000007941 */ /* 0x000fea0003800000 */
.L_x_406:
        /* <DEDUP_REMOVED lines=15> */
.L_x_409:
[----:B------:R-:W-:Y:S05]  /*5050*/  BSYNC B0 ;  /* 0x0000000000007941 */ /* 0x000fea0003800000 */
.L_x_408:
[----:B------:R-:W-:Y:S06]  /*5060*/  BAR.ARV 0xa, 0xa0 ;  /* 0x0282800000007b1d */ /* 0x000fec0000002000 */
[----:B------:R-:W-:Y:S04]  /*5070*/  BSSY B0, `(.L_x_410) ;  /* 0x0000003000007945 */ /* 0x000fe80003800000 */
[----:B------:R-:W-:Y:S05]  /*5080*/  @!P0 BRA `(.L_x_411) ;  /* 0x0000000000048947 */ /* 0x000fea0003800000 */
[----:B------:R-:W-:-:S04]  /*5090*/  DEPBAR.LE SB0, 0x1 ;  /* 0x000080400000791a */ /* 0x000fc80000000000 */
.L_x_411:
[----:B------:R-:W-:Y:S05]  /*50a0*/  BSYNC B0 ;  /* 0x0000000000007941 */ /* 0x000fea0003800000 */
.L_x_410:
[----:B------:R-:W-:Y:S06]  /*50b0*/  BAR.ARV 0xb, 0xa0 ;  /* 0x02c2800000007b1d */ /* 0x000fec0000002000 */
[----:B------:R-:W-:Y:S04]  /*50c0*/  BSSY B0, `(.L_x_412) ;  /* 0x0000003000007945 */ /* 0x000fe80003800000 */
[----:B------:R-:W-:Y:S05]  /*50d0*/  @!P0 BRA `(.L_x_413) ;  /* 0x0000000000048947 */ /* 0x000fea0003800000 */
[----:B------:R-:W-:-:S04]  /*50e0*/  DEPBAR.LE SB0, 0x0 ;  /* 0x000080000000791a */ /* 0x000fc80000000000 */
.L_x_413:
[----:B------:R-:W-:Y:S05]  /*50f0*/  BSYNC B0 ;  /* 0x0000000000007941 */ /* 0x000fea0003800000 */
.L_x_412:
        /* <DEDUP_REMOVED lines=19> */
.L_x_415:
[----:B------:R-:W-:Y:S05]  /*5230*/  BSYNC B0 ;  /* 0x0000000000007941 */ /* 0x000fea0003800000 */
.L_x_414:
        /* <DEDUP_REMOVED lines=9> */
.L_x_418:
[----:B------:R-:W2:Y:S04]  /*52d0*/  LDG.E.STRONG.GPU R6, desc[UR38][R2.64] ;  /* 0x0000002602067981 */ /* 0x000ea8000c1ef900 */
[----:B--2---:R-:W-:Y:S01]  /*52e0*/  CCTL.IVALL ;  /* 0x00000000ff00798f */ /* 0x004fe20002000000 */
[----:B------:R-:W-:Y:S05]  /*52f0*/  YIELD ;  /* 0x0000000000007946 */ /* 0x000fea0003800000 */
[----:B------:R-:W-:-:S13]  /*5300*/  ISETP.NE.AND P2, PT, R6, UR22, PT ;  /* 0x0000001606007c0c */ /* 0x000fda000bf45270 */
[----:B------:R-:W-:Y:S05]  /*5310*/  @P2 BRA `(.L_x_418) ;  /* 0xfffffffc00ec2947 */ /* 0x000fea000383ffff */
.L_x_417:
[----:B------:R-:W-:Y:S05]  /*5320*/  BSYNC B0 ;  /* 0x0000000000007941 */ /* 0x000fea0003800000 */
.L_x_416:
[----:B------:R-:W-:-:S03]  /*5330*/  UMOV UR10, 0xffffffff ;  /* 0xffffffff000a7882 */ /* 0x000fc60000000000 */
[----:B------:R-:W-:Y:S05]  /*5340*/  BRA.DIV UR10, `(.L_x_419) ;  /* 0x000000320a207947 */ /* 0x000fea000b800000 */
[----:B------:R-:W-:Y:S01]  /*5350*/  NOP ;  /* 0x0000000000007918 */ /* 0x000fe20000000000 */
.L_x_487:
        /* <DEDUP_REMOVED lines=15> */
.L_x_421:
[----:B------:R-:W-:Y:S05]  /*5450*/  BSYNC B0 ;  /* 0x0000000000007941 */ /* 0x000fea0003800000 */
.L_x_420:
        /* <DEDUP_REMOVED lines=14> */
.L_x_423:
[----:B------:R-:W-:Y:S05]  /*5540*/  BSYNC B0 ;  /* 0x0000000000007941 */ /* 0x000fea0003800000 */
.L_x_422:
        /* <DEDUP_REMOVED lines=15> */
.L_x_425:
[----:B------:R-:W-:Y:S05]  /*5640*/  BSYNC B0 ;  /* 0x0000000000007941 */ /* 0x000fea0003800000 */
.L_x_424:
[----:B------:R-:W-:Y:S06]  /*5650*/  BAR.ARV 0xa, 0xa0 ;  /* 0x0282800000007b1d */ /* 0x000fec0000002000 */
[----:B------:R-:W-:Y:S04]  /*5660*/  BSSY B0, `(.L_x_426) ;  /* 0x0000003000007945 */ /* 0x000fe80003800000 */
[----:B------:R-:W-:Y:S05]  /*5670*/  @!P0 BRA `(.L_x_427) ;  /* 0x0000000000048947 */ /* 0x000fea0003800000 */
[----:B------:R-:W-:-:S04]  /*5680*/  DEPBAR.LE SB0, 0x1 ;  /* 0x000080400000791a */ /* 0x000fc80000000000 */
.L_x_427:
[----:B------:R-:W-:Y:S05]  /*5690*/  BSYNC B0 ;  /* 0x0000000000007941 */ /* 0x000fea0003800000 */
.L_x_426:
[----:B------:R-:W-:Y:S06]  /*56a0*/  BAR.ARV 0xb, 0xa0 ;  /* 0x02c2800000007b1d */ /* 0x000fec0000002000 */
[----:B------:R-:W-:Y:S04]  /*56b0*/  BSSY B0, `(.L_x_428) ;  /* 0x0000003000007945 */ /* 0x000fe80003800000 */
[----:B------:R-:W-:Y:S05]  /*56c0*/  @!P0 BRA `(.L_x_429) ;  /* 0x0000000000048947 */ /* 0x000fea0003800000 */
[----:B------:R-:W-:-:S04]  /*56d0*/  DEPBAR.LE SB0, 0x0 ;  /* 0x000080000000791a */ /* 0x000fc80000000000 */
.L_x_429:
[----:B------:R-:W-:Y:S05]  /*56e0*/  BSYNC B0 ;  /* 0x0000000000007941 */ /* 0x000fea0003800000 */
.L_x_428:
        /* <DEDUP_REMOVED lines=19> */
.L_x_431:
[----:B------:R-:W-:Y:S05]  /*5820*/  BSYNC B0 ;  /* 0x0000000000007941 */ /* 0x000fea0003800000 */
.L_x_430:
[----:B------:R-:W-:Y:S02]  /*5830*/  UIADD3 UR4, UR4, 0x2, URZ ;  /* 0x0000000204047890 */ /* 0x000fe4000fffe03f */
[----:B------:R-:W-:Y:S01]  /*5840*/  UIADD3 UR5, UR5, 0x1, URZ ;  /* 0x0000000105057890 */ /* 0x000fe2000fffe03f */
[----:B------:R-:W-:Y:S11]  /*5850*/  @P1 BRA `(.L_x_432) ;  /* 0xfffffff000dc1947 */ /* 0x000ff6000383ffff */
.L_x_399:
[----:B------:R-:W-:-:S13]  /*5860*/  ISETP.NE.AND P1, PT, R5, RZ, PT ;  /* 0x000000ff0500720c */ /* 0x000fda0003f25270 */
[----:B------:R-:W-:Y:S05]  /*5870*/  @!P1 BRA `(.L_x_362) ;  /* 0x0000002800149947 */ /* 0x000fea0003800000 */
        /* <DEDUP_REMOVED lines=11> */
.L_x_435:
[----:B------:R-:W2:Y:S04]  /*5930*/  LDG.E.STRONG.GPU R0, desc[UR38][R2.64] ;  /* 0x0000002602007981 */ /* 0x000ea8000c1ef900 */
[----:B--2---:R-:W-:Y:S01]  /*5940*/  CCTL.IVALL ;  /* 0x00000000ff00798f */ /* 0x004fe20002000000 */
[----:B------:R-:W-:Y:S05]  /*5950*/  YIELD ;  /* 0x0000000000007946 */ /* 0x000fea0003800000 */
[----:B------:R-:W-:-:S13]  /*5960*/  ISETP.NE.AND P1, PT, R0, UR22, PT ;  /* 0x0000001600007c0c */ /* 0x000fda000bf25270 */
[----:B------:R-:W-:Y:S05]  /*5970*/  @P1 BRA `(.L_x_435) ;  /* 0xfffffffc00ec1947 */ /* 0x000fea000383ffff */
.L_x_434:
[----:B------:R-:W-:Y:S05]  /*5980*/  BSYNC B0 ;  /* 0x0000000000007941 */ /* 0x000fea0003800000 */
.L_x_433:
[----:B------:R-:W-:-:S03]  /*5990*/  UMOV UR5, 0xffffffff ;  /* 0xffffffff00057882 */ /* 0x000fc60000000000 */
[----:B------:R-:W-:Y:S05]  /*59a0*/  BRA.DIV UR5, `(.L_x_436) ;  /* 0x0000002a05a47947 */ /* 0x000fea000b800000 */
[----:B------:R-:W-:Y:S01]  /*59b0*/  NOP ;  /* 0x0000000000007918 */ /* 0x000fe20000000000 */
.L_x_490:
        /* <DEDUP_REMOVED lines=22> */
.L_x_438:
[----:B------:R-:W-:Y:S05]  /*5b20*/  BSYNC B0 ;  /* 0x0000000000007941 */ /* 0x000fea0003800000 */
.L_x_437:
        /* <DEDUP_REMOVED lines=19> */
.L_x_440:
[----:B------:R-:W-:Y:S05]  /*5c60*/  BSYNC B0 ;  /* 0x0000000000007941 */ /* 0x000fea0003800000 */
.L_x_439:
        /* <DEDUP_REMOVED lines=20> */
.L_x_442:
[----:B------:R-:W-:Y:S05]  /*5db0*/  BSYNC B0 ;  /* 0x0000000000007941 */ /* 0x000fea0003800000 */
.L_x_441:
[----:B------:R-:W-:Y:S06]  /*5dc0*/  BAR.ARV 0xa, 0xa0 ;  /* 0x0282800000007b1d */ /* 0x000fec0000002000 */
[----:B------:R-:W-:Y:S04]  /*5dd0*/  BSSY B0, `(.L_x_443) ;  /* 0x0000003000007945 */ /* 0x000fe80003800000 */
[----:B------:R-:W-:Y:S05]  /*5de0*/  @!P0 BRA `(.L_x_444) ;  /* 0x0000000000048947 */ /* 0x000fea0003800000 */
[----:B------:R-:W-:-:S04]  /*5df0*/  DEPBAR.LE SB0, 0x1 ;  /* 0x000080400000791a */ /* 0x000fc80000000000 */
.L_x_444:
[----:B------:R-:W-:Y:S05]  /*5e00*/  BSYNC B0 ;  /* 0x0000000000007941 */ /* 0x000fea0003800000 */
.L_x_443:
[----:B------:R-:W-:Y:S06]  /*5e10*/  BAR.ARV 0xb, 0xa0 ;  /* 0x02c2800000007b1d */ /* 0x000fec0000002000 */
[----:B------:R-:W-:Y:S04]  /*5e20*/  BSSY B0, `(.L_x_445) ;  /* 0x0000003000007945 */ /* 0x000fe80003800000 */
[----:B------:R-:W-:Y:S05]  /*5e30*/  @!P0 BRA `(.L_x_446) ;  /* 0x0000000000048947 */ /* 0x000fea0003800000 */
[----:B------:R-:W-:-:S04]  /*5e40*/  DEPBAR.LE SB0, 0x0 ;  /* 0x000080000000791a */ /* 0x000fc80000000000 */
.L_x_446:
[----:B------:R-:W-:Y:S05]  /*5e50*/  BSYNC B0 ;  /* 0x0000000000007941 */ /* 0x000fea0003800000 */
.L_x_445:
[----:B------:R-:W-:Y:S06]  /*5e60*/  BAR.ARV 0xc, 0xa0 ;  /* 0x0302800000007b1d */ /* 0x000fec0000002000 */
[----:B------:R-:W-:Y:S01]  /*5e70*/  NOP ;  /* 0x0000000000007918 */ /* 0x000fe20000000000 */
        /* <DEDUP_REMOVED lines=15> */
[----:B--2---:R2:W-:Y:S01]  /*5f70*/  @P0 REDG.E.ADD.S32.STRONG.GPU desc[UR38][R2.64], R5 ;  /* 0x000000050200098e */ /* 0x0045e2000c10e3a6 */
[----:B------:R-:W-:Y:S05]  /*5f80*/  BRA `(.L_x_362) ;  /* 0x0000002000507947 */ /* 0x000fea0003800000 */
.L_x_398:
        /* <DEDUP_REMOVED lines=57> */
.L_x_491:
        /* <DEDUP_REMOVED lines=9> */
.L_x_450:
        /* <DEDUP_REMOVED lines=102> */
.L_x_461:
[----:B-1----:R-:W-:-:S05]  /*6a10*/  IMAD.MOV.U32 R10, RZ, RZ, 0x1 ;  /* 0x00000001ff0a7424 */ /* 0x002fca00078e00ff */
[----:B------:R-:W-:-:S04]  /*6a20*/  SHF.L.U32 R10, R10, 0x1f, RZ ;  /* 0x0000001f0a0a7819 */ /* 0x000fc800000006ff */
[----:B------:R-:W1:Y:S02]  /*6a30*/  SYNCS.PHASECHK.TRANS64.TRYWAIT P1, [R0+URZ+0x36438], R10 ;  /* 0x0364380a000075a7 */ /* 0x000e64000802017f */
[----:B-123--:R-:W-:Y:S05]  /*6a40*/  @!P1 BRA `(.L_x_453) ;  /* 0x0000001800ac9947 */ /* 0x00efea0003800000 */
.L_x_492:
[----:B------:R-:W-:Y:S05]  /*6a50*/  @P0 BRA `(.L_x_454) ;  /* 0x0000000000140947 */ /* 0x000fea0003800000 */
[----:B------:R-:W-:Y:S01]  /*6a60*/  ISETP.NE.AND P1, PT, R16, RZ, PT ;  /* 0x000000ff1000720c */ /* 0x000fe20003f25270 */
[----:B------:R-:W-:-:S04]  /*6a70*/  IMAD.MOV.U32 R3, RZ, RZ, 0x6100 ;  /* 0x00006100ff037424 */ /* 0x000fc800078e00ff */
[----:B------:R2:W-:Y:S08]  /*6a80*/  SYNCS.ARRIVE.TRANS64 RZ, [R0+URZ+0x36430], R3 ;  /* 0x0364300300ff79a7 */ /* 0x0005f0000800003f */
[----:B------:R-:W-:Y:S05]  /*6a90*/  @!P1 BRA `(.L_x_454) ;  /* 0x0000000000049947 */ /* 0x000fea0003800000 */
[----:B------:R-:W-:Y:S01]  /*6aa0*/  BPT.TRAP 0x1 ;  /* 0x000000040000795c */ /* 0x000fe20000300000 */
.L_x_454:
        /* <DEDUP_REMOVED lines=47> */
.L_x_493:
[----:B------:R-:W-:Y:S05]  /*6da0*/  @P0 BRA `(.L_x_456) ;  /* 0x0000000000140947 */ /* 0x000fea0003800000 */
[----:B------:R-:W-:Y:S01]  /*6db0*/  ISETP.NE.AND P1, PT, R16, RZ, PT ;  /* 0x000000ff1000720c */ /* 0x000fe20003f25270 */
[----:B--2---:R-:W-:-:S04]  /*6dc0*/  IMAD.MOV.U32 R3, RZ, RZ, 0x6100 ;  /* 0x00006100ff037424 */ /* 0x004fc800078e00ff */
[----:B------:R3:W-:Y:S08]  /*6dd0*/  SYNCS.ARRIVE.TRANS64 RZ, [R0+URZ+0x36418], R3 ;  /* 0x0364180300ff79a7 */ /* 0x0007f0000800003f */
[----:B------:R-:W-:Y:S05]  /*6de0*/  @!P1 BRA `(.L_x_456) ;  /* 0x0000000000049947 */ /* 0x000fea0003800000 */
[----:B------:R-:W-:Y:S01]  /*6df0*/  BPT.TRAP 0x1 ;  /* 0x000000040000795c */ /* 0x000fe20000300000 */
.L_x_456:
        /* <DEDUP_REMOVED lines=35> */
.L_x_494:
        /* <DEDUP_REMOVED lines=9> */
.L_x_458:
        /* <DEDUP_REMOVED lines=37> */
.L_x_496:
[----:B------:R-:W-:Y:S05]  /*7310*/  @P0 BRA `(.L_x_460) ;  /* 0x0000000000140947 */ /* 0x000fea0003800000 */
[----:B------:R-:W-:Y:S01]  /*7320*/  ISETP.NE.AND P1, PT, R16, RZ, PT ;  /* 0x000000ff1000720c */ /* 0x000fe20003f25270 */
[----:B--2---:R-:W-:-:S04]  /*7330*/  IMAD.MOV.U32 R5, RZ, RZ, 0x6100 ;  /* 0x00006100ff057424 */ /* 0x004fc800078e00ff */
[----:B------:R3:W-:Y:S08]  /*7340*/  SYNCS.ARRIVE.TRANS64 RZ, [R0+URZ+0x36410], R5 ;  /* 0x0364100500ff79a7 */ /* 0x0007f0000800003f */
[----:B------:R-:W-:Y:S05]  /*7350*/  @!P1 BRA `(.L_x_460) ;  /* 0x0000000000049947 */ /* 0x000fea0003800000 */
[----:B------:R-:W-:Y:S01]  /*7360*/  BPT.TRAP 0x1 ;  /* 0x000000040000795c */ /* 0x000fe20000300000 */
.L_x_460:
        /* <DEDUP_REMOVED lines=36> */
.L_x_452:
[----:B------:R-:W-:Y:S01]  /*75b0*/  ISETP.NE.AND P1, PT, R19, RZ, PT ;  /* 0x000000ff1300720c */ /* 0x000fe20003f25270 */
[----:B------:R-:W-:-:S12]  /*75c0*/  IMAD.MOV.U32 R4, RZ, RZ, 0x1 ;  /* 0x00000001ff047424 */ /* 0x000fd800078e00ff */
[----:B------:R-:W-:Y:S05]  /*75d0*/  @!P1 BRA `(.L_x_451) ;  /* 0x0000000400649947 */ /* 0x000fea0003800000 */
[----:B------:R-:W2:Y:S02]  /*75e0*/  SYNCS.PHASECHK.TRANS64.TRYWAIT P1, [R0+URZ+0x36438], R10 ;  /* 0x0364380a000075a7 */ /* 0x000ea4000802017f */
[----:B--2---:R-:W-:Y:S05]  /*75f0*/  @!P1 BRA `(.L_x_462) ;  /* 0x0000001000149947 */ /* 0x004fea0003800000 */
.L_x_497:
[----:B------:R-:W-:Y:S05]  /*7600*/  @P0 BRA `(.L_x_463) ;  /* 0x0000000000140947 */ /* 0x000fea0003800000 */
[----:B------:R-:W-:Y:S01]  /*7610*/  ISETP.NE.AND P1, PT, R16, RZ, PT ;  /* 0x000000ff1000720c */ /* 0x000fe20003f25270 */
[----:B------:R-:W-:-:S04]  /*7620*/  IMAD.MOV.U32 R5, RZ, RZ, 0x6100 ;  /* 0x00006100ff057424 */ /* 0x000fc800078e00ff */
[----:B------:R3:W-:Y:S08]  /*7630*/  SYNCS.ARRIVE.TRANS64 RZ, [R0+URZ+0x36430], R5 ;  /* 0x0364300500ff79a7 */ /* 0x0007f0000800003f */
[----:B------:R-:W-:Y:S05]  /*7640*/  @!P1 BRA `(.L_x_463) ;  /* 0x0000000000049947 */ /* 0x000fea0003800000 */
[----:B------:R-:W-:Y:S01]  /*7650*/  BPT.TRAP 0x1 ;  /* 0x000000040000795c */ /* 0x000fe20000300000 */
.L_x_463:
        /* <DEDUP_REMOVED lines=41> */
.L_x_498:
[----:B------:R-:W-:Y:S01]  /*78f0*/  IMAD.MOV.U32 R4, RZ, RZ, RZ ;  /* 0x000000ffff047224 */ /* 0x000fe200078e00ff */
[----:B------:R-:W-:Y:S06]  /*7900*/  @P0 BRA `(.L_x_465) ;  /* 0x0000000000140947 */ /* 0x000fec0003800000 */
[----:B------:R-:W-:Y:S01]  /*7910*/  ISETP.NE.AND P1, PT, R16, RZ, PT ;  /* 0x000000ff1000720c */ /* 0x000fe20003f25270 */
[----:B---3--:R-:W-:-:S04]  /*7920*/  IMAD.MOV.U32 R5, RZ, RZ, 0x6100 ;  /* 0x00006100ff057424 */ /* 0x008fc800078e00ff */
[----:B------:R4:W-:Y:S08]  /*7930*/  SYNCS.ARRIVE.TRANS64 RZ, [R0+URZ+0x36418], R5 ;  /* 0x0364180500ff79a7 */ /* 0x0009f0000800003f */
[----:B------:R-:W-:Y:S05]  /*7940*/  @!P1 BRA `(.L_x_465) ;  /* 0x0000000000049947 */ /* 0x000fea0003800000 */
[----:B------:R-:W-:Y:S01]  /*7950*/  BPT.TRAP 0x1 ;  /* 0x000000040000795c */ /* 0x000fe20000300000 */
.L_x_465:
        /* <DEDUP_REMOVED lines=33> */
.L_x_451:
[----:B------:R-:W-:-:S04]  /*7b70*/  SHF.L.U32 R3, R4, 0x1f, RZ ;  /* 0x0000001f04037819 */ /* 0x000fc800000006ff */
[----:B------:R-:W3:Y:S02]  /*7b80*/  SYNCS.PHASECHK.TRANS64.TRYWAIT P1, [R0+URZ+0x36438], R3 ;  /* 0x03643803000075a7 */ /* 0x000ee4000802017f */
[----:B---3--:R-:W-:Y:S05]  /*7b90*/  @!P1 BRA `(.L_x_466) ;  /* 0x0000000800d49947 */ /* 0x008fea0003800000 */
.L_x_499:
[----:B------:R-:W-:Y:S05]  /*7ba0*/  @P0 BRA `(.L_x_467) ;  /* 0x0000000000180947 */ /* 0x000fea0003800000 */
[----:B------:R-:W4:Y:S01]  /*7bb0*/  S2R R2, SR_TID.X ;  /* 0x0000000000027919 */ /* 0x000f220000002100 */
[----:B---3--:R-:W-:-:S04]  /*7bc0*/  IMAD.MOV.U32 R3, RZ, RZ, 0x6100 ;  /* 0x00006100ff037424 */ /* 0x008fc800078e00ff */
[----:B------:R3:W-:Y:S01]  /*7bd0*/  SYNCS.ARRIVE.TRANS64 RZ, [R0+URZ+0x36430], R3 ;  /* 0x0364300300ff79a7 */ /* 0x0007e2000800003f */
[----:B----4-:R-:W-:-:S13]  /*7be0*/  LOP3.LUT P0, RZ, R2, 0x1f, RZ, 0xc0, !PT ;  /* 0x0000001f02ff7812 */ /* 0x010fda000780c0ff */
[----:B---3--:R-:W-:Y:S05]  /*7bf0*/  @!P0 BRA `(.L_x_467) ;  /* 0x0000000000048947 */ /* 0x008fea0003800000 */
[----:B------:R-:W-:Y:S01]  /*7c00*/  BPT.TRAP 0x1 ;  /* 0x000000040000795c */ /* 0x000fe20000300000 */
.L_x_467:
        /* <DEDUP_REMOVED lines=43> */
.L_x_448:
[----:B------:R-:W-:Y:S05]  /*7ec0*/  BSYNC B0 ;  /* 0x0000000000007941 */ /* 0x000fea0003800000 */
.L_x_447:
[----:B------:R-:W-:-:S03]  /*7ed0*/  UMOV UR6, 0xffffffff ;  /* 0xffffffff00067882 */ /* 0x000fc60000000000 */
[----:B------:R-:W-:Y:S05]  /*7ee0*/  BRA.DIV UR6, `(.L_x_468) ;  /* 0x0000000a06147947 */ /* 0x000fea000b800000 */
[----:B------:R-:W-:-:S13]  /*7ef0*/  ELECT P0, URZ, PT ;  /* 0x00000000003f782f */ /* 0x000fda0003800000 */
.L_x_502:
[----:B------:R-:W-:Y:S05]  /*7f00*/  @!P0 BRA `(.L_x_362) ;  /* 0x0000000000708947 */ /* 0x000fea0003800000 */
[----:B------:R-:W-:-:S04]  /*7f10*/  LOP3.LUT R18, R18, 0x2, RZ, 0xfc, !PT ;  /* 0x0000000212127812 */ /* 0x000fc800078efcff */
[----:B------:R-:W-:-:S13]  /*7f20*/  ISETP.NE.AND P2, PT, R18, 0x3, PT ;  /* 0x000000031200780c */ /* 0x000fda0003f45270 */
[----:B------:R-:W-:Y:S05]  /*7f30*/  @!P2 BRA `(.L_x_469) ;  /* 0x000000000004a947 */ /* 0x000fea0003800000 */
[----:B------:R-:W-:Y:S01]  /*7f40*/  BPT.TRAP 0x1 ;  /* 0x000000040000795c */ /* 0x000fe20000300000 */
.L_x_469:
        /* <DEDUP_REMOVED lines=15> */
.L_x_503:
[----:B------:R-:W2:Y:S02]  /*8040*/  SYNCS.PHASECHK.TRANS64.TRYWAIT P0, [R3+URZ], R2 ;  /* 0x00000002030075a7 */ /* 0x000ea4000800017f */
[----:B--2---:R-:W-:Y:S05]  /*8050*/  @!P0 BRA `(.L_x_471) ;  /* 0x0000000400f08947 */ /* 0x004fea0003800000 */
.L_x_504:
[----:B------:R-:W-:Y:S05]  /*8060*/  @!P2 BRA `(.L_x_472) ;  /* 0x000000000004a947 */ /* 0x000fea0003800000 */
[----:B------:R-:W-:Y:S01]  /*8070*/  BPT.TRAP 0x1 ;  /* 0x000000040000795c */ /* 0x000fe20000300000 */
.L_x_472:
[----:B------:R-:W-:-:S07]  /*8080*/  SHF.L.U32 R4, R4, 0x1f, RZ ;  /* 0x0000001f04047819 */ /* 0x000fce00000006ff */
.L_x_473:
[----:B---3--:R3:W4:Y:S02]  /*8090*/  SYNCS.PHASECHK.TRANS64.TRYWAIT P0, [R9+URZ+0x36438], R4 ;  /* 0x03643804090075a7 */ /* 0x008724000800017f */
[----:B----4-:R-:W-:Y:S05]  /*80a0*/  @!P0 NANOSLEEP.SYNCS 0x989680 ;  /* 0x009896800000895d */ /* 0x010fea0003900000 */
[----:B------:R-:W4:Y:S02]  /*80b0*/  @!P0 SYNCS.PHASECHK.TRANS64 P0, [R9+URZ+0x36438], R4 ;  /* 0x03643804090085a7 */ /* 0x000f24000800007f */
[----:B----4-:R-:W-:Y:S05]  /*80c0*/  @!P0 BRA `(.L_x_473) ;  /* 0xfffffffc00f08947 */ /* 0x010fea000383ffff */
.L_x_362:
[----:B------:R-:W-:Y:S05]  /*80d0*/  BSYNC B6 ;  /* 0x0000000000067941 */ /* 0x000fea0003800000 */
.L_x_359:
[----:B------:R-:W-:Y:S05]  /*80e0*/  EXIT ;  /* 0x000000000000794d */ /* 0x000fea0003800000 */
.L_x_367:
[----:B------:R-:W-:Y:S02]  /*80f0*/  IMAD.MOV.U32 R13, RZ, RZ, R16 ;  /* 0x000000ffff0d7224 */ /* 0x000fe400078e0010 */
[----:B------:R-:W-:Y:S02]  /*8100*/  IMAD.MOV.U32 R12, RZ, RZ, RZ ;  /* 0x000000ffff0c7224 */ /* 0x000fe400078e00ff */
[----:B------:R-:W-:Y:S02]  /*8110*/  IMAD.MOV.U32 R11, RZ, RZ, 0x1f ;  /* 0x0000001fff0b7424 */ /* 0x000fe400078e00ff */
[----:B------:R-:W-:-:S07]  /*8120*/  IMAD.MOV.U32 R15, RZ, RZ, -0x1 ;  /* 0xffffffffff0f7424 */ /* 0x000fce00078e00ff */
[----:B------:R-:W-:Y:S05]  /*8130*/  WARPSYNC.COLLECTIVE R15, `(.L_x_474) ;  /* 0x000000000f087348 */ /* 0x000fea0003c00000 */
[----:B------:R1:W2:Y:S02]  /*8140*/  SHFL.IDX P6, R14, R13, R12, R11 ;  /* 0x0000000c0d0e7389 */ /* 0x0002a400000c000b */
[----:B-12---:R-:W-:Y:S01]  /*8150*/  ENDCOLLECTIVE ;  /* 0x000000000000791b */ /* 0x006fe20003800000 */
.L_x_474:
[----:B------:R-:W-:Y:S05]  /*8160*/  BRA `(.L_x_475) ;  /* 0xffffff8800747947 */ /* 0x000fea000383ffff */
.L_x_369:
[----:B--2---:R-:W-:-:S04]  /*8170*/  IMAD.U32 R5, RZ, RZ, UR36 ;  /* 0x00000024ff057e24 */ /* 0x004fc8000f8e00ff */
[----:B------:R2:W3:Y:S03]  /*8180*/  SYNCS.PHASECHK.TRANS64.TRYWAIT P0, [R5+URZ+0x36400], R10 ;  /* 0x0364000a050075a7 */ /* 0x0004e6000800017f */
[----:B---3--:R-:W-:Y:S05]  /*8190*/  @!P0 NANOSLEEP.SYNCS 0x989680 ;  /* 0x009896800000895d */ /* 0x008fea0003900000 */
[----:B------:R-:W3:Y:S02]  /*81a0*/  @!P0 SYNCS.PHASECHK.TRANS64 P0, [R5+URZ+0x36400], R10 ;  /* 0x0364000a050085a7 */ /* 0x000ee4000800007f */
[----:B---3--:R-:W-:Y:S05]  /*81b0*/  @!P0 BRA `(.L_x_369) ;  /* 0xfffffffc00ec8947 */ /* 0x008fea000383ffff */
[----:B------:R-:W-:Y:S05]  /*81c0*/  BRA `(.L_x_368) ;  /* 0xffffff8800a87947 */ /* 0x000fea000383ffff */
.L_x_374:
[----:B---3--:R3:W4:Y:S02]  /*81d0*/  SYNCS.PHASECHK.TRANS64.TRYWAIT P1, [R3+URZ+0x36410], R12 ;  /* 0x0364100c030075a7 */ /* 0x008724000802017f */
[----:B----4-:R-:W-:Y:S05]  /*81e0*/  @!P1 NANOSLEEP.SYNCS 0x989680 ;  /* 0x009896800000995d */ /* 0x010fea0003900000 */
[----:B------:R-:W4:Y:S02]  /*81f0*/  @!P1 SYNCS.PHASECHK.TRANS64 P1, [R3+URZ+0x36410], R12 ;  /* 0x0364100c030095a7 */ /* 0x000f24000802007f */
[----:B----4-:R-:W-:Y:S05]  /*8200*/  @!P1 BRA `(.L_x_374) ;  /* 0xfffffffc00f09947 */ /* 0x010fea000383ffff */
[----:B------:R-:W-:Y:S05]  /*8210*/  BRA `(.L_x_373) ;  /* 0xffffff9400307947 */ /* 0x000fea000383ffff */
.L_x_378:
[----:B------:R-:W-:-:S04]  /*8220*/  IMAD.U32 R15, RZ, RZ, UR36 ;  /* 0x00000024ff0f7e24 */ /* 0x000fc8000f8e00ff */
[----:B------:R1:W1:Y:S03]  /*8230*/  SYNCS.PHASECHK.TRANS64.TRYWAIT P1, [R15+URZ+0x36430], R14 ;  /* 0x0364300e0f0075a7 */ /* 0x000266000802017f */
[----:B-1----:R-:W-:Y:S05]  /*8240*/  @!P1 NANOSLEEP.SYNCS 0x989680 ;  /* 0x009896800000995d */ /* 0x002fea0003900000 */
[----:B------:R-:W1:Y:S02]  /*8250*/  @!P1 SYNCS.PHASECHK.TRANS64 P1, [R15+URZ+0x36430], R14 ;  /* 0x0364300e0f0095a7 */ /* 0x000e64000802007f */
[----:B-1----:R-:W-:Y:S05]  /*8260*/  @!P1 BRA `(.L_x_378) ;  /* 0xfffffffc00ec9947 */ /* 0x002fea000383ffff */
[----:B------:R-:W-:Y:S05]  /*8270*/  BRA `(.L_x_377) ;  /* 0xffffff9800d07947 */ /* 0x000fea000383ffff */
.L_x_385:
[----:B------:R-:W-:Y:S01]  /*8280*/  BSSY B0, `(.L_x_476) ;  /* 0x0000005000007945 */ /* 0x000fe20003800000 */
[----:B------:R-:W-:-:S07]  /*8290*/  IMAD.MOV.U32 R15, RZ, RZ, -0x1 ;  /* 0xffffffffff0f7424 */ /* 0x000fce00078e00ff */
[----:B---3--:R-:W-:Y:S05]  /*82a0*/  WARPSYNC.COLLECTIVE R15, `(.L_x_477) ;  /* 0x000000000f087348 */ /* 0x008fea0003c00000 */
[----:B------:R-:W-:Y:S01]  /*82b0*/  NOP ;  /* 0x0000000000007918 */ /* 0x000fe20000000000 */
[----:B---3--:R-:W-:Y:S01]  /*82c0*/  ENDCOLLECTIVE ;  /* 0x000000000000791b */ /* 0x008fe20003800000 */
.L_x_477:
[----:B------:R-:W-:Y:S05]  /*82d0*/  BSYNC B0 ;  /* 0x0000000000007941 */ /* 0x000fea0003800000 */
.L_x_476:
[----:B------:R-:W-:Y:S05]  /*82e0*/  BRA `(.L_x_478) ;  /* 0xffffffbc00bc7947 */ /* 0x000fea000383ffff */
.L_x_394:
[----:B------:R-:W-:Y:S01]  /*82f0*/  BSSY B0, `(.L_x_479) ;  /* 0x0000005000007945 */ /* 0x000fe20003800000 */
[----:B------:R-:W-:-:S07]  /*8300*/  IMAD.MOV.U32 R15, RZ, RZ, -0x1 ;  /* 0xffffffffff0f7424 */ /* 0x000fce00078e00ff */
[----:B-1-3--:R-:W-:Y:S05]  /*8310*/  WARPSYNC.COLLECTIVE R15, `(.L_x_480) ;  /* 0x000000000f087348 */ /* 0x00afea0003c00000 */
[----:B------:R-:W-:Y:S01]  /*8320*/  NOP ;  /* 0x0000000000007918 */ /* 0x000fe20000000000 */
[----:B-1-3--:R-:W-:Y:S01]  /*8330*/  ENDCOLLECTIVE ;  /* 0x000000000000791b */ /* 0x00afe20003800000 */
.L_x_480:
[----:B------:R-:W-:Y:S05]  /*8340*/  BSYNC B0 ;  /* 0x0000000000007941 */ /* 0x000fea0003800000 */
.L_x_479:
[----:B------:R-:W-:Y:S05]  /*8350*/  BRA `(.L_x_481) ;  /* 0xffffffc000a87947 */ /* 0x000fea000383ffff */
.L_x_403:
[----:B------:R-:W-:Y:S01]  /*8360*/  BSSY B0, `(.L_x_482) ;  /* 0x0000005000007945 */ /* 0x000fe20003800000 */
[----:B------:R-:W-:-:S07]  /*8370*/  IMAD.MOV.U32 R15, RZ, RZ, -0x1 ;  /* 0xffffffffff0f7424 */ /* 0x000fce00078e00ff */
[----:B------:R-:W-:Y:S05]  /*8380*/  WARPSYNC.COLLECTIVE R15, `(.L_x_483) ;  /* 0x000000000f087348 */ /* 0x000fea0003c00000 */
[----:B------:R-:W-:Y:S01]  /*8390*/  NOP ;  /* 0x0000000000007918 */ /* 0x000fe20000000000 */
[----:B------:R-:W-:Y:S01]  /*83a0*/  ENDCOLLECTIVE ;  /* 0x000000000000791b */ /* 0x000fe20003800000 */
.L_x_483:
[----:B------:R-:W-:Y:S05]  /*83b0*/  BSYNC B0 ;  /* 0x0000000000007941 */ /* 0x000fea0003800000 */
.L_x_482:
[----:B------:R-:W-:Y:S05]  /*83c0*/  BRA `(.L_x_484) ;  /* 0xffffffc800587947 */ /* 0x000fea000383ffff */
.L_x_419:
[----:B------:R-:W-:Y:S01]  /*83d0*/  BSSY B0, `(.L_x_485) ;  /* 0x0000005000007945 */ /* 0x000fe20003800000 */
[----:B------:R-:W-:-:S07]  /*83e0*/  IMAD.MOV.U32 R15, RZ, RZ, -0x1 ;  /* 0xffffffffff0f7424 */ /* 0x000fce00078e00ff */
[----:B------:R-:W-:Y:S05]  /*83f0*/  WARPSYNC.COLLECTIVE R15, `(.L_x_486) ;  /* 0x000000000f087348 */ /* 0x000fea0003c00000 */
[----:B------:R-:W-:Y:S01]  /*8400*/  NOP ;  /* 0x0000000000007918 */ /* 0x000fe20000000000 */
[----:B------:R-:W-:Y:S01]  /*8410*/  ENDCOLLECTIVE ;  /* 0x000000000000791b */ /* 0x000fe20003800000 */
.L_x_486:
[----:B------:R-:W-:Y:S05]  /*8420*/  BSYNC B0 ;  /* 0x0000000000007941 */ /* 0x000fea0003800000 */
.L_x_485:
[----:B------:R-:W-:Y:S05]  /*8430*/  BRA `(.L_x_487) ;  /* 0xffffffcc00c87947 */ /* 0x000fea000383ffff */
.L_x_436:
[----:B------:R-:W-:Y:S01]  /*8440*/  BSSY B0, `(.L_x_488) ;  /* 0x0000005000007945 */ /* 0x000fe20003800000 */
[----:B------:R-:W-:-:S07]  /*8450*/  IMAD.MOV.U32 R15, RZ, RZ, -0x1 ;  /* 0xffffffffff0f7424 */ /* 0x000fce00078e00ff */
[----:B------:R-:W-:Y:S05]  /*8460*/  WARPSYNC.COLLECTIVE R15, `(.L_x_489) ;  /* 0x000000000f087348 */ /* 0x000fea0003c00000 */
[----:B------:R-:W-:Y:S01]  /*8470*/  NOP ;  /* 0x0000000000007918 */ /* 0x000fe20000000000 */
[----:B------:R-:W-:Y:S01]  /*8480*/  ENDCOLLECTIVE ;  /* 0x000000000000791b */ /* 0x000fe20003800000 */
.L_x_489:
[----:B------:R-:W-:Y:S05]  /*8490*/  BSYNC B0 ;  /* 0x0000000000007941 */ /* 0x000fea0003800000 */
.L_x_488:
[----:B------:R-:W-:Y:S05]  /*84a0*/  BRA `(.L_x_490) ;  /* 0xffffffd400447947 */ /* 0x000fea000383ffff */
.L_x_449:
[----:B-1----:R1:W2:Y:S02]  /*84b0*/  SYNCS.PHASECHK.TRANS64.TRYWAIT P1, [R0+URZ+0x36420], R10 ;  /* 0x0364200a000075a7 */ /* 0x0022a4000802017f */
[----:B--2---:R-:W-:Y:S05]  /*84c0*/  @!P1 NANOSLEEP.SYNCS 0x989680 ;  /* 0x009896800000995d */ /* 0x004fea0003900000 */
[----:B------:R-:W2:Y:S02]  /*84d0*/  @!P1 SYNCS.PHASECHK.TRANS64 P1, [R0+URZ+0x36420], R10 ;  /* 0x0364200a000095a7 */ /* 0x000ea4000802007f */
[----:B--2---:R-:W-:Y:S05]  /*84e0*/  @!P1 BRA `(.L_x_449) ;  /* 0xfffffffc00f09947 */ /* 0x004fea000383ffff */
[----:B------:R-:W-:Y:S05]  /*84f0*/  BRA `(.L_x_491) ;  /* 0xffffffdc00887947 */ /* 0x000fea000383ffff */
.L_x_453:
[----:B-1----:R1:W2:Y:S02]  /*8500*/  SYNCS.PHASECHK.TRANS64.TRYWAIT P1, [R0+URZ+0x36438], R10 ;  /* 0x0364380a000075a7 */ /* 0x0022a4000802017f */
[----:B--2---:R-:W-:Y:S05]  /*8510*/  @!P1 NANOSLEEP.SYNCS 0x989680 ;  /* 0x009896800000995d */ /* 0x004fea0003900000 */
[----:B------:R-:W2:Y:S02]  /*8520*/  @!P1 SYNCS.PHASECHK.TRANS64 P1, [R0+URZ+0x36438], R10 ;  /* 0x0364380a000095a7 */ /* 0x000ea4000802007f */
[----:B--2---:R-:W-:Y:S05]  /*8530*/  @!P1 BRA `(.L_x_453) ;  /* 0xfffffffc00f09947 */ /* 0x004fea000383ffff */
[----:B------:R-:W-:Y:S05]  /*8540*/  BRA `(.L_x_492) ;  /* 0xffffffe400407947 */ /* 0x000fea000383ffff */
.L_x_455:
[----:B--2---:R2:W3:Y:S02]  /*8550*/  SYNCS.PHASECHK.TRANS64.TRYWAIT P1, [R0+URZ+0x36428], R3 ;  /* 0x03642803000075a7 */ /* 0x0044e4000802017f */
[----:B---3--:R-:W-:Y:S05]  /*8560*/  @!P1 NANOSLEEP.SYNCS 0x989680 ;  /* 0x009896800000995d */ /* 0x008fea0003900000 */
[----:B------:R-:W3:Y:S02]  /*8570*/  @!P1 SYNCS.PHASECHK.TRANS64 P1, [R0+URZ+0x36428], R3 ;  /* 0x03642803000095a7 */ /* 0x000ee4000802007f */
[----:B---3--:R-:W-:Y:S05]  /*8580*/  @!P1 BRA `(.L_x_455) ;  /* 0xfffffffc00f09947 */ /* 0x008fea000383ffff */
[----:B------:R-:W-:Y:S05]  /*8590*/  BRA `(.L_x_493) ;  /* 0xffffffe800007947 */ /* 0x000fea000383ffff */
.L_x_457:
[----:B--2---:R2:W3:Y:S02]  /*85a0*/  SYNCS.PHASECHK.TRANS64.TRYWAIT P1, [R0+URZ+0x36438], R29 ;  /* 0x0364381d000075a7 */ /* 0x0044e4000802017f */
[----:B---3--:R-:W-:Y:S05]  /*85b0*/  @!P1 NANOSLEEP.SYNCS 0x989680 ;  /* 0x009896800000995d */ /* 0x008fea0003900000 */
[----:B------:R-:W3:Y:S02]  /*85c0*/  @!P1 SYNCS.PHASECHK.TRANS64 P1, [R0+URZ+0x36438], R29 ;  /* 0x0364381d000095a7 */ /* 0x000ee4000802007f */
[----:B---3--:R-:W-:Y:S05]  /*85d0*/  @!P1 BRA `(.L_x_457) ;  /* 0xfffffffc00f09947 */ /* 0x008fea000383ffff */
[----:B------:R-:W-:Y:S05]  /*85e0*/  BRA `(.L_x_494) ;  /* 0xffffffe800907947 */ /* 0x000fea000383ffff */
.L_x_459:
[----:B------:R-:W-:-:S07]  /*85f0*/  SHF.L.U32 R5, R12, 0x1f, RZ ;  /* 0x0000001f0c057819 */ /* 0x000fce00000006ff */
.L_x_495:
[----:B--2---:R2:W3:Y:S02]  /*8600*/  SYNCS.PHASECHK.TRANS64.TRYWAIT P1, [R0+URZ+0x36420], R5 ;  /* 0x03642005000075a7 */ /* 0x0044e4000802017f */
[----:B---3--:R-:W-:Y:S05]  /*8610*/  @!P1 NANOSLEEP.SYNCS 0x989680 ;  /* 0x009896800000995d */ /* 0x008fea0003900000 */
[----:B------:R-:W3:Y:S02]  /*8620*/  @!P1 SYNCS.PHASECHK.TRANS64 P1, [R0+URZ+0x36420], R5 ;  /* 0x03642005000095a7 */ /* 0x000ee4000802007f */
[----:B---3--:R-:W-:Y:S05]  /*8630*/  @!P1 BRA `(.L_x_495) ;  /* 0xfffffffc00f09947 */ /* 0x008fea000383ffff */
[----:B------:R-:W-:Y:S05]  /*8640*/  BRA `(.L_x_496) ;  /* 0xffffffec00307947 */ /* 0x000fea000383ffff */
.L_x_462:
[----:B--2---:R2:W3:Y:S02]  /*8650*/  SYNCS.PHASECHK.TRANS64.TRYWAIT P1, [R0+URZ+0x36438], R10 ;  /* 0x0364380a000075a7 */ /* 0x0044e4000802017f */
[----:B---3--:R-:W-:Y:S05]  /*8660*/  @!P1 NANOSLEEP.SYNCS 0x989680 ;  /* 0x009896800000995d */ /* 0x008fea0003900000 */
[----:B------:R-:W3:Y:S02]  /*8670*/  @!P1 SYNCS.PHASECHK.TRANS64 P1, [R0+URZ+0x36438], R10 ;  /* 0x0364380a000095a7 */ /* 0x000ee4000802007f */
[----:B---3--:R-:W-:Y:S05]  /*8680*/  @!P1 BRA `(.L_x_462) ;  /* 0xfffffffc00f09947 */ /* 0x008fea000383ffff */
[----:B------:R-:W-:Y:S05]  /*8690*/  BRA `(.L_x_497) ;  /* 0xffffffec00d87947 */ /* 0x000fea000383ffff */
.L_x_464:
[----:B---3--:R3:W4:Y:S02]  /*86a0*/  SYNCS.PHASECHK.TRANS64.TRYWAIT P1, [R0+URZ+0x36428], R5 ;  /* 0x03642805000075a7 */ /* 0x008724000802017f */
[----:B----4-:R-:W-:Y:S05]  /*86b0*/  @!P1 NANOSLEEP.SYNCS 0x989680 ;  /* 0x009896800000995d */ /* 0x010fea0003900000 */
[----:B------:R-:W4:Y:S02]  /*86c0*/  @!P1 SYNCS.PHASECHK.TRANS64 P1, [R0+URZ+0x36428], R5 ;  /* 0x03642805000095a7 */ /* 0x000f24000802007f */
[----:B----4-:R-:W-:Y:S05]  /*86d0*/  @!P1 BRA `(.L_x_464) ;  /* 0xfffffffc00f09947 */ /* 0x010fea000383ffff */
[----:B------:R-:W-:Y:S05]  /*86e0*/  BRA `(.L_x_498) ;  /* 0xfffffff000807947 */ /* 0x000fea000383ffff */
.L_x_466:
[----:B---3--:R3:W4:Y:S02]  /*86f0*/  SYNCS.PHASECHK.TRANS64.TRYWAIT P1, [R0+URZ+0x36438], R3 ;  /* 0x03643803000075a7 */ /* 0x008724000802017f */
[----:B----4-:R-:W-:Y:S05]  /*8700*/  @!P1 NANOSLEEP.SYNCS 0x989680 ;  /* 0x009896800000995d */ /* 0x010fea0003900000 */
[----:B------:R-:W4:Y:S02]  /*8710*/  @!P1 SYNCS.PHASECHK.TRANS64 P1, [R0+URZ+0x36438], R3 ;  /* 0x03643803000095a7 */ /* 0x000f24000802007f */
[----:B----4-:R-:W-:Y:S05]  /*8720*/  @!P1 BRA `(.L_x_466) ;  /* 0xfffffffc00f09947 */ /* 0x010fea000383ffff */
[----:B------:R-:W-:Y:S05]  /*8730*/  BRA `(.L_x_499) ;  /* 0xfffffff400187947 */ /* 0x000fea000383ffff */
.L_x_468:
[----:B------:R-:W-:Y:S01]  /*8740*/  BSSY B0, `(.L_x_500) ;  /* 0x0000006000007945 */ /* 0x000fe20003800000 */
[----:B------:R-:W-:-:S07]  /*8750*/  IMAD.MOV.U32 R15, RZ, RZ, -0x1 ;  /* 0xffffffffff0f7424 */ /* 0x000fce00078e00ff */
[----:B-12---:R-:W-:Y:S05]  /*8760*/  WARPSYNC.COLLECTIVE R15, `(.L_x_501) ;  /* 0x000000000f0c7348 */ /* 0x006fea0003c00000 */
[----:B------:R-:W-:Y:S02]  /*8770*/  ELECT P6, UR62, PT ;  /* 0x00000000003e782f */ /* 0x000fe400038c0000 */
[----:B------:R-:W-:Y:S01]  /*8780*/  MOV R14, UR62 ;  /* 0x0000003e000e7c02 */ /* 0x000fe20008000f00 */
[----:B-12---:R-:W-:Y:S10]  /*8790*/  ENDCOLLECTIVE ;  /* 0x000000000000791b */ /* 0x006ff40003800000 */
.L_x_501:
[----:B------:R-:W-:Y:S05]  /*87a0*/  BSYNC B0 ;  /* 0x0000000000007941 */ /* 0x000fea0003800000 */
.L_x_500:
[----:B------:R-:W-:Y:S01]  /*87b0*/  PLOP3.LUT P0, PT, P6, PT, PT, 0x80, 0x0 ;  /* 0x000000000000781c */ /* 0x000fe2000370f070 */
[----:B------:R-:W-:-:S12]  /*87c0*/  BRA `(.L_x_502) ;  /* 0xfffffff400cc7947 */ /* 0x000fd8000383ffff */
.L_x_470:
[----:B-1----:R1:W2:Y:S02]  /*87d0*/  SYNCS.PHASECHK.TRANS64.TRYWAIT P0, [R7+URZ], R0 ;  /* 0x00000000070075a7 */ /* 0x0022a4000800017f */
[----:B--2---:R-:W-:Y:S05]  /*87e0*/  @!P0 NANOSLEEP.SYNCS 0x989680 ;  /* 0x009896800000895d */ /* 0x004fea0003900000 */
[----:B------:R-:W2:Y:S02]  /*87f0*/  @!P0 SYNCS.PHASECHK.TRANS64 P0, [R7+URZ], R0 ;  /* 0x00000000070085a7 */ /* 0x000ea4000800007f */
[----:B--2---:R-:W-:Y:S05]  /*8800*/  @!P0 BRA `(.L_x_470) ;  /* 0xfffffffc00f08947 */ /* 0x004fea000383ffff */
[----:B------:R-:W-:Y:S05]  /*8810*/  BRA `(.L_x_503) ;  /* 0xfffffff800087947 */ /* 0x000fea000383ffff */
.L_x_471:
[----:B--2---:R2:W3:Y:S02]  /*8820*/  SYNCS.PHASECHK.TRANS64.TRYWAIT P0, [R3+URZ], R2 ;  /* 0x00000002030075a7 */ /* 0x0044e4000800017f */
[----:B---3--:R-:W-:Y:S05]  /*8830*/  @!P0 NANOSLEEP.SYNCS 0x989680 ;  /* 0x009896800000895d */ /* 0x008fea0003900000 */
[----:B------:R-:W3:Y:S02]  /*8840*/  @!P0 SYNCS.PHASECHK.TRANS64 P0, [R3+URZ], R2 ;  /* 0x00000002030085a7 */ /* 0x000ee4000800007f */
[----:B---3--:R-:W-:Y:S05]  /*8850*/  @!P0 BRA `(.L_x_471) ;  /* 0xfffffffc00f08947 */ /* 0x008fea000383ffff */
[----:B------:R-:W-:Y:S05]  /*8860*/  BRA `(.L_x_504) ;  /* 0xfffffff400fc7947 */ /* 0x000fea000383ffff */
.L_x_505:
        /* <DEDUP_REMOVED lines=9> */
.L_x_7652:


//--------------------- .text._ZN7cutlass13device_kernelIN5flash11enable_sm90INS1_16FlashAttnBwdSm90INS1_25CollectiveMainloopBwdSm90ILi2ELi1ELi1EN4cute5tupleIJNS5_1CILi1EEES8_S8_EEENS6_IJNS7_ILi64EEENS7_ILi96EEENS7_ILi192EEEEEENS_6half_tEfNS_4arch4Sm90ELb0ELb0ELb1ELb1ELb0ELb0ELb1ELb0ELi3ELi1ELi1ELi1ELb0EEENS1_21CollectiveEpilogueBwdISD_SE_SG_Li384ELb1ELb1ELi3EEENS1_19SingleTileSchedulerILb1ELb0ELb0ELi96EEEEEEEEEvNT_6ParamsE --------------------------
	.section	.text._ZN7cutlass13device_kernelIN5flash11enable_sm90INS1_16FlashAttnBwdSm90INS1_25CollectiveMainloopBwdSm90ILi2ELi1ELi1EN4cute5tupleIJNS5_1CILi1EEES8_S8_EEENS6_IJNS7_ILi64EEENS7_ILi96EEENS7_ILi192EEEEEENS_6half_tEfNS_4arch4Sm90ELb0ELb0ELb1ELb1ELb0ELb0ELb1ELb0ELi3ELi1ELi1ELi1ELb0EEENS1_21CollectiveEpilogueBwdISD_SE_SG_Li384ELb1ELb1ELi3EEENS1_19SingleTileSchedulerILb1ELb0ELb0ELi96EEEEEEEEEvNT_6ParamsE,"ax",@progbits
	.align	128
.text._ZN7cutlass13device_kernelIN5flash11enable_sm90INS1_16FlashAttnBwdSm90INS1_25CollectiveMainloopBwdSm90ILi2ELi1ELi1EN4cute5tupleIJNS5_1CILi1EEES8_S8_EEENS6_IJNS7_ILi64EEENS7_ILi96EEENS7_ILi192EEEEEENS_6half_tEfNS_4arch4Sm90ELb0ELb0ELb1ELb1ELb0ELb0ELb1ELb0ELi3ELi1ELi1ELi1ELb0EEENS1_21CollectiveEpilogueBwdISD_SE_SG_Li384ELb1ELb1ELi3EEENS1_19SingleTileSchedulerILb1ELb0ELb0ELi96EEEEEEEEEvNT_6ParamsE:
        .type           _ZN7cutlass13device_kernelIN5flash11enable_sm90INS1_16FlashAttnBwdSm90INS1_25CollectiveMainloopBwdSm90ILi2ELi1ELi1EN4cute5tupleIJNS5_1CILi1EEES8_S8_EEENS6_IJNS7_ILi64EEENS7_ILi96EEENS7_ILi192EEEEEENS_6half_tEfNS_4arch4Sm90ELb0ELb0ELb1ELb1ELb0ELb0ELb1ELb0ELi3ELi1ELi1ELi1ELb0EEENS1_21CollectiveEpilogueBwdISD_SE_SG_Li384ELb1ELb1ELi3EEENS1_19SingleTileSchedulerILb1ELb0ELb0ELi96EEEEEEEEEvNT_6ParamsE,@function
        .size           _ZN7cutlass13device_kernelIN5flash11enable_sm90INS1_16FlashAttnBwdSm90INS1_25CollectiveMainloopBwdSm90ILi2ELi1ELi1EN4cute5tupleIJNS5_1CILi1EEES8_S8_EEENS6_IJNS7_ILi64EEENS7_ILi96EEENS7_ILi192EEEEEENS_6half_tEfNS_4arch4Sm90ELb0ELb0ELb1ELb1ELb0ELb0ELb1ELb0ELi3ELi1ELi1ELi1ELb0EEENS1_21CollectiveEpilogueBwdISD_SE_SG_Li384ELb1ELb1ELi3EEENS1_19SingleTileSchedulerILb1ELb0ELb0ELi96EEEEEEEEEvNT_6ParamsE,(.L_x_7653 - _ZN7cutlass13device_kernelIN5flash11enable_sm90INS1_16FlashAttnBwdSm90INS1_25CollectiveMainloopBwdSm90ILi2ELi1ELi1EN4cute5tupleIJNS5_1CILi1EEES8_S8_EEENS6_IJNS7_ILi64EEENS7_ILi96EEENS7_ILi192EEEEEENS_6half_tEfNS_4arch4Sm90ELb0ELb0ELb1ELb1ELb0ELb0ELb1ELb0ELi3ELi1ELi1ELi1ELb0EEENS1_21CollectiveEpilogueBwdISD_SE_SG_Li384ELb1ELb1ELi3EEENS1_19SingleTileSchedulerILb1ELb0ELb0ELi96EEEEEEEEEvNT_6ParamsE)
        .other          _ZN7cutlass13device_kernelIN5flash11enable_sm90INS1_16FlashAttnBwdSm90INS1_25CollectiveMainloopBwdSm90ILi2ELi1ELi1EN4cute5tupleIJNS5_1CILi1EEES8_S8_EEENS6_IJNS7_ILi64EEENS7_ILi96EEENS7_ILi192EEEEEENS_6half_tEfNS_4arch4Sm90ELb0ELb0ELb1ELb1ELb0ELb0ELb1ELb0ELi3ELi1ELi1ELi1ELb0EEENS1_21CollectiveEpilogueBwdISD_SE_SG_Li384ELb1ELb1ELi3EEENS1_19SingleTileSchedulerILb1ELb0ELb0ELi96EEEEEEEEEvNT_6ParamsE,@"STO_CUDA_ENTRY STV_DEFAULT"
_ZN7cutlass13device_kernelIN5flash11enable_sm90INS1_16FlashAttnBwdSm90INS1_25CollectiveMainloopBwdSm90ILi2ELi1ELi1EN4cute5tupleIJNS5_1CILi1EEES8_S8_EEENS6_IJNS7_ILi64EEENS7_ILi96EEENS7_ILi192EEEEEENS_6half_tEfNS_4arch4Sm90ELb0ELb0ELb1ELb1ELb0ELb0ELb1ELb0ELi3ELi1ELi1ELi1ELb0EEENS1_21CollectiveEpilogueBwdISD_SE_SG_Li384ELb1ELb1ELi3EEENS1_19SingleTileSchedulerILb1ELb0ELb0ELi96EEEEEEEEEvNT_6ParamsE:
        /* <DEDUP_REMOVED lines=23> */
.L_x_507:
[----:B------:R-:W-:Y:S05]  /*0170*/  BSYNC B0 ;  /* 0x0000000000007941 */ /* 0x000fea0003800000 */
.L_x_506:
        /* <DEDUP_REMOVED lines=34> */
.L_x_508:
        /* <DEDUP_REMOVED lines=20> */
.L_x_509:
        /* <DEDUP_REMOVED lines=8> */
.L_x_512:
[----:B------:R-:W-:-:S08]  /*0560*/  NOP ;  /* 0x0000000000007918 */ /* 0x000fd00000000000 */
[----:B------:R-:W1:Y:S02]  /*0570*/  USETMAXREG.TRY_ALLOC.CTAPOOL UP0, 0xa0 ;  /* 0x000000a0000079c8 */ /* 0x000e640008000600 */
[----:B-1----:R-:W-:-:S13]  /*0580*/  PLOP3.LUT P0, PT, PT, PT, UP0, 0x80, 0x0 ;  /* 0x000000000000781c */ /* 0x002fda0003f0f008 */
[----:B------:R-:W-:Y:S05]  /*0590*/  @!P0 BRA `(.L_x_512) ;  /* 0xfffffffc00f08947 */ /* 0x000fea000383ffff */
[----:B------:R-:W-:Y:S01]  /*05a0*/  LOP3.LUT R0, R0, 0x3, RZ, 0xc0, !PT ;  /* 0x0000000300007812 */ /* 0x000fe200078ec0ff */
[----:B------:R-:W1:Y:S01]  /*05b0*/  S2R R2, SR_TID.X ;  /* 0x0000000000027919 */ /* 0x000e620000002100 */
[----:B------:R-:W-:Y:S01]  /*05c0*/  ULDC.64 UR4, c[0x0][0x8d8] ;  /* 0x0002360000047ab9 */ /* 0x000fe20000000a00 */
[----:B------:R-:W2:Y:S03]  /*05d0*/  S2R R17, SR_CTAID.X ;  /* 0x0000000000117919 */ /* 0x000ea60000002500 */
[----:B------:R-:W3:Y:S01]  /*05e0*/  SHFL.IDX PT, R0, R0, RZ, 0x1f ;  /* 0x00001fff00007589 */ /* 0x000ee200000e0000 */
[----:B------:R-:W4:Y:S01]  /*05f0*/  S2R R7, SR_CTAID.Z ;  /* 0x0000000000077919 */ /* 0x000f220000002700 */
[----:B---3--:R-:W-:Y:S02]  /*0600*/  ISETP.NE.AND P0, PT, R0, RZ, PT ;  /* 0x000000ff0000720c */ /* 0x008fe40003f05270 */
[----:B-1----:R-:W-:-:S11]  /*0610*/  SHF.R.U32.HI R2, RZ, 0x7, R2 ;  /* 0x00000007ff027819 */ /* 0x002fd60000011602 */
[----:B------:R-:W-:-:S05]  /*0620*/  @!P0 VIADD R2, R2, 0x9 ;  /* 0x0000000902028836 */ /* 0x000fca0000000000 */
[----:B------:R1:W-:Y:S06]  /*0630*/  @!P0 BAR.ARV R2, 0xa0 ;  /* 0x000280020000851d */ /* 0x0003ec0000002000 */
[----:B------:R-:W-:-:S04]  /*0640*/  ISETP.NE.U32.AND P0, PT, RZ, UR4, PT ;  /* 0x00000004ff007c0c */ /* 0x000fc8000bf05070 */
[----:B------:R-:W-:-:S13]  /*0650*/  ISETP.NE.AND.EX P0, PT, RZ, UR5, PT, P0 ;  /* 0x00000005ff007c0c */ /* 0x000fda000bf05300 */
[----:B-12-4-:R-:W-:Y:S05]  /*0660*/  @!P0 BRA `(.L_x_513) ;  /* 0x0000000000108947 */ /* 0x016fea0003800000 */
[----:B------:R-:W1:Y:S02]  /*0670*/  LDC.64 R2, c[0x0][0x8d8] ;  /* 0x00023600ff027b82 */ /* 0x000e640000000a00 */
[----:B-1----:R-:W-:-:S05]  /*0680*/  IMAD.WIDE R2, R7, 0x4, R2 ;  /* 0x0000000407027825 */ /* 0x002fca00078e0202 */
[----:B------:R1:W5:Y:S01]  /*0690*/  LDG.E R0, desc[UR38][R2.64] ;  /* 0x0000002602007981 */ /* 0x000362000c1e1900 */
[----:B------:R-:W-:Y:S05]  /*06a0*/  BRA `(.L_x_514) ;  /* 0x00000000002c7947 */ /* 0x000fea0003800000 */
.L_x_513:
[----:B------:R-:W-:Y:S02]  /*06b0*/  ULDC.64 UR4, c[0x0][0x8d0] ;  /* 0x0002340000047ab9 */ /* 0x000fe40000000a00 */
[----:B------:R-:W-:-:S04]  /*06c0*/  ISETP.NE.U32.AND P0, PT, RZ, UR4, PT ;  /* 0x00000004ff007c0c */ /* 0x000fc8000bf05070 */
[----:B------:R-:W-:-:S13]  /*06d0*/  ISETP.NE.AND.EX P0, PT, RZ, UR5, PT, P0 ;  /* 0x00000005ff007c0c */ /* 0x000fda000bf05300 */
[----:B------:R-:W-:Y:S05]  /*06e0*/  @!P0 BRA `(.L_x_515) ;  /* 0x0000000000188947 */ /* 0x000fea0003800000 */
[----:B------:R-:W1:Y:S02]  /*06f0*/  LDC.64 R2, c[0x0][0x8d0] ;  /* 0x00023400ff027b82 */ /* 0x000e640000000a00 */
[----:B-1----:R-:W-:-:S05]  /*0700*/  IMAD.WIDE R2, R7, 0x4, R2 ;  /* 0x0000000407027825 */ /* 0x002fca00078e0202 */
[----:B------:R-:W2:Y:S04]  /*0710*/  LDG.E R0, desc[UR38][R2.64] ;  /* 0x0000002602007981 */ /* 0x000ea8000c1e1900 */
[----:B------:R-:W2:Y:S02]  /*0720*/  LDG.E R5, desc[UR38][R2.64+0x4] ;  /* 0x0000042602057981 */ /* 0x000ea4000c1e1900 */
[----:B--2---:R-:W-:Y:S01]  /*0730*/  IMAD.IADD R0, R5, 0x1, -R0 ;  /* 0x0000000105007824 */ /* 0x004fe200078e0a00 */
[----:B------:R-:W-:Y:S06]  /*0740*/  BRA `(.L_x_514) ;  /* 0x0000000000047947 */ /* 0x000fec0003800000 */
.L_x_515:
[----:B------:R-:W2:Y:S02]  /*0750*/  LDC R0, c[0x0][0x8bc] ;  /* 0x00022f00ff007b82 */ /* 0x000ea40000000800 */
.L_x_514:
[----:B-1----:R-:W-:-:S05]  /*0760*/  IMAD R3, R17, 0x60, RZ ;  /* 0x0000006011037824 */ /* 0x002fca00078e02ff */
[----:B--2--5:R-:W-:-:S04]  /*0770*/  ISETP.GE.AND P0, PT, R3, R0, PT ;  /* 0x000000000300720c */ /* 0x024fc80003f06270 */
[----:B------:R-:W-:-:S04]  /*0780*/  SEL R4, R7, 0xffffffff, !P0 ;  /* 0xffffffff07047807 */ /* 0x000fc80004000000 */
[----:B------:R-:W-:Y:S01]  /*0790*/  ISETP.GE.AND P0, PT, R4, RZ, PT ;  /* 0x000000ff0400720c */ /* 0x000fe20003f06270 */
[----:B------:R1:W-:-:S12]  /*07a0*/  STL [R1+0x8], R4 ;  /* 0x0000080401007387 */ /* 0x0003d80000100800 */
[----:B-1----:R-:W-:Y:S05]  /*07b0*/  @!P0 BRA `(.L_x_516) ;  /* 0x0000009800f08947 */ /* 0x002fea0003800000 */
[----:B------:R-:W-:Y:S01]  /*07c0*/  ULDC.64 UR4, c[0x0][0x780] ;  /* 0x0001e00000047ab9 */ /* 0x000fe20000000a00 */
[----:B------:R-:W1:Y:S01]  /*07d0*/  LDC R18, c[0x0][0x290] ;  /* 0x0000a400ff127b82 */ /* 0x000e620000000800 */
[----:B------:R-:W-:-:S04]  /*07e0*/  ISETP.NE.U32.AND P0, PT, RZ, UR4, PT ;  /* 0x00000004ff007c0c */ /* 0x000fc8000bf05070 */
[----:B------:R-:W-:-:S13]  /*07f0*/  ISETP.NE.AND.EX P0, PT, RZ, UR5, PT, P0 ;  /* 0x00000005ff007c0c */ /* 0x000fda000bf05300 */
[----:B------:R-:W-:Y:S05]  /*0800*/  @!P0 BRA `(.L_x_517) ;  /* 0x0000000000108947 */ /* 0x000fea0003800000 */
[----:B------:R-:W2:Y:S02]  /*0810*/  LDC.64 R2, c[0x0][0x780] ;  /* 0x0001e000ff027b82 */ /* 0x000ea40000000a00 */
[----:B--2---:R-:W-:-:S05]  /*0820*/  IMAD.WIDE R2, R4, 0x4, R2 ;  /* 0x0000000404027825 */ /* 0x004fca00078e0202 */
[----:B------:R2:W5:Y:S01]  /*0830*/  LDG.E R19, desc[UR38][R2.64] ;  /* 0x0000002602137981 */ /* 0x000562000c1e1900 */
[----:B------:R-:W-:Y:S05]  /*0840*/  BRA `(.L_x_518) ;  /* 0x0000000000287947 */ /* 0x000fea0003800000 */
.L_x_517:
[----:B------:R-:W-:Y:S01]  /*0850*/  ULDC.64 UR4, c[0x0][0x770] ;  /* 0x0001dc0000047ab9 */ /* 0x000fe20000000a00 */
[----:B------:R-:W3:Y:S01]  /*0860*/  LDC R19, c[0x0][0x280] ;  /* 0x0000a000ff137b82 */ /* 0x000ee20000000800 */
[----:B------:R-:W-:-:S04]  /*0870*/  ISETP.NE.U32.AND P0, PT, RZ, UR4, PT ;  /* 0x00000004ff007c0c */ /* 0x000fc8000bf05070 */
[----:B------:R-:W-:-:S13]  /*0880*/  ISETP.NE.AND.EX P0, PT, RZ, UR5, PT, P0 ;  /* 0x00000005ff007c0c */ /* 0x000fda000bf05300 */
[----:B------:R-:W-:Y:S05]  /*0890*/  @!P0 BRA `(.L_x_518) ;  /* 0x0000000000148947 */ /* 0x000fea0003800000 */
[----:B------:R-:W2:Y:S02]  /*08a0*/  LDC.64 R2, c[0x0][0x770] ;  /* 0x0001dc00ff027b82 */ /* 0x000ea40000000a00 */
[----:B--2---:R-:W-:-:S05]  /*08b0*/  IMAD.WIDE R2, R4, 0x4, R2 ;  /* 0x0000000404027825 */ /* 0x004fca00078e0202 */
[----:B---3--:R-:W2:Y:S04]  /*08c0*/  LDG.E R19, desc[UR38][R2.64] ;  /* 0x0000002602137981 */ /* 0x008ea8000c1e1900 */
[----:B------:R-:W2:Y:S02]  /*08d0*/  LDG.E R0, desc[UR38][R2.64+0x4] ;  /* 0x0000042602007981 */ /* 0x000ea4000c1e1900 */
[----:B--2---:R-:W-:-:S07]  /*08e0*/  IMAD.IADD R19, R0, 0x1, -R19 ;  /* 0x0000000100137824 */ /* 0x004fce00078e0a13 */
.L_x_518:
[----:B------:R-:W-:Y:S02]  /*08f0*/  ULDC.64 UR4, c[0x0][0x788] ;  /* 0x0001e20000047ab9 */ /* 0x000fe40000000a00 */
[----:B------:R-:W-:-:S04]  /*0900*/  ISETP.NE.U32.AND P0, PT, RZ, UR4, PT ;  /* 0x00000004ff007c0c */ /* 0x000fc8000bf05070 */
[----:B------:R-:W-:-:S13]  /*0910*/  ISETP.NE.AND.EX P0, PT, RZ, UR5, PT, P0 ;  /* 0x00000005ff007c0c */ /* 0x000fda000bf05300 */
[----:B------:R-:W-:Y:S05]  /*0920*/  @!P0 BRA `(.L_x_519) ;  /* 0x0000000000108947 */ /* 0x000fea0003800000 */
[----:B--2---:R-:W2:Y:S02]  /*0930*/  LDC.64 R2, c[0x0][0x788] ;  /* 0x0001e200ff027b82 */ /* 0x004ea40000000a00 */
[----:B--2---:R-:W-:-:S05]  /*0940*/  IMAD.WIDE R2, R4, 0x4, R2 ;  /* 0x0000000404027825 */ /* 0x004fca00078e0202 */
[----:B-1----:R1:W5:Y:S01]  /*0950*/  LDG.E R18, desc[UR38][R2.64] ;  /* 0x0000002602127981 */ /* 0x002362000c1e1900 */
[----:B------:R-:W-:Y:S05]  /*0960*/  BRA `(.L_x_520) ;  /* 0x0000000000247947 */ /* 0x000fea0003800000 */
.L_x_519:
[----:B------:R-:W-:Y:S02]  /*0970*/  ULDC.64 UR4, c[0x0][0x778] ;  /* 0x0001de0000047ab9 */ /* 0x000fe40000000a00 */
[----:B------:R-:W-:-:S04]  /*0980*/  ISETP.NE.U32.AND P0, PT, RZ, UR4, PT ;  /* 0x00000004ff007c0c */ /* 0x000fc8000bf05070 */
[----:B------:R-:W-:-:S13]  /*0990*/  ISETP.NE.AND.EX P0, PT, RZ, UR5, PT, P0 ;  /* 0x00000005ff007c0c */ /* 0x000fda000bf05300 */
[----:B------:R-:W-:Y:S05]  /*09a0*/  @!P0 BRA `(.L_x_520) ;  /* 0x0000000000148947 */ /* 0x000fea0003800000 */
[----:B--2---:R-:W2:Y:S02]  /*09b0*/  LDC.64 R2, c[0x0][0x778] ;  /* 0x0001de00ff027b82 */ /* 0x004ea40000000a00 */
[----:B--2---:R-:W-:-:S05]  /*09c0*/  IMAD.WIDE R2, R4, 0x4, R2 ;  /* 0x0000000404027825 */ /* 0x004fca00078e0202 */
[----:B-1----:R-:W2:Y:S04]  /*09d0*/  LDG.E R18, desc[UR38][R2.64] ;  /* 0x0000002602127981 */ /* 0x002ea8000c1e1900 */
[----:B------:R-:W2:Y:S02]  /*09e0*/  LDG.E R5, desc[UR38][R2.64+0x4] ;  /* 0x0000042602057981 */ /* 0x000ea4000c1e1900 */
[----:B--2---:R-:W-:-:S07]  /*09f0*/  IMAD.IADD R18, R5, 0x1, -R18 ;  /* 0x0000000105127824 */ /* 0x004fce00078e0a12 */
.L_x_520:
[----:B---3-5:R-:W-:Y:S02]  /*0a00*/  ISETP.GE.AND P1, PT, R19, 0x1, PT ;  /* 0x000000011300780c */ /* 0x028fe40003f26270 */
[----:B------:R-:W-:Y:S02]  /*0a10*/  CS2R R70, SRZ ;  /* 0x0000000000467805 */ /* 0x000fe4000001ff00 */
[----:B------:R-:W-:Y:S02]  /*0a20*/  PLOP3.LUT P0, PT, PT, PT, PT, 0x80, 0x0 ;  /* 0x000000000000781c */ /* 0x000fe40003f0f070 */
        /* <DEDUP_REMOVED lines=48> */
[----:B------:R-:W3:Y:S01]  /*0d30*/  S2UR UR4, SR_CgaCtaId ;  /* 0x00000000000479c3 */ /* 0x000ee20000008800 */
[----:B------:R-:W-:Y:S01]  /*0d40*/  UMOV UR36, 0x400 ;  /* 0x0000040000247882 */ /* 0x000fe20000000000 */
[----:B------:R-:W-:Y:S01]  /*0d50*/  ULDC UR40, c[0x0][0x75c] ;  /* 0x0001d70000287ab9 */ /* 0x000fe20000000800 */
[----:B------:R-:W-:Y:S01]  /*0d60*/  ULDC UR41, c[0x0][0x744] ;  /* 0x0001d10000297ab9 */ /* 0x000fe20000000800 */
[----:B---3--:R-:W-:-:S04]  /*0d70*/  ULEA UR36, UR4, UR36, 0x18 ;  /* 0x0000002404247291 */ /* 0x008fc8000f8ec03f */
[----:B------:R-:W-:-:S04]  /*0d80*/  UIADD3 UR37, UR36, 0x30400, URZ ;  /* 0x0003040024257890 */ /* 0x000fc8000fffe03f */
[----:B------:R-:W-:-:S06]  /*0d90*/  ULOP3.LUT UP0, URZ, UR37, 0x1bf, URZ, 0xc0, !UPT ;  /* 0x000001bf253f7892 */ /* 0x000fcc000f80c03f */
[----:B------:R-:W-:-:S13]  /*0da0*/  PLOP3.LUT P0, PT, PT, PT, UP0, 0x80, 0x0 ;  /* 0x000000000000781c */ /* 0x000fda0003f0f008 */
[----:B------:R-:W-:Y:S05]  /*0db0*/  @!P0 BRA `(.L_x_522) ;  /* 0x00000000007c8947 */ /* 0x000fea0003800000 */
[----:B-12---:R-:W-:Y:S01]  /*0dc0*/  MOV R2, 0x0 ;  /* 0x0000000000027802 */ /* 0x006fe20000000f00 */
        /* <DEDUP_REMOVED lines=15> */
.L_x_523:
        /* <DEDUP_REMOVED lines=15> */
.L_x_522:
[----:B------:R-:W-:-:S04]  /*0fb0*/  IMAD.U32 R0, RZ, RZ, UR36 ;  /* 0x00000024ff007e24 */ /* 0x000fc8000f8e00ff */
[----:B------:R-:W-:-:S05]  /*0fc0*/  VIADD R0, R0, 0x33400 ;  /* 0x0003340000007836 */ /* 0x000fca0000000000 */
[----:B------:R-:W-:-:S13]  /*0fd0*/  LOP3.LUT P0, RZ, R0, 0x1bf, RZ, 0xc0, !PT ;  /* 0x000001bf00ff7812 */ /* 0x000fda000780c0ff */
        /* <DEDUP_REMOVED lines=17> */
.L_x_525:
        /* <DEDUP_REMOVED lines=15> */
.L_x_524:
[----:B-12---:R-:W1:Y:S01]  /*11e0*/  S2R R2, SR_TID.X ;  /* 0x0000000000027919 */ /* 0x006e620000002100 */
[----:B------:R-:W-:Y:S01]  /*11f0*/  UMOV UR4, 0xffffffff ;  /* 0xffffffff00047882 */ /* 0x000fe20000000000 */
[----:B-1----:R-:W-:-:S05]  /*1200*/  VIADD R0, R2, 0xffffff80 ;  /* 0xffffff8002007836 */ /* 0x002fca0000000000 */
[----:B------:R-:W-:-:S04]  /*1210*/  SHF.R.S32.HI R3, RZ, 0x1f, R0 ;  /* 0x0000001fff037819 */ /* 0x000fc80000011400 */
[----:B------:R-:W-:-:S04]  /*1220*/  LEA.HI R2, R3, R0, RZ, 0x7 ;  /* 0x0000000003027211 */ /* 0x000fc800078f38ff */
[----:B------:R-:W-:Y:S01]  /*1230*/  SHF.R.S32.HI R13, RZ, 0x7, R2 ;  /* 0x00000007ff0d7819 */ /* 0x000fe20000011402 */
[----:B------:R-:W-:Y:S06]  /*1240*/  BRA.DIV UR4, `(.L_x_526) ;  /* 0x0000009204547947 */ /* 0x000fec000b800000 */
[----:B------:R1:W2:Y:S02]  /*1250*/  SHFL.IDX PT, R14, R13, RZ, 0x1f ;  /* 0x00001fff0d0e7589 */ /* 0x0002a400000e0000 */
.L_x_656:
[----:B------:R-:W-:Y:S01]  /*1260*/  SHF.L.U32 R11, RZ, 0x1f, RZ ;  /* 0x0000001fff0b7819 */ /* 0x000fe200000006ff */
[----:B--2---:R-:W-:Y:S01]  /*1270*/  IMAD.HI R4, R14, 0x55555556, RZ ;  /* 0x555555560e047827 */ /* 0x004fe200078e02ff */
[----:B------:R-:W-:Y:S02]  /*1280*/  LEA.HI R6, R3, R0, RZ, 0x4 ;  /* 0x0000000003067211 */ /* 0x000fe400078f20ff */
[----:B------:R-:W2:Y:S01]  /*1290*/  SYNCS.PHASECHK.TRANS64.TRYWAIT P0, [UR36+0x36400], R11 ;  /* 0x0364000bff0075a7 */ /* 0x000ea20008000164 */
[----:B------:R-:W-:Y:S01]  /*12a0*/  LOP3.LUT R7, R2, 0xffffff80, RZ, 0xc0, !PT ;  /* 0xffffff8002077812 */ /* 0x000fe200078ec0ff */
[----:B------:R-:W-:Y:S01]  /*12b0*/  VIADD R19, R19, 0x3f ;  /* 0x0000003f13137836 */ /* 0x000fe20000000000 */
[----:B------:R-:W-:Y:S01]  /*12c0*/  LEA.HI R5, R4, R4, RZ, 0x1 ;  /* 0x0000000404057211 */ /* 0x000fe200078f08ff */
[----:B------:R-:W-:Y:S01]  /*12d0*/  IMAD.HI R4, R13, 0x55555556, RZ ;  /* 0x555555560d047827 */ /* 0x000fe200078e02ff */
[----:B------:R-:W-:Y:S02]  /*12e0*/  LEA.HI R2, R3, R0, RZ, 0x5 ;  /* 0x0000000003027211 */ /* 0x000fe400078f28ff */
[----:B------:R-:W-:Y:S01]  /*12f0*/  LOP3.LUT R3, R6, 0xfffffff0, RZ, 0xc0, !PT ;  /* 0xfffffff006037812 */ /* 0x000fe200078ec0ff */
[----:B------:R-:W-:Y:S01]  /*1300*/  IMAD R18, R17, -0x60, R18 ;  /* 0xffffffa011127824 */ /* 0x000fe200078e0212 */
[----:B------:R-:W-:Y:S01]  /*1310*/  LEA.HI R8, R4, R4, RZ, 0x1 ;  /* 0x0000000404087211 */ /* 0x000fe200078f08ff */
[C---:B------:R-:W-:Y:S01]  /*1320*/  IMAD.IADD R4, R0.reuse, 0x1, -R7 ;  /* 0x0000000100047824 */ /* 0x040fe200078e0a07 */
[--C-:B------:R-:W-:Y:S01]  /*1330*/  SHF.R.S32.HI R9, RZ, 0x5, R2.reuse ;  /* 0x00000005ff097819 */ /* 0x100fe20000011402 */
[----:B------:R-:W-:Y:S01]  /*1340*/  IMAD.IADD R3, R0, 0x1, -R3 ;  /* 0x0000000100037824 */ /* 0x000fe200078e0a03 */
[----:B------:R-:W-:Y:S01]  /*1350*/  SHF.R.S32.HI R10, RZ, 0x1f, R19 ;  /* 0x0000001fff0a7819 */ /* 0x000fe20000011413 */
[----:B------:R-:W-:Y:S01]  /*1360*/  IMAD R7, R8, -0x3, R13 ;  /* 0xfffffffd08077824 */ /* 0x000fe200078e020d */
[----:B------:R-:W-:Y:S01]  /*1370*/  SHF.R.S32.HI R8, RZ, 0x1f, R2 ;  /* 0x0000001fff087819 */ /* 0x000fe20000011402 */
[----:B------:R-:W-:Y:S01]  /*1380*/  IMAD R5, R5, -0x3, R14 ;  /* 0xfffffffd05057824 */ /* 0x000fe200078e020e */
[----:B------:R-:W-:Y:S01]  /*1390*/  LEA.HI R2, R10, R19, RZ, 0x6 ;  /* 0x000000130a027211 */ /* 0x000fe200078f30ff */
[----:B------:R-:W-:Y:S01]  /*13a0*/  IMAD R17, R7, -0x20, R18 ;  /* 0xffffffe007117824 */ /* 0x000fe200078e0212 */
[----:B------:R-:W-:-:S02]  /*13b0*/  LEA.HI R8, R8, R9, RZ, 0x2 ;  /* 0x0000000908087211 */ /* 0x000fc400078f10ff */
[----:B------:R-:W-:Y:S01]  /*13c0*/  LEA.HI R0, R3, R3, RZ, 0x1 ;  /* 0x0000000303007211 */ /* 0x000fe200078f08ff */
[----:B--2---:R-:W-:Y:S06]  /*13d0*/  @P0 BRA `(.L_x_527) ;  /* 0x0000000000080947 */ /* 0x004fec0003800000 */
[----:B------:R-:W2:Y:S02]  /*13e0*/  SYNCS.PHASECHK.TRANS64.TRYWAIT P0, [UR36+0x36400], R11 ;  /* 0x0364000bff0075a7 */ /* 0x000ea40008000164 */
[----:B--2---:R-:W-:Y:S05]  /*13f0*/  @!P0 BRA `(.L_x_528) ;  /* 0x0000009000048947 */ /* 0x004fea0003800000 */
.L_x_527:
[----:B------:R-:W-:Y:S01]  /*1400*/  LOP3.LUT R12, R8, 0x3ffffc, RZ, 0xc0, !PT ;  /* 0x003ffffc080c7812 */ /* 0x000fe200078ec0ff */
[----:B------:R-:W-:Y:S01]  /*1410*/  IMAD R14, R13, 0x400, R4 ;  /* 0x000004000d0e7824 */ /* 0x000fe200078e0204 */
[--C-:B--2---:R-:W-:Y:S01]  /*1420*/  SHF.R.S32.HI R7, RZ, 0x1, R0.reuse ;  /* 0x00000001ff077819 */ /* 0x104fe20000011400 */
[----:B------:R-:W-:Y:S01]  /*1430*/  IMAD.MOV.U32 R157, RZ, RZ, 0x20 ;  /* 0x00000020ff9d7424 */ /* 0x000fe200078e00ff */
[----:B------:R-:W-:Y:S01]  /*1440*/  SHF.R.S32.HI R8, RZ, 0x1f, R0 ;  /* 0x0000001fff087819 */ /* 0x000fe20000011400 */
[----:B------:R-:W-:Y:S01]  /*1450*/  IMAD.IADD R15, R9, 0x1, -R12 ;  /* 0x00000001090f7824 */ /* 0x000fe200078e0a0c */
[----:B------:R-:W-:Y:S02]  /*1460*/  SHF.R.S32.HI R10, RZ, 0x1f, R3 ;  /* 0x0000001fff0a7819 */ /* 0x000fe40000011403 */
[----:B------:R-:W-:Y:S02]  /*1470*/  CS2R R70, SRZ ;  /* 0x0000000000467805 */ /* 0x000fe4000001ff00 */
[----:B------:R-:W-:-:S02]  /*1480*/  LEA.HI R8, R8, R7, RZ, 0x2 ;  /* 0x0000000708087211 */ /* 0x000fc400078f10ff */
[----:B------:R-:W-:Y:S02]  /*1490*/  CS2R R68, SRZ ;  /* 0x0000000000447805 */ /* 0x000fe4000001ff00 */
[----:B------:R-:W-:Y:S02]  /*14a0*/  LEA.HI R10, R10, R3, RZ, 0x3 ;  /* 0x000000030a0a7211 */ /* 0x000fe400078f18ff */
[----:B------:R-:W-:Y:S02]  /*14b0*/  CS2R R66, SRZ ;  /* 0x0000000000427805 */ /* 0x000fe4000001ff00 */
[----:B------:R-:W-:Y:S02]  /*14c0*/  LOP3.LUT R8, R8, 0xfffffffc, RZ, 0xc0, !PT ;  /* 0xfffffffc08087812 */ /* 0x000fe400078ec0ff */
[----:B------:R-:W-:Y:S02]  /*14d0*/  CS2R R64, SRZ ;  /* 0x0000000000407805 */ /* 0x000fe4000001ff00 */
[----:B------:R-:W-:Y:S01]  /*14e0*/  LOP3.LUT R0, R0, 0x7fffffe, RZ, 0xc0, !PT ;  /* 0x07fffffe00007812 */ /* 0x000fe200078ec0ff */
[----:B------:R-:W-:Y:S01]  /*14f0*/  IMAD.SHL.U32 R10, R10, 0x20, RZ ;  /* 0x000000200a0a7824 */ /* 0x000fe200078e00ff */
[----:B------:R-:W-:Y:S01]  /*1500*/  SHF.R.S32.HI R6, RZ, 0x4, R6 ;  /* 0x00000004ff067819 */ /* 0x000fe20000011406 */
[----:B------:R-:W-:Y:S01]  /*1510*/  IMAD.IADD R8, R7, 0x1, -R8 ;  /* 0x0000000107087824 */ /* 0x000fe200078e0a08 */
[----:B------:R-:W-:Y:S01]  /*1520*/  CS2R R62, SRZ ;  /* 0x00000000003e7805 */ /* 0x000fe2000001ff00 */
[----:B------:R-:W-:Y:S01]  /*1530*/  IMAD.IADD R11, R3, 0x1, -R0 ;  /* 0x00000001030b7824 */ /* 0x000fe200078e0a00 */
[----:B------:R-:W-:Y:S01]  /*1540*/  SHF.R.S32.HI R3, RZ, 0x1f, R4 ;  /* 0x0000001fff037819 */ /* 0x000fe20000011404 */
[----:B------:R-:W-:Y:S01]  /*1550*/  IMAD.SHL.U32 R9, R8, 0x40, RZ ;  /* 0x0000004008097824 */ /* 0x000fe200078e00ff */
[----:B------:R-:W-:Y:S01]  /*1560*/  LOP3.LUT R10, R10, 0x7fffff00, RZ, 0xc0, !PT ;  /* 0x7fffff000a0a7812 */ /* 0x000fe200078ec0ff */
[----:B------:R-:W-:Y:S01]  /*1570*/  IMAD.SHL.U32 R12, R6, 0x8, RZ ;  /* 0x00000008060c7824 */ /* 0x000fe200078e00ff */
[----:B------:R-:W-:-:S02]  /*1580*/  LEA.HI R0, R3, R4, RZ, 0x2 ;  /* 0x0000000403007211 */ /* 0x000fc400078f10ff */
[----:B------:R-:W-:Y:S02]  /*1590*/  CS2R R60, SRZ ;  /* 0x00000000003c7805 */ /* 0x000fe4000001ff00 */
[----:B------:R-:W-:Y:S01]  /*15a0*/  LOP3.LUT R9, R9, 0xc0, RZ, 0xc0, !PT ;  /* 0x000000c009097812 */ /* 0x000fe200078ec0ff */
[----:B------:R-:W-:Y:S01]  /*15b0*/  IMAD R10, R13, 0x800, R10 ;  /* 0x000008000d0a7824 */ /* 0x000fe200078e020a */
[--C-:B------:R-:W-:Y:S02]  /*15c0*/  SHF.R.S32.HI R6, RZ, 0x2, R0.reuse ;  /* 0x00000002ff067819 */ /* 0x100fe40000011400 */
[----:B------:R-:W-:Y:S02]  /*15d0*/  CS2R R58, SRZ ;  /* 0x00000000003a7805 */ /* 0x000fe4000001ff00 */
[----:B------:R-:W-:Y:S01]  /*15e0*/  SHF.R.S32.HI R7, RZ, 0x1f, R0 ;  /* 0x0000001fff077819 */ /* 0x000fe20000011400 */
[----:B------:R-:W-:Y:S01]  /*15f0*/  IMAD R10, R11, 0x20, R10 ;  /* 0x000000200b0a7824 */ /* 0x000fe200078e020a */
[----:B------:R-:W-:-:S02]  /*1600*/  LOP3.LUT R12, R9, 0x8, R12, 0xf8, !PT ;  /* 0x00000008090c7812 */ /* 0x000fc400078ef80c */
[----:B------:R-:W-:Y:S02]  /*1610*/  CS2R R56, SRZ ;  /* 0x0000000000387805 */ /* 0x000fe4000001ff00 */
[----:B------:R-:W-:Y:S01]  /*1620*/  SHF.R.U32.HI R9, RZ, 0x3, R9 ;  /* 0x00000003ff097819 */ /* 0x000fe20000011609 */
[----:B------:R-:W-:Y:S01]  /*1630*/  IMAD R10, R15, 0x200, R10 ;  /* 0x000002000f0a7824 */ /* 0x000fe200078e020a */
[----:B------:R-:W-:Y:S02]  /*1640*/  LEA.HI R7, R7, R6, RZ, 0x3 ;  /* 0x0000000607077211 */ /* 0x000fe400078f18ff */
[----:B------:R-:W-:Y:S02]  /*1650*/  CS2R R54, SRZ ;  /* 0x0000000000367805 */ /* 0x000fe4000001ff00 */
[----:B------:R-:W-:Y:S02]  /*1660*/  LOP3.LUT R9, R12, R9, RZ, 0x3c, !PT ;  /* 0x000000090c097212 */ /* 0x000fe400078e3cff */
[----:B------:R-:W-:-:S02]  /*1670*/  CS2R R52, SRZ ;  /* 0x0000000000347805 */ /* 0x000fc4000001ff00 */
[----:B------:R-:W-:Y:S02]  /*1680*/  LEA.HI R3, R3, R4, RZ, 0x5 ;  /* 0x0000000403037211 */ /* 0x000fe400078f28ff */
[----:B------:R-:W-:Y:S02]  /*1690*/  CS2R R50, SRZ ;  /* 0x0000000000327805 */ /* 0x000fe4000001ff00 */
[----:B------:R-:W-:Y:S01]  /*16a0*/  LOP3.LUT R7, R7, 0xfffffff8, RZ, 0xc0, !PT ;  /* 0xfffffff807077812 */ /* 0x000fe200078ec0ff */
[----:B------:R-:W-:Y:S01]  /*16b0*/  IMAD.IADD R10, R10, 0x1, R9 ;  /* 0x000000010a0a7824 */ /* 0x000fe200078e0209 */
[----:B------:R-:W-:Y:S02]  /*16c0*/  SHF.R.S32.HI R3, RZ, 0x5, R3 ;  /* 0x00000005ff037819 */ /* 0x000fe40000011403 */
[----:B------:R-:W-:Y:S02]  /*16d0*/  CS2R R48, SRZ ;  /* 0x0000000000307805 */ /* 0x000fe4000001ff00 */
[----:B-1----:R-:W-:Y:S01]  /*16e0*/  LOP3.LUT R13, R0, 0xfffffffc, RZ, 0xc0, !PT ;  /* 0xfffffffc000d7812 */ /* 0x002fe200078ec0ff */
[----:B------:R-:W-:Y:S01]  /*16f0*/  IMAD.IADD R6, R6, 0x1, -R7 ;  /* 0x0000000106067824 */ /* 0x000fe200078e0a07 */
[----:B------:R-:W-:-:S02]  /*1700*/  LEA R156, R10, UR36, 0x1 ;  /* 0x000000240a9c7c11 */ /* 0x000fc4000f8e08ff */
[----:B------:R-:W-:Y:S02]  /*1710*/  CS2R R46, SRZ ;  /* 0x00000000002e7805 */ /* 0x000fe4000001ff00 */
[----:B------:R-:W-:Y:S01]  /*1720*/  SHF.R.S32.HI R10, RZ, 0x6, R2 ;  /* 0x00000006ff0a7819 */ /* 0x000fe20000011402 */
[----:B------:R-:W-:Y:S01]  /*1730*/  IMAD R3, R3, 0x10, R6 ;  /* 0x0000001003037824 */ /* 0x000fe200078e0206 */
[----:B------:R-:W-:Y:S01]  /*1740*/  LOP3.LUT P0, RZ, R8, 0x2, RZ, 0xc0, !PT ;  /* 0x0000000208ff7812 */ /* 0x000fe2000780c0ff */
[----:B------:R-:W-:Y:S01]  /*1750*/  IMAD.IADD R0, R4, 0x1, -R13 ;  /* 0x0000000104007824 */ /* 0x000fe200078e0a0d */
[----:B------:R-:W-:Y:S01]  /*1760*/  LOP3.LUT R9, R16, 0x1, RZ, 0xfc, !PT ;  /* 0x0000000110097812 */ /* 0x000fe200078efcff */
[----:B------:R-:W-:Y:S01]  /*1770*/  IMAD.SHL.U32 R4, R14, 0x4, RZ ;  /* 0x000000040e047824 */ /* 0x000fe200078e00ff */
[----:B------:R1:W-:Y:S01]  /*1780*/  STL [R1], R3 ;  /* 0x0000000301007387 */ /* 0x0003e20000100800 */
[----:B------:R-:W-:Y:S01]  /*1790*/  SEL R157, R157, 0xffffffe0, !P0 ;  /* 0xffffffe09d9d7807 */ /* 0x000fe20004000000 */
[----:B------:R-:W-:Y:S01]  /*17a0*/  IMAD R0, R0, -0x2, R17 ;  /* 0xfffffffe00007824 */ /* 0x000fe200078e0211 */
[----:B------:R-:W-:Y:S01]  /*17b0*/  CS2R R6, SRZ ;  /* 0x0000000000067805 */ /* 0x000fe2000001ff00 */
[----:B------:R2:W-:Y:S01]  /*17c0*/  STL [R1+0x4], R10 ;  /* 0x0000040a01007387 */ /* 0x0005e20000100800 */
[----:B------:R-:W-:Y:S01]  /*17d0*/  IMAD.MOV.U32 R8, RZ, RZ, RZ ;  /* 0x000000ffff087224 */ /* 0x000fe200078e00ff */
[----:B------:R-:W-:-:S02]  /*17e0*/  CS2R R44, SRZ ;  /* 0x00000000002c7805 */ /* 0x000fc4000001ff00 */
[----:B------:R-:W-:Y:S02]  /*17f0*/  CS2R R42, SRZ ;  /* 0x00000000002a7805 */ /* 0x000fe4000001ff00 */
[----:B------:R-:W-:Y:S02]  /*1800*/  CS2R R40, SRZ ;  /* 0x0000000000287805 */ /* 0x000fe4000001ff00 */
[----:B------:R-:W-:Y:S01]  /*1810*/  CS2R R38, SRZ ;  /* 0x0000000000267805 */ /* 0x000fe2000001ff00 */
[----:B-1----:R-:W-:Y:S01]  /*1820*/  IMAD.MOV.U32 R3, RZ, RZ, RZ ;  /* 0x000000ffff037224 */ /* 0x002fe200078e00ff */
        /* <DEDUP_REMOVED lines=31> */
[----:B------:R-:W-:Y:S02]  /*1a20*/  LEA R2, R4, UR36, 0x2 ;  /* 0x0000002404027c11 */ /* 0x000fe4000f8e10ff */
[----:B--2---:R-:W-:-:S07]  /*1a30*/  IADD3 R157, R157, 0x30400, R156 ;  /* 0x000304009d9d7810 */ /* 0x004fce0007ffe09c */
.L_x_539:
[----:B------:R-:W-:-:S13]  /*1a40*/  ISETP.NE.AND P0, PT, R9, 0x3, PT ;  /* 0x000000030900780c */ /* 0x000fda0003f05270 */
[----:B------:R-:W-:Y:S05]  /*1a50*/  @!P0 BRA `(.L_x_529) ;  /* 0x0000000000048947 */ /* 0x000fea0003800000 */
[----:B------:R-:W-:Y:S01]  /*1a60*/  BPT.TRAP 0x1 ;  /* 0x000000040000795c */ /* 0x000fe20000300000 */
.L_x_529:
[----:B------:R-:W-:Y:S02]  /*1a70*/  LEA R4, R3, UR36, 0x3 ;  /* 0x0000002403047c11 */ /* 0x000fe4000f8e18ff */
[----:B------:R-:W-:-:S04]  /*1a80*/  SHF.L.U32 R11, R7, 0x1f, RZ ;  /* 0x0000001f070b7819 */ /* 0x000fc800000006ff */
[----:B------:R1:W2:Y:S01]  /*1a90*/  SYNCS.PHASECHK.TRANS64.TRYWAIT P1, [R4+URZ+0x36410], R11 ;  /* 0x0364100b040075a7 */ /* 0x0002a2000802017f */
[----:B------:R-:W-:Y:S05]  /*1aa0*/  @!P0 BRA `(.L_x_530) ;  /* 0x0000000000048947 */ /* 0x000fea0003800000 */
[----:B------:R-:W-:Y:S01]  /*1ab0*/  BPT.TRAP 0x1 ;  /* 0x000000040000795c */ /* 0x000fe20000300000 */
.L_x_530:
[----:B--2---:R-:W-:Y:S05]  /*1ac0*/  @P1 BRA `(.L_x_531) ;  /* 0x0000000000081947 */ /* 0x004fea0003800000 */
[----:B------:R-:W2:Y:S02]  /*1ad0*/  SYNCS.PHASECHK.TRANS64.TRYWAIT P1, [R4+URZ+0x36410], R11 ;  /* 0x0364100b040075a7 */ /* 0x000ea4000802017f */
[----:B--2---:R-:W-:Y:S05]  /*1ae0*/  @!P1 BRA `(.L_x_532) ;  /* 0x0000008800609947 */ /* 0x004fea0003800000 */
.L_x_531:
[----:B------:R-:W-:Y:S05]  /*1af0*/  WARPSYNC.ALL ;  /* 0x0000000000007948 */ /* 0x000fea0003800000 */
[----:B------:R-:W-:Y:S01]  /*1b00*/  R2UR UR6, R5 ;  /* 0x00000000050672ca */ /* 0x000fe200000e0000 */
[----:B------:R-:W-:Y:S01]  /*1b10*/  UIADD3 UR4, UR36, 0x1e000, URZ ;  /* 0x0001e00024047890 */ /* 0x000fe2000fffe03f */
[----:B------:R-:W-:Y:S01]  /*1b20*/  R2UR UR7, R3 ;  /* 0x00000000030772ca */ /* 0x000fe200000e0000 */
[----:B------:R-:W3:Y:S01]  /*1b30*/  LDL R10, [R1] ;  /* 0x00000000010a7983 */ /* 0x000ee20000100800 */
[----:B------:R-:W-:Y:S01]  /*1b40*/  WARPGROUP.ARRIVE ;  /* 0x00000000000079c5 */ /* 0x000fe20000000000 */
[----:B------:R-:W-:Y:S01]  /*1b50*/  USHF.R.U32.HI UR5, URZ, 0x4, UR4 ;  /* 0x000000043f057899 */ /* 0x000fe20008011604 */
[----:B------:R-:W-:Y:S01]  /*1b60*/  UMOV UR13, 0x40000040 ;  /* 0x40000040000d7882 */ /* 0x000fe20000000000 */
[----:B------:R-:W-:-:S02]  /*1b70*/  UMOV UR15, 0x40000040 ;  /* 0x40000040000f7882 */ /* 0x000fc40000000000 */
[----:B------:R-:W-:Y:S01]  /*1b80*/  ULOP3.LUT UR5, UR5, 0x3fff, URZ, 0xc0, !UPT ;  /* 0x00003fff05057892 */ /* 0x000fe2000f8ec03f */
[----:B------:R-:W-:Y:S01]  /*1b90*/  UMOV UR9, 0x40000040 ;  /* 0x4000004000097882 */ /* 0x000fe20000000000 */
[----:B------:R-:W-:Y:S02]  /*1ba0*/  UMOV UR11, 0x40000040 ;  /* 0x40000040000b7882 */ /* 0x000fe40000000000 */
        /* <DEDUP_REMOVED lines=36> */
[----:B------:R-:W-:Y:S01]  /*1df0*/  WARPGROUP.ARRIVE ;  /* 0x00000000000079c5 */ /* 0x000fe20000000000 */
[----:B---3--:R-:W-:-:S05]  /*1e00*/  IMAD R10, R3, 0x40, R10 ;  /* 0x00000040030a7824 */ /* 0x008fca00078e020a */
[----:B------:R-:W-:Y:S01]  /*1e10*/  HGMMA.64x32x16.F32 R120, gdesc[UR12], R120, gsb0 ;  /* 0x006000000c7879f0 */ /* 0x000fe20008000878 */
[----:B------:R-:W-:Y:S01]  /*1e20*/  UIADD3 UR12, UR6, 0x202, URZ ;  /* 0x00000202060c7890 */ /* 0x000fe2000fffe03f */
[----:B------:R-:W-:Y:S01]  /*1e30*/  LEA R10, R10, UR36, 0x2 ;  /* 0x000000240a0a7c11 */ /* 0x000fe2000f8e10ff */
        /* <DEDUP_REMOVED lines=48> */
[----:B------:R3:W1:Y:S01]  /*2140*/  LDS R139, [R10+0x30020] ;  /* 0x030020000a8b7984 */ /* 0x0006620000000800 */
[----:B------:R-:W-:Y:S05]  /*2150*/  @!P0 BRA `(.L_x_533) ;  /* 0x0000000000048947 */ /* 0x000fea0003800000 */
[----:B------:R-:W-:Y:S01]  /*2160*/  BPT.TRAP 0x1 ;  /* 0x000000040000795c */ /* 0x000fe20000300000 */
.L_x_533:
[----:B------:R-:W-:-:S04]  /*2170*/  SHF.L.U32 R15, R6, 0x1f, RZ ;  /* 0x0000001f060f7819 */ /* 0x000fc800000006ff */
[----:B------:R1:W1:Y:S01]  /*2180*/  SYNCS.PHASECHK.TRANS64.TRYWAIT P1, [UR36+0x36430], R15 ;  /* 0x0364300fff0075a7 */ /* 0x0002620008020164 */
[----:B------:R-:W-:Y:S05]  /*2190*/  @!P0 BRA `(.L_x_534) ;  /* 0x0000000000048947 */ /* 0x000fea0003800000 */
[----:B------:R-:W-:Y:S01]  /*21a0*/  BPT.TRAP 0x1 ;  /* 0x000000040000795c */ /* 0x000fe20000300000 */
.L_x_534:
[----:B------:R-:W-:Y:S01]  /*21b0*/  FMUL.FTZ R12, R120, UR40 ;  /* 0x00000028780c7c20 */ /* 0x000fe20008410000 */
[----:B------:R-:W-:Y:S01]  /*21c0*/  FMUL.FTZ R13, R121, UR40 ;  /* 0x00000028790d7c20 */ /* 0x000fe20008410000 */
[----:B---3--:R-:W-:Y:S01]  /*21d0*/  FMUL.FTZ R10, R122, UR40 ;  /* 0x000000287a0a7c20 */ /* 0x008fe20008410000 */
[----:B-12---:R-:W-:Y:S01]  /*21e0*/  FMUL.FTZ R11, R123, UR40 ;  /* 0x000000287b0b7c20 */ /* 0x006fe20008410000 */
        /* <DEDUP_REMOVED lines=10> */
[----:B------:R-:W1:Y:S01]  /*2290*/  MUFU.TANH R12, R12 ;  /* 0x0000000c000c7308 */ /* 0x000e620000002400 */
[----:B------:R-:W-:Y:S01]  /*22a0*/  FMUL.FTZ R136, R134, UR40 ;  /* 0x0000002886887c20 */ /* 0x000fe20008410000 */
[----:B------:R-:W-:-:S06]  /*22b0*/  FMUL.FTZ R23, R135, UR40 ;  /* 0x0000002887177c20 */ /* 0x000fcc0008410000 */
[----:B------:R-:W2:Y:S08]  /*22c0*/  MUFU.TANH R13, R13 ;  /* 0x0000000d000d7308 */ /* 0x000eb00000002400 */
[----:B------:R-:W3:Y:S08]  /*22d0*/  MUFU.TANH R10, R10 ;  /* 0x0000000a000a7308 */ /* 0x000ef00000002400 */
[----:B------:R-:W1:Y:S08]  /*22e0*/  MUFU.TANH R11, R11 ;  /* 0x0000000b000b7308 */ /* 0x000e700000002400 */
        /* <DEDUP_REMOVED lines=9> */
[----:B------:R-:W1:Y:S01]  /*2380*/  MUFU.TANH R138, R138 ;  /* 0x0000008a008a7308 */ /* 0x000e620000002400 */
[----:B--23--:R-:W-:Y:S05]  /*2390*/  @P1 BRA `(.L_x_535) ;  /* 0x0000000000081947 */ /* 0x00cfea0003800000 */
[----:B------:R-:W2:Y:S02]  /*23a0*/  SYNCS.PHASECHK.TRANS64.TRYWAIT P1, [UR36+0x36430], R15 ;  /* 0x0364300fff0075a7 */ /* 0x000ea40008020164 */
[----:B--2---:R-:W-:Y:S05]  /*23b0*/  @!P1 BRA `(.L_x_536) ;  /* 0x0000008000409947 */ /* 0x004fea0003800000 */
.L_x_535:
[----:B------:R-:W3:Y:S01]  /*23c0*/  MUFU.TANH R136, R136 ;  /* 0x0000008800887308 */ /* 0x000ee20000002400 */
[C---:B------:R-:W-:Y:S01]  /*23d0*/  ISETP.GT.AND P6, PT, R0.reuse, RZ, PT ;  /* 0x000000ff0000720c */ /* 0x040fe20003fc4270 */
[----:B------:R-:W5:Y:S01]  /*23e0*/  LDL R145, [R1] ;  /* 0x0000000001917983 */ /* 0x000f620000100800 */
[----:B------:R-:W-:Y:S01]  /*23f0*/  UIADD3 UR5, UR36, 0x2a000, URZ ;  /* 0x0002a00024057890 */ /* 0x000fe2000fffe03f */
[----:B------:R-:W-:Y:S01]  /*2400*/  ISETP.GT.AND P1, PT, R0, 0x1, PT ;  /* 0x000000010000780c */ /* 0x000fe20003f24270 */
[----:B------:R-:W-:Y:S01]  /*2410*/  UIADD3 UR4, UR4, 0x9000, URZ ;  /* 0x0000900004047890 */ /* 0x000fe2000fffe03f */
[----:B-12---:R-:W-:Y:S01]  /*2420*/  FSEL R15, R12, -INF , P6 ;  /* 0xff8000000c0f7808 */ /* 0x006fe20003000000 */
[----:B------:R-:W-:Y:S01]  /*2430*/  USHF.R.U32.HI UR6, URZ, 0x4, UR5 ;  /* 0x000000043f067899 */ /* 0x000fe20008011605 */
[----:B------:R-:W1:Y:S01]  /*2440*/  MUFU.TANH R23, R23 ;  /* 0x0000001700177308 */ /* 0x000e620000002400 */
[----:B------:R-:W-:Y:S01]  /*2450*/  FSEL R144, R10, -INF , P6 ;  /* 0xff8000000a907808 */ /* 0x000fe20003000000 */
[----:B------:R-:W-:Y:S01]  /*2460*/  USHF.R.U32.HI UR4, URZ, 0x4, UR4 ;  /* 0x000000043f047899 */ /* 0x000fe20008011604 */
[C---:B------:R-:W-:Y:S01]  /*2470*/  ISETP.GT.AND P2, PT, R0.reuse, 0x8, PT ;  /* 0x000000080000780c */ /* 0x040fe20003f44270 */
[----:B------:R-:W-:Y:S01]  /*2480*/  ULOP3.LUT UR7, UR6, 0x3fff, URZ, 0xc0, !UPT ;  /* 0x00003fff06077892 */ /* 0x000fe2000f8ec03f */
[C---:B------:R-:W-:Y:S01]  /*2490*/  ISETP.GT.AND P3, PT, R0.reuse, 0x9, PT ;  /* 0x000000090000780c */ /* 0x040fe20003f64270 */
[----:B------:R-:W-:Y:S01]  /*24a0*/  ULOP3.LUT UR6, UR4, 0x3fff, URZ, 0xc0, !UPT ;  /* 0x00003fff04067892 */ /* 0x000fe2000f8ec03f */
[C---:B------:R-:W-:Y:S01]  /*24b0*/  ISETP.GT.AND P4, PT, R0.reuse, 0x10, PT ;  /* 0x000000100000780c */ /* 0x040fe20003f84270 */
[----:B------:R-:W-:Y:S01]  /*24c0*/  ULOP3.LUT UR4, UR7, 0x10000, URZ, 0xfc, !UPT ;  /* 0x0001000007047892 */ /* 0x000fe2000f8efc3f */
[C---:B------:R-:W-:Y:S01]  /*24d0*/  ISETP.GT.AND P5, PT, R0.reuse, 0x11, PT ;  /* 0x000000110000780c */ /* 0x040fe20003fa4270 */
[----:B------:R-:W-:Y:S01]  /*24e0*/  ULOP3.LUT UR6, UR6, 0x10000, URZ, 0xfc, !UPT ;  /* 0x0001000006067892 */ /* 0x000fe2000f8efc3f */
[----:B------:R-:W-:Y:S01]  /*24f0*/  ISETP.GT.AND P6, PT, R0, 0x18, PT ;  /* 0x000000180000780c */ /* 0x000fe20003fc4270 */
[--C-:B----4-:R-:W-:Y:S01]  /*2500*/  FFMA.FTZ R152, R15, UR41, -R148.reuse ;  /* 0x000000290f987c23 */ /* 0x110fe20008010894 */
[----:B------:R-:W-:Y:S01]  /*2510*/  FSEL R153, R13, -INF , P1 ;  /* 0xff8000000d997808 */ /* 0x000fe20000800000 */
[--C-:B------:R-:W-:Y:S01]  /*2520*/  FFMA.FTZ R144, R144, UR41, -R139.reuse ;  /* 0x0000002990907c23 */ /* 0x100fe2000801088b */
[----:B------:R-:W-:Y:S01]  /*2530*/  FSEL R120, R11, -INF , P1 ;  /* 0xff8000000b787808 */ /* 0x000fe20000800000 */
[----:B------:R-:W-:Y:S01]  /*2540*/  UMOV UR8, UR4 ;  /* 0x0000000400087c82 */ /* 0x000fe20008000000 */
[----:B------:R-:W-:Y:S01]  /*2550*/  ISETP.GT.AND P1, PT, R0, 0x19, PT ;  /* 0x000000190000780c */ /* 0x000fe20003f24270 */
[--C-:B------:R-:W-:Y:S01]  /*2560*/  FFMA.FTZ R153, R153, UR41, -R148.reuse ;  /* 0x0000002999997c23 */ /* 0x100fe20008010894 */
[----:B------:R-:W-:Y:S01]  /*2570*/  FSEL R151, R14, -INF , P2 ;  /* 0xff8000000e977808 */ /* 0x000fe20001000000 */
[--C-:B------:R-:W-:Y:S01]  /*2580*/  FFMA.FTZ R143, R120, UR41, -R139.reuse ;  /* 0x00000029788f7c23 */ /* 0x100fe2000801088b */
[----:B------:R-:W-:Y:S01]  /*2590*/  FSEL R155, R16, -INF , P3 ;  /* 0xff800000109b7808 */ /* 0x000fe20001800000 */
[----:B------:R-:W-:Y:S01]  /*25a0*/  UMOV UR9, 0x40000040 ;  /* 0x4000004000097882 */ /* 0x000fe20000000000 */
[----:B------:R-:W-:Y:S01]  /*25b0*/  FSEL R149, R21, -INF , P4 ;  /* 0xff80000015957808 */ /* 0x000fe20002000000 */
[--C-:B------:R-:W-:Y:S01]  /*25c0*/  FFMA.FTZ R151, R151, UR41, -R148.reuse ;  /* 0x0000002997977c23 */ /* 0x100fe20008010894 */
        /* <DEDUP_REMOVED lines=12> */
[----:B---3--:R-:W-:Y:S01]  /*2690*/  FSEL R146, R136, -INF , P6 ;  /* 0xff80000088927808 */ /* 0x008fe20003000000 */
[--C-:B------:R-:W-:Y:S01]  /*26a0*/  FFMA.FTZ R142, R142, UR41, -R139.reuse ;  /* 0x000000298e8e7c23 */ /* 0x100fe2000801088b */
[----:B------:R-:W-:Y:S01]  /*26b0*/  FSEL R123, R138, -INF , P1 ;  /* 0xff8000008a7b7808 */ /* 0x000fe20000800000 */
[--C-:B------:R-:W-:Y:S01]  /*26c0*/  FFMA.FTZ R147, R122, UR41, -R139.reuse ;  /* 0x000000297a937c23 */ /* 0x100fe2000801088b */
[----:B-1----:R-:W-:Y:S01]  /*26d0*/  FSEL R124, R23, -INF , P1 ;  /* 0xff800000177c7808 */ /* 0x002fe20000800000 */
[--C-:B------:R-:W-:Y:S01]  /*26e0*/  FFMA.FTZ R146, R146, UR41, -R139.reuse ;  /* 0x0000002992927c23 */ /* 0x100fe2000801088b */
[----:B------:R-:W-:Y:S01]  /*26f0*/  UMOV UR10, UR6 ;  /* 0x00000006000a7c82 */ /* 0x000fe20008000000 */
[----:B------:R-:W-:Y:S01]  /*2700*/  FFMA.FTZ R148, R123, UR41, -R148 ;  /* 0x000000297b947c23 */ /* 0x000fe20008010894 */
[----:B------:R-:W-:Y:S01]  /*2710*/  UMOV UR11, 0x40000040 ;  /* 0x40000040000b7882 */ /* 0x000fe20000000000 */
[----:B------:R-:W-:Y:S01]  /*2720*/  FFMA.FTZ R139, R124, UR41, -R139 ;  /* 0x000000297c8b7c23 */ /* 0x000fe2000801088b */
[----:B------:R-:W1:Y:S01]  /*2730*/  MUFU.EX2 R151, R151 ;  /* 0x0000009700977308 */ /* 0x000e620000000800 */
[----:B------:R-:W-:Y:S01]  /*2740*/  WARPGROUP.ARRIVE ;  /* 0x00000000000079c5 */ /* 0x000fe20000000000 */
[----:B------:R-:W-:Y:S01]  /*2750*/  FFMA.FTZ R14, -R14, R14, 1 ;  /* 0x3f8000000e0e7423 */ /* 0x000fe2000001010e */
[----:B------:R-:W-:Y:S01]  /*2760*/  FFMA.FTZ R12, -R12, R12, 1 ;  /* 0x3f8000000c0c7423 */ /* 0x000fe2000001010c */
[----:B------:R-:W-:Y:S01]  /*2770*/  FFMA.FTZ R13, -R13, R13, 1 ;  /* 0x3f8000000d0d7423 */ /* 0x000fe2000001010d */
[----:B------:R-:W-:Y:S01]  /*2780*/  FFMA.FTZ R21, -R21, R21, 1 ;  /* 0x3f80000015157423 */ /* 0x000fe20000010115 */
[----:B------:R-:W-:Y:S01]  /*2790*/  FFMA.FTZ R16, -R16, R16, 1 ;  /* 0x3f80000010107423 */ /* 0x000fe20000010110 */
[----:B------:R-:W-:Y:S01]  /*27a0*/  HGMMA.64x32x16.F32 R120, gdesc[UR8], RZ, !UPT, gsb0 ;  /* 0x00600000087879f0 */ /* 0x000fe2000c0008ff */
[----:B------:R-:W-:Y:S01]  /*27b0*/  UIADD3 UR10, UR6, 0x2, URZ ;  /* 0x00000002060a7890 */ /* 0x000fe2000fffe03f */
[----:B------:R-:W-:Y:S01]  /*27c0*/  MUFU.EX2 R155, R155 ;  /* 0x0000009b009b7308 */ /* 0x000fe20000000800 */
[----:B------:R-:W-:Y:S01]  /*27d0*/  UIADD3 UR8, UR4, 0x2, URZ ;  /* 0x0000000204087890 */ /* 0x000fe2000fffe03f */
[----:B------:R-:W-:Y:S01]  /*27e0*/  FFMA.FTZ R22, -R22, R22, 1 ;  /* 0x3f80000016167423 */ /* 0x000fe20000010116 */
[----:B------:R-:W-:Y:S01]  /*27f0*/  UMOV UR11, 0x40000040 ;  /* 0x40000040000b7882 */ /* 0x000fe20000000000 */
[----:B------:R-:W-:Y:S01]  /*2800*/  UMOV UR9, 0x40000040 ;  /* 0x4000004000097882 */ /* 0x000fe20000000000 */
[----:B------:R-:W-:Y:S01]  /*2810*/  FFMA.FTZ R17, -R17, R17, 1 ;  /* 0x3f80000011117423 */ /* 0x000fe20000010111 */
[----:B------:R-:W-:Y:S01]  /*2820*/  FFMA.FTZ R136, -R136, R136, 1 ;  /* 0x3f80000088887423 */ /* 0x000fe20000010188 */
[----:B------:R-:W-:Y:S01]  /*2830*/  FFMA.FTZ R23, -R23, R23, 1 ;  /* 0x3f80000017177423 */ /* 0x000fe20000010117 */
[----:B------:R-:W2:Y:S01]  /*2840*/  MUFU.EX2 R152, R152 ;  /* 0x0000009800987308 */ /* 0x000ea20000000800 */
[----:B------:R-:W-:-:S07]  /*2850*/  UMOV UR7, 0x80000020 ;  /* 0x8000002000077882 */ /* 0x000fce0000000000 */
[----:B------:R-:W3:Y:S08]  /*2860*/  MUFU.EX2 R153, R153 ;  /* 0x0000009900997308 */ /* 0x000ef00000000800 */
[----:B------:R-:W-:Y:S08]  /*2870*/  MUFU.EX2 R144, R144 ;  /* 0x0000009000907308 */ /* 0x000ff00000000800 */
[----:B------:R-:W4:Y:S08]  /*2880*/  MUFU.EX2 R143, R143 ;  /* 0x0000008f008f7308 */ /* 0x000f300000000800 */
[----:B------:R-:W-:Y:S08]  /*2890*/  MUFU.EX2 R150, R150 ;  /* 0x0000009600967308 */ /* 0x000ff00000000800 */
[----:B------:R-:W4:Y:S08]  /*28a0*/  MUFU.EX2 R154, R154 ;  /* 0x0000009a009a7308 */ /* 0x000f300000000800 */
[----:B------:R-:W-:Y:S01]  /*28b0*/  MUFU.EX2 R142, R142 ;  /* 0x0000008e008e7308 */ /* 0x000fe20000000800 */
[----:B------:R-:W-:-:S02]  /*28c0*/  WARPGROUP.DEPBAR.LE gsb0, 0x0 ;  /* 0x00008000000079c5 */ /* 0x000fc40000010000 */
[----:B------:R-:W-:-:S05]  /*28d0*/  WARPGROUP.ARRIVE ;  /* 0x00000000000079c5 */ /* 0x000fca0000000000 */
[----:B------:R-:W4:Y:S01]  /*28e0*/  MUFU.EX2 R141, R141 ;  /* 0x0000008d008d7308 */ /* 0x000f220000000800 */
[----:B------:R-:W-:Y:S01]  /*28f0*/  HGMMA.64x32x16.F32 R120, gdesc[UR8], R120, gsb0 ;  /* 0x00600000087879f0 */ /* 0x000fe20008000878 */
[----:B------:R-:W-:Y:S02]  /*2900*/  UIADD3 UR10, UR6, 0x4, URZ ;  /* 0x00000004060a7890 */ /* 0x000fe4000fffe03f */
[----:B------:R-:W-:Y:S01]  /*2910*/  UIADD3 UR8, UR4, 0x4, URZ ;  /* 0x0000000404087890 */ /* 0x000fe2000fffe03f */
[----:B------:R-:W-:Y:S01]  /*2920*/  UMOV UR11, 0x40000040 ;  /* 0x40000040000b7882 */ /* 0x000fe20000000000 */
[----:B------:R-:W-:Y:S02]  /*2930*/  UMOV UR9, 0x40000040 ;  /* 0x4000004000097882 */ /* 0x000fe40000000000 */
[----:B------:R-:W-:Y:S08]  /*2940*/  MUFU.EX2 R148, R148 ;  /* 0x0000009400947308 */ /* 0x000ff00000000800 */
[----:B------:R-:W-:Y:S08]  /*2950*/  MUFU.EX2 R147, R147 ;  /* 0x0000009300937308 */ /* 0x000ff00000000800 */
[----:B------:R-:W4:Y:S08]  /*2960*/  MUFU.EX2 R146, R146 ;  /* 0x0000009200927308 */ /* 0x000f300000000800 */
[----:B------:R-:W4:Y:S01]  /*2970*/  MUFU.EX2 R139, R139 ;  /* 0x0000008b008b7308 */ /* 0x000f220000000800 */
        /* <DEDUP_REMOVED lines=14> */
[----:B-----5:R-:W-:Y:S01]  /*2a60*/  LEA R15, R145, UR36, 0x2 ;  /* 0x00000024910f7c11 */ /* 0x020fe2000f8e10ff */
        /* <DEDUP_REMOVED lines=49> */
[----:B------:R-:W-:-:S04]  /*2d80*/  USHF.R.U32.HI UR4, URZ, 0x4, UR37 ;  /* 0x000000043f047899 */ /* 0x000fc80008011625 */
[----:B------:R-:W-:Y:S01]  /*2d90*/  ULOP3.LUT UR4, UR4, 0x3fff, URZ, 0xc0, !UPT ;  /* 0x00003fff04047892 */ /* 0x000fe2000f8ec03f */
[----:B------:R-:W-:Y:S02]  /*2da0*/  WARPGROUP.DEPBAR.LE gsb0, 0x0 ;  /* 0x00008000000079c5 */ /* 0x000fe40000010000 */
[----:B------:R-:W-:-:S06]  /*2db0*/  WARPGROUP.ARRIVE ;  /* 0x00000000000079c5 */ /* 0x000fcc0000000000 */
[----:B------:R-:W-:Y:S01]  /*2dc0*/  HGMMA.64x32x16.F32 R120, gdesc[UR8], R120, gsb0 ;  /* 0x00600000087879f0 */ /* 0x000fe20008000878 */
[----:B------:R-:W-:Y:S01]  /*2dd0*/  R2UR UR10, R5 ;  /* 0x00000000050a72ca */ /* 0x000fe200000e0000 */
[----:B------:R-:W-:Y:S01]  /*2de0*/  ULOP3.LUT UR9, UR4, 0x1000000, URZ, 0xfc, !UPT ;  /* 0x0100000004097892 */ /* 0x000fe2000f8efc3f */
[----:B------:R-:W-:-:S06]  /*2df0*/  UMOV UR11, 0x40000040 ;  /* 0x40000040000b7882 */ /* 0x000fcc0000000000 */
[----:B------:R-:W-:-:S05]  /*2e00*/  UMOV UR6, UR9 ;  /* 0x0000000900067c82 */ /* 0x000fca0008000000 */
[----:B------:R-:W-:-:S04]  /*2e10*/  ULEA UR5, UR10, UR5, 0xd ;  /* 0x000000050a057291 */ /* 0x000fc8000f8e683f */
[----:B------:R-:W-:-:S04]  /*2e20*/  USHF.R.U32.HI UR5, URZ, 0x4, UR5 ;  /* 0x000000043f057899 */ /* 0x000fc80008011605 */
[----:B------:R-:W-:-:S03]  /*2e30*/  ULOP3.LUT UR8, UR5, 0x3fff, URZ, 0xc0, !UPT ;  /* 0x00003fff05087892 */ /* 0x000fc6000f8ec03f */
[----:B------:R-:W-:-:S04]  /*2e40*/  UMOV UR5, 0x40000040 ;  /* 0x4000004000057882 */ /* 0x000fc80000000000 */
[----:B------:R-:W-:Y:S01]  /*2e50*/  UMOV UR4, UR8 ;  /* 0x0000000800047c82 */ /* 0x000fe20008000000 */
[----:B------:R-:W-:Y:S02]  /*2e60*/  WARPGROUP.DEPBAR.LE gsb0, 0x0 ;  /* 0x00008000000079c5 */ /* 0x000fe40000010000 */
[----:B------:R-:W5:Y:S02]  /*2e70*/  LDS R145, [R15+0x30200] ;  /* 0x030200000f917984 */ /* 0x000f640000000800 */
[--C-:B-----5:R-:W-:Y:S01]  /*2e80*/  FADD.FTZ R124, R124, -R145.reuse ;  /* 0x800000917c7c7221 */ /* 0x120fe20000010000 */
[--C-:B------:R-:W-:Y:S01]  /*2e90*/  FADD.FTZ R120, R120, -R145.reuse ;  /* 0x8000009178787221 */ /* 0x100fe20000010000 */
[--C-:B------:R-:W-:Y:S01]  /*2ea0*/  FADD.FTZ R121, R121, -R145.reuse ;  /* 0x8000009179797221 */ /* 0x100fe20000010000 */
[--C-:B------:R-:W-:Y:S01]  /*2eb0*/  FADD.FTZ R128, R128, -R145.reuse ;  /* 0x8000009180807221 */ /* 0x100fe20000010000 */
[----:B-1----:R-:W-:Y:S01]  /*2ec0*/  FMUL.FTZ R124, R151, R124 ;  /* 0x0000007c977c7220 */ /* 0x002fe20000410000 */
[----:B--2---:R-:W-:Y:S01]  /*2ed0*/  FMUL.FTZ R120, R152, R120 ;  /* 0x0000007898787220 */ /* 0x004fe20000410000 */
[----:B---3--:R-:W-:Y:S01]  /*2ee0*/  FMUL.FTZ R121, R153, R121 ;  /* 0x0000007999797220 */ /* 0x008fe20000410000 */
[--C-:B------:R-:W-:Y:S01]  /*2ef0*/  FADD.FTZ R132, R132, -R145.reuse ;  /* 0x8000009184847221 */ /* 0x100fe20000010000 */
[----:B------:R-:W-:Y:S01]  /*2f00*/  FMUL.FTZ R124, R14, R124 ;  /* 0x0000007c0e7c7220 */ /* 0x000fe20000410000 */
[----:B------:R-:W-:Y:S01]  /*2f10*/  F2FP.F16.F32.PACK_AB R14, R155, R151 ;  /* 0x000000979b0e723e */ /* 0x000fe200000000ff */
[----:B------:R-:W-:Y:S01]  /*2f20*/  FMUL.FTZ R120, R12, R120 ;  /* 0x000000780c787220 */ /* 0x000fe20000410000 */
[----:B------:R1:W2:Y:S01]  /*2f30*/  LDS R151, [R15+0x30220] ;  /* 0x030220000f977984 */ /* 0x0002a20000000800 */
[----:B------:R-:W-:Y:S01]  /*2f40*/  FMUL.FTZ R121, R13, R121 ;  /* 0x000000790d797220 */ /* 0x000fe20000410000 */
[----:B------:R-:W-:Y:S01]  /*2f50*/  F2FP.F16.F32.PACK_AB R12, R153, R152 ;  /* 0x00000098990c723e */ /* 0x000fe200000000ff */
[--C-:B------:R-:W-:Y:S01]  /*2f60*/  FADD.FTZ R125, R125, -R145.reuse ;  /* 0x800000917d7d7221 */ /* 0x100fe20000010000 */
[----:B----4-:R-:W-:Y:S01]  /*2f70*/  F2FP.F16.F32.PACK_AB R13, R143, R144 ;  /* 0x000000908f0d723e */ /* 0x010fe200000000ff */
[--C-:B------:R-:W-:Y:S01]  /*2f80*/  FADD.FTZ R129, R129, -R145.reuse ;  /* 0x8000009181817221 */ /* 0x100fe20000010000 */
[----:B------:R-:W-:Y:S01]  /*2f90*/  FADD.FTZ R133, R133, -R145 ;  /* 0x8000009185857221 */ /* 0x000fe20000010000 */
[----:B------:R-:W-:Y:S01]  /*2fa0*/  FMUL.FTZ R125, R155, R125 ;  /* 0x0000007d9b7d7220 */ /* 0x000fe20000410000 */
[----:B-1----:R-:W-:Y:S01]  /*2fb0*/  F2FP.F16.F32.PACK_AB R15, R154, R150 ;  /* 0x000000969a0f723e */ /* 0x002fe200000000ff */
[----:B------:R-:W-:Y:S01]  /*2fc0*/  BAR.SYNC.DEFER_BLOCKING 0x9, 0x180 ;  /* 0x0246000000007b1d */ /* 0x000fe20000010000 */
[----:B------:R-:W-:Y:S01]  /*2fd0*/  FMUL.FTZ R129, R141, R129 ;  /* 0x000000818d817220 */ /* 0x000fe20000410000 */
[----:B------:R-:W-:Y:S01]  /*2fe0*/  FMUL.FTZ R16, R16, R125 ;  /* 0x0000007d10107220 */ /* 0x000fe20000410000 */
[----:B------:R-:W-:Y:S01]  /*2ff0*/  FFMA.FTZ R125, -R138, R138, 1 ;  /* 0x3f8000008a7d7423 */ /* 0x000fe2000001018a */
[----:B------:R-:W-:Y:S01]  /*3000*/  F2FP.F16.F32.PACK_AB R120, R121, R120 ;  /* 0x000000787978723e */ /* 0x000fe200000000ff */
[----:B------:R-:W-:Y:S01]  /*3010*/  FMUL.FTZ R22, R22, R129 ;  /* 0x0000008116167220 */ /* 0x000fe20000410000 */
[----:B------:R-:W-:-:S04]  /*3020*/  IMAD.U32 R153, RZ, RZ, UR36 ;  /* 0x00000024ff997e24 */ /* 0x000fc8000f8e00ff */
[----:B------:R-:W-:Y:S01]  /*3030*/  VIADD R153, R153, 0x33400 ;  /* 0x0003340099997836 */ /* 0x000fe20000000000 */
[----:B------:R1:W-:Y:S01]  /*3040*/  STSM.16.M88.4 [R156+0x30400], R12 ;  /* 0x0304000c9c007844 */ /* 0x0003e20000000200 */
[--C-:B--2---:R-:W-:Y:S01]  /*3050*/  FADD.FTZ R129, R127, -R151.reuse ;  /* 0x800000977f817221 */ /* 0x104fe20000010000 */
[----:B------:R-:W-:-:S03]  /*3060*/  FADD.FTZ R127, R134, -R151 ;  /* 0x80000097867f7221 */ /* 0x000fc60000010000 */
[----:B------:R-:W-:Y:S01]  /*3070*/  FMUL.FTZ R154, R154, R129 ;  /* 0x000000819a9a7220 */ /* 0x000fe20000410000 */
[----:B------:R-:W-:Y:S01]  /*3080*/  FMUL.FTZ R129, R146, R127 ;  /* 0x0000007f92817220 */ /* 0x000fe20000410000 */
[----:B------:R-:W-:Y:S01]  /*3090*/  FFMA.FTZ R127, -R10, R10, 1 ;  /* 0x3f8000000a7f7423 */ /* 0x000fe2000001010a */
[----:B------:R-:W-:Y:S01]  /*30a0*/  FFMA.FTZ R10, -R11, R11, 1 ;  /* 0x3f8000000b0a7423 */ /* 0x000fe2000001010b */
[----:B------:R-:W-:Y:S01]  /*30b0*/  FFMA.FTZ R11, -R18, R18, 1 ;  /* 0x3f800000120b7423 */ /* 0x000fe20000010112 */
[----:B-1----:R-:W1:Y:S01]  /*30c0*/  MUFU.EX2 R12, R149 ;  /* 0x00000095000c7308 */ /* 0x002e620000000800 */
[--C-:B------:R-:W-:Y:S01]  /*30d0*/  FADD.FTZ R15, R126, -R151.reuse ;  /* 0x800000977e0f7221 */ /* 0x100fe20000010000 */
[----:B------:R-:W-:Y:S01]  /*30e0*/  FADD.FTZ R126, R135, -R151 ;  /* 0x80000097877e7221 */ /* 0x000fe20000010000 */
[----:B------:R-:W-:Y:S01]  /*30f0*/  FMUL.FTZ R154, R11, R154 ;  /* 0x0000009a0b9a7220 */ /* 0x000fe20000410000 */
[----:B------:R-:W-:Y:S01]  /*3100*/  FFMA.FTZ R11, -R20, R20, 1 ;  /* 0x3f800000140b7423 */ /* 0x000fe20000010114 */
[----:B------:R-:W-:Y:S01]  /*3110*/  FMUL.FTZ R150, R150, R15 ;  /* 0x0000000f96967220 */ /* 0x000fe20000410000 */
[C---:B------:R-:W-:Y:S01]  /*3120*/  F2FP.F16.F32.PACK_AB R15, R139.reuse, R146 ;  /* 0x000000928b0f723e */ /* 0x040fe200000000ff */
[----:B------:R-:W-:Y:S01]  /*3130*/  FMUL.FTZ R126, R139, R126 ;  /* 0x0000007e8b7e7220 */ /* 0x000fe20000410000 */
[----:B------:R-:W2:Y:S01]  /*3140*/  MUFU.EX2 R14, R140 ;  /* 0x0000008c000e7308 */ /* 0x000ea20000000800 */
[----:B------:R-:W-:-:S02]  /*3150*/  FMUL.FTZ R17, R17, R150 ;  /* 0x0000009611117220 */ /* 0x000fc40000410000 */
[----:B------:R-:W-:Y:S01]  /*3160*/  FMUL.FTZ R126, R23, R126 ;  /* 0x0000007e177e7220 */ /* 0x000fe20000410000 */
[----:B-1----:R-:W-:Y:S01]  /*3170*/  FMUL.FTZ R128, R12, R128 ;  /* 0x000000800c807220 */ /* 0x002fe20000410000 */
[----:B------:R-:W-:-:S03]  /*3180*/  F2FP.F16.F32.PACK_AB R12, R141, R12 ;  /* 0x0000000c8d0c723e */ /* 0x000fc600000000ff */
[----:B------:R-:W-:Y:S01]  /*3190*/  FMUL.FTZ R21, R21, R128 ;  /* 0x0000008015157220 */ /* 0x000fe20000410000 */
[----:B------:R-:W-:Y:S01]  /*31a0*/  FFMA.FTZ R128, -R137, R137, 1 ;  /* 0x3f80000089807423 */ /* 0x000fe20000010189 */
[----:B--2---:R-:W-:Y:S01]  /*31b0*/  FMUL.FTZ R13, R14, R132 ;  /* 0x000000840e0d7220 */ /* 0x004fe20000410000 */
[C---:B------:R-:W-:Y:S01]  /*31c0*/  F2FP.F16.F32.PACK_AB R14, R148.reuse, R14 ;  /* 0x0000000e940e723e */ /* 0x040fe200000000ff */
[----:B------:R-:W-:Y:S02]  /*31d0*/  FMUL.FTZ R132, R148, R133 ;  /* 0x0000008594847220 */ /* 0x000fe40000410000 */
[----:B------:R-:W-:Y:S01]  /*31e0*/  FMUL.FTZ R128, R128, R13 ;  /* 0x0000000d80807220 */ /* 0x000fe20000410000 */
[--C-:B------:R-:W-:Y:S01]  /*31f0*/  FADD.FTZ R13, R122, -R151.reuse ;  /* 0x800000977a0d7221 */ /* 0x100fe20000010000 */
[----:B------:R-:W-:Y:S01]  /*3200*/  FMUL.FTZ R125, R125, R132 ;  /* 0x000000847d7d7220 */ /* 0x000fe20000410000 */
[--C-:B------:R-:W-:Y:S01]  /*3210*/  FADD.FTZ R132, R123, -R151.reuse ;  /* 0x800000977b847221 */ /* 0x100fe20000010000 */
[--C-:B------:R-:W-:Y:S01]  /*3220*/  FADD.FTZ R123, R130, -R151.reuse ;  /* 0x80000097827b7221 */ /* 0x100fe20000010000 */
[----:B------:R-:W-:Y:S01]  /*3230*/  FMUL.FTZ R144, R144, R13 ;  /* 0x0000000d90907220 */ /* 0x000fe20000410000 */
[----:B------:R-:W-:Y:S01]  /*3240*/  F2FP.F16.F32.PACK_AB R13, R147, R142 ;  /* 0x0000008e930d723e */ /* 0x000fe200000000ff */
[----:B------:R-:W-:Y:S01]  /*3250*/  FMUL.FTZ R143, R143, R132 ;  /* 0x000000848f8f7220 */ /* 0x000fe20000410000 */
[----:B------:R-:W-:Y:S01]  /*3260*/  FADD.FTZ R122, R131, -R151 ;  /* 0x80000097837a7221 */ /* 0x000fe20000010000 */
[----:B------:R-:W-:Y:S01]  /*3270*/  FMUL.FTZ R123, R142, R123 ;  /* 0x0000007b8e7b7220 */ /* 0x000fe20000410000 */
[----:B------:R-:W-:Y:S01]  /*3280*/  FMUL.FTZ R127, R127, R144 ;  /* 0x000000907f7f7220 */ /* 0x000fe20000410000 */
[----:B------:R1:W-:Y:S01]  /*3290*/  STSM.16.M88.4 [R157], R12 ;  /* 0x0000000c9d007844 */ /* 0x0003e20000000200 */
[----:B------:R-:W-:Y:S01]  /*32a0*/  FMUL.FTZ R18, R10, R143 ;  /* 0x0000008f0a127220 */ /* 0x000fe20000410000 */
[----:B------:R-:W-:Y:S01]  /*32b0*/  FMUL.FTZ R122, R147, R122 ;  /* 0x0000007a937a7220 */ /* 0x000fe20000410000 */
[----:B------:R-:W-:Y:S01]  /*32c0*/  FFMA.FTZ R10, -R19, R19, 1 ;  /* 0x3f800000130a7423 */ /* 0x000fe20000010113 */
[----:B------:R-:W-:Y:S01]  /*32d0*/  @!PT LDS RZ, [RZ] ;  /* 0x00000000fffff984 */ /* 0x000fe20000000800 */
[----:B------:R-:W-:Y:S01]  /*32e0*/  @!PT LDS RZ, [RZ] ;  /* 0x00000000fffff984 */ /* 0x000fe20000000800 */
[----:B------:R-:W-:Y:S01]  /*32f0*/  @!PT LDS RZ, [RZ] ;  /* 0x00000000fffff984 */ /* 0x000fe20000000800 */
[----:B------:R-:W-:Y:S01]  /*3300*/  @!PT LDS RZ, [RZ] ;  /* 0x00000000fffff984 */ /* 0x000fe20000000800 */
[----:B------:R2:W-:Y:S06]  /*3310*/  MEMBAR.ALL.CTA ;  /* 0x0000000000007992 */ /* 0x0005ec0000008000 */
[----:B--2---:R-:W2:Y:S01]  /*3320*/  FENCE.VIEW.ASYNC.S ;  /* 0x00000000000073c6 */ /* 0x004ea20000000000 */
[----:B------:R-:W-:Y:S01]  /*3330*/  FMUL.FTZ R11, R11, R122 ;  /* 0x0000007a0b0b7220 */ /* 0x000fe20000410000 */
[----:B------:R-:W-:Y:S01]  /*3340*/  FMUL.FTZ R10, R10, R123 ;  /* 0x0000007b0a0a7220 */ /* 0x000fe20000410000 */
[----:B------:R-:W-:-:S02]  /*3350*/  F2FP.F16.F32.PACK_AB R122, R16, R124 ;  /* 0x0000007c107a723e */ /* 0x000fc400000000ff */
[----:B------:R-:W-:Y:S02]  /*3360*/  F2FP.F16.F32.PACK_AB R121, R18, R127 ;  /* 0x0000007f1279723e */ /* 0x000fe400000000ff */
[----:B------:R-:W-:Y:S01]  /*3370*/  F2FP.F16.F32.PACK_AB R123, R154, R17 ;  /* 0x000000119a7b723e */ /* 0x000fe200000000ff */
[----:B-1----:R-:W-:Y:S01]  /*3380*/  FMUL.FTZ R15, R136, R129 ;  /* 0x00000081880f7220 */ /* 0x002fe20000410000 */
[----:B------:R-:W-:Y:S02]  /*3390*/  F2FP.F16.F32.PACK_AB R12, R22, R21 ;  /* 0x00000015160c723e */ /* 0x000fe400000000ff */
[----:B------:R-:W-:Y:S02]  /*33a0*/  F2FP.F16.F32.PACK_AB R14, R125, R128 ;  /* 0x000000807d0e723e */ /* 0x000fe400000000ff */
[----:B------:R-:W-:Y:S02]  /*33b0*/  F2FP.F16.F32.PACK_AB R13, R11, R10 ;  /* 0x0000000a0b0d723e */ /* 0x000fe400000000ff */
[----:B------:R-:W-:Y:S01]  /*33c0*/  F2FP.F16.F32.PACK_AB R15, R126, R15 ;  /* 0x0000000f7e0f723e */ /* 0x000fe200000000ff */
[----:B--2---:R-:W-:Y:S06]  /*33d0*/  BAR.SYNC.DEFER_BLOCKING 0x9, 0x180 ;  /* 0x0246000000007b1d */ /* 0x004fec0000010000 */
        /* <DEDUP_REMOVED lines=46> */
[----:B-1----:R-:W-:-:S06]  /*36c0*/  WARPGROUP.ARRIVE ;  /* 0x00000000000079c5 */ /* 0x002fcc0000000000 */
        /* <DEDUP_REMOVED lines=35> */
.L_x_537:
        /* <DEDUP_REMOVED lines=60> */
.L_x_538:
[----:B-1----:R-:W2:Y:S01]  /*3cc0*/  LDL R10, [R1+0x4] ;  /* 0x00000400010a7983 */ /* 0x002ea20000100800 */
[----:B------:R-:W-:Y:S01]  /*3cd0*/  VIADD R8, R8, 0x1 ;  /* 0x0000000108087836 */ /* 0x000fe20000000000 */
[----:B------:R-:W-:Y:S01]  /*3ce0*/  LOP3.LUT R6, R6, 0x1, RZ, 0x3c, !PT ;  /* 0x0000000106067812 */ /* 0x000fe200078e3cff */
[----:B------:R-:W-:Y:S02]  /*3cf0*/  VIADD R4, R4, 0x36420 ;  /* 0x0003642004047836 */ /* 0x000fe40000000000 */
[----:B------:R-:W-:-:S03]  /*3d00*/  VIADD R3, R3, 0x1 ;  /* 0x0000000103037836 */ /* 0x000fc60000000000 */
[----:B------:R-:W-:Y:S02]  /*3d10*/  PRMT R4, RZ, 0x654, R4 ;  /* 0x00000654ff047816 */ /* 0x000fe40000000004 */
[C---:B------:R-:W-:Y:S02]  /*3d20*/  ISETP.NE.AND P0, PT, R3.reuse, 0x2, PT ;  /* 0x000000020300780c */ /* 0x040fe40003f05270 */
[----:B------:R1:W-:Y:S02]  /*3d30*/  SYNCS.ARRIVE.TRANS64.RED.A1T0 RZ, [R4+URZ], RZ ;  /* 0x000000ff04ff79a7 */ /* 0x0003e4000810043f */
[----:B------:R-:W-:Y:S02]  /*3d40*/  SEL R3, R3, RZ, P0 ;  /* 0x000000ff03037207 */ /* 0x000fe40000000000 */
[----:B-1----:R-:W-:-:S04]  /*3d50*/  SEL R4, RZ, 0x1, P0 ;  /* 0x00000001ff047807 */ /* 0x002fc80000000000 */
[----:B------:R-:W-:Y:S02]  /*3d60*/  LOP3.LUT R7, R7, R4, RZ, 0x3c, !PT ;  /* 0x0000000407077212 */ /* 0x000fe400078e3cff */
[----:B--2---:R-:W-:-:S13]  /*3d70*/  ISETP.GE.AND P1, PT, R8, R10, PT ;  /* 0x0000000a0800720c */ /* 0x004fda0003f26270 */
[----:B------:R-:W-:Y:S05]  /*3d80*/  @!P1 BRA `(.L_x_539) ;  /* 0xffffffdc002c9947 */ /* 0x000fea000383ffff */
[----:B------:R-:W-:Y:S01]  /*3d90*/  ULDC UR4, c[0x0][0x740] ;  /* 0x0001d00000047ab9 */ /* 0x000fe20000000800 */
[----:B------:R-:W-:Y:S01]  /*3da0*/  PLOP3.LUT P0, PT, PT, PT, PT, 0x8, 0x0 ;  /* 0x000000000000781c */ /* 0x000fe20003f0e170 */
        /* <DEDUP_REMOVED lines=47> */
[----:B------:R-:W-:-:S07]  /*40a0*/  FMUL.FTZ R71, R71, UR4 ;  /* 0x0000000447477c20 */ /* 0x000fce0008410000 */
.L_x_521:
[----:B------:R-:W-:Y:S05]  /*40b0*/  @P0 BRA `(.L_x_540) ;  /* 0x0000001400f80947 */ /* 0x000fea0003800000 */
[----:B------:R-:W3:Y:S01]  /*40c0*/  LDL R120, [R1+0x8] ;  /* 0x0000080001787983 */ /* 0x000ee20000100800 */
[----:B------:R-:W4:Y:S01]  /*40d0*/  S2UR UR5, SR_CgaCtaId ;  /* 0x00000000000579c3 */ /* 0x000f220000008800 */
[----:B------:R-:W-:Y:S01]  /*40e0*/  UMOV UR4, 0x400 ;  /* 0x0000040000047882 */ /* 0x000fe20000000000 */
[----:B------:R-:W-:Y:S01]  /*40f0*/  F2FP.F16.F32.PACK_AB R72, R73, R72 ;  /* 0x000000484948723e */ /* 0x000fe200000000ff */
[----:B------:R-:W1:Y:S01]  /*4100*/  S2R R0, SR_TID.X ;  /* 0x0000000000007919 */ /* 0x000e620000002100 */
        /* <DEDUP_REMOVED lines=9> */
[----:B------:R-:W-:Y:S01]  /*41a0*/  F2FP.F16.F32.PACK_AB R96, R97, R96 ;  /* 0x000000606160723e */ /* 0x000fe200000000ff */
[----:B----4-:R-:W-:Y:S01]  /*41b0*/  ULEA UR4, UR5, UR4, 0x18 ;  /* 0x0000000405047291 */ /* 0x010fe2000f8ec03f */
[----:B------:R-:W-:-:S02]  /*41c0*/  F2FP.F16.F32.PACK_AB R90, R93, R92 ;  /* 0x0000005c5d5a723e */ /* 0x000fc400000000ff */
[----:B------:R-:W-:Y:S02]  /*41d0*/  F2FP.F16.F32.PACK_AB R91, R95, R94 ;  /* 0x0000005e5f5b723e */ /* 0x000fe400000000ff */
[----:B------:R-:W-:Y:S02]  /*41e0*/  F2FP.F16.F32.PACK_AB R97, R99, R98 ;  /* 0x000000626361723e */ /* 0x000fe400000000ff */
[----:B------:R-:W-:Y:S02]  /*41f0*/  F2FP.F16.F32.PACK_AB R104, R105, R104 ;  /* 0x000000686968723e */ /* 0x000fe400000000ff */
[----:B------:R-:W-:Y:S01]  /*4200*/  F2FP.F16.F32.PACK_AB R98, R101, R100 ;  /* 0x000000646562723e */ /* 0x000fe200000000ff */
[----:B-1----:R-:W-:Y:S01]  /*4210*/  VIADD R0, R0, 0xffffff80 ;  /* 0xffffff8000007836 */ /* 0x002fe20000000000 */
[----:B------:R-:W-:Y:S02]  /*4220*/  F2FP.F16.F32.PACK_AB R99, R103, R102 ;  /* 0x000000666763723e */ /* 0x000fe400000000ff */
[----:B------:R-:W-:Y:S01]  /*4230*/  F2FP.F16.F32.PACK_AB R105, R107, R106 ;  /* 0x0000006a6b69723e */ /* 0x000fe200000000ff */
[----:B--2---:R-:W-:Y:S01]  /*4240*/  IMAD.SHL.U32 R2, R0, 0x40, RZ ;  /* 0x0000004000027824 */ /* 0x004fe200078e00ff */
[----:B------:R-:W-:-:S02]  /*4250*/  SHF.R.S32.HI R7, RZ, 0x1f, R0 ;  /* 0x0000001fff077819 */ /* 0x000fc40000011400 */
[----:B------:R-:W-:Y:S02]  /*4260*/  F2FP.F16.F32.PACK_AB R112, R113, R112 ;  /* 0x000000707170723e */ /* 0x000fe400000000ff */
[CC--:B------:R-:W-:Y:S02]  /*4270*/  LEA.HI R4, R7.reuse, R0.reuse, RZ, 0x4 ;  /* 0x0000000007047211 */ /* 0x0c0fe400078f20ff */
[----:B------:R-:W-:Y:S02]  /*4280*/  LEA.HI R5, R7, R0, RZ, 0x5 ;  /* 0x0000000007057211 */ /* 0x000fe400078f28ff */
[----:B------:R-:W-:Y:S02]  /*4290*/  SHF.R.S32.HI R9, RZ, 0x4, R4 ;  /* 0x00000004ff097819 */ /* 0x000fe40000011404 */
[----:B------:R-:W-:Y:S02]  /*42a0*/  LOP3.LUT R2, R2, 0x1c0, RZ, 0xc0, !PT ;  /* 0x000001c002027812 */ /* 0x000fe400078ec0ff */
[----:B------:R-:W-:-:S02]  /*42b0*/  LEA.HI R4, R4, R9, RZ, 0x1 ;  /* 0x0000000904047211 */ /* 0x000fc400078f08ff */
[----:B------:R-:W-:Y:S02]  /*42c0*/  SHF.R.U32.HI R5, RZ, 0x1, R5 ;  /* 0x00000001ff057819 */ /* 0x000fe40000011605 */
[CC--:B------:R-:W-:Y:S02]  /*42d0*/  LEA.HI R3, R7.reuse, R0.reuse, RZ, 0x3 ;  /* 0x0000000007037211 */ /* 0x0c0fe400078f18ff */
[----:B------:R-:W-:Y:S02]  /*42e0*/  LOP3.LUT R6, R4, 0x7ffffe, RZ, 0xc0, !PT ;  /* 0x007ffffe04067812 */ /* 0x000fe400078ec0ff */
[----:B------:R-:W-:Y:S02]  /*42f0*/  LEA.HI R7, R7, R0, RZ, 0x7 ;  /* 0x0000000007077211 */ /* 0x000fe400078f38ff */
[----:B------:R-:W-:Y:S01]  /*4300*/  LOP3.LUT R4, R2, 0x30, R5, 0xf8, !PT ;  /* 0x0000003002047812 */ /* 0x000fe200078ef805 */
[----:B------:R-:W-:Y:S01]  /*4310*/  IMAD.IADD R6, R9, 0x1, -R6 ;  /* 0x0000000109067824 */ /* 0x000fe200078e0a06 */
[----:B------:R-:W-:-:S02]  /*4320*/  SHF.R.S32.HI R5, RZ, 0x7, R7 ;  /* 0x00000007ff057819 */ /* 0x000fc40000011407 */
[----:B------:R-:W-:Y:S02]  /*4330*/  LOP3.LUT R3, R4, 0x8, R3, 0xf8, !PT ;  /* 0x0000000804037812 */ /* 0x000fe400078ef803 */
[----:B------:R-:W-:Y:S01]  /*4340*/  SHF.R.U32.HI R2, RZ, 0x3, R2 ;  /* 0x00000003ff027819 */ /* 0x000fe20000011602 */
[----:B------:R-:W-:Y:S01]  /*4350*/  IMAD R5, R5, 0xc, R6 ;  /* 0x0000000c05057824 */ /* 0x000fe200078e0206 */
[----:B------:R-:W-:Y:S02]  /*4360*/  F2FP.F16.F32.PACK_AB R106, R109, R108 ;  /* 0x0000006c6d6a723e */ /* 0x000fe400000000ff */
[----:B------:R-:W-:Y:S02]  /*4370*/  LOP3.LUT R2, R3, R2, RZ, 0x3c, !PT ;  /* 0x0000000203027212 */ /* 0x000fe400078e3cff */
[----:B------:R-:W-:Y:S02]  /*4380*/  F2FP.F16.F32.PACK_AB R107, R111, R110 ;  /* 0x0000006e6f6b723e */ /* 0x000fe400000000ff */
[----:B------:R-:W-:Y:S01]  /*4390*/  F2FP.F16.F32.PACK_AB R113, R115, R114 ;  /* 0x000000727371723e */ /* 0x000fe200000000ff */
[----:B------:R-:W-:Y:S01]  /*43a0*/  IMAD.U32 R4, R5, 0x200, R2 ;  /* 0x0000020005047824 */ /* 0x000fe200078e0002 */
[----:B------:R-:W-:Y:S01]  /*43b0*/  F2FP.F16.F32.PACK_AB R24, R25, R24 ;  /* 0x000000181918723e */ /* 0x000fe200000000ff */
[----:B------:R-:W1:Y:S01]  /*43c0*/  LDC.64 R2, c[0x0][0x870] ;  /* 0x00021c00ff027b82 */ /* 0x000e620000000a00 */
[----:B------:R-:W-:-:S02]  /*43d0*/  F2FP.F16.F32.PACK_AB R114, R117, R116 ;  /* 0x000000747572723e */ /* 0x000fc400000000ff */
[----:B------:R-:W-:-:S05]  /*43e0*/  LEA R6, R4, UR4, 0x1 ;  /* 0x0000000404067c11 */ /* 0x000fca000f8e08ff */
[----:B------:R-:W-:Y:S01]  /*43f0*/  BAR.SYNC.DEFER_BLOCKING 0x1, 0x180 ;  /* 0x0046000000007b1d */ /* 0x000fe20000010000 */
[----:B------:R-:W-:Y:S02]  /*4400*/  F2FP.F16.F32.PACK_AB R115, R119, R118 ;  /* 0x000000767773723e */ /* 0x000fe400000000ff */
[----:B------:R-:W-:Y:S02]  /*4410*/  F2FP.F16.F32.PACK_AB R25, R27, R26 ;  /* 0x0000001a1b19723e */ /* 0x000fe400000000ff */
[----:B------:R-:W-:-:S03]  /*4420*/  F2FP.F16.F32.PACK_AB R32, R33, R32 ;  /* 0x000000202120723e */ /* 0x000fc600000000ff */
[----:B------:R-:W3:Y:S01]  /*4430*/  LDC.64 R4, c[0x0][0x870] ;  /* 0x00021c00ff047b82 */ /* 0x000ee20000000a00 */
        /* <DEDUP_REMOVED lines=9> */
[----:B------:R-:W-:Y:S01]  /*44d0*/  STSM.16.MT88.4 [R6+0x9000], R72 ;  /* 0x0090004806007844 */ /* 0x000fe20000004200 */
[----:B------:R-:W-:Y:S01]  /*44e0*/  F2FP.F16.F32.PACK_AB R41, R43, R42 ;  /* 0x0000002a2b29723e */ /* 0x000fe200000000ff */
[----:B------:R-:W-:Y:S01]  /*44f0*/  ULDC UR5, c[0x0][0x808] ;  /* 0x0002020000057ab9 */ /* 0x000fe20000000800 */
[----:B------:R-:W-:Y:S01]  /*4500*/  F2FP.F16.F32.PACK_AB R42, R45, R44 ;  /* 0x0000002c2d2a723e */ /* 0x000fe200000000ff */
[----:B------:R-:W-:Y:S01]  /*4510*/  STSM.16.MT88.4 [R6+0x9800], R80 ;  /* 0x0098005006007844 */ /* 0x000fe20000004200 */
[----:B------:R-:W-:Y:S01]  /*4520*/  F2FP.F16.F32.PACK_AB R43, R47, R46 ;  /* 0x0000002e2f2b723e */ /* 0x000fe200000000ff */
[----:B------:R-:W2:Y:S01]  /*4530*/  LDC.64 R36, c[0x0][0x850] ;  /* 0x00021400ff247b82 */ /* 0x000ea20000000a00 */
[----:B------:R-:W-:Y:S01]  /*4540*/  F2FP.F16.F32.PACK_AB R49, R51, R50 ;  /* 0x000000323331723e */ /* 0x000fe200000000ff */
[----:B------:R-:W-:Y:S01]  /*4550*/  STSM.16.MT88.4 [R6+0xa000], R88 ;  /* 0x00a0005806007844 */ /* 0x000fe20000004200 */
[----:B------:R-:W-:-:S02]  /*4560*/  F2FP.F16.F32.PACK_AB R50, R53, R52 ;  /* 0x000000343532723e */ /* 0x000fc400000000ff */
[----:B------:R-:W-:Y:S01]  /*4570*/  F2FP.F16.F32.PACK_AB R51, R55, R54 ;  /* 0x000000363733723e */ /* 0x000fe200000000ff */
[----:B------:R-:W-:Y:S01]  /*4580*/  STSM.16.MT88.4 [R6+0xa800], R96 ;  /* 0x00a8006006007844 */ /* 0x000fe20000004200 */
[----:B------:R-:W-:Y:S02]  /*4590*/  F2FP.F16.F32.PACK_AB R57, R59, R58 ;  /* 0x0000003a3b39723e */ /* 0x000fe400000000ff */
[----:B------:R-:W-:Y:S01]  /*45a0*/  F2FP.F16.F32.PACK_AB R58, R61, R60 ;  /* 0x0000003c3d3a723e */ /* 0x000fe200000000ff */
[----:B------:R-:W-:Y:S01]  /*45b0*/  STSM.16.MT88.4 [R6+0xb000], R104 ;  /* 0x00b0006806007844 */ /* 0x000fe20000004200 */
[----:B------:R-:W-:Y:S02]  /*45c0*/  F2FP.F16.F32.PACK_AB R59, R63, R62 ;  /* 0x0000003e3f3b723e */ /* 0x000fe400000000ff */
[----:B------:R-:W-:Y:S01]  /*45d0*/  F2FP.F16.F32.PACK_AB R65, R67, R66 ;  /* 0x000000424341723e */ /* 0x000fe200000000ff */
[----:B------:R-:W-:Y:S01]  /*45e0*/  STSM.16.MT88.4 [R6+0xb800], R112 ;  /* 0x00b8007006007844 */ /* 0x000fe20000004200 */
[----:B------:R-:W-:-:S02]  /*45f0*/  F2FP.F16.F32.PACK_AB R66, R69, R68 ;  /* 0x000000444542723e */ /* 0x000fc400000000ff */
[----:B------:R-:W-:Y:S01]  /*4600*/  F2FP.F16.F32.PACK_AB R67, R71, R70 ;  /* 0x000000464743723e */ /* 0x000fe200000000ff */
[----:B------:R-:W-:Y:S01]  /*4610*/  STSM.16.MT88.4 [R6], R24 ;  /* 0x0000001806007844 */ /* 0x000fe20000004200 */
[----:B-1----:R-:W-:-:S03]  /*4620*/  ISETP.NE.U32.AND P0, PT, R2, RZ, PT ;  /* 0x000000ff0200720c */ /* 0x002fc60003f05070 */
[----:B------:R-:W-:Y:S01]  /*4630*/  STSM.16.MT88.4 [R6+0x800], R32 ;  /* 0x0008002006007844 */ /* 0x000fe20000004200 */
[----:B------:R-:W-:Y:S02]  /*4640*/  ISETP.NE.AND.EX P0, PT, R3, RZ, PT, P0 ;  /* 0x000000ff0300720c */ /* 0x000fe40003f05300 */
[----:B------:R-:W1:Y:S01]  /*4650*/  LDC.64 R2, c[0x0][0x878] ;  /* 0x00021e00ff027b82 */ /* 0x000e620000000a00 */
[----:B------:R-:W-:Y:S04]  /*4660*/  STSM.16.MT88.4 [R6+0x1000], R40 ;  /* 0x0010002806007844 */ /* 0x000fe80000004200 */
[----:B------:R-:W-:Y:S04]  /*4670*/  STSM.16.MT88.4 [R6+0x1800], R48 ;  /* 0x0018003006007844 */ /* 0x000fe80000004200 */
[----:B------:R-:W-:Y:S04]  /*4680*/  STSM.16.MT88.4 [R6+0x2000], R56 ;  /* 0x0020003806007844 */ /* 0x000fe80000004200 */
[----:B------:R4:W-:Y:S01]  /*4690*/  STSM.16.MT88.4 [R6+0x2800], R64 ;  /* 0x0028004006007844 */ /* 0x0009e20000004200 */
[----:B---3--:R-:W-:Y:S01]  /*46a0*/  IMAD.WIDE R4, R120, 0x4, R4 ;  /* 0x0000000478047825 */ /* 0x008fe200078e0204 */
[----:B------:R-:W-:Y:S06]  /*46b0*/  BAR.SYNC.DEFER_BLOCKING 0x1, 0x180 ;  /* 0x0046000000007b1d */ /* 0x000fec0000010000 */
[----:B------:R-:W3:Y:S01]  /*46c0*/  @P0 LDG.E R8, desc[UR38][R4.64] ;  /* 0x0000002604080981 */ /* 0x000ee2000c1e1900 */
[----:B-1----:R-:W-:Y:S01]  /*46d0*/  ISETP.NE.U32.AND P1, PT, R2, RZ, PT ;  /* 0x000000ff0200720c */ /* 0x002fe20003f25070 */
[----:B------:R-:W-:-:S03]  /*46e0*/  IMAD.U32 R7, RZ, RZ, UR5 ;  /* 0x00000005ff077e24 */ /* 0x000fc6000f8e00ff */
[----:B------:R-:W-:Y:S01]  /*46f0*/  ISETP.NE.AND.EX P1, PT, R3, RZ, PT, P1 ;  /* 0x000000ff0300720c */ /* 0x000fe20003f25310 */
[----:B----4-:R-:W-:-:S12]  /*4700*/  IMAD.HI R6, R0, 0x2aaaaaab, RZ ;  /* 0x2aaaaaab00067827 */ /* 0x010fd800078e02ff */
[----:B------:R-:W1:Y:S01]  /*4710*/  @P1 LDC.64 R2, c[0x0][0x878] ;  /* 0x00021e00ff021b82 */ /* 0x000e620000000a00 */
[----:B------:R-:W-:-:S04]  /*4720*/  SHF.R.U32.HI R9, RZ, 0x1f, R6 ;  /* 0x0000001fff097819 */ /* 0x000fc80000011606 */
[----:B------:R-:W-:-:S05]  /*4730*/  LEA.HI.SX32 R45, R6, R9, 0x1e ;  /* 0x00000009062d7211 */ /* 0x000fca00078ff2ff */
[C---:B------:R-:W-:Y:S01]  /*4740*/  IMAD R0, R45.reuse, -0x18, R0 ;  /* 0xffffffe82d007824 */ /* 0x040fe200078e0200 */
[----:B------:R-:W4:Y:S01]  /*4750*/  S2R R38, SR_CTAID.X ;  /* 0x0000000000267919 */ /* 0x000f220000002500 */
[----:B------:R-:W-:-:S03]  /*4760*/  IMAD.SHL.U32 R10, R45, 0x40, RZ ;  /* 0x000000402d0a7824 */ /* 0x000fc600078e00ff */
[----:B------:R-:W-:Y:S01]  /*4770*/  SHF.R.S32.HI R11, RZ, 0x1f, R0 ;  /* 0x0000001fff0b7819 */ /* 0x000fe20000011400 */
[----:B-1----:R-:W-:-:S03]  /*4780*/  @P1 IMAD.WIDE R2, R120, 0x4, R2 ;  /* 0x0000000478021825 */ /* 0x002fc600078e0202 */
[----:B------:R-:W-:Y:S02]  /*4790*/  LEA.HI R12, R11, R0, RZ, 0x3 ;  /* 0x000000000b0c7211 */ /* 0x000fe400078f18ff */
[----:B------:R-:W-:Y:S01]  /*47a0*/  LOP3.LUT R11, R10, 0x1c0, RZ, 0xc0, !PT ;  /* 0x000001c00a0b7812 */ /* 0x000fe200078ec0ff */
[----:B------:R1:W5:Y:S01]  /*47b0*/  @P1 LDG.E R7, desc[UR38][R2.64] ;  /* 0x0000002602071981 */ /* 0x000362000c1e1900 */
[----:B------:R-:W-:Y:S01]  /*47c0*/  LEA.HI R9, R6, R9, RZ, 0x1b ;  /* 0x0000000906097211 */ /* 0x000fe200078fd8ff */
[----:B------:R-:W2:Y:S01]  /*47d0*/  S2UR UR5, SR_CTAID.Y ;  /* 0x00000000000579c3 */ /* 0x000ea20000002600 */
[----:B------:R-:W-:Y:S02]  /*47e0*/  SHF.R.S32.HI R12, RZ, 0x3, R12 ;  /* 0x00000003ff0c7819 */ /* 0x000fe4000001140c */
[----:B------:R-:W-:-:S03]  /*47f0*/  CS2R R24, SRZ ;  /* 0x0000000000187805 */ /* 0x000fc6000001ff00 */
[----:B------:R-:W-:Y:S02]  /*4800*/  IMAD R9, R12, 0xc, R9 ;  /* 0x0000000c0c097824 */ /* 0x000fe400078e0209 */
[----:B-1----:R-:W-:-:S05]  /*4810*/  IMAD.SHL.U32 R2, R0, 0x8, RZ ;  /* 0x0000000800027824 */ /* 0x002fca00078e00ff */
[----:B------:R-:W-:Y:S02]  /*4820*/  LOP3.LUT R0, R11, 0x38, R2, 0xf8, !PT ;  /* 0x000000380b007812 */ /* 0x000fe400078ef802 */
[----:B------:R-:W-:-:S04]  /*4830*/  SHF.R.U32.HI R11, RZ, 0x3, R11 ;  /* 0x00000003ff0b7819 */ /* 0x000fc8000001160b */
[----:B------:R-:W-:-:S05]  /*4840*/  LOP3.LUT R0, R0, R11, RZ, 0x3c, !PT ;  /* 0x0000000b00007212 */ /* 0x000fca00078e3cff */
[----:B------:R-:W-:Y:S01]  /*4850*/  IMAD.U32 R0, R9, 0x200, R0 ;  /* 0x0000020009007824 */ /* 0x000fe200078e0000 */
[----:B---3--:R-:W-:Y:S01]  /*4860*/  @P0 SHF.R.S32.HI R9, RZ, 0x1f, R8 ;  /* 0x0000001fff090819 */ /* 0x008fe20000011408 */
[----:B--2-4-:R-:W-:Y:S06]  /*4870*/  @P1 BRA `(.L_x_541) ;  /* 0x0000000000101947 */ /* 0x014fec0003800000 */
[----:B------:R-:W-:Y:S05]  /*4880*/  @!P0 BRA `(.L_x_541) ;  /* 0x00000000000c8947 */ /* 0x000fea0003800000 */
[----:B------:R-:W2:Y:S04]  /*4890*/  LDG.E R6, desc[UR38][R4.64] ;  /* 0x0000002604067981 */ /* 0x000ea8000c1e1900 */
[----:B-----5:R-:W2:Y:S02]  /*48a0*/  LDG.E R7, desc[UR38][R4.64+0x4] ;  /* 0x0000042604077981 */ /* 0x020ea4000c1e1900 */
[----:B--2---:R-:W-:-:S07]  /*48b0*/  IMAD.IADD R7, R7, 0x1, -R6 ;  /* 0x0000000107077824 */ /* 0x004fce00078e0a06 */
.L_x_541:
[----:B-----5:R-:W-:Y:S01]  /*48c0*/  IMAD R7, R38, -0x60, R7 ;  /* 0xffffffa026077824 */ /* 0x020fe200078e0207 */
[----:B------:R-:W-:Y:S01]  /*48d0*/  LEA R0, R0, UR4, 0x1 ;  /* 0x0000000400007c11 */ /* 0x000fe2000f8e08ff */
[----:B------:R-:W-:Y:S01]  /*48e0*/  @P0 IMAD.MOV.U32 R24, RZ, RZ, R8 ;  /* 0x000000ffff180224 */ /* 0x000fe200078e0008 */
[----:B------:R-:W-:Y:S01]  /*48f0*/  USHF.R.S32.HI UR4, URZ, 0x1f, UR5 ;  /* 0x0000001f3f047899 */ /* 0x000fe20008011405 */
[----:B------:R-:W-:Y:S01]  /*4900*/  @P0 IMAD.MOV.U32 R25, RZ, RZ, R9 ;  /* 0x000000ffff190224 */ /* 0x000fe200078e0009 */
[----:B------:R-:W-:Y:S01]  /*4910*/  VIMNMX R46, R7, 0x60, PT ;  /* 0x00000060072e7848 */ /* 0x000fe20003fe0100 */
[----:B------:R1:W2:Y:S01]  /*4920*/  LDS.128 R28, [R0+0x9800] ;  /* 0x00980000001c7984 */ /* 0x0002a20000000c00 */
[C---:B------:R-:W-:Y:S01]  /*4930*/  VIADD R26, R45.reuse, 0x20 ;  /* 0x000000202d1a7836 */ /* 0x040fe20000000000 */
[----:B------:R-:W-:Y:S01]  /*4940*/  SHF.R.S32.HI R35, RZ, 0x1f, R120 ;  /* 0x0000001fff237819 */ /* 0x000fe20000011478 */
[C---:B------:R-:W-:Y:S01]  /*4950*/  VIADD R27, R45.reuse, 0x30 ;  /* 0x000000302d1b7836 */ /* 0x040fe20000000000 */
[----:B------:R1:W3:Y:S01]  /*4960*/  LDS.128 R4, [R0+0x800] ;  /* 0x0008000000047984 */ /* 0x0002e20000000c00 */
[----:B------:R-:W-:Y:S01]  /*4970*/  VIADD R3, R45, 0x10 ;  /* 0x000000102d037836 */ /* 0x000fe20000000000 */
[-C--:B------:R-:W-:Y:S01]  /*4980*/  ISETP.GE.AND P5, PT, R26, R46.reuse, PT ;  /* 0x0000002e1a00720c */ /* 0x080fe20003fa6270 */
[----:B------:R-:W-:Y:S01]  /*4990*/  IMAD R32, R36, UR4, RZ ;  /* 0x0000000424207c24 */ /* 0x000fe2000f8e02ff */
[----:B------:R1:W4:Y:S01]  /*49a0*/  LDS.128 R8, [R0+0x1000] ;  /* 0x0010000000087984 */ /* 0x0003220000000c00 */
[-C--:B------:R-:W-:Y:S01]  /*49b0*/  ISETP.GE.AND P2, PT, R27, R46.reuse, PT ;  /* 0x0000002e1b00720c */ /* 0x080fe20003f46270 */
[----:B------:R-:W-:Y:S01]  /*49c0*/  ULDC UR8, c[0x0][0x83c] ;  /* 0x00020f0000087ab9 */ /* 0x000fe20000000800 */
[----:B------:R-:W1:Y:S01]  /*49d0*/  LDC.64 R26, c[0x0][0x820] ;  /* 0x00020800ff1a7b82 */ /* 0x000e620000000a00 */
[----:B------:R1:W1:Y:S01]  /*49e0*/  LDS.128 R12, [R0+0x1800] ;  /* 0x00180000000c7984 */ /* 0x0002620000000c00 */
[CC--:B------:R-:W-:Y:S01]  /*49f0*/  ISETP.GE.AND P3, PT, R45.reuse, R46.reuse, PT ;  /* 0x0000002e2d00720c */ /* 0x0c0fe20003f66270 */
[----:B------:R-:W-:Y:S01]  /*4a00*/  VIADD R34, R45, 0x40 ;  /* 0x000000402d227836 */ /* 0x000fe20000000000 */
[----:B------:R-:W-:Y:S01]  /*4a10*/  ISETP.GE.AND P4, PT, R3, R46, PT ;  /* 0x0000002e0300720c */ /* 0x000fe20003f86270 */
[----:B------:R1:W1:Y:S01]  /*4a20*/  LDS.128 R16, [R0+0x2000] ;  /* 0x0020000000107984 */ /* 0x0002620000000c00 */
[----:B------:R-:W-:Y:S01]  /*4a30*/  SHF.R.S32.HI R3, RZ, 0x1f, R2 ;  /* 0x0000001fff037819 */ /* 0x000fe20000011402 */
[----:B------:R-:W-:Y:S01]  /*4a40*/  IMAD R37, R37, UR5, R32 ;  /* 0x0000000525257c24 */ /* 0x000fe2000f8e0220 */
[----:B------:R-:W-:Y:S01]  /*4a50*/  ISETP.GE.OR P6, PT, R2, UR8, P3 ;  /* 0x0000000802007c0c */ /* 0x000fe20009fc6670 */
[----:B------:R1:W1:Y:S01]  /*4a60*/  LDS.128 R20, [R0+0x2800] ;  /* 0x0028000000147984 */ /* 0x0002620000000c00 */
[----:B------:R-:W-:Y:S01]  /*4a70*/  IADD3 R24, P1, R45, R24, RZ ;  /* 0x000000182d187210 */ /* 0x000fe20007f3e0ff */
[----:B------:R-:W-:Y:S01]  /*4a80*/  IMAD.WIDE.U32 R32, R36, UR5, R2 ;  /* 0x0000000524207c25 */ /* 0x000fe2000f8e0002 */
[----:B------:R-:W-:Y:S01]  /*4a90*/  SEL R44, R35, RZ, !P0 ;  /* 0x000000ff232c7207 */ /* 0x000fe20004000000 */
[----:B------:R-:W-:Y:S01]  /*4aa0*/  ULDC.64 UR6, c[0x0][0x858] ;  /* 0x0002160000067ab9 */ /* 0x000fe20000000a00 */
[----:B------:R-:W-:Y:S01]  /*4ab0*/  LEA.HI.X.SX32 R25, R45, R25, 0x1, P1 ;  /* 0x000000192d197211 */ /* 0x000fe200008f0eff */
[----:B------:R-:W-:Y:S01]  /*4ac0*/  IMAD.IADD R33, R33, 0x1, R37 ;  /* 0x0000000121217824 */ /* 0x000fe200078e0225 */
[----:B------:R-:W-:Y:S01]  /*4ad0*/  ISETP.GE.AND P1, PT, R34, R46, PT ;  /* 0x0000002e2200720c */ /* 0x000fe20003f26270 */
[----:B------:R-:W-:Y:S01]  /*4ae0*/  IMAD R34, R44, UR6, RZ ;  /* 0x000000062c227c24 */ /* 0x000fe2000f8e02ff */
[----:B------:R-:W-:Y:S01]  /*4af0*/  SEL R47, R120, RZ, !P0 ;  /* 0x000000ff782f7207 */ /* 0x000fe20004000000 */
[----:B------:R-:W-:Y:S01]  /*4b00*/  BSSY B0, `(.L_x_542) ;  /* 0x0000012000007945 */ /* 0x000fe20003800000 */
[----:B------:R-:W-:Y:S01]  /*4b10*/  ISETP.GE.OR P0, PT, R2, UR8, P4 ;  /* 0x0000000802007c0c */ /* 0x000fe2000a706670 */
[----:B------:R-:W-:-:S04]  /*4b20*/  IMAD.WIDE R24, R38, 0x60, R24 ;  /* 0x0000006026187825 */ /* 0x000fc800078e0218 */
[C---:B------:R-:W-:Y:S02]  /*4b30*/  IMAD R41, R47.reuse, UR7, R34 ;  /* 0x000000072f297c24 */ /* 0x040fe4000f8e0222 */
[----:B------:R-:W-:-:S04]  /*4b40*/  IMAD.WIDE.U32 R32, R47, UR6, R32 ;  /* 0x000000062f207c25 */ /* 0x000fc8000f8e0020 */
[----:B------:R-:W-:Y:S01]  /*4b50*/  IMAD.IADD R41, R33, 0x1, R41 ;  /* 0x0000000121297824 */ /* 0x000fe200078e0229 */
[----:B--2---:R-:W-:Y:S06]  /*4b60*/  @P6 BRA `(.L_x_543) ;  /* 0x00000000002c6947 */ /* 0x004fec0003800000 */
[----:B------:R-:W2:Y:S01]  /*4b70*/  LDS.128 R36, [R0+0x9000] ;  /* 0x0090000000247984 */ /* 0x000ea20000000c00 */
[----:B------:R-:W-:Y:S01]  /*4b80*/  ULDC.64 UR6, c[0x0][0x848] ;  /* 0x0002120000067ab9 */ /* 0x000fe20000000a00 */
[----:B------:R-:W-:Y:S02]  /*4b90*/  IMAD.MOV.U32 R40, RZ, RZ, R32 ;  /* 0x000000ffff287224 */ /* 0x000fe400078e0020 */
[----:B------:R-:W-:Y:S02]  /*4ba0*/  IMAD R43, R25, UR6, RZ ;  /* 0x00000006192b7c24 */ /* 0x000fe4000f8e02ff */
[----:B------:R-:W-:-:S04]  /*4bb0*/  IMAD.WIDE.U32 R34, R24, UR6, R40 ;  /* 0x0000000618227c25 */ /* 0x000fc8000f8e0028 */
[----:B------:R-:W-:Y:S01]  /*4bc0*/  IMAD R43, R24, UR7, R43 ;  /* 0x00000007182b7c24 */ /* 0x000fe2000f8e022b */
[----:B------:R-:W-:Y:S02]  /*4bd0*/  ULDC.64 UR6, c[0x0][0x830] ;  /* 0x00020c0000067ab9 */ /* 0x000fe40000000a00 */
[----:B------:R-:W-:Y:S01]  /*4be0*/  LEA R42, P6, R34, UR6, 0x1 ;  /* 0x00000006222a7c11 */ /* 0x000fe2000f8c08ff */
[----:B------:R-:W-:-:S05]  /*4bf0*/  IMAD.IADD R35, R35, 0x1, R43 ;  /* 0x0000000123237824 */ /* 0x000fca00078e022b */
[----:B------:R-:W-:-:S05]  /*4c00*/  LEA.HI.X R43, R34, UR7, R35, 0x1, P6 ;  /* 0x00000007222b7c11 */ /* 0x000fca000b0f0c23 */
[----:B--2---:R2:W-:Y:S02]  /*4c10*/  STG.E.128 desc[UR38][R42.64], R36 ;  /* 0x000000242a007986 */ /* 0x0045e4000c101d26 */
.L_x_543:
[----:B------:R-:W-:Y:S05]  /*4c20*/  BSYNC B0 ;  /* 0x0000000000007941 */ /* 0x000fea0003800000 */
.L_x_542:
[----:B------:R-:W-:Y:S04]  /*4c30*/  BSSY B0, `(.L_x_544) ;  /* 0x000000f000007945 */ /* 0x000fe80003800000 */
[----:B------:R-:W-:Y:S05]  /*4c40*/  @P0 BRA `(.L_x_545) ;  /* 0x0000000000340947 */ /* 0x000fea0003800000 */
[----:B--2---:R-:W-:Y:S01]  /*4c50*/  IADD3 R37, P0, R24, 0x10, RZ ;  /* 0x0000001018257810 */ /* 0x004fe20007f1e0ff */
[----:B------:R-:W-:Y:S01]  /*4c60*/  ULDC.64 UR6, c[0x0][0x848] ;  /* 0x0002120000067ab9 */ /* 0x000fe20000000a00 */
[----:B------:R-:W-:-:S03]  /*4c70*/  IMAD.MOV.U32 R35, RZ, RZ, R41 ;  /* 0x000000ffff237224 */ /* 0x000fc600078e0029 */
[----:B------:R-:W-:-:S04]  /*4c80*/  IMAD.X R34, RZ, RZ, R25, P0 ;  /* 0x000000ffff227224 */ /* 0x000fc800000e0619 */
[----:B------:R-:W-:Y:S02]  /*4c90*/  IMAD R36, R34, UR6, RZ ;  /* 0x0000000622247c24 */ /* 0x000fe4000f8e02ff */
[----:B------:R-:W-:-:S04]  /*4ca0*/  IMAD.MOV.U32 R34, RZ, RZ, R32 ;  /* 0x000000ffff227224 */ /* 0x000fc800078e0020 */
[----:B------:R-:W-:-:S04]  /*4cb0*/  IMAD.WIDE.U32 R34, R37, UR6, R34 ;  /* 0x0000000625227c25 */ /* 0x000fc8000f8e0022 */
[----:B------:R-:W-:Y:S01]  /*4cc0*/  IMAD R37, R37, UR7, R36 ;  /* 0x0000000725257c24 */ /* 0x000fe2000f8e0224 */
[----:B------:R-:W-:Y:S02]  /*4cd0*/  ULDC.64 UR6, c[0x0][0x830] ;  /* 0x00020c0000067ab9 */ /* 0x000fe40000000a00 */
[----:B------:R-:W-:Y:S01]  /*4ce0*/  LEA R36, P0, R34, UR6, 0x1 ;  /* 0x0000000622247c11 */ /* 0x000fe2000f8008ff */
[----:B------:R-:W-:-:S05]  /*4cf0*/  IMAD.IADD R35, R35, 0x1, R37 ;  /* 0x0000000123237824 */ /* 0x000fca00078e0225 */
[----:B------:R-:W-:-:S05]  /*4d00*/  LEA.HI.X R37, R34, UR7, R35, 0x1, P0 ;  /* 0x0000000722257c11 */ /* 0x000fca00080f0c23 */
[----:B------:R2:W-:Y:S02]  /*4d10*/  STG.E.128 desc[UR38][R36.64], R28 ;  /* 0x0000001c24007986 */ /* 0x0005e4000c101d26 */
.L_x_545:
[----:B------:R-:W-:Y:S05]  /*4d20*/  BSYNC B0 ;  /* 0x0000000000007941 */ /* 0x000fea0003800000 */
.L_x_544:
[----:B--2---:R2:W1:Y:S01]  /*4d30*/  LDS.128 R28, [R0+0xa000] ;  /* 0x00a00000001c7984 */ /* 0x0044620000000c00 */
[C---:B------:R-:W-:Y:S01]  /*4d40*/  ISETP.GE.OR P6, PT, R2.reuse, UR8, P5 ;  /* 0x0000000802007c0c */ /* 0x040fe2000afc6670 */
[----:B------:R-:W-:Y:S01]  /*4d50*/  BSSY B0, `(.L_x_546) ;  /* 0x0000010000007945 */ /* 0x000fe20003800000 */
[----:B------:R-:W-:-:S11]  /*4d60*/  ISETP.GE.OR P0, PT, R2, UR8, P2 ;  /* 0x0000000802007c0c */ /* 0x000fd60009706670 */
[----:B--2---:R-:W-:Y:S05]  /*4d70*/  @P6 BRA `(.L_x_547) ;  /* 0x0000000000346947 */ /* 0x004fea0003800000 */
[----:B------:R-:W-:Y:S01]  /*4d80*/  IADD3 R37, P6, R24, 0x20, RZ ;  /* 0x0000002018257810 */ /* 0x000fe20007fde0ff */
        /* <DEDUP_REMOVED lines=11> */
[----:B-1----:R2:W-:Y:S02]  /*4e40*/  STG.E.128 desc[UR38][R36.64], R28 ;  /* 0x0000001c24007986 */ /* 0x0025e4000c101d26 */
.L_x_547:
[----:B------:R-:W-:Y:S05]  /*4e50*/  BSYNC B0 ;  /* 0x0000000000007941 */ /* 0x000fea0003800000 */
.L_x_546:
[----:B-12---:R1:W2:Y:S01]  /*4e60*/  LDS.128 R28, [R0+0xa800] ;  /* 0x00a80000001c7984 */ /* 0x0062a20000000c00 */
[----:B------:R-:W-:Y:S01]  /*4e70*/  BSSY B0, `(.L_x_548) ;  /* 0x0000010000007945 */ /* 0x000fe20003800000 */
[----:B------:R-:W-:-:S03]  /*4e80*/  VIADD R45, R45, 0x50 ;  /* 0x000000502d2d7836 */ /* 0x000fc60000000000 */
[----:B------:R-:W-:Y:S05]  /*4e90*/  @P0 BRA `(.L_x_549) ;  /* 0x0000000000340947 */ /* 0x000fea0003800000 */
        /* <DEDUP_REMOVED lines=12> */
[----:B--2---:R2:W-:Y:S02]  /*4f60*/  STG.E.128 desc[UR38][R36.64], R28 ;  /* 0x0000001c24007986 */ /* 0x0045e4000c101d26 */
.L_x_549:
[----:B------:R-:W-:Y:S05]  /*4f70*/  BSYNC B0 ;  /* 0x0000000000007941 */ /* 0x000fea0003800000 */
.L_x_548:
[----:B--2---:R2:W1:Y:S01]  /*4f80*/  LDS.128 R28, [R0+0xb000] ;  /* 0x00b00000001c7984 */ /* 0x0044620000000c00 */
[----:B------:R-:W-:Y:S01]  /*4f90*/  ISETP.GE.OR P6, PT, R2, UR8, P1 ;  /* 0x0000000802007c0c */ /* 0x000fe20008fc6670 */
[----:B------:R-:W-:Y:S01]  /*4fa0*/  BSSY B0, `(.L_x_550) ;  /* 0x0000010000007945 */ /* 0x000fe20003800000 */
[----:B------:R-:W-:-:S11]  /*4fb0*/  ISETP.GE.AND P0, PT, R45, R46, PT ;  /* 0x0000002e2d00720c */ /* 0x000fd60003f06270 */
        /* <DEDUP_REMOVED lines=14> */
.L_x_551:
[----:B------:R-:W-:Y:S05]  /*50a0*/  BSYNC B0 ;  /* 0x0000000000007941 */ /* 0x000fea0003800000 */
.L_x_550:
[----:B-1----:R-:W-:Y:S01]  /*50b0*/  IMAD R28, R26, UR4, RZ ;  /* 0x000000041a1c7c24 */ /* 0x002fe2000f8e02ff */
[----:B------:R-:W-:Y:S01]  /*50c0*/  ISETP.GE.OR P6, PT, R2, UR8, P0 ;  /* 0x0000000802007c0c */ /* 0x000fe200087c6670 */
[----:B------:R-:W-:Y:S01]  /*50d0*/  BSSY B0, `(.L_x_552) ;  /* 0x0000012000007945 */ /* 0x000fe20003800000 */
[----:B------:R-:W-:-:S04]  /*50e0*/  IMAD.WIDE.U32 R34, R26, UR5, R2 ;  /* 0x000000051a227c25 */ /* 0x000fc8000f8e0002 */
[----:B------:R-:W-:Y:S02]  /*50f0*/  IMAD R37, R27, UR5, R28 ;  /* 0x000000051b257c24 */ /* 0x000fe4000f8e021c */
[----:B------:R1:W1:Y:S05]  /*5100*/  LDS.128 R28, [R0+0xb800] ;  /* 0x00b80000001c7984 */ /* 0x00026a0000000c00 */
        /* <DEDUP_REMOVED lines=14> */
.L_x_553:
[----:B------:R-:W-:Y:S05]  /*51f0*/  BSYNC B0 ;  /* 0x0000000000007941 */ /* 0x000fea0003800000 */
.L_x_552:
[----:B-1----:R1:W1:Y:S01]  /*5200*/  LDS.128 R28, [R0] ;  /* 0x00000000001c7984 */ /* 0x0022620000000c00 */
[----:B------:R-:W-:Y:S01]  /*5210*/  ULDC UR6, c[0x0][0x80c] ;  /* 0x0002030000067ab9 */ /* 0x000fe20000000800 */
[----:B------:R-:W-:Y:S01]  /*5220*/  ULDC.64 UR4, c[0x0][0x828] ;  /* 0x00020a0000047ab9 */ /* 0x000fe20000000a00 */
[----:B------:R-:W-:Y:S01]  /*5230*/  ISETP.GE.OR P3, PT, R2, UR6, P3 ;  /* 0x0000000602007c0c */ /* 0x000fe20009f66670 */
[----:B------:R-:W-:Y:S01]  /*5240*/  IMAD.IADD R35, R35, 0x1, R37 ;  /* 0x0000000123237824 */ /* 0x000fe200078e0225 */
[----:B------:R-:W-:Y:S01]  /*5250*/  BSSY B0, `(.L_x_554) ;  /* 0x0000015000007945 */ /* 0x000fe20003800000 */
[----:B------:R-:W-:Y:S01]  /*5260*/  IMAD R3, R44, UR4, RZ ;  /* 0x000000042c037c24 */ /* 0x000fe2000f8e02ff */
[C---:B------:R-:W-:Y:S01]  /*5270*/  ISETP.GE.OR P4, PT, R2.reuse, UR6, P4 ;  /* 0x0000000602007c0c */ /* 0x040fe2000a786670 */
[C---:B------:R-:W-:Y:S01]  /*5280*/  IMAD.WIDE.U32 R34, R47.reuse, UR4, R34 ;  /* 0x000000042f227c25 */ /* 0x040fe2000f8e0022 */
[C---:B------:R-:W-:Y:S02]  /*5290*/  ISETP.GE.OR P5, PT, R2.reuse, UR6, P5 ;  /* 0x0000000602007c0c */ /* 0x040fe4000afa6670 */
[C---:B------:R-:W-:Y:S01]  /*52a0*/  ISETP.GE.OR P2, PT, R2.reuse, UR6, P2 ;  /* 0x0000000602007c0c */ /* 0x040fe20009746670 */
[----:B------:R-:W-:Y:S01]  /*52b0*/  IMAD R3, R47, UR5, R3 ;  /* 0x000000052f037c24 */ /* 0x000fe2000f8e0203 */
[----:B------:R-:W-:-:S02]  /*52c0*/  ISETP.GE.OR P1, PT, R2, UR6, P1 ;  /* 0x0000000602007c0c */ /* 0x000fc40008f26670 */
[----:B------:R-:W-:Y:S01]  /*52d0*/  ISETP.GE.OR P0, PT, R2, UR6, P0 ;  /* 0x0000000602007c0c */ /* 0x000fe20008706670 */
[----:B------:R-:W-:Y:S01]  /*52e0*/  IMAD.IADD R27, R35, 0x1, R3 ;  /* 0x00000001231b7824 */ /* 0x000fe200078e0203 */
[----:B------:R-:W-:Y:S11]  /*52f0*/  @P3 BRA `(.L_x_555) ;  /* 0x0000000000283947 */ /* 0x000ff60003800000 */
        /* <DEDUP_REMOVED lines=9> */
[----:B-1----:R1:W-:Y:S02]  /*5390*/  STG.E.128 desc[UR38][R32.64], R28 ;  /* 0x0000001c20007986 */ /* 0x0023e4000c101d26 */
.L_x_555:
[----:B------:R-:W-:Y:S05]  /*53a0*/  BSYNC B0 ;  /* 0x0000000000007941 */ /* 0x000fea0003800000 */
.L_x_554:
[----:B------:R-:W-:Y:S04]  /*53b0*/  BSSY B0, `(.L_x_556) ;  /* 0x000000f000007945 */ /* 0x000fe80003800000 */
[----:B------:R-:W-:Y:S05]  /*53c0*/  @P4 BRA `(.L_x_557) ;  /* 0x0000000000344947 */ /* 0x000fea0003800000 */
[----:B-1----:R-:W-:Y:S01]  /*53d0*/  IADD3 R29, P3, R24, 0x10, RZ ;  /* 0x00000010181d7810 */ /* 0x002fe20007f7e0ff */
[----:B------:R-:W-:Y:S01]  /*53e0*/  ULDC.64 UR4, c[0x0][0x818] ;  /* 0x0002060000047ab9 */ /* 0x000fe20000000a00 */
[----:B------:R-:W-:Y:S02]  /*53f0*/  IMAD.MOV.U32 R2, RZ, RZ, R34 ;  /* 0x000000ffff027224 */ /* 0x000fe400078e0022 */
[----:B------:R-:W-:Y:S02]  /*5400*/  IMAD.MOV.U32 R3, RZ, RZ, R27 ;  /* 0x000000ffff037224 */ /* 0x000fe400078e001b */
[----:B--2---:R-:W-:Y:S02]  /*5410*/  IMAD.X R0, RZ, RZ, R25, P3 ;  /* 0x000000ffff007224 */ /* 0x004fe400018e0619 */
[----:B------:R-:W-:-:S04]  /*5420*/  IMAD.WIDE.U32 R2, R29, UR4, R2 ;  /* 0x000000041d027c25 */ /* 0x000fc8000f8e0002 */
[----:B------:R-:W-:-:S04]  /*5430*/  IMAD R0, R0, UR4, RZ ;  /* 0x0000000400007c24 */ /* 0x000fc8000f8e02ff */
[----:B------:R-:W-:Y:S01]  /*5440*/  IMAD R29, R29, UR5, R0 ;  /* 0x000000051d1d7c24 */ /* 0x000fe2000f8e0200 */
[----:B------:R-:W-:Y:S02]  /*5450*/  ULDC.64 UR4, c[0x0][0x800] ;  /* 0x0002000000047ab9 */ /* 0x000fe40000000a00 */
[----:B------:R-:W-:Y:S01]  /*5460*/  LEA R28, P3, R2, UR4, 0x1 ;  /* 0x00000004021c7c11 */ /* 0x000fe2000f8608ff */
[----:B------:R-:W-:-:S05]  /*5470*/  IMAD.IADD R3, R3, 0x1, R29 ;  /* 0x0000000103037824 */ /* 0x000fca00078e021d */
[----:B------:R-:W-:-:S05]  /*5480*/  LEA.HI.X R29, R2, UR5, R3, 0x1, P3 ;  /* 0x00000005021d7c11 */ /* 0x000fca00098f0c03 */
[----:B---3--:R1:W-:Y:S02]  /*5490*/  STG.E.128 desc[UR38][R28.64], R4 ;  /* 0x000000041c007986 */ /* 0x0083e4000c101d26 */
.L_x_557:
[----:B------:R-:W-:Y:S05]  /*54a0*/  BSYNC B0 ;  /* 0x0000000000007941 */ /* 0x000fea0003800000 */
.L_x_556:
[----:B------:R-:W-:Y:S04]  /*54b0*/  BSSY B0, `(.L_x_558) ;  /* 0x000000f000007945 */ /* 0x000fe80003800000 */
[----:B------:R-:W-:Y:S05]  /*54c0*/  @P5 BRA `(.L_x_559) ;  /* 0x0000000000345947 */ /* 0x000fea0003800000 */
[----:B-1-3--:R-:W-:Y:S01]  /*54d0*/  IADD3 R5, P3, R24, 0x20, RZ ;  /* 0x0000002018057810 */ /* 0x00afe20007f7e0ff */
        /* <DEDUP_REMOVED lines=11> */
[----:B----4-:R1:W-:Y:S02]  /*5590*/  STG.E.128 desc[UR38][R4.64], R8 ;  /* 0x0000000804007986 */ /* 0x0103e4000c101d26 */
.L_x_559:
[----:B------:R-:W-:Y:S05]  /*55a0*/  BSYNC B0 ;  /* 0x0000000000007941 */ /* 0x000fea0003800000 */
.L_x_558:
        /* <DEDUP_REMOVED lines=14> */
[----:B------:R1:W-:Y:S02]  /*5690*/  STG.E.128 desc[UR38][R4.64], R12 ;  /* 0x0000000c04007986 */ /* 0x0003e4000c101d26 */
.L_x_561:
[----:B------:R-:W-:Y:S05]  /*56a0*/  BSYNC B0 ;  /* 0x0000000000007941 */ /* 0x000fea0003800000 */
.L_x_560:
        /* <DEDUP_REMOVED lines=15> */
.L_x_563:
[----:B------:R-:W-:Y:S05]  /*57a0*/  BSYNC B0 ;  /* 0x0000000000007941 */ /* 0x000fea0003800000 */
.L_x_562:
        /* <DEDUP_REMOVED lines=13> */
[----:B------:R1:W-:Y:S01]  /*5880*/  STG.E.128 desc[UR38][R4.64], R20 ;  /* 0x0000001404007986 */ /* 0x0003e2000c101d26 */
[----:B------:R-:W-:Y:S05]  /*5890*/  BRA `(.L_x_516) ;  /* 0x0000004800b87947 */ /* 0x000fea0003800000 */
.L_x_540:
[----:B------:R-:W3:Y:S01]  /*58a0*/  LDL R16, [R1+0x8] ;  /* 0x0000080001107983 */ /* 0x000ee20000100800 */
[----:B------:R-:W4:Y:S08]  /*58b0*/  LDC.64 R4, c[0x0][0x870] ;  /* 0x00021c00ff047b82 */ /* 0x000f300000000a00 */
[----:B-12---:R-:W3:Y:S01]  /*58c0*/  LDC.64 R2, c[0x0][0x870] ;  /* 0x00021c00ff027b82 */ /* 0x006ee20000000a00 */
[----:B------:R-:W-:Y:S01]  /*58d0*/  ULDC UR4, c[0x0][0x808] ;  /* 0x0002020000047ab9 */ /* 0x000fe20000000800 */
[----:B------:R-:W1:Y:S06]  /*58e0*/  S2R R13, SR_CTAID.X ;  /* 0x00000000000d7919 */ /* 0x000e6c0000002500 */
[----:B------:R-:W2:Y:S01]  /*58f0*/  LDC.64 R14, c[0x0][0x820] ;  /* 0x00020800ff0e7b82 */ /* 0x000ea20000000a00 */
[----:B----4-:R-:W-:-:S04]  /*5900*/  ISETP.NE.U32.AND P0, PT, R4, RZ, PT ;  /* 0x000000ff0400720c */ /* 0x010fc80003f05070 */
[----:B------:R-:W-:Y:S01]  /*5910*/  ISETP.NE.AND.EX P0, PT, R5, RZ, PT, P0 ;  /* 0x000000ff0500720c */ /* 0x000fe20003f05300 */
[----:B------:R-:W-:Y:S02]  /*5920*/  IMAD.U32 R0, RZ, RZ, UR4 ;  /* 0x00000004ff007e24 */ /* 0x000fe4000f8e00ff */
[----:B---3--:R-:W-:Y:S02]  /*5930*/  IMAD.WIDE R4, R16, 0x4, R2 ;  /* 0x0000000410047825 */ /* 0x008fe400078e0202 */
[----:B------:R-:W3:Y:S08]  /*5940*/  LDC.64 R2, c[0x0][0x878] ;  /* 0x00021e00ff027b82 */ /* 0x000ef00000000a00 */
[----:B------:R-:W4:Y:S01]  /*5950*/  @P0 LDG.E R9, desc[UR38][R4.64] ;  /* 0x0000002604090981 */ /* 0x000f22000c1e1900 */
[----:B---3--:R-:W-:-:S04]  /*5960*/  ISETP.NE.U32.AND P1, PT, R2, RZ, PT ;  /* 0x000000ff0200720c */ /* 0x008fc80003f25070 */
[----:B------:R-:W-:-:S13]  /*5970*/  ISETP.NE.AND.EX P1, PT, R3, RZ, PT, P1 ;  /* 0x000000ff0300720c */ /* 0x000fda0003f25310 */
[----:B------:R-:W3:Y:S02]  /*5980*/  @P1 LDC.64 R2, c[0x0][0x878] ;  /* 0x00021e00ff021b82 */ /* 0x000ee40000000a00 */
[----:B---3--:R-:W-:-:S05]  /*5990*/  @P1 IMAD.WIDE R6, R16, 0x4, R2 ;  /* 0x0000000410061825 */ /* 0x008fca00078e0202 */
[----:B------:R3:W5:Y:S01]  /*59a0*/  @P1 LDG.E R0, desc[UR38][R6.64] ;  /* 0x0000002606001981 */ /* 0x000762000c1e1900 */
[----:B------:R-:W1:Y:S01]  /*59b0*/  S2UR UR4, SR_CTAID.Y ;  /* 0x00000000000479c3 */ /* 0x000e620000002600 */
[----:B------:R-:W2:Y:S02]  /*59c0*/  S2R R2, SR_TID.X ;  /* 0x0000000000027919 */ /* 0x000ea40000002100 */
[----:B--2---:R-:W-:Y:S01]  /*59d0*/  VIADD R8, R2, 0xffffff80 ;  /* 0xffffff8002087836 */ /* 0x004fe20000000000 */
[----:B------:R-:W-:-:S03]  /*59e0*/  CS2R R2, SRZ ;  /* 0x0000000000027805 */ /* 0x000fc6000001ff00 */
[----:B------:R-:W-:-:S05]  /*59f0*/  IMAD.HI R10, R8, 0x2aaaaaab, RZ ;  /* 0x2aaaaaab080a7827 */ /* 0x000fca00078e02ff */
[----:B------:R-:W-:-:S04]  /*5a00*/  SHF.R.U32.HI R11, RZ, 0x1f, R10 ;  /* 0x0000001fff0b7819 */ /* 0x000fc8000001160a */
[----:B------:R-:W-:Y:S02]  /*5a10*/  LEA.HI.SX32 R17, R10, R11, 0x1e ;  /* 0x0000000b0a117211 */ /* 0x000fe400078ff2ff */
[--C-:B----4-:R-:W-:Y:S01]  /*5a20*/  @P0 SHF.R.S32.HI R3, RZ, 0x1f, R9.reuse ;  /* 0x0000001fff030819 */ /* 0x110fe20000011409 */
[----:B------:R-:W-:Y:S01]  /*5a30*/  @P0 IMAD.MOV.U32 R2, RZ, RZ, R9 ;  /* 0x000000ffff020224 */ /* 0x000fe200078e0009 */
[----:B-1-3--:R-:W-:Y:S06]  /*5a40*/  @P1 BRA `(.L_x_564) ;  /* 0x0000000000101947 */ /* 0x00afec0003800000 */
[----:B------:R-:W-:Y:S05]  /*5a50*/  @!P0 BRA `(.L_x_564) ;  /* 0x00000000000c8947 */ /* 0x000fea0003800000 */
[----:B------:R-:W2:Y:S04]  /*5a60*/  LDG.E R7, desc[UR38][R4.64] ;  /* 0x0000002604077981 */ /* 0x000ea8000c1e1900 */
[----:B-----5:R-:W2:Y:S02]  /*5a70*/  LDG.E R0, desc[UR38][R4.64+0x4] ;  /* 0x0000042604007981 */ /* 0x020ea4000c1e1900 */
[----:B--2---:R-:W-:-:S07]  /*5a80*/  IMAD.IADD R0, R0, 0x1, -R7 ;  /* 0x0000000100007824 */ /* 0x004fce00078e0a07 */
.L_x_564:
[----:B------:R-:W-:Y:S01]  /*5a90*/  IMAD R8, R17, -0x18, R8 ;  /* 0xffffffe811087824 */ /* 0x000fe200078e0208 */
[----:B------:R-:W-:Y:S01]  /*5aa0*/  USHF.R.S32.HI UR5, URZ, 0x1f, UR4 ;  /* 0x0000001f3f057899 */ /* 0x000fe20008011404 */
[----:B-----5:R-:W-:Y:S01]  /*5ab0*/  IMAD R12, R13, -0x60, R0 ;  /* 0xffffffa00d0c7824 */ /* 0x020fe200078e0200 */
[----:B------:R-:W1:Y:S01]  /*5ac0*/  LDC.64 R18, c[0x0][0x850] ;  /* 0x00021400ff127b82 */ /* 0x000e620000000a00 */
[C---:B------:R-:W-:Y:S01]  /*5ad0*/  VIADD R5, R17.reuse, 0x10 ;  /* 0x0000001011057836 */ /* 0x040fe20000000000 */
[----:B------:R-:W-:Y:S01]  /*5ae0*/  ULDC UR8, c[0x0][0x80c] ;  /* 0x0002030000087ab9 */ /* 0x000fe20000000800 */
[----:B------:R-:W-:Y:S01]  /*5af0*/  IMAD.SHL.U32 R10, R8, 0x8, RZ ;  /* 0x00000008080a7824 */ /* 0x000fe200078e00ff */
[-C--:B------:R-:W-:Y:S01]  /*5b00*/  ISETP.GE.AND P3, PT, R17, R12.reuse, PT ;  /* 0x0000000c1100720c */ /* 0x080fe20003f66270 */
[C---:B------:R-:W-:Y:S01]  /*5b10*/  IMAD R0, R14.reuse, UR5, RZ ;  /* 0x000000050e007c24 */ /* 0x040fe2000f8e02ff */
[-C--:B------:R-:W-:Y:S01]  /*5b20*/  ISETP.GE.AND P4, PT, R5, R12.reuse, PT ;  /* 0x0000000c0500720c */ /* 0x080fe20003f86270 */
[----:B------:R-:W-:Y:S01]  /*5b30*/  VIADD R5, R17, 0x20 ;  /* 0x0000002011057836 */ /* 0x000fe20000000000 */
[----:B------:R-:W-:Y:S01]  /*5b40*/  SHF.R.S32.HI R11, RZ, 0x1f, R10 ;  /* 0x0000001fff0b7819 */ /* 0x000fe2000001140a */
[----:B------:R-:W-:Y:S01]  /*5b50*/  IMAD R15, R15, UR4, R0 ;  /* 0x000000040f0f7c24 */ /* 0x000fe2000f8e0200 */
[----:B------:R-:W-:Y:S01]  /*5b60*/  SHF.R.S32.HI R0, RZ, 0x1f, R16 ;  /* 0x0000001fff007819 */ /* 0x000fe20000011410 */
[----:B------:R-:W-:Y:S01]  /*5b70*/  VIADD R7, R17, 0x30 ;  /* 0x0000003011077836 */ /* 0x000fe20000000000 */
[-C--:B------:R-:W-:Y:S01]  /*5b80*/  ISETP.GE.AND P5, PT, R5, R12.reuse, PT ;  /* 0x0000000c0500720c */ /* 0x080fe20003fa6270 */
[----:B------:R-:W-:Y:S01]  /*5b90*/  IMAD.WIDE.U32 R4, R14, UR4, R10 ;  /* 0x000000040e047c25 */ /* 0x000fe2000f8e000a */
[----:B------:R-:W-:Y:S01]  /*5ba0*/  ISETP.GE.OR P6, PT, R10, UR8, P3 ;  /* 0x000000080a007c0c */ /* 0x000fe20009fc6670 */
[----:B------:R-:W-:Y:S01]  /*5bb0*/  ULDC.64 UR6, c[0x0][0x828] ;  /* 0x00020a0000067ab9 */ /* 0x000fe20000000a00 */
[----:B------:R-:W-:Y:S01]  /*5bc0*/  SEL R14, R0, RZ, !P0 ;  /* 0x000000ff000e7207 */ /* 0x000fe20004000000 */
[----:B------:R-:W-:Y:S01]  /*5bd0*/  IMAD.IADD R5, R5, 0x1, R15 ;  /* 0x0000000105057824 */ /* 0x000fe200078e020f */
[----:B------:R-:W-:Y:S01]  /*5be0*/  ISETP.GE.AND P2, PT, R7, R12, PT ;  /* 0x0000000c0700720c */ /* 0x000fe20003f46270 */
[C---:B------:R-:W-:Y:S01]  /*5bf0*/  VIADD R7, R17.reuse, 0x40 ;  /* 0x0000004011077836 */ /* 0x040fe20000000000 */
[C---:B------:R-:W-:Y:S01]  /*5c00*/  IADD3 R2, P1, R17.reuse, R2, RZ ;  /* 0x0000000211027210 */ /* 0x040fe20007f3e0ff */
[----:B------:R-:W-:Y:S01]  /*5c10*/  IMAD R0, R14, UR6, RZ ;  /* 0x000000060e007c24 */ /* 0x000fe2000f8e02ff */
[----:B------:R-:W-:Y:S01]  /*5c20*/  SEL R15, R16, RZ, !P0 ;  /* 0x000000ff100f7207 */ /* 0x000fe20004000000 */
[----:B------:R-:W-:Y:S01]  /*5c30*/  BSSY B0, `(.L_x_565) ;  /* 0x0000013000007945 */ /* 0x000fe20003800000 */
[----:B------:R-:W-:-:S02]  /*5c40*/  LEA.HI.X.SX32 R3, R17, R3, 0x1, P1 ;  /* 0x0000000311037211 */ /* 0x000fc400008f0eff */
[----:B------:R-:W-:Y:S01]  /*5c50*/  ISETP.GE.AND P1, PT, R7, R12, PT ;  /* 0x0000000c0700720c */ /* 0x000fe20003f26270 */
[C---:B------:R-:W-:Y:S01]  /*5c60*/  IMAD R7, R15.reuse, UR7, R0 ;  /* 0x000000070f077c24 */ /* 0x040fe2000f8e0200 */
[----:B------:R-:W-:Y:S01]  /*5c70*/  ISETP.GE.OR P0, PT, R10, UR8, P4 ;  /* 0x000000080a007c0c */ /* 0x000fe2000a706670 */
[----:B------:R-:W-:-:S04]  /*5c80*/  IMAD.WIDE.U32 R8, R15, UR6, R4 ;  /* 0x000000060f087c25 */ /* 0x000fc8000f8e0004 */
[----:B------:R-:W-:-:S04]  /*5c90*/  IMAD.WIDE R2, R13, 0x60, R2 ;  /* 0x000000600d027825 */ /* 0x000fc800078e0202 */
[----:B------:R-:W-:Y:S01]  /*5ca0*/  IMAD.IADD R7, R9, 0x1, R7 ;  /* 0x0000000109077824 */ /* 0x000fe200078e0207 */
[----:B------:R-:W-:Y:S06]  /*5cb0*/  @P6 BRA `(.L_x_566) ;  /* 0x0000000000286947 */ /* 0x000fec0003800000 */
        /* <DEDUP_REMOVED lines=9> */
[----:B------:R2:W-:Y:S02]  /*5d50*/  STG.E.128 desc[UR38][R20.64], RZ ;  /* 0x000000ff14007986 */ /* 0x0005e4000c101d26 */
.L_x_566:
[----:B------:R-:W-:Y:S05]  /*5d60*/  BSYNC B0 ;  /* 0x0000000000007941 */ /* 0x000fea0003800000 */
.L_x_565:
[----:B------:R-:W-:Y:S01]  /*5d70*/  BSSY B0, `(.L_x_567) ;  /* 0x0000010000007945 */ /* 0x000fe20003800000 */
[----:B------:R-:W-:-:S03]  /*5d80*/  ISETP.GE.OR P6, PT, R10, UR8, P5 ;  /* 0x000000080a007c0c */ /* 0x000fc6000afc6670 */
[----:B------:R-:W-:Y:S10]  /*5d90*/  @P0 BRA `(.L_x_568) ;  /* 0x0000000000340947 */ /* 0x000ff40003800000 */
[----:B------:R-:W-:Y:S01]  /*5da0*/  IADD3 R13, P0, R2, 0x10, RZ ;  /* 0x00000010020d7810 */ /* 0x000fe20007f1e0ff */
[----:B------:R-:W-:Y:S01]  /*5db0*/  ULDC.64 UR6, c[0x0][0x818] ;  /* 0x0002060000067ab9 */ /* 0x000fe20000000a00 */
[----:B------:R-:W-:Y:S02]  /*5dc0*/  IMAD.MOV.U32 R4, RZ, RZ, R8 ;  /* 0x000000ffff047224 */ /* 0x000fe400078e0008 */
[----:B------:R-:W-:Y:S02]  /*5dd0*/  IMAD.MOV.U32 R5, RZ, RZ, R7 ;  /* 0x000000ffff057224 */ /* 0x000fe400078e0007 */
[----:B------:R-:W-:Y:S02]  /*5de0*/  IMAD.X R0, RZ, RZ, R3, P0 ;  /* 0x000000ffff007224 */ /* 0x000fe400000e0603 */
[----:B------:R-:W-:-:S04]  /*5df0*/  IMAD.WIDE.U32 R4, R13, UR6, R4 ;  /* 0x000000060d047c25 */ /* 0x000fc8000f8e0004 */
[----:B------:R-:W-:-:S04]  /*5e00*/  IMAD R0, R0, UR6, RZ ;  /* 0x0000000600007c24 */ /* 0x000fc8000f8e02ff */
[----:B------:R-:W-:Y:S01]  /*5e10*/  IMAD R13, R13, UR7, R0 ;  /* 0x000000070d0d7c24 */ /* 0x000fe2000f8e0200 */
[----:B------:R-:W-:Y:S02]  /*5e20*/  ULDC.64 UR6, c[0x0][0x800] ;  /* 0x0002000000067ab9 */ /* 0x000fe40000000a00 */
[----:B--2---:R-:W-:Y:S01]  /*5e30*/  LEA R20, P0, R4, UR6, 0x1 ;  /* 0x0000000604147c11 */ /* 0x004fe2000f8008ff */
[----:B------:R-:W-:-:S05]  /*5e40*/  IMAD.IADD R5, R5, 0x1, R13 ;  /* 0x0000000105057824 */ /* 0x000fca00078e020d */
[----:B------:R-:W-:-:S05]  /*5e50*/  LEA.HI.X R21, R4, UR7, R5, 0x1, P0 ;  /* 0x0000000704157c11 */ /* 0x000fca00080f0c05 */
[----:B------:R3:W-:Y:S02]  /*5e60*/  STG.E.128 desc[UR38][R20.64], RZ ;  /* 0x000000ff14007986 */ /* 0x0007e4000c101d26 */
.L_x_568:
[----:B------:R-:W-:Y:S05]  /*5e70*/  BSYNC B0 ;  /* 0x0000000000007941 */ /* 0x000fea0003800000 */
.L_x_567:
        /* <DEDUP_REMOVED lines=12> */
[----:B--23--:R-:W-:Y:S01]  /*5f40*/  LEA R20, P6, R4, UR6, 0x1 ;  /* 0x0000000604147c11 */ /* 0x00cfe2000f8c08ff */
[----:B------:R-:W-:-:S05]  /*5f50*/  IMAD.IADD R5, R5, 0x1, R13 ;  /* 0x0000000105057824 */ /* 0x000fca00078e020d */
[----:B------:R-:W-:-:S05]  /*5f60*/  LEA.HI.X R21, R4, UR7, R5, 0x1, P6 ;  /* 0x0000000704157c11 */ /* 0x000fca000b0f0c05 */
[----:B------:R4:W-:Y:S02]  /*5f70*/  STG.E.128 desc[UR38][R20.64], RZ ;  /* 0x000000ff14007986 */ /* 0x0009e4000c101d26 */
.L_x_570:
[----:B------:R-:W-:Y:S05]  /*5f80*/  BSYNC B0 ;  /* 0x0000000000007941 */ /* 0x000fea0003800000 */
.L_x_569:
[----:B------:R-:W-:Y:S01]  /*5f90*/  BSSY B0, `(.L_x_571) ;  /* 0x0000011000007945 */ /* 0x000fe20003800000 */
[----:B------:R-:W-:Y:S01]  /*5fa0*/  ISETP.GE.OR P6, PT, R10, UR8, P1 ;  /* 0x000000080a007c0c */ /* 0x000fe20008fc6670 */
[----:B------:R-:W-:Y:S02]  /*5fb0*/  VIADD R17, R17, 0x50 ;  /* 0x0000005011117836 */ /* 0x000fe40000000000 */
        /* <DEDUP_REMOVED lines=10> */
[----:B--234-:R-:W-:Y:S01]  /*6060*/  LEA R20, P0, R4, UR6, 0x1 ;  /* 0x0000000604147c11 */ /* 0x01cfe2000f8008ff */
[----:B------:R-:W-:-:S05]  /*6070*/  IMAD.IADD R5, R5, 0x1, R13 ;  /* 0x0000000105057824 */ /* 0x000fca00078e020d */
[----:B------:R-:W-:-:S05]  /*6080*/  LEA.HI.X R21, R4, UR7, R5, 0x1, P0 ;  /* 0x0000000704157c11 */ /* 0x000fca00080f0c05 */
[----:B------:R2:W-:Y:S02]  /*6090*/  STG.E.128 desc[UR38][R20.64], RZ ;  /* 0x000000ff14007986 */ /* 0x0005e4000c101d26 */
.L_x_572:
[----:B------:R-:W-:Y:S05]  /*60a0*/  BSYNC B0 ;  /* 0x0000000000007941 */ /* 0x000fea0003800000 */
.L_x_571:
[----:B------:R-:W-:Y:S01]  /*60b0*/  BSSY B0, `(.L_x_573) ;  /* 0x0000010000007945 */ /* 0x000fe20003800000 */
[----:B------:R-:W-:-:S03]  /*60c0*/  ISETP.GE.AND P0, PT, R17, R12, PT ;  /* 0x0000000c1100720c */ /* 0x000fc60003f06270 */
        /* <DEDUP_REMOVED lines=10> */
[----:B------:R-:W-:Y:S01]  /*6170*/  LEA R12, P6, R4, UR6, 0x1 ;  /* 0x00000006040c7c11 */ /* 0x000fe2000f8c08ff */
[----:B------:R-:W-:-:S05]  /*6180*/  IMAD.IADD R5, R5, 0x1, R13 ;  /* 0x0000000105057824 */ /* 0x000fca00078e020d */
[----:B------:R-:W-:-:S05]  /*6190*/  LEA.HI.X R13, R4, UR7, R5, 0x1, P6 ;  /* 0x00000007040d7c11 */ /* 0x000fca000b0f0c05 */
[----:B------:R1:W-:Y:S02]  /*61a0*/  STG.E.128 desc[UR38][R12.64], RZ ;  /* 0x000000ff0c007986 */ /* 0x0003e4000c101d26 */
.L_x_574:
[----:B------:R-:W-:Y:S05]  /*61b0*/  BSYNC B0 ;  /* 0x0000000000007941 */ /* 0x000fea0003800000 */
.L_x_573:
[----:B------:R-:W-:Y:S01]  /*61c0*/  ISETP.GE.OR P6, PT, R10, UR8, P0 ;  /* 0x000000080a007c0c */ /* 0x000fe200087c6670 */
[C---:B-1----:R-:W-:Y:S01]  /*61d0*/  IMAD R0, R18.reuse, UR5, RZ ;  /* 0x0000000512007c24 */ /* 0x042fe2000f8e02ff */
[----:B------:R-:W-:Y:S01]  /*61e0*/  ULDC UR8, c[0x0][0x83c] ;  /* 0x00020f0000087ab9 */ /* 0x000fe20000000800 */
[----:B------:R-:W-:Y:S01]  /*61f0*/  BSSY B0, `(.L_x_575) ;  /* 0x0000011000007945 */ /* 0x000fe20003800000 */
[----:B------:R-:W-:-:S04]  /*6200*/  IMAD.WIDE.U32 R12, R18, UR4, R10 ;  /* 0x00000004120c7c25 */ /* 0x000fc8000f8e000a */
[----:B------:R-:W-:-:S05]  /*6210*/  IMAD R19, R19, UR4, R0 ;  /* 0x0000000413137c24 */ /* 0x000fca000f8e0200 */
[----:B------:R-:W-:Y:S05]  /*6220*/  @P6 BRA `(.L_x_576) ;  /* 0x0000000000346947 */ /* 0x000fea0003800000 */
        /* <DEDUP_REMOVED lines=13> */
.L_x_576:
[----:B------:R-:W-:Y:S05]  /*6300*/  BSYNC B0 ;  /* 0x0000000000007941 */ /* 0x000fea0003800000 */
.L_x_575:
[----:B------:R-:W-:Y:S01]  /*6310*/  ISETP.GE.OR P3, PT, R10, UR8, P3 ;  /* 0x000000080a007c0c */ /* 0x000fe20009f66670 */
[----:B------:R-:W-:Y:S01]  /*6320*/  ULDC.64 UR4, c[0x0][0x858] ;  /* 0x0002160000047ab9 */ /* 0x000fe20000000a00 */
[----:B------:R-:W-:Y:S01]  /*6330*/  IMAD.IADD R13, R13, 0x1, R19 ;  /* 0x000000010d0d7824 */ /* 0x000fe200078e0213 */
[----:B------:R-:W-:Y:S01]  /*6340*/  BSSY B0, `(.L_x_577) ;  /* 0x0000015000007945 */ /* 0x000fe20003800000 */
[----:B------:R-:W-:Y:S01]  /*6350*/  IMAD R0, R14, UR4, RZ ;  /* 0x000000040e007c24 */ /* 0x000fe2000f8e02ff */
[C---:B------:R-:W-:Y:S01]  /*6360*/  ISETP.GE.OR P4, PT, R10.reuse, UR8, P4 ;  /* 0x000000080a007c0c */ /* 0x040fe2000a786670 */
[C---:B------:R-:W-:Y:S01]  /*6370*/  IMAD.WIDE.U32 R8, R15.reuse, UR4, R12 ;  /* 0x000000040f087c25 */ /* 0x040fe2000f8e000c */
[C---:B------:R-:W-:Y:S02]  /*6380*/  ISETP.GE.OR P5, PT, R10.reuse, UR8, P5 ;  /* 0x000000080a007c0c */ /* 0x040fe4000afa6670 */
[C---:B------:R-:W-:Y:S01]  /*6390*/  ISETP.GE.OR P2, PT, R10.reuse, UR8, P2 ;  /* 0x000000080a007c0c */ /* 0x040fe20009746670 */
[----:B-1----:R-:W-:Y:S01]  /*63a0*/  IMAD R7, R15, UR5, R0 ;  /* 0x000000050f077c24 */ /* 0x002fe2000f8e0200 */
        /* <DEDUP_REMOVED lines=14> */
.L_x_578:
[----:B------:R-:W-:Y:S05]  /*6490*/  BSYNC B0 ;  /* 0x0000000000007941 */ /* 0x000fea0003800000 */
.L_x_577:
[----:B------:R-:W-:Y:S04]  /*64a0*/  BSSY B0, `(.L_x_579) ;  /* 0x000000f000007945 */ /* 0x000fe80003800000 */
[----:B------:R-:W-:Y:S05]  /*64b0*/  @P4 BRA `(.L_x_580) ;  /* 0x0000000000344947 */ /* 0x000fea0003800000 */
[----:B-1----:R-:W-:Y:S01]  /*64c0*/  IADD3 R11, P3, R2, 0x10, RZ ;  /* 0x00000010020b7810 */ /* 0x002fe20007f7e0ff */
        /* <DEDUP_REMOVED lines=12> */
.L_x_580:
[----:B------:R-:W-:Y:S05]  /*6590*/  BSYNC B0 ;  /* 0x0000000000007941 */ /* 0x000fea0003800000 */
.L_x_579:
        /* <DEDUP_REMOVED lines=15> */
.L_x_582:
[----:B------:R-:W-:Y:S05]  /*6690*/  BSYNC B0 ;  /* 0x0000000000007941 */ /* 0x000fea0003800000 */
.L_x_581:
        /* <DEDUP_REMOVED lines=15> */
.L_x_584:
[----:B------:R-:W-:Y:S05]  /*6790*/  BSYNC B0 ;  /* 0x0000000000007941 */ /* 0x000fea0003800000 */
.L_x_583:
        /* <DEDUP_REMOVED lines=15> */
.L_x_586:
[----:B------:R-:W-:Y:S05]  /*6890*/  BSYNC B0 ;  /* 0x0000000000007941 */ /* 0x000fea0003800000 */
.L_x_585:
[----:B------:R-:W-:Y:S05]  /*68a0*/  @P0 BRA `(.L_x_516) ;  /* 0x0000003800b40947 */ /* 0x000fea0003800000 */
[----:B------:R-:W-:Y:S01]  /*68b0*/  IADD3 R5, P0, R2, 0x50, RZ ;  /* 0x0000005002057810 */ /* 0x000fe20007f1e0ff */
[----:B------:R-:W-:Y:S01]  /*68c0*/  ULDC.64 UR4, c[0x0][0x848] ;  /* 0x0002120000047ab9 */ /* 0x000fe20000000a00 */
[----:B------:R-:W-:-:S03]  /*68d0*/  IMAD.MOV.U32 R2, RZ, RZ, R8 ;  /* 0x000000ffff027224 */ /* 0x000fc600078e0008 */
[----:B------:R-:W-:Y:S02]  /*68e0*/  IMAD.X R0, RZ, RZ, R3, P0 ;  /* 0x000000ffff007224 */ /* 0x000fe400000e0603 */
        /* <DEDUP_REMOVED lines=8> */
[----:B------:R1:W-:Y:S01]  /*6970*/  STG.E.128 desc[UR38][R4.64], RZ ;  /* 0x000000ff04007986 */ /* 0x0003e2000c101d26 */
[----:B------:R-:W-:Y:S05]  /*6980*/  BRA `(.L_x_516) ;  /* 0x00000038007c7947 */ /* 0x000fea0003800000 */
.L_x_511:
[----:B------:R-:W-:-:S08]  /*6990*/  NOP ;  /* 0x0000000000007918 */ /* 0x000fd00000000000 */
[----:B------:R-:W1:-:S00]  /*69a0*/  USETMAXREG.DEALLOC.CTAPOOL 0x20 ;  /* 0x00000020000079c8 */ /* 0x000e4000080e0500 */
[----:B-1----:R-:W-:-:S06]  /*69b0*/  LOP3.LUT R0, R0, 0x3, RZ, 0xc0, !PT ;  /* 0x0000000300007812 */ /* 0x002fcc00078ec0ff */
[----:B------:R-:W1:Y:S02]  /*69c0*/  SHFL.IDX PT, R0, R0, RZ, 0x1f ;  /* 0x00001fff00007589 */ /* 0x000e6400000e0000 */
[----:B-1----:R-:W-:-:S13]  /*69d0*/  ISETP.NE.AND P0, PT, R0, RZ, PT ;  /* 0x000000ff0000720c */ /* 0x002fda0003f05270 */
[----:B------:R-:W-:Y:S05]  /*69e0*/  @!P0 BRA `(.L_x_587) ;  /* 0x0000001000dc8947 */ /* 0x000fea0003800000 */
[----:B------:R-:W-:-:S13]  /*69f0*/  ISETP.NE.AND P0, PT, R0, 0x1, PT ;  /* 0x000000010000780c */ /* 0x000fda0003f05270 */
[----:B------:R-:W-:Y:S05]  /*6a00*/  @P0 BRA `(.L_x_516) ;  /* 0x00000038005c0947 */ /* 0x000fea0003800000 */
[----:B------:R-:W-:Y:S01]  /*6a10*/  ULDC.64 UR4, c[0x0][0x8d8] ;  /* 0x0002360000047ab9 */ /* 0x000fe20000000a00 */
[----:B------:R-:W1:Y:S01]  /*6a20*/  S2UR UR12, SR_CTAID.Z ;  /* 0x00000000000c79c3 */ /* 0x000e620000002700 */
[----:B------:R-:W-:-:S04]  /*6a30*/  ISETP.NE.U32.AND P0, PT, RZ, UR4, PT ;  /* 0x00000004ff007c0c */ /* 0x000fc8000bf05070 */
[----:B------:R-:W-:-:S13]  /*6a40*/  ISETP.NE.AND.EX P0, PT, RZ, UR5, PT, P0 ;  /* 0x00000005ff007c0c */ /* 0x000fda000bf05300 */
[----:B------:R-:W-:Y:S05]  /*6a50*/  @!P0 BRA `(.L_x_588) ;  /* 0x00000000001c8947 */ /* 0x000fea0003800000 */
[----:B------:R-:W-:Y:S02]  /*6a60*/  ULDC.64 UR4, c[0x0][0x8d8] ;  /* 0x0002360000047ab9 */ /* 0x000fe40000000a00 */
[----:B-1----:R-:W-:-:S06]  /*6a70*/  UIMAD.WIDE UR4, UR12, 0x4, UR4 ;  /* 0x000000040c0478a5 */ /* 0x002fcc000f8e0204 */
[----:B------:R-:W-:Y:S02]  /*6a80*/  IMAD.U32 R2, RZ, RZ, UR4 ;  /* 0x00000004ff027e24 */ /* 0x000fe4000f8e00ff */
[----:B------:R-:W-:-:S05]  /*6a90*/  IMAD.U32 R3, RZ, RZ, UR5 ;  /* 0x00000005ff037e24 */ /* 0x000fca000f8e00ff */
[----:B------:R-:W2:Y:S02]  /*6aa0*/  LDG.E R2, desc[UR38][R2.64] ;  /* 0x0000002602027981 */ /* 0x000ea4000c1e1900 */
[----:B--2---:R-:W-:Y:S01]  /*6ab0*/  R2UR UR5, R2 ;  /* 0x00000000020572ca */ /* 0x004fe200000e0000 */
[----:B------:R-:W-:-:S14]  /*6ac0*/  BRA `(.L_x_589) ;  /* 0x0000000000387947 */ /* 0x000fdc0003800000 */
.L_x_588:
[----:B------:R-:W-:Y:S02]  /*6ad0*/  ULDC.64 UR4, c[0x0][0x8d0] ;  /* 0x0002340000047ab9 */ /* 0x000fe40000000a00 */
[----:B------:R-:W-:-:S04]  /*6ae0*/  ISETP.NE.U32.AND P0, PT, RZ, UR4, PT ;  /* 0x00000004ff007c0c */ /* 0x000fc8000bf05070 */
[----:B------:R-:W-:-:S13]  /*6af0*/  ISETP.NE.AND.EX P0, PT, RZ, UR5, PT, P0 ;  /* 0x00000005ff007c0c */ /* 0x000fda000bf05300 */
[----:B------:R-:W-:Y:S05]  /*6b00*/  @!P0 BRA `(.L_x_590) ;  /* 0x0000000000248947 */ /* 0x000fea0003800000 */
[----:B------:R-:W-:Y:S02]  /*6b10*/  ULDC.64 UR4, c[0x0][0x8d0] ;  /* 0x0002340000047ab9 */ /* 0x000fe40000000a00 */
[----:B-1----:R-:W-:-:S06]  /*6b20*/  UIMAD.WIDE UR4, UR12, 0x4, UR4 ;  /* 0x000000040c0478a5 */ /* 0x002fcc000f8e0204 */
[----:B------:R-:W-:Y:S02]  /*6b30*/  IMAD.U32 R2, RZ, RZ, UR4 ;  /* 0x00000004ff027e24 */ /* 0x000fe4000f8e00ff */
[----:B------:R-:W-:-:S05]  /*6b40*/  IMAD.U32 R3, RZ, RZ, UR5 ;  /* 0x00000005ff037e24 */ /* 0x000fca000f8e00ff */
[----:B------:R-:W2:Y:S04]  /*6b50*/  LDG.E R0, desc[UR38][R2.64] ;  /* 0x0000002602007981 */ /* 0x000ea8000c1e1900 */
[----:B------:R-:W2:Y:S02]  /*6b60*/  LDG.E R5, desc[UR38][R2.64+0x4] ;  /* 0x0000042602057981 */ /* 0x000ea4000c1e1900 */
[----:B--2---:R-:W-:-:S05]  /*6b70*/  IMAD.IADD R0, R5, 0x1, -R0 ;  /* 0x0000000105007824 */ /* 0x004fca00078e0a00 */
[----:B------:R-:W-:Y:S01]  /*6b80*/  R2UR UR5, R0 ;  /* 0x00000000000572ca */ /* 0x000fe200000e0000 */
[----:B------:R-:W-:-:S14]  /*6b90*/  BRA `(.L_x_589) ;  /* 0x0000000000047947 */ /* 0x000fdc0003800000 */
.L_x_590:
[----:B------:R-:W-:-:S05]  /*6ba0*/  ULDC UR5, c[0x0][0x8bc] ;  /* 0x00022f0000057ab9 */ /* 0x000fca0000000800 */
.L_x_589:
[----:B------:R-:W2:Y:S02]  /*6bb0*/  S2UR UR4, SR_CTAID.X ;  /* 0x00000000000479c3 */ /* 0x000ea40000002500 */
[----:B--2---:R-:W-:-:S04]  /*6bc0*/  UIMAD UR4, UR4, 0x60, URZ ;  /* 0x00000060040478a4 */ /* 0x004fc8000f8e023f */
[----:B------:R-:W-:-:S04]  /*6bd0*/  UISETP.GE.AND UP0, UPT, UR4, UR5, UPT ;  /* 0x000000050400728c */ /* 0x000fc8000bf06270 */
[----:B-1----:R-:W-:-:S06]  /*6be0*/  USEL UR12, UR12, 0xffffffff, !UP0 ;  /* 0xffffffff0c0c7887 */ /* 0x002fcc000c000000 */
[----:B------:R-:W-:-:S13]  /*6bf0*/  ISETP.LE.AND P0, PT, RZ, UR12, PT ;  /* 0x0000000cff007c0c */ /* 0x000fda000bf03270 */
[----:B------:R-:W-:Y:S05]  /*6c00*/  @!P0 BRA `(.L_x_516) ;  /* 0x0000003400dc8947 */ /* 0x000fea0003800000 */
[----:B------:R-:W-:Y:S02]  /*6c10*/  ULDC.64 UR4, c[0x0][0x770] ;  /* 0x0001dc0000047ab9 */ /* 0x000fe40000000a00 */
[----:B------:R-:W-:-:S04]  /*6c20*/  UISETP.NE.U32.AND UP0, UPT, UR4, URZ, UPT ;  /* 0x0000003f0400728c */ /* 0x000fc8000bf05070 */
[----:B------:R-:W-:-:S03]  /*6c30*/  UISETP.NE.AND.EX UP0, UPT, UR5, URZ, UPT, UP0 ;  /* 0x0000003f0500728c */ /* 0x000fc6000bf05300 */
[----:B------:R-:W-:Y:S02]  /*6c40*/  ULDC.64 UR4, c[0x0][0x770] ;  /* 0x0001dc0000047ab9 */ /* 0x000fe40000000a00 */
[----:B------:R-:W-:Y:S01]  /*6c50*/  UIMAD.WIDE UR4, UR12, 0x4, UR4 ;  /* 0x000000040c0478a5 */ /* 0x000fe2000f8e0204 */
[----:B------:R-:W-:-:S05]  /*6c60*/  PLOP3.LUT P0, PT, PT, PT, UP0, 0x80, 0x0 ;  /* 0x000000000000781c */ /* 0x000fca0003f0f008 */
[----:B------:R-:W-:Y:S02]  /*6c70*/  IMAD.U32 R2, RZ, RZ, UR4 ;  /* 0x00000004ff027e24 */ /* 0x000fe4000f8e00ff */
[----:B------:R-:W-:Y:S01]  /*6c80*/  IMAD.U32 R3, RZ, RZ, UR5 ;  /* 0x00000005ff037e24 */ /* 0x000fe2000f8e00ff */
[----:B------:R-:W-:-:S05]  /*6c90*/  ULDC.64 UR4, c[0x0][0x780] ;  /* 0x0001e00000047ab9 */ /* 0x000fca0000000a00 */
[----:B------:R-:W2:Y:S01]  /*6ca0*/  @P0 LDG.E R6, desc[UR38][R2.64] ;  /* 0x0000002602060981 */ /* 0x000ea2000c1e1900 */
[----:B------:R-:W-:Y:S01]  /*6cb0*/  UISETP.NE.U32.AND UP1, UPT, UR4, URZ, UPT ;  /* 0x0000003f0400728c */ /* 0x000fe2000bf25070 */
[----:B------:R-:W-:-:S03]  /*6cc0*/  ULDC UR6, c[0x0][0x280] ;  /* 0x0000a00000067ab9 */ /* 0x000fc60000000800 */
[----:B------:R-:W-:Y:S01]  /*6cd0*/  UISETP.NE.AND.EX UP1, UPT, UR5, URZ, UPT, UP1 ;  /* 0x0000003f0500728c */ /* 0x000fe2000bf25310 */
[----:B------:R-:W-:-:S05]  /*6ce0*/  IMAD.U32 R0, RZ, RZ, UR6 ;  /* 0x00000006ff007e24 */ /* 0x000fca000f8e00ff */
[----:B------:R-:W-:-:S05]  /*6cf0*/  PLOP3.LUT P1, PT, PT, PT, UP1, 0x80, 0x0 ;  /* 0x000000000000781c */ /* 0x000fca0003f2f018 */
[----:B------:R-:W-:Y:S02]  /*6d00*/  @UP1 ULDC.64 UR4, c[0x0][0x780] ;  /* 0x0001e00000041ab9 */ /* 0x000fe40000000a00 */
[----:B------:R-:W-:-:S06]  /*6d10*/  @UP1 UIMAD.WIDE UR4, UR12, 0x4, UR4 ;  /* 0x000000040c0418a5 */ /* 0x000fcc000f8e0204 */
[----:B------:R-:W-:Y:S02]  /*6d20*/  IMAD.U32 R4, RZ, RZ, UR4 ;  /* 0x00000004ff047e24 */ /* 0x000fe4000f8e00ff */
[----:B------:R-:W-:-:S05]  /*6d30*/  IMAD.U32 R5, RZ, RZ, UR5 ;  /* 0x00000005ff057e24 */ /* 0x000fca000f8e00ff */
[----:B------:R1:W5:Y:S01]  /*6d40*/  @P1 LDG.E R0, desc[UR38][R4.64] ;  /* 0x0000002604001981 */ /* 0x000362000c1e1900 */
[----:B------:R-:W-:Y:S01]  /*6d50*/  PLOP3.LUT P2, PT, PT, PT, UP0, 0x80, 0x0 ;  /* 0x000000000000781c */ /* 0x000fe20003f4f008 */
[----:B------:R-:W3:Y:S02]  /*6d60*/  S2UR UR13, SR_CTAID.Y ;  /* 0x00000000000d79c3 */ /* 0x000ee40000002600 */
[----:B---3--:R-:W-:-:S10]  /*6d70*/  USHF.R.S32.HI UR7, URZ, 0x1f, UR13 ;  /* 0x0000001f3f077899 */ /* 0x008fd4000801140d */
[----:B--2---:R-:W-:-:S13]  /*6d80*/  @P2 R2UR UR4, R6 ;  /* 0x00000000060422ca */ /* 0x004fda00000e0000 */
[----:B------:R-:W-:-:S04]  /*6d90*/  @UP0 ULEA UR4, UR12, UR4, 0x6 ;  /* 0x000000040c040291 */ /* 0x000fc8000f8e303f */
[----:B------:R-:W-:-:S04]  /*6da0*/  @UP0 USHF.R.S32.HI UR5, URZ, 0x1f, UR4 ;  /* 0x0000001f3f050899 */ /* 0x000fc80008011404 */
[----:B------:R-:W-:-:S04]  /*6db0*/  @UP0 ULEA.HI UR5, UR5, UR4, URZ, 0x6 ;  /* 0x0000000405050291 */ /* 0x000fc8000f8f303f */
[----:B------:R-:W-:-:S04]  /*6dc0*/  @UP0 USHF.R.S32.HI UR5, URZ, 0x6, UR5 ;  /* 0x000000063f050899 */ /* 0x000fc80008011405 */
[----:B------:R-:W-:Y:S01]  /*6dd0*/  @UP0 UIMAD UR6, UR5, 0x3000, URZ ;  /* 0x00003000050608a4 */ /* 0x000fe2000f8e023f */
[----:B-1----:R-:W-:Y:S11]  /*6de0*/  @P1 BRA `(.L_x_591) ;  /* 0x0000000000101947 */ /* 0x002ff60003800000 */
[----:B------:R-:W-:Y:S05]  /*6df0*/  @!P0 BRA `(.L_x_591) ;  /* 0x00000000000c8947 */ /* 0x000fea0003800000 */
[----:B------:R-:W2:Y:S04]  /*6e00*/  LDG.E R5, desc[UR38][R2.64] ;  /* 0x0000002602057981 */ /* 0x000ea8000c1e1900 */
[----:B-----5:R-:W2:Y:S02]  /*6e10*/  LDG.E R0, desc[UR38][R2.64+0x4] ;  /* 0x0000042602007981 */ /* 0x020ea4000c1e1900 */
[----:B--2---:R-:W-:-:S07]  /*6e20*/  IMAD.IADD R0, R0, 0x1, -R5 ;  /* 0x0000000100007824 */ /* 0x004fce00078e0a05 */
.L_x_591:
[----:B-----5:R-:W-:Y:S01]  /*6e30*/  ISETP.GE.AND P0, PT, R0, 0x1, PT ;  /* 0x000000010000780c */ /* 0x020fe20003f06270 */
[----:B------:R-:W-:Y:S01]  /*6e40*/  @UP0 USHF.R.S32.HI UR8, URZ, 0x1f, UR6 ;  /* 0x0000001f3f080899 */ /* 0x000fe20008011406 */
[----:B------:R-:W-:Y:S01]  /*6e50*/  UMOV UR4, URZ ;  /* 0x0000003f00047c82 */ /* 0x000fe20008000000 */
[----:B------:R-:W-:Y:S01]  /*6e60*/  UMOV UR5, URZ ;  /* 0x0000003f00057c82 */ /* 0x000fe20008000000 */
[----:B------:R-:W-:-:S04]  /*6e70*/  @UP0 UMOV UR4, UR6 ;  /* 0x0000000600040c82 */ /* 0x000fc80008000000 */
[----:B------:R-:W-:-:S05]  /*6e80*/  @UP0 UMOV UR5, UR8 ;  /* 0x0000000800050c82 */ /* 0x000fca0008000000 */
[----:B------:R-:W-:Y:S05]  /*6e90*/  @!P0 BRA `(.L_x_516) ;  /* 0x0000003400388947 */ /* 0x000fea0003800000 */
[----:B------:R-:W-:Y:S01]  /*6ea0*/  ULDC.64 UR8, c[0x0][0x2d8] ;  /* 0x0000b60000087ab9 */ /* 0x000fe20000000a00 */
[C---:B------:R-:W-:Y:S01]  /*6eb0*/  VIADD R2, R0.reuse, 0x3f ;  /* 0x0000003f00027836 */ /* 0x040fe20000000000 */
[----:B------:R-:W-:Y:S01]  /*6ec0*/  UIMAD UR7, UR7, UR8, URZ ;  /* 0x00000008070772a4 */ /* 0x000fe2000f8e023f */
[----:B------:R-:W-:Y:S01]  /*6ed0*/  ISETP.GE.AND P1, PT, R0, 0x41, PT ;  /* 0x000000410000780c */ /* 0x000fe20003f26270 */
[----:B------:R-:W-:Y:S02]  /*6ee0*/  USHF.R.S32.HI UR6, URZ, 0x1f, UR12 ;  /* 0x0000001f3f067899 */ /* 0x000fe4000801140c */
[----:B------:R-:W-:Y:S01]  /*6ef0*/  UIMAD.WIDE.U32 UR10, UR13, UR8, URZ ;  /* 0x000000080d0a72a5 */ /* 0x000fe2000f8e003f */
[----:B------:R-:W-:Y:S01]  /*6f00*/  SHF.R.S32.HI R3, RZ, 0x1f, R2 ;  /* 0x0000001fff037819 */ /* 0x000fe20000011402 */
[----:B------:R-:W-:Y:S02]  /*6f10*/  UIMAD UR7, UR13, UR9, UR7 ;  /* 0x000000090d0772a4 */ /* 0x000fe4000f8e0207 */
[----:B------:R-:W-:Y:S01]  /*6f20*/  UIADD3 UR8, UP1, UR4, UR10, URZ ;  /* 0x0000000a04087290 */ /* 0x000fe2000ff3e03f */
[----:B------:R-:W-:Y:S01]  /*6f30*/  LEA.HI R3, R3, R2, RZ, 0x6 ;  /* 0x0000000203037211 */ /* 0x000fe200078f30ff */
[----:B------:R-:W-:-:S02]  /*6f40*/  UIADD3 UR7, UR11, UR7, URZ ;  /* 0x000000070b077290 */ /* 0x000fc4000fffe03f */
[----:B------:R-:W-:Y:S01]  /*6f50*/  USEL UR6, UR6, URZ, !UP0 ;  /* 0x0000003f06067287 */ /* 0x000fe2000c000000 */
[----:B------:R-:W-:Y:S01]  /*6f60*/  SHF.R.S32.HI R3, RZ, 0x6, R3 ;  /* 0x00000006ff037819 */ /* 0x000fe20000011403 */
[----:B------:R-:W-:Y:S01]  /*6f70*/  ULDC.64 UR14, c[0x0][0x2e0] ;  /* 0x0000b800000e7ab9 */ /* 0x000fe20000000a00 */
[----:B------:R-:W-:Y:S02]  /*6f80*/  USEL UR13, UR12, URZ, !UP0 ;  /* 0x0000003f0c0d7287 */ /* 0x000fe4000c000000 */
[----:B------:R-:W-:Y:S01]  /*6f90*/  UIADD3.X UR9, UR5, UR7, URZ, UP1, !UPT ;  /* 0x0000000705097290 */ /* 0x000fe20008ffe43f */
[----:B------:R-:W-:Y:S01]  /*6fa0*/  VIMNMX R3, R3, 0x1, !PT ;  /* 0x0000000103037848 */ /* 0x000fe20007fe0100 */
[----:B------:R-:W-:Y:S02]  /*6fb0*/  UIMAD UR6, UR6, UR14, URZ ;  /* 0x0000000e060672a4 */ /* 0x000fe4000f8e023f */
[----:B------:R-:W-:Y:S01]  /*6fc0*/  UIMAD.WIDE.U32 UR8, UR13, UR14, UR8 ;  /* 0x0000000e0d0872a5 */ /* 0x000fe2000f8e0008 */
[----:B------:R-:W-:Y:S01]  /*6fd0*/  LOP3.LUT R2, R3, 0x1, RZ, 0xc0, !PT ;  /* 0x0000000103027812 */ /* 0x000fe200078ec0ff */
[----:B------:R-:W-:Y:S01]  /*6fe0*/  UIMAD UR12, UR13, UR15, UR6 ;  /* 0x0000000f0d0c72a4 */ /* 0x000fe2000f8e0206 */
[----:B------:R-:W-:-:S03]  /*6ff0*/  ELECT P0, URZ, PT ;  /* 0x00000000003f782f */ /* 0x000fc60003800000 */
[----:B------:R-:W-:Y:S01]  /*7000*/  UIADD3 UR21, UR9, UR12, URZ ;  /* 0x0000000c09157290 */ /* 0x000fe2000fffe03f */
[----:B------:R-:W-:Y:S01]  /*7010*/  UMOV UR6, URZ ;  /* 0x0000003f00067c82 */ /* 0x000fe20008000000 */
[----:B------:R-:W-:Y:S10]  /*7020*/  @!P1 BRA `(.L_x_592) ;  /* 0x0000000800309947 */ /* 0x000ff40003800000 */
[----:B------:R-:W-:Y:S01]  /*7030*/  UMOV UR6, UR10 ;  /* 0x0000000a00067c82 */ /* 0x000fe20008000000 */
[----:B------:R-:W-:Y:S01]  /*7040*/  ULDC.64 UR10, c[0x0][0x2c0] ;  /* 0x0000b000000a7ab9 */ /* 0x000fe20000000a00 */
[----:B------:R-:W-:Y:S01]  /*7050*/  UIMAD.WIDE.U32 UR6, UR13, UR14, UR6 ;  /* 0x0000000e0d0672a5 */ /* 0x000fe2000f8e0006 */
[----:B------:R-:W-:Y:S01]  /*7060*/  IMAD.IADD R0, R3, 0x1, -R2 ;  /* 0x0000000103007824 */ /* 0x000fe200078e0a02 */
[----:B------:R-:W-:Y:S02]  /*7070*/  ULDC.64 UR24, c[0x0][0x2c0] ;  /* 0x0000b00000187ab9 */ /* 0x000fe40000000a00 */
[----:B------:R-:W-:-:S04]  /*7080*/  UIADD3 UR19, UP0, UR4, UR6, URZ ;  /* 0x0000000604137290 */ /* 0x000fc8000ff1e03f */
[----:B------:R-:W-:Y:S02]  /*7090*/  UIADD3.X UR4, UR5, UR12, UR7, UP0, !UPT ;  /* 0x0000000c05047290 */ /* 0x000fe400087fe407 */
[----:B------:R-:W-:Y:S01]  /*70a0*/  ULEA UR18, UP0, UR19, UR10, 0x2 ;  /* 0x0000000a13127291 */ /* 0x000fe2000f80103f */
[----:B------:R-:W-:-:S03]  /*70b0*/  UMOV UR5, URZ ;  /* 0x0000003f00057c82 */ /* 0x000fc60008000000 */
[----:B------:R-:W-:Y:S02]  /*70c0*/  ULEA.HI.X UR19, UR19, UR11, UR4, 0x2, UP0 ;  /* 0x0000000b13137291 */ /* 0x000fe400080f1404 */
[----:B------:R-:W-:Y:S02]  /*70d0*/  UIADD3 UR10, UP0, UR18, 0x4000, URZ ;  /* 0x00004000120a7890 */ /* 0x000fe4000ff1e03f */
[----:B------:R-:W-:Y:S02]  /*70e0*/  UIADD3 UR12, UP1, UR18, 0x8000, URZ ;  /* 0x00008000120c7890 */ /* 0x000fe4000ff3e03f */
[----:B------:R-:W-:Y:S02]  /*70f0*/  UIADD3 UR14, UP2, UR18, 0xc000, URZ ;  /* 0x0000c000120e7890 */ /* 0x000fe4000ff5e03f */
[----:B------:R-:W-:Y:S02]  /*7100*/  UIADD3 UR16, UP3, UR18, 0x10000, URZ ;  /* 0x0001000012107890 */ /* 0x000fe4000ff7e03f */
[----:B------:R-:W-:-:S02]  /*7110*/  UIADD3 UR18, UP4, UR18, 0x14000, URZ ;  /* 0x0001400012127890 */ /* 0x000fc4000ff9e03f */
[----:B------:R-:W-:Y:S02]  /*7120*/  UIADD3.X UR11, URZ, UR19, URZ, UP0, !UPT ;  /* 0x000000133f0b7290 */ /* 0x000fe400087fe43f */
[----:B------:R-:W-:Y:S02]  /*7130*/  UIADD3.X UR13, URZ, UR19, URZ, UP1, !UPT ;  /* 0x000000133f0d7290 */ /* 0x000fe40008ffe43f */
[----:B------:R-:W-:Y:S02]  /*7140*/  UIADD3.X UR15, URZ, UR19, URZ, UP2, !UPT ;  /* 0x000000133f0f7290 */ /* 0x000fe400097fe43f */
[----:B------:R-:W-:Y:S02]  /*7150*/  UIADD3.X UR17, URZ, UR19, URZ, UP3, !UPT ;  /* 0x000000133f117290 */ /* 0x000fe40009ffe43f */
[----:B------:R-:W-:Y:S01]  /*7160*/  UIADD3.X UR19, URZ, UR19, URZ, UP4, !UPT ;  /* 0x000000133f137290 */ /* 0x000fe2000a7fe43f */
[----:B------:R-:W-:-:S11]  /*7170*/  UMOV UR4, URZ ;  /* 0x0000003f00047c82 */ /* 0x000fd60008000000 */
.L_x_613:
        /* <DEDUP_REMOVED lines=23> */
.L_x_594:
[----:B------:R-:W-:Y:S05]  /*72f0*/  BSYNC B0 ;  /* 0x0000000000007941 */ /* 0x000fea0003800000 */
.L_x_593:
        /* <DEDUP_REMOVED lines=12> */
.L_x_596:
[----:B------:R-:W-:Y:S05]  /*73c0*/  BSYNC B0 ;  /* 0x0000000000007941 */ /* 0x000fea0003800000 */
.L_x_595:
        /* <DEDUP_REMOVED lines=13> */
.L_x_598:
[----:B------:R-:W-:Y:S05]  /*74a0*/  BSYNC B0 ;  /* 0x0000000000007941 */ /* 0x000fea0003800000 */
.L_x_597:
[----:B------:R-:W-:Y:S06]  /*74b0*/  BAR.ARV 0xa, 0xa0 ;  /* 0x0282800000007b1d */ /* 0x000fec0000002000 */
[----:B------:R-:W-:Y:S04]  /*74c0*/  BSSY B0, `(.L_x_599) ;  /* 0x0000003000007945 */ /* 0x000fe80003800000 */
[----:B------:R-:W-:Y:S05]  /*74d0*/  @!P0 BRA `(.L_x_600) ;  /* 0x0000000000048947 */ /* 0x000fea0003800000 */
[----:B------:R-:W-:-:S04]  /*74e0*/  DEPBAR.LE SB0, 0x1 ;  /* 0x000080400000791a */ /* 0x000fc80000000000 */
.L_x_600:
[----:B------:R-:W-:Y:S05]  /*74f0*/  BSYNC B0 ;  /* 0x0000000000007941 */ /* 0x000fea0003800000 */
.L_x_599:
[----:B------:R-:W-:Y:S06]  /*7500*/  BAR.ARV 0xb, 0xa0 ;  /* 0x02c2800000007b1d */ /* 0x000fec0000002000 */
[----:B------:R-:W-:Y:S04]  /*7510*/  BSSY B0, `(.L_x_601) ;  /* 0x0000003000007945 */ /* 0x000fe80003800000 */
[----:B------:R-:W-:Y:S05]  /*7520*/  @!P0 BRA `(.L_x_602) ;  /* 0x0000000000048947 */ /* 0x000fea0003800000 */
[----:B------:R-:W-:-:S04]  /*7530*/  DEPBAR.LE SB0, 0x0 ;  /* 0x000080000000791a */ /* 0x000fc80000000000 */
.L_x_602:
[----:B------:R-:W-:Y:S05]  /*7540*/  BSYNC B0 ;  /* 0x0000000000007941 */ /* 0x000fea0003800000 */
.L_x_601:
        /* <DEDUP_REMOVED lines=13> */
.L_x_604:
[----:B------:R-:W-:Y:S05]  /*7620*/  BSYNC B0 ;  /* 0x0000000000007941 */ /* 0x000fea0003800000 */
.L_x_603:
        /* <DEDUP_REMOVED lines=12> */
.L_x_606:
[----:B------:R-:W-:Y:S05]  /*76f0*/  BSYNC B0 ;  /* 0x0000000000007941 */ /* 0x000fea0003800000 */
.L_x_605:
        /* <DEDUP_REMOVED lines=13> */
.L_x_608:
[----:B------:R-:W-:Y:S05]  /*77d0*/  BSYNC B0 ;  /* 0x0000000000007941 */ /* 0x000fea0003800000 */
.L_x_607:
[----:B------:R-:W-:Y:S06]  /*77e0*/  BAR.ARV 0xa, 0xa0 ;  /* 0x0282800000007b1d */ /* 0x000fec0000002000 */
[----:B------:R-:W-:Y:S04]  /*77f0*/  BSSY B0, `(.L_x_609) ;  /* 0x0000003000007945 */ /* 0x000fe80003800000 */
[----:B------:R-:W-:Y:S05]  /*7800*/  @!P0 BRA `(.L_x_610) ;  /* 0x0000000000048947 */ /* 0x000fea0003800000 */
[----:B------:R-:W-:-:S04]  /*7810*/  DEPBAR.LE SB0, 0x1 ;  /* 0x000080400000791a */ /* 0x000fc80000000000 */
.L_x_610:
[----:B------:R-:W-:Y:S05]  /*7820*/  BSYNC B0 ;  /* 0x0000000000007941 */ /* 0x000fea0003800000 */
.L_x_609:
[----:B------:R-:W-:Y:S01]  /*7830*/  VIADD R0, R0, 0xfffffffe ;  /* 0xfffffffe00007836 */ /* 0x000fe20000000000 */
[----:B------:R-:W-:Y:S06]  /*7840*/  BAR.ARV 0xb, 0xa0 ;  /* 0x02c2800000007b1d */ /* 0x000fec0000002000 */
[----:B------:R-:W-:Y:S01]  /*7850*/  BSSY B0, `(.L_x_611) ;  /* 0x0000004000007945 */ /* 0x000fe20003800000 */
[----:B------:R-:W-:-:S03]  /*7860*/  ISETP.NE.AND P1, PT, R0, RZ, PT ;  /* 0x000000ff0000720c */ /* 0x000fc60003f25270 */
[----:B------:R-:W-:Y:S10]  /*7870*/  @!P0 BRA `(.L_x_612) ;  /* 0x0000000000048947 */ /* 0x000ff40003800000 */
[----:B------:R-:W-:-:S04]  /*7880*/  DEPBAR.LE SB0, 0x0 ;  /* 0x000080000000791a */ /* 0x000fc80000000000 */
.L_x_612:
[----:B------:R-:W-:Y:S05]  /*7890*/  BSYNC B0 ;  /* 0x0000000000007941 */ /* 0x000fea0003800000 */
.L_x_611:
[----:B------:R-:W-:Y:S06]  /*78a0*/  BAR.ARV 0xc, 0xa0 ;  /* 0x0302800000007b1d */ /* 0x000fec0000002000 */
[----:B------:R-:W-:Y:S02]  /*78b0*/  UIADD3 UR5, UR5, 0x2, URZ ;  /* 0x0000000205057890 */ /* 0x000fe4000fffe03f */
[----:B------:R-:W-:Y:S01]  /*78c0*/  UIADD3 UR4, UR4, 0x1, URZ ;  /* 0x0000000104047890 */ /* 0x000fe2000fffe03f */
[----:B------:R-:W-:Y:S11]  /*78d0*/  @P1 BRA `(.L_x_613) ;  /* 0xfffffff800281947 */ /* 0x000ff6000383ffff */
[----:B------:R-:W-:-:S12]  /*78e0*/  UIADD3 UR6, UR20, 0x6000, URZ ;  /* 0x0000600014067890 */ /* 0x000fd8000fffe03f */
.L_x_592:
        /* <DEDUP_REMOVED lines=10> */
[----:B------:R-:W-:Y:S01]  /*7990*/  ULEA UR4, UP0, UR11, UR4, 0x2 ;  /* 0x000000040b047291 */ /* 0x000fe2000f80103f */
[----:B------:R-:W-:-:S03]  /*79a0*/  UMOV UR13, 0x14f00000 ;  /* 0x14f00000000d7882 */ /* 0x000fc60000000000 */
[----:B------:R-:W-:-:S03]  /*79b0*/  ULEA.HI.X UR5, UR11, UR5, UR12, 0x2, UP0 ;  /* 0x000000050b057291 */ /* 0x000fc600080f140c */
[----:B------:R-:W-:Y:S01]  /*79c0*/  UMOV UR12, 0x0 ;  /* 0x00000000000c7882 */ /* 0x000fe20000000000 */
[----:B-1----:R-:W-:-:S03]  /*79d0*/  ULEA UR7, UR10, UR7, 0x18 ;  /* 0x000000070a077291 */ /* 0x002fc6000f8ec03f */
[----:B------:R-:W-:Y:S01]  /*79e0*/  UMOV UR10, 0x400 ;  /* 0x00000400000a7882 */ /* 0x000fe20000000000 */
[----:B------:R-:W-:-:S09]  /*79f0*/  UIADD3 UR7, UR7, 0x12000, URZ ;  /* 0x0001200007077890 */ /* 0x000fd2000fffe03f */
[----:B------:R1:W-:Y:S02]  /*7a00*/  UBLKRED.G.S.ADD.F32.RN [UR4], [UR7], UR10, desc[UR12] ;  /* 0x00000c04070073bb */ /* 0x0003e400080a140a */
[----:B-1----:R0:W-:Y:S02]  /*7a10*/  UTMACMDFLUSH ;  /* 0x00000000000079b7 */ /* 0x0021e40000000000 */
.L_x_615:
[----:B------:R-:W-:Y:S05]  /*7a20*/  BSYNC B0 ;  /* 0x0000000000007941 */ /* 0x000fea0003800000 */
.L_x_614:
[----:B------:R-:W-:Y:S06]  /*7a30*/  BAR.SYNC.DEFER_BLOCKING 0xe, 0xa0 ;  /* 0x0382800000007b1d */ /* 0x000fec0000010000 */
[----:B------:R-:W-:Y:S04]  /*7a40*/  BSSY B0, `(.L_x_616) ;  /* 0x0000011000007945 */ /* 0x000fe80003800000 */
[----:B------:R-:W-:Y:S05]  /*7a50*/  @!P0 BRA `(.L_x_617) ;  /* 0x00000000003c8947 */ /* 0x000fea0003800000 */
[----:B------:R-:W1:Y:S01]  /*7a60*/  S2UR UR7, SR_CgaCtaId ;  /* 0x00000000000779c3 */ /* 0x000e620000008800 */
[----:B------:R-:W-:Y:S01]  /*7a70*/  UIADD3 UR4, UR6, 0x1000, URZ ;  /* 0x0000100006047890 */ /* 0x000fe2000fffe03f */
[----:B------:R-:W-:Y:S01]  /*7a80*/  UMOV UR5, 0x400 ;  /* 0x0000040000057882 */ /* 0x000fe20000000000 */
[----:B------:R-:W-:Y:S02]  /*7a90*/  ULDC.64 UR10, c[0x0][0x2c0] ;  /* 0x0000b000000a7ab9 */ /* 0x000fe40000000a00 */
[----:B------:R-:W-:Y:S01]  /*7aa0*/  UIADD3 UR12, UP0, UR4, UR8, URZ ;  /* 0x00000008040c7290 */ /* 0x000fe2000ff1e03f */
[----:B------:R-:W-:Y:S01]  /*7ab0*/  UMOV UR13, 0x14f00000 ;  /* 0x14f00000000d7882 */ /* 0x000fe20000000000 */
[----:B-1----:R-:W-:Y:S02]  /*7ac0*/  ULEA UR7, UR7, UR5, 0x18 ;  /* 0x0000000507077291 */ /* 0x002fe4000f8ec03f */
[----:B------:R-:W-:Y:S02]  /*7ad0*/  ULEA.HI.X.SX32 UR5, UR4, UR21, 0x1, UP0 ;  /* 0x0000001504057291 */ /* 0x000fe400080f0e3f */
[----:B------:R-:W-:-:S02]  /*7ae0*/  ULEA UR4, UP0, UR12, UR10, 0x2 ;  /* 0x0000000a0c047291 */ /* 0x000fc4000f80103f */
[----:B------:R-:W-:Y:S02]  /*7af0*/  UIADD3 UR7, UR7, 0x16000, URZ ;  /* 0x0001600007077890 */ /* 0x000fe4000fffe03f */
[----:B------:R-:W-:Y:S01]  /*7b00*/  ULEA.HI.X UR5, UR12, UR11, UR5, 0x2, UP0 ;  /* 0x0000000b0c057291 */ /* 0x000fe200080f1405 */
[----:B------:R-:W-:Y:S02]  /*7b10*/  UMOV UR10, 0x400 ;  /* 0x00000400000a7882 */ /* 0x000fe40000000000 */
[----:B------:R-:W-:-:S06]  /*7b20*/  UMOV UR12, 0x0 ;  /* 0x00000000000c7882 */ /* 0x000fcc0000000000 */
[----:B------:R1:W-:Y:S02]  /*7b30*/  UBLKRED.G.S.ADD.F32.RN [UR4], [UR7], UR10, desc[UR12] ;  /* 0x00000c04070073bb */ /* 0x0003e400080a140a */
[----:B-1----:R0:W-:Y:S02]  /*7b40*/  UTMACMDFLUSH ;  /* 0x00000000000079b7 */ /* 0x0021e40000000000 */
.L_x_617:
[----:B------:R-:W-:Y:S05]  /*7b50*/  BSYNC B0 ;  /* 0x0000000000007941 */ /* 0x000fea0003800000 */
.L_x_616:
        /* <DEDUP_REMOVED lines=16> */
[----:B------:R1:W-:Y:S01]  /*7c60*/  UBLKRED.G.S.ADD.F32.RN [UR4], [UR7], UR10, desc[UR12] ;  /* 0x00000c04070073bb */ /* 0x0003e200080a140a */
[----:B------:R0:W-:Y:S01]  /*7c70*/  UTMACMDFLUSH ;  /* 0x00000000000079b7 */ /* 0x0001e20000000000 */
[----:B-1----:R-:W-:-:S04]  /*7c80*/  DEPBAR.LE SB0, 0x2 ;  /* 0x000080800000791a */ /* 0x002fc80000000000 */
.L_x_619:
[----:B------:R-:W-:Y:S05]  /*7c90*/  BSYNC B0 ;  /* 0x0000000000007941 */ /* 0x000fea0003800000 */
.L_x_618:
[----:B------:R-:W-:Y:S06]  /*7ca0*/  BAR.ARV 0xa, 0xa0 ;  /* 0x0282800000007b1d */ /* 0x000fec0000002000 */
[----:B------:R-:W-:Y:S04]  /*7cb0*/  BSSY B0, `(.L_x_620) ;  /* 0x0000003000007945 */ /* 0x000fe80003800000 */
[----:B------:R-:W-:Y:S05]  /*7cc0*/  @!P0 BRA `(.L_x_621) ;  /* 0x0000000000048947 */ /* 0x000fea0003800000 */
[----:B------:R-:W-:-:S04]  /*7cd0*/  DEPBAR.LE SB0, 0x1 ;  /* 0x000080400000791a */ /* 0x000fc80000000000 */
.L_x_621:
[----:B------:R-:W-:Y:S05]  /*7ce0*/  BSYNC B0 ;  /* 0x0000000000007941 */ /* 0x000fea0003800000 */
.L_x_620:
[----:B------:R-:W-:Y:S06]  /*7cf0*/  BAR.ARV 0xb, 0xa0 ;  /* 0x02c2800000007b1d */ /* 0x000fec0000002000 */
[----:B------:R-:W-:Y:S04]  /*7d00*/  BSSY B0, `(.L_x_622) ;  /* 0x0000003000007945 */ /* 0x000fe80003800000 */
[----:B------:R-:W-:Y:S05]  /*7d10*/  @!P0 BRA `(.L_x_623) ;  /* 0x0000000000048947 */ /* 0x000fea0003800000 */
[----:B------:R-:W-:-:S04]  /*7d20*/  DEPBAR.LE SB0, 0x0 ;  /* 0x000080000000791a */ /* 0x000fc80000000000 */
.L_x_623:
[----:B------:R-:W-:Y:S05]  /*7d30*/  BSYNC B0 ;  /* 0x0000000000007941 */ /* 0x000fea0003800000 */
.L_x_622:
[----:B------:R-:W-:Y:S06]  /*7d40*/  BAR.ARV 0xc, 0xa0 ;  /* 0x0302800000007b1d */ /* 0x000fec0000002000 */
[----:B------:R-:W-:Y:S05]  /*7d50*/  BRA `(.L_x_516) ;  /* 0x0000002400887947 */ /* 0x000fea0003800000 */
.L_x_587:
[----:B------:R-:W-:Y:S01]  /*7d60*/  ULDC.64 UR4, c[0x0][0x8d8] ;  /* 0x0002360000047ab9 */ /* 0x000fe20000000a00 */
[----:B------:R-:W1:Y:S01]  /*7d70*/  S2R R11, SR_CTAID.Z ;  /* 0x00000000000b7919 */ /* 0x000e620000002700 */
[----:B------:R-:W-:Y:S01]  /*7d80*/  ISETP.NE.U32.AND P0, PT, RZ, UR4, PT ;  /* 0x00000004ff007c0c */ /* 0x000fe2000bf05070 */
[----:B------:R-:W2:Y:S03]  /*7d90*/  S2UR UR28, SR_CTAID.Y ;  /* 0x00000000001c79c3 */ /* 0x000ea60000002600 */
[----:B------:R-:W-:-:S13]  /*7da0*/  ISETP.NE.AND.EX P0, PT, RZ, UR5, PT, P0 ;  /* 0x00000005ff007c0c */ /* 0x000fda000bf05300 */
[----:B------:R-:W-:Y:S05]  /*7db0*/  @!P0 BRA `(.L_x_624) ;  /* 0x0000000000108947 */ /* 0x000fea0003800000 */
[----:B------:R-:W1:Y:S02]  /*7dc0*/  LDC.64 R2, c[0x0][0x8d8] ;  /* 0x00023600ff027b82 */ /* 0x000e640000000a00 */
[----:B-1----:R-:W-:-:S05]  /*7dd0*/  IMAD.WIDE R2, R11, 0x4, R2 ;  /* 0x000000040b027825 */ /* 0x002fca00078e0202 */
[----:B------:R1:W5:Y:S01]  /*7de0*/  LDG.E R0, desc[UR38][R2.64] ;  /* 0x0000002602007981 */ /* 0x000362000c1e1900 */
[----:B------:R-:W-:Y:S05]  /*7df0*/  BRA `(.L_x_625) ;  /* 0x00000000002c7947 */ /* 0x000fea0003800000 */
.L_x_624:
[----:B------:R-:W-:Y:S02]  /*7e00*/  ULDC.64 UR4, c[0x0][0x8d0] ;  /* 0x0002340000047ab9 */ /* 0x000fe40000000a00 */
[----:B------:R-:W-:-:S04]  /*7e10*/  ISETP.NE.U32.AND P0, PT, RZ, UR4, PT ;  /* 0x00000004ff007c0c */ /* 0x000fc8000bf05070 */
[----:B------:R-:W-:-:S13]  /*7e20*/  ISETP.NE.AND.EX P0, PT, RZ, UR5, PT, P0 ;  /* 0x00000005ff007c0c */ /* 0x000fda000bf05300 */
[----:B------:R-:W-:Y:S05]  /*7e30*/  @!P0 BRA `(.L_x_626) ;  /* 0x0000000000188947 */ /* 0x000fea0003800000 */
[----:B------:R-:W1:Y:S02]  /*7e40*/  LDC.64 R2, c[0x0][0x8d0] ;  /* 0x00023400ff027b82 */ /* 0x000e640000000a00 */
[----:B-1----:R-:W-:-:S05]  /*7e50*/  IMAD.WIDE R2, R11, 0x4, R2 ;  /* 0x000000040b027825 */ /* 0x002fca00078e0202 */
[----:B------:R-:W3:Y:S04]  /*7e60*/  LDG.E R0, desc[UR38][R2.64] ;  /* 0x0000002602007981 */ /* 0x000ee8000c1e1900 */
[----:B------:R-:W3:Y:S02]  /*7e70*/  LDG.E R5, desc[UR38][R2.64+0x4] ;  /* 0x0000042602057981 */ /* 0x000ee4000c1e1900 */
[----:B---3--:R-:W-:Y:S01]  /*7e80*/  IMAD.IADD R0, R5, 0x1, -R0 ;  /* 0x0000000105007824 */ /* 0x008fe200078e0a00 */
[----:B------:R-:W-:Y:S06]  /*7e90*/  BRA `(.L_x_625) ;  /* 0x0000000000047947 */ /* 0x000fec0003800000 */
.L_x_626:
[----:B------:R-:W3:Y:S02]  /*7ea0*/  LDC R0, c[0x0][0x8bc] ;  /* 0x00022f00ff007b82 */ /* 0x000ee40000000800 */
.L_x_625:
[----:B------:R-:W4:Y:S01]  /*7eb0*/  S2R R9, SR_CTAID.X ;  /* 0x0000000000097919 */ /* 0x000f220000002500 */
[----:B------:R-:W-:Y:S02]  /*7ec0*/  IMAD.MOV.U32 R5, RZ, RZ, RZ ;  /* 0x000000ffff057224 */ /* 0x000fe400078e00ff */
[----:B------:R-:W-:Y:S02]  /*7ed0*/  IMAD.MOV.U32 R4, RZ, RZ, 0x1 ;  /* 0x00000001ff047424 */ /* 0x000fe400078e00ff */
[----:B----4-:R-:W-:-:S05]  /*7ee0*/  IMAD R9, R9, 0x60, RZ ;  /* 0x0000006009097824 */ /* 0x010fca00078e02ff */
[----:B---3-5:R-:W-:Y:S01]  /*7ef0*/  ISETP.GE.AND P0, PT, R9, R0, PT ;  /* 0x000000000900720c */ /* 0x028fe20003f06270 */
[----:B------:R-:W-:-:S03]  /*7f00*/  IMAD.MOV.U32 R0, RZ, RZ, 0x1 ;  /* 0x00000001ff007424 */ /* 0x000fc600078e00ff */
[----:B-1----:R-:W-:-:S04]  /*7f10*/  SEL R11, R11, 0xffffffff, !P0 ;  /* 0xffffffff0b0b7807 */ /* 0x002fc80004000000 */
[----:B------:R-:W-:-:S13]  /*7f20*/  ISETP.GE.AND P0, PT, R11, RZ, PT ;  /* 0x000000ff0b00720c */ /* 0x000fda0003f06270 */
[----:B------:R-:W-:Y:S05]  /*7f30*/  @!P0 BRA `(.L_x_627) ;  /* 0x0000002000908947 */ /* 0x000fea0003800000 */
[----:B------:R-:W1:Y:S08]  /*7f40*/  LDC.64 R4, c[0x0][0x778] ;  /* 0x0001de00ff047b82 */ /* 0x000e700000000a00 */
[----:B------:R-:W3:Y:S08]  /*7f50*/  LDC.64 R6, c[0x0][0x780] ;  /* 0x0001e000ff067b82 */ /* 0x000ef00000000a00 */
[----:B------:R-:W4:Y:S01]  /*7f60*/  LDC.64 R12, c[0x0][0x770] ;  /* 0x0001dc00ff0c7b82 */ /* 0x000f220000000a00 */
[----:B-1----:R-:W-:-:S07]  /*7f70*/  ISETP.NE.U32.AND P0, PT, R4, RZ, PT ;  /* 0x000000ff0400720c */ /* 0x002fce0003f05070 */
[----:B------:R-:W1:Y:S01]  /*7f80*/  LDC.64 R2, c[0x0][0x770] ;  /* 0x0001dc00ff027b82 */ /* 0x000e620000000a00 */
[----:B------:R-:W-:Y:S02]  /*7f90*/  ISETP.NE.AND.EX P0, PT, R5, RZ, PT, P0 ;  /* 0x000000ff0500720c */ /* 0x000fe40003f05300 */
[----:B---3--:R-:W-:-:S04]  /*7fa0*/  ISETP.NE.U32.AND P2, PT, R6, RZ, PT ;  /* 0x000000ff0600720c */ /* 0x008fc80003f45070 */
[----:B------:R-:W-:Y:S02]  /*7fb0*/  ISETP.NE.AND.EX P2, PT, R7, RZ, PT, P2 ;  /* 0x000000ff0700720c */ /* 0x000fe40003f45320 */
[----:B----4-:R-:W-:-:S05]  /*7fc0*/  ISETP.NE.U32.AND P1, PT, R12, RZ, PT ;  /* 0x000000ff0c00720c */ /* 0x010fca0003f25070 */
[----:B------:R-:W3:Y:S01]  /*7fd0*/  @P0 LDC.64 R4, c[0x0][0x778] ;  /* 0x0001de00ff040b82 */ /* 0x000ee20000000a00 */
[----:B------:R-:W-:-:S07]  /*7fe0*/  ISETP.NE.AND.EX P1, PT, R13, RZ, PT, P1 ;  /* 0x000000ff0d00720c */ /* 0x000fce0003f25310 */
[----:B------:R-:W4:Y:S01]  /*7ff0*/  @P2 LDC.64 R6, c[0x0][0x780] ;  /* 0x0001e000ff062b82 */ /* 0x000f220000000a00 */
[----:B-1----:R-:W-:-:S05]  /*8000*/  IMAD.WIDE R2, R11, 0x4, R2 ;  /* 0x000000040b027825 */ /* 0x002fca00078e0202 */
[----:B------:R-:W2:Y:S01]  /*8010*/  @P1 LDG.E R18, desc[UR38][R2.64] ;  /* 0x0000002602121981 */ /* 0x000ea2000c1e1900 */
[----:B------:R-:W-:Y:S01]  /*8020*/  IMAD.MOV.U32 R10, RZ, RZ, RZ ;  /* 0x000000ffff0a7224 */ /* 0x000fe200078e00ff */
[----:B------:R-:W-:Y:S02]  /*8030*/  ULDC UR4, c[0x0][0x280] ;  /* 0x0000a00000047ab9 */ /* 0x000fe40000000800 */
[----:B------:R-:W2:Y:S01]  /*8040*/  @P1 LDG.E R14, desc[UR38][R2.64] ;  /* 0x00000026020e1981 */ /* 0x000ea2000c1e1900 */
[----:B---3--:R-:W-:-:S04]  /*8050*/  @P0 IMAD.WIDE R4, R11, 0x4, R4 ;  /* 0x000000040b040825 */ /* 0x008fc800078e0204 */
[----:B------:R-:W-:Y:S01]  /*8060*/  IMAD.U32 R8, RZ, RZ, UR4 ;  /* 0x00000004ff087e24 */ /* 0x000fe2000f8e00ff */
[----:B------:R4:W5:Y:S02]  /*8070*/  @P0 LDG.E R10, desc[UR38][R4.64] ;  /* 0x00000026040a0981 */ /* 0x000964000c1e1900 */
[----:B----4-:R-:W-:-:S05]  /*8080*/  @P2 IMAD.WIDE R4, R11, 0x4, R6 ;  /* 0x000000040b042825 */ /* 0x010fca00078e0206 */
[----:B------:R1:W5:Y:S01]  /*8090*/  @P2 LDG.E R8, desc[UR38][R4.64] ;  /* 0x0000002604082981 */ /* 0x000362000c1e1900 */
[----:B------:R-:W-:Y:S01]  /*80a0*/  VOTEU.ANY UP0, P1 ;  /* 0x00000000003f7886 */ /* 0x000fe20000800100 */
[----:B--2---:R-:W-:Y:S01]  /*80b0*/  @P1 IMAD R6, R11, 0x40, R18 ;  /* 0x000000400b061824 */ /* 0x004fe200078e0212 */
[----:B------:R-:W-:-:S04]  /*80c0*/  @P1 R2UR UR4, R14 ;  /* 0x000000000e0412ca */ /* 0x000fc800000e0000 */
[----:B------:R-:W-:-:S04]  /*80d0*/  @P1 SHF.R.S32.HI R7, RZ, 0x1f, R6 ;  /* 0x0000001fff071819 */ /* 0x000fc80000011406 */
[----:B------:R-:W-:-:S04]  /*80e0*/  @P1 LEA.HI R7, R7, R6, RZ, 0x6 ;  /* 0x0000000607071211 */ /* 0x000fc800078f30ff */
[----:B------:R-:W-:Y:S01]  /*80f0*/  @P1 LOP3.LUT R7, R7, 0xffffffc0, RZ, 0xc0, !PT ;  /* 0xffffffc007071812 */ /* 0x000fe200078ec0ff */
[----:B-1----:R-:W-:Y:S06]  /*8100*/  @P2 BRA `(.L_x_628) ;  /* 0x0000000000102947 */ /* 0x002fec0003800000 */
[----:B------:R-:W-:Y:S05]  /*8110*/  @!P1 BRA `(.L_x_628) ;  /* 0x00000000000c9947 */ /* 0x000fea0003800000 */
[----:B------:R-:W2:Y:S04]  /*8120*/  LDG.E R5, desc[UR38][R2.64] ;  /* 0x0000002602057981 */ /* 0x000ea8000c1e1900 */
[----:B-----5:R-:W2:Y:S02]  /*8130*/  LDG.E R8, desc[UR38][R2.64+0x4] ;  /* 0x0000042602087981 */ /* 0x020ea4000c1e1900 */
[----:B--2---:R-:W-:-:S07]  /*8140*/  IMAD.IADD R8, R8, 0x1, -R5 ;  /* 0x0000000108087824 */ /* 0x004fce00078e0a05 */
.L_x_628:
[----:B-----5:R-:W-:Y:S01]  /*8150*/  ISETP.GE.AND P2, PT, R8, 0x1, PT ;  /* 0x000000010800780c */ /* 0x020fe20003f46270 */
[----:B------:R-:W-:Y:S01]  /*8160*/  UMOV UR43, URZ ;  /* 0x0000003f002b7c82 */ /* 0x000fe20008000000 */
[----:B------:R-:W-:Y:S01]  /*8170*/  @UP0 UMOV UR43, UR4 ;  /* 0x00000004002b0c82 */ /* 0x000fe20008000000 */
[----:B------:R-:W-:Y:S01]  /*8180*/  CS2R R2, SRZ ;  /* 0x0000000000027805 */ /* 0x000fe2000001ff00 */
[----:B------:R-:W-:Y:S01]  /*8190*/  IMAD.MOV.U32 R5, RZ, RZ, RZ ;  /* 0x000000ffff057224 */ /* 0x000fe200078e00ff */
[--C-:B------:R-:W-:Y:S01]  /*81a0*/  @P1 SHF.R.S32.HI R3, RZ, 0x1f, R7.reuse ;  /* 0x0000001fff031819 */ /* 0x100fe20000011407 */
[----:B------:R-:W-:Y:S02]  /*81b0*/  IMAD.MOV.U32 R4, RZ, RZ, 0x1 ;  /* 0x00000001ff047424 */ /* 0x000fe400078e00ff */
[----:B------:R-:W-:-:S05]  /*81c0*/  @P1 IMAD.MOV.U32 R2, RZ, RZ, R7 ;  /* 0x000000ffff021224 */ /* 0x000fca00078e0007 */
[----:B------:R-:W-:Y:S05]  /*81d0*/  @!P2 BRA `(.L_x_627) ;  /* 0x0000001c00e8a947 */ /* 0x000fea0003800000 */
[----:B------:R-:W1:Y:S01]  /*81e0*/  S2R R15, SR_CTAID.Y ;  /* 0x00000000000f7919 */ /* 0x000e620000002600 */
[----:B------:R-:W2:Y:S01]  /*81f0*/  LDC.64 R18, c[0x0][0x718] ;  /* 0x0001c600ff127b82 */ /* 0x000ea20000000a00 */
[----:B------:R-:W-:Y:S01]  /*8200*/  ISETP.NE.U32.AND P1, PT, R12, RZ, PT ;  /* 0x000000ff0c00720c */ /* 0x000fe20003f25070 */
[----:B------:R-:W-:Y:S01]  /*8210*/  IMAD.MOV.U32 R7, RZ, RZ, R3 ;  /* 0x000000ffff077224 */ /* 0x000fe200078e0003 */
[----:B------:R-:W-:Y:S01]  /*8220*/  R2UR UR37, R11 ;  /* 0x000000000b2572ca */ /* 0x000fe200000e0000 */
[----:B------:R-:W-:Y:S01]  /*8230*/  ULDC UR4, c[0x0][0x2e8] ;  /* 0x0000ba0000047ab9 */ /* 0x000fe20000000800 */
[----:B------:R-:W-:Y:S01]  /*8240*/  ISETP.NE.AND.EX P1, PT, R13, RZ, PT, P1 ;  /* 0x000000ff0d00720c */ /* 0x000fe20003f25310 */
[----:B------:R-:W-:Y:S01]  /*8250*/  VOTEU.ANY UP1, P0 ;  /* 0x00000000003f7886 */ /* 0x000fe20000020100 */
[----:B------:R-:W-:Y:S01]  /*8260*/  SHF.R.S32.HI R11, RZ, 0x1f, R11 ;  /* 0x0000001fff0b7819 */ /* 0x000fe2000001140b */
[----:B------:R-:W3:Y:S01]  /*8270*/  LDC.64 R4, c[0x0][0x720] ;  /* 0x0001c800ff047b82 */ /* 0x000ee20000000a00 */
[----:B------:R-:W-:-:S02]  /*8280*/  R2UR UR35, R9 ;  /* 0x00000000092372ca */ /* 0x000fc400000e0000 */
[----:B------:R-:W-:Y:S02]  /*8290*/  ELECT P0, URZ, PT ;  /* 0x00000000003f782f */ /* 0x000fe40003800000 */
[----:B------:R-:W-:Y:S01]  /*82a0*/  SEL R11, R11, RZ, !P1 ;  /* 0x000000ff0b0b7207 */ /* 0x000fe20004800000 */
[----:B------:R-:W-:Y:S01]  /*82b0*/  UMOV UR36, UR28 ;  /* 0x0000001c00247c82 */ /* 0x000fe20008000000 */
[----:B------:R-:W-:Y:S01]  /*82c0*/  R2UR UR8, R10 ;  /* 0x000000000a0872ca */ /* 0x000fe200000e0000 */
[----:B------:R-:W-:Y:S01]  /*82d0*/  BSSY B0, `(.L_x_627) ;  /* 0x00001ea000007945 */ /* 0x000fe20003800000 */
[----:B------:R-:W4:Y:S01]  /*82e0*/  LDC.64 R12, c[0x0][0x700] ;  /* 0x0001c000ff0c7b82 */ /* 0x000f220000000a00 */
[----:B------:R-:W-:Y:S01]  /*82f0*/  VOTEU.ANY UP0, P1 ;  /* 0x00000000003f7886 */ /* 0x000fe20000800100 */
[----:B------:R-:W-:Y:S02]  /*8300*/  USEL UR29, UR37, URZ, !UP0 ;  /* 0x0000003f251d7287 */ /* 0x000fe4000c000000 */
[----:B------:R-:W-:-:S02]  /*8310*/  UISETP.NE.AND UP0, UPT, UR4, 0x1, UPT ;  /* 0x000000010400788c */ /* 0x000fc4000bf05270 */
[----:B------:R-:W-:-:S05]  /*8320*/  USEL UR37, UR37, URZ, !UP1 ;  /* 0x0000003f25257287 */ /* 0x000fca000c800000 */
[----:B------:R-:W-:Y:S01]  /*8330*/  UIADD3 UR35, UR35, UR8, URZ ;  /* 0x0000000823237290 */ /* 0x000fe2000fffe03f */
[----:B-1----:R-:W-:Y:S01]  /*8340*/  SHF.R.S32.HI R15, RZ, 0x1f, R15 ;  /* 0x0000001fff0f7819 */ /* 0x002fe2000001140f */
[----:B---3--:R-:W-:Y:S02]  /*8350*/  IMAD R14, R11, R4, RZ ;  /* 0x000000040b0e7224 */ /* 0x008fe400078e02ff */
[----:B------:R-:W-:Y:S01]  /*8360*/  @UP0 ULDC UR6, c[0x0][0x2ec] ;  /* 0x0000bb0000060ab9 */ /* 0x000fe20000000800 */
[----:B------:R-:W-:Y:S01]  /*8370*/  @UP0 ULDC UR8, c[0x0][0x2f0] ;  /* 0x0000bc0000080ab9 */ /* 0x000fe20000000800 */
[----:B------:R-:W-:Y:S01]  /*8380*/  UIMAD.WIDE.U32 UR6, UR28, UR6, URZ ;  /* 0x000000061c0672a5 */ /* 0x000fe2000f8e003f */
[----:B--2---:R-:W-:Y:S02]  /*8390*/  IMAD R6, R15, R18, RZ ;  /* 0x000000120f067224 */ /* 0x004fe400078e02ff */
[----:B------:R-:W-:Y:S01]  /*83a0*/  IMAD R17, R5, UR29, R14 ;  /* 0x0000001d05117c24 */ /* 0x000fe2000f8e020e */
[----:B------:R-:W-:Y:S01]  /*83b0*/  @UP0 USHF.R.U32.HI UR36, URZ, UR8, UR7 ;  /* 0x000000083f240299 */ /* 0x000fe20008011607 */
[----:B------:R-:W-:-:S02]  /*83c0*/  IMAD R19, R19, UR28, R6 ;  /* 0x0000001c13137c24 */ /* 0x000fc4000f8e0206 */
[----:B------:R-:W-:-:S04]  /*83d0*/  IMAD.MOV.U32 R6, RZ, RZ, R2 ;  /* 0x000000ffff067224 */ /* 0x000fc800078e0002 */
[----:B------:R-:W-:-:S04]  /*83e0*/  IMAD.WIDE.U32 R2, R18, UR28, R6 ;  /* 0x0000001c12027c25 */ /* 0x000fc8000f8e0006 */
[----:B------:R-:W-:Y:S02]  /*83f0*/  IMAD.IADD R3, R3, 0x1, R19 ;  /* 0x0000000103037824 */ /* 0x000fe400078e0213 */
[----:B------:R-:W-:Y:S02]  /*8400*/  IMAD.WIDE.U32 R2, R4, UR29, R2 ;  /* 0x0000001d04027c25 */ /* 0x000fe4000f8e0002 */
[----:B------:R-:W1:Y:S02]  /*8410*/  LDC.64 R4, c[0x0][0x730] ;  /* 0x0001cc00ff047b82 */ /* 0x000e640000000a00 */
[----:B------:R-:W-:Y:S01]  /*8420*/  IMAD.IADD R3, R3, 0x1, R17 ;  /* 0x0000000103037824 */ /* 0x000fe200078e0211 */
[----:B----4-:R-:W-:-:S04]  /*8430*/  LEA R12, P1, R2, R12, 0x2 ;  /* 0x0000000c020c7211 */ /* 0x010fc800078210ff */
[----:B------:R-:W-:Y:S02]  /*8440*/  LEA.HI.X R13, R2, R13, R3, 0x2, P1 ;  /* 0x0000000d020d7211 */ /* 0x000fe400008f1403 */
[----:B------:R-:W2:Y:S01]  /*8450*/  LDC.64 R2, c[0x0][0x738] ;  /* 0x0001ce00ff027b82 */ /* 0x000ea20000000a00 */
[----:B------:R-:W-:Y:S02]  /*8460*/  R2UR UR4, R12 ;  /* 0x000000000c0472ca */ /* 0x000fe400000e0000 */
[----:B------:R-:W-:Y:S01]  /*8470*/  R2UR UR5, R13 ;  /* 0x000000000d0572ca */ /* 0x000fe200000e0000 */
[----:B-1----:R-:W-:Y:S02]  /*8480*/  IMAD R10, R15, R4, RZ ;  /* 0x000000040f0a7224 */ /* 0x002fe400078e02ff */
[----:B------:R-:W-:-:S04]  /*8490*/  IMAD.WIDE.U32 R6, R4, UR28, R6 ;  /* 0x0000001c04067c25 */ /* 0x000fc8000f8e0006 */
[----:B------:R-:W-:Y:S02]  /*84a0*/  IMAD R5, R5, UR28, R10 ;  /* 0x0000001c05057c24 */ /* 0x000fe4000f8e020a */
[----:B--2---:R-:W-:Y:S02]  /*84b0*/  IMAD R4, R11, R2, RZ ;  /* 0x000000020b047224 */ /* 0x004fe400078e02ff */
[----:B------:R-:W-:Y:S02]  /*84c0*/  IMAD.IADD R7, R7, 0x1, R5 ;  /* 0x0000000107077824 */ /* 0x000fe400078e0205 */
[----:B------:R-:W-:Y:S02]  /*84d0*/  IMAD R3, R3, UR29, R4 ;  /* 0x0000001d03037c24 */ /* 0x000fe4000f8e0204 */
[----:B------:R-:W-:-:S04]  /*84e0*/  IMAD.WIDE.U32 R6, R2, UR29, R6 ;  /* 0x0000001d02067c25 */ /* 0x000fc8000f8e0006 */
[----:B------:R-:W-:Y:S02]  /*84f0*/  IMAD.MOV.U32 R5, RZ, RZ, RZ ;  /* 0x000000ffff057224 */ /* 0x000fe400078e00ff */
[----:B------:R-:W-:Y:S01]  /*8500*/  IMAD.MOV.U32 R4, RZ, RZ, 0x1 ;  /* 0x00000001ff047424 */ /* 0x000fe200078e00ff */
[----:B------:R-:W-:Y:S06]  /*8510*/  @!P0 BRA `(.L_x_629) ;  /* 0x0000001c00148947 */ /* 0x000fec0003800000 */
[----:B------:R-:W1:Y:S01]  /*8520*/  S2R R5, SR_CgaCtaId ;  /* 0x0000000000057919 */ /* 0x000e620000008800 */
[----:B------:R-:W-:Y:S01]  /*8530*/  IMAD.MOV.U32 R11, RZ, RZ, 0x1 ;  /* 0x00000001ff0b7424 */ /* 0x000fe200078e00ff */
[----:B------:R-:W-:Y:S01]  /*8540*/  MOV R12, 0x400 ;  /* 0x00000400000c7802 */ /* 0x000fe20000000f00 */
[----:B------:R-:W2:Y:S03]  /*8550*/  S2R R20, SR_TID.X ;  /* 0x0000000000147919 */ /* 0x000ea60000002100 */
[----:B------:R-:W-:Y:S02]  /*8560*/  SHF.L.U32 R11, R11, 0x1f, RZ ;  /* 0x0000001f0b0b7819 */ /* 0x000fe400000006ff */
[----:B-1----:R-:W-:-:S04]  /*8570*/  LEA R12, R5, R12, 0x18 ;  /* 0x0000000c050c7211 */ /* 0x002fc800078ec0ff */
[----:B------:R-:W1:Y:S01]  /*8580*/  SYNCS.PHASECHK.TRANS64.TRYWAIT P1, [R12+URZ+0x36420], R11 ;  /* 0x0364200b0c0075a7 */ /* 0x000e62000802017f */
[----:B--2---:R-:W-:Y:S01]  /*8590*/  LOP3.LUT P0, RZ, R20, 0x7f, RZ, 0xc0, !PT ;  /* 0x0000007f14ff7812 */ /* 0x004fe2000780c0ff */
[----:B-1----:R-:W-:-:S12]  /*85a0*/  @!P1 BRA `(.L_x_630) ;  /* 0x0000001c00dc9947 */ /* 0x002fd80003800000 */
.L_x_657:
[----:B------:R-:W-:Y:S02]  /*85b0*/  IMAD.IADD R10, R7, 0x1, R3 ;  /* 0x00000001070a7824 */ /* 0x000fe400078e0203 */
[----:B------:R-:W-:Y:S01]  /*85c0*/  IMAD.MOV.U32 R0, RZ, RZ, 0x1 ;  /* 0x00000001ff007424 */ /* 0x000fe200078e00ff */
[----:B------:R-:W-:Y:S06]  /*85d0*/  @P0 BRA `(.L_x_631) ;  /* 0x0000000000180947 */ /* 0x000fec0003800000 */
[----:B------:R-:W2:Y:S01]  /*85e0*/  S2R R2, SR_TID.X ;  /* 0x0000000000027919 */ /* 0x000ea20000002100 */
[----:B------:R-:W-:-:S04]  /*85f0*/  IMAD.MOV.U32 R3, RZ, RZ, 0x6100 ;  /* 0x00006100ff037424 */ /* 0x000fc800078e00ff */
[----:B------:R3:W-:Y:S01]  /*8600*/  SYNCS.ARRIVE.TRANS64 RZ, [R12+URZ+0x36410], R3 ;  /* 0x036410030cff79a7 */ /* 0x0007e2000800003f */
[----:B--2---:R-:W-:-:S13]  /*8610*/  LOP3.LUT P1, RZ, R2, 0x1f, RZ, 0xc0, !PT ;  /* 0x0000001f02ff7812 */ /* 0x004fda000782c0ff */
[----:B---3--:R-:W-:Y:S05]  /*8620*/  @!P1 BRA `(.L_x_631) ;  /* 0x0000000000049947 */ /* 0x008fea0003800000 */
[----:B------:R-:W-:Y:S01]  /*8630*/  BPT.TRAP 0x1 ;  /* 0x000000040000795c */ /* 0x000fe20000300000 */
.L_x_631:
[----:B------:R-:W2:Y:S01]  /*8640*/  LDC.64 R14, c[0x0][0x198] ;  /* 0x00006600ff0e7b82 */ /* 0x000ea20000000a00 */
[----:B------:R-:W-:Y:S01]  /*8650*/  R2UR UR32, R12 ;  /* 0x000000000c2072ca */ /* 0x000fe200000e0000 */
[----:B------:R-:W-:Y:S01]  /*8660*/  UMOV UR30, 0x0 ;  /* 0x00000000001e7882 */ /* 0x000fe20000000000 */
[----:B------:R-:W-:Y:S01]  /*8670*/  UMOV UR31, 0x14f00000 ;  /* 0x14f00000001f7882 */ /* 0x000fe20000000000 */
[----:B------:R-:W-:Y:S01]  /*8680*/  UMOV UR42, URZ ;  /* 0x0000003f002a7c82 */ /* 0x000fe20008000000 */
[----:B------:R-:W-:Y:S01]  /*8690*/  UMOV UR44, UR28 ;  /* 0x0000001c002c7c82 */ /* 0x000fe20008000000 */
[----:B------:R-:W-:Y:S01]  /*86a0*/  UMOV UR45, UR29 ;  /* 0x0000001d002d7c82 */ /* 0x000fe20008000000 */
[----:B------:R-:W-:Y:S01]  /*86b0*/  UMOV UR10, 0x40 ;  /* 0x00000040000a7882 */ /* 0x000fe20000000000 */
[----:B------:R-:W-:Y:S01]  /*86c0*/  UMOV UR11, UR43 ;  /* 0x0000002b000b7c82 */ /* 0x000fe20008000000 */
[----:B------:R-:W-:Y:S01]  /*86d0*/  UMOV UR12, UR28 ;  /* 0x0000001c000c7c82 */ /* 0x000fe20008000000 */
[----:B------:R-:W-:Y:S01]  /*86e0*/  UMOV UR13, UR29 ;  /* 0x0000001d000d7c82 */ /* 0x000fe20008000000 */
[----:B------:R-:W-:Y:S01]  /*86f0*/  UMOV UR26, 0x80 ;  /* 0x00000080001a7882 */ /* 0x000fe20000000000 */
[----:B------:R-:W-:Y:S01]  /*8700*/  UMOV UR27, UR43 ;  /* 0x0000002b001b7c82 */ /* 0x000fe20008000000 */
[----:B------:R-:W-:Y:S01]  /*8710*/  UMOV UR18, 0x10 ;  /* 0x0000001000127882 */ /* 0x000fe20000000000 */
[----:B------:R-:W-:Y:S01]  /*8720*/  UIADD3 UR40, UR32, 0x1e000, URZ ;  /* 0x0001e00020287890 */ /* 0x000fe2000fffe03f */
[----:B------:R-:W-:Y:S01]  /*8730*/  IMAD.MOV.U32 R9, RZ, RZ, 0x1 ;  /* 0x00000001ff097424 */ /* 0x000fe200078e00ff */
[----:B------:R-:W-:-:S02]  /*8740*/  UIADD3 UR41, UR32, 0x36410, URZ ;  /* 0x0003641020297890 */ /* 0x000fc4000fffe03f */
[----:B------:R-:W-:Y:S02]  /*8750*/  UIADD3 UR8, UR32, 0x20000, URZ ;  /* 0x0002000020087890 */ /* 0x000fe4000fffe03f */
[----:B------:R-:W-:Y:S02]  /*8760*/  UIADD3 UR24, UR32, 0x22000, URZ ;  /* 0x0002200020187890 */ /* 0x000fe4000fffe03f */
[----:B------:R-:W-:Y:S01]  /*8770*/  UIADD3 UR33, UR32, 0x36400, URZ ;  /* 0x0003640020217890 */ /* 0x000fe2000fffe03f */
[----:B--2---:R-:W-:Y:S01]  /*8780*/  IMAD.MOV.U32 R13, RZ, RZ, R14 ;  /* 0x000000ffff0d7224 */ /* 0x004fe200078e000e */
[----:B------:R-:W-:Y:S01]  /*8790*/  UMOV UR9, UR41 ;  /* 0x0000002900097c82 */ /* 0x000fe20008000000 */
[----:B------:R-:W-:Y:S01]  /*87a0*/  IMAD.MOV.U32 R14, RZ, RZ, R15 ;  /* 0x000000ffff0e7224 */ /* 0x000fe200078e000f */
[----:B------:R-:W-:Y:S01]  /*87b0*/  UMOV UR25, UR41 ;  /* 0x0000002900197c82 */ /* 0x000fe20008000000 */
[----:B------:R-:W-:Y:S01]  /*87c0*/  UIADD3 UR56, UR32, 0x3000, URZ ;  /* 0x0000300020387890 */ /* 0x000fe2000fffe03f */
[C---:B------:R-:W-:Y:S01]  /*87d0*/  IADD3 R3, P2, R13.reuse, 0x2f0, RZ ;  /* 0x000002f00d037810 */ /* 0x040fe20007f5e0ff */
[----:B------:R-:W-:Y:S01]  /*87e0*/  UMOV UR6, 0x0 ;  /* 0x0000000000067882 */ /* 0x000fe20000000000 */
[----:B------:R-:W-:Y:S01]  /*87f0*/  IADD3 R2, P1, R13, 0xf0, RZ ;  /* 0x000000f00d027810 */ /* 0x000fe20007f3e0ff */
[----:B------:R-:W-:Y:S01]  /*8800*/  UMOV UR7, 0x10000000 ;  /* 0x1000000000077882 */ /* 0x000fe20000000000 */
[----:B------:R-:W-:Y:S01]  /*8810*/  R2UR UR22, R3 ;  /* 0x00000000031672ca */ /* 0x000fe200000e0000 */
[----:B------:R-:W-:Y:S01]  /*8820*/  UMOV UR34, UR42 ;  /* 0x0000002a00227c82 */ /* 0x000fe20008000000 */
[----:B------:R-:W-:Y:S01]  /*8830*/  R2UR UR16, R2 ;  /* 0x00000000021072ca */ /* 0x000fe200000e0000 */
[--C-:B------:R-:W-:Y:S01]  /*8840*/  IMAD.X R3, RZ, RZ, R14.reuse, P1 ;  /* 0x000000ffff037224 */ /* 0x100fe200008e060e */
[----:B------:R-:W-:Y:S01]  /*8850*/  IADD3 R4, P3, R13, 0x3f0, RZ ;  /* 0x000003f00d047810 */ /* 0x000fe20007f7e0ff */
[----:B------:R-:W-:Y:S01]  /*8860*/  UIADD3 UR48, UR32, 0x6000, URZ ;  /* 0x0000600020307890 */ /* 0x000fe2000fffe03f */
[----:B------:R-:W-:Y:S01]  /*8870*/  ISETP.GE.AND P1, PT, R8, 0x41, PT ;  /* 0x000000410800780c */ /* 0x000fe20003f26270 */
[----:B------:R-:W-:Y:S01]  /*8880*/  UMOV UR58, 0x40 ;  /* 0x00000040003a7882 */ /* 0x000fe20000000000 */
[----:B------:R-:W-:Y:S01]  /*8890*/  R2UR UR17, R3 ;  /* 0x00000000031172ca */ /* 0x000fe200000e0000 */
[--C-:B------:R-:W-:Y:S01]  /*88a0*/  IMAD.X R5, RZ, RZ, R14.reuse, P3 ;  /* 0x000000ffff057224 */ /* 0x100fe200018e060e */
[----:B------:R-:W-:Y:S01]  /*88b0*/  R2UR UR14, R4 ;  /* 0x00000000040e72ca */ /* 0x000fe200000e0000 */
[----:B------:R-:W-:Y:S01]  /*88c0*/  IMAD.X R4, RZ, RZ, R14, P2 ;  /* 0x000000ffff047224 */ /* 0x000fe200010e060e */
[----:B------:R-:W-:Y:S01]  /*88d0*/  UMOV UR59, UR35 ;  /* 0x00000023003b7c82 */ /* 0x000fe20008000000 */
[----:B------:R-:W-:Y:S01]  /*88e0*/  UMOV UR60, UR36 ;  /* 0x00000024003c7c82 */ /* 0x000fe20008000000 */
[----:B------:R-:W-:Y:S01]  /*88f0*/  R2UR UR15, R5 ;  /* 0x00000000050f72ca */ /* 0x000fe200000e0000 */
[----:B------:R-:W-:Y:S01]  /*8900*/  IMAD.MOV.U32 R5, RZ, RZ, 0x12000 ;  /* 0x00012000ff057424 */ /* 0x000fe200078e00ff */
[----:B------:R-:W-:Y:S01]  /*8910*/  R2UR UR23, R4 ;  /* 0x00000000041772ca */ /* 0x000fe200000e0000 */
[----:B------:R-:W-:Y:S01]  /*8920*/  UMOV UR61, UR37 ;  /* 0x00000025003d7c82 */ /* 0x000fe20008000000 */
[----:B------:R-:W-:Y:S01]  /*8930*/  UMOV UR57, UR33 ;  /* 0x0000002100397c82 */ /* 0x000fe20008000000 */
[----:B------:R-:W-:Y:S01]  /*8940*/  UMOV UR50, 0x80 ;  /* 0x0000008000327882 */ /* 0x000fe20000000000 */
[----:B------:R-:W-:Y:S01]  /*8950*/  UMOV UR51, UR35 ;  /* 0x0000002300337c82 */ /* 0x000fe20008000000 */
[----:B------:R2:W-:Y:S01]  /*8960*/  UTMALDG.4D [UR40], [UR16], desc[UR30] ;  /* 0x00001e28100075b4 */ /* 0x0005e20008019000 */
[----:B------:R-:W-:Y:S01]  /*8970*/  UMOV UR52, UR36 ;  /* 0x0000002400347c82 */ /* 0x000fe20008000000 */
[----:B------:R-:W-:Y:S01]  /*8980*/  UMOV UR53, UR37 ;  /* 0x0000002500357c82 */ /* 0x000fe20008000000 */
[----:B------:R-:W-:Y:S01]  /*8990*/  UMOV UR49, UR33 ;  /* 0x0000002100317c82 */ /* 0x000fe20008000000 */
[----:B------:R-:W-:Y:S01]  /*89a0*/  UMOV UR19, UR35 ;  /* 0x0000002300137c82 */ /* 0x000fe20008000000 */
[----:B------:R-:W-:Y:S01]  /*89b0*/  UMOV UR20, UR36 ;  /* 0x0000002400147c82 */ /* 0x000fe20008000000 */
[----:B------:R-:W-:Y:S01]  /*89c0*/  UMOV UR21, UR37 ;  /* 0x0000002500157c82 */ /* 0x000fe20008000000 */
[----:B------:R-:W-:Y:S01]  /*89d0*/  IMAD.MOV.U32 R4, RZ, RZ, 0x1 ;  /* 0x00000001ff047424 */ /* 0x000fe200078e00ff */
[----:B------:R3:W-:Y:S01]  /*89e0*/  UTMALDG.4D [UR8], [UR16], desc[UR30] ;  /* 0x00001e08100075b4 */ /* 0x0007e20008019000 */
[----:B------:R4:W-:Y:S01]  /*89f0*/  UTMALDG.4D [UR24], [UR16], desc[UR30] ;  /* 0x00001e18100075b4 */ /* 0x0009e20008019000 */
[----:B--2---:R-:W-:-:S02]  /*8a00*/  UIADD3 UR40, UR32, 0x30000, URZ ;  /* 0x0003000020287890 */ /* 0x004fc4000fffe03f */
[----:B---3--:R-:W-:-:S07]  /*8a10*/  UIADD3 UR8, UR32, 0xc000, URZ ;  /* 0x0000c00020087890 */ /* 0x008fce000fffe03f */
[----:B------:R2:W-:Y:S01]  /*8a20*/  UBLKCP.S.G [UR40], [UR4], UR18 ;  /* 0x00000028040073ba */ /* 0x0005e20008000212 */
[----:B------:R3:W-:Y:S01]  /*8a30*/  SYNCS.ARRIVE.TRANS64 RZ, [R12+URZ+0x36400], R5 ;  /* 0x036400050cff79a7 */ /* 0x0007e2000800003f */
[----:B------:R-:W-:Y:S01]  /*8a40*/  UMOV UR11, UR35 ;  /* 0x00000023000b7c82 */ /* 0x000fe20008000000 */
[----:B------:R-:W-:Y:S01]  /*8a50*/  UMOV UR12, UR36 ;  /* 0x00000024000c7c82 */ /* 0x000fe20008000000 */
[----:B------:R-:W-:Y:S01]  /*8a60*/  UMOV UR13, UR37 ;  /* 0x00000025000d7c82 */ /* 0x000fe20008000000 */
[----:B------:R-:W-:Y:S01]  /*8a70*/  UMOV UR9, UR33 ;  /* 0x0000002100097c82 */ /* 0x000fe20008000000 */
[----:B----4-:R-:W-:Y:S02]  /*8a80*/  UIADD3 UR16, UR32, 0x9000, URZ ;  /* 0x0000900020107890 */ /* 0x010fe4000fffe03f */
[----:B------:R4:W-:Y:S01]  /*8a90*/  UTMALDG.4D [UR32], [UR22], desc[UR6] ;  /* 0x00000620160075b4 */ /* 0x0009e20008019000 */
[----:B------:R-:W-:Y:S01]  /*8aa0*/  UMOV UR17, UR33 ;  /* 0x0000002100117c82 */ /* 0x000fe20008000000 */
[----:B---3--:R-:W-:Y:S01]  /*8ab0*/  IMAD.MOV.U32 R5, RZ, RZ, RZ ;  /* 0x000000ffff057224 */ /* 0x008fe200078e00ff */
[----:B------:R3:W-:Y:S01]  /*8ac0*/  UTMALDG.4D [UR56], [UR22], desc[UR6] ;  /* 0x00000638160075b4 */ /* 0x0007e20008019000 */
[----:B--2---:R-:W-:Y:S01]  /*8ad0*/  UMOV UR18, UR42 ;  /* 0x0000002a00127c82 */ /* 0x004fe20008000000 */
[----:B------:R3:W-:Y:S02]  /*8ae0*/  UTMALDG.4D [UR48], [UR22], desc[UR6] ;  /* 0x00000630160075b4 */ /* 0x0007e40008019000 */
[----:B------:R3:W-:Y:S01]  /*8af0*/  UTMALDG.4D [UR16], [UR14], desc[UR6] ;  /* 0x000006100e0075b4 */ /* 0x0007e20008019000 */
[----:B----4-:R-:W-:Y:S01]  /*8b00*/  UIADD3 UR32, UR32, 0xf000, URZ ;  /* 0x0000f00020207890 */ /* 0x010fe2000fffe03f */
[----:B------:R-:W-:Y:S01]  /*8b10*/  UMOV UR34, 0x80 ;  /* 0x0000008000227882 */ /* 0x000fe20000000000 */
[----:B------:R3:W-:Y:S07]  /*8b20*/  UTMALDG.4D [UR8], [UR14], desc[UR6] ;  /* 0x000006080e0075b4 */ /* 0x0007ee0008019000 */
[----:B------:R3:W-:Y:S02]  /*8b30*/  UTMALDG.4D [UR32], [UR14], desc[UR6] ;  /* 0x000006200e0075b4 */ /* 0x0007e40008019000 */
[----:B---3--:R-:W-:Y:S05]  /*8b40*/  @!P1 BRA `(.L_x_632) ;  /* 0x0000001000b09947 */ /* 0x008fea0003800000 */
[----:B------:R-:W2:Y:S01]  /*8b50*/  S2R R15, SR_TID.X ;  /* 0x00000000000f7919 */ /* 0x000ea20000002100 */
[C---:B------:R-:W-:Y:S01]  /*8b60*/  VIADD R0, R8.reuse, 0x3f ;  /* 0x0000003f08007836 */ /* 0x040fe20000000000 */
[----:B------:R-:W-:Y:S01]  /*8b70*/  ISETP.GE.AND P1, PT, R8, 0x81, PT ;  /* 0x000000810800780c */ /* 0x000fe20003f26270 */
[----:B------:R-:W-:-:S03]  /*8b80*/  IMAD.MOV.U32 R9, RZ, RZ, 0x1 ;  /* 0x00000001ff097424 */ /* 0x000fc600078e00ff */
[----:B------:R-:W-:-:S04]  /*8b90*/  SHF.R.S32.HI R5, RZ, 0x1f, R0 ;  /* 0x0000001fff057819 */ /* 0x000fc80000011400 */
[----:B------:R-:W-:Y:S01]  /*8ba0*/  LEA.HI R5, R5, R0, RZ, 0x6 ;  /* 0x0000000005057211 */ /* 0x000fe200078f30ff */
[----:B------:R-:W-:-:S03]  /*8bb0*/  IMAD.MOV.U32 R0, RZ, RZ, 0x1 ;  /* 0x00000001ff007424 */ /* 0x000fc600078e00ff */
[----:B------:R-:W-:-:S04]  /*8bc0*/  LEA.HI.SX32 R5, R5, 0xffffffff, 0x1a ;  /* 0xffffffff05057811 */ /* 0x000fc800078fd2ff */
[----:B------:R-:W-:Y:S01]  /*8bd0*/  VIMNMX R20, R5, 0x1, !PT ;  /* 0x0000000105147848 */ /* 0x000fe20007fe0100 */
[----:B------:R-:W-:-:S03]  /*8be0*/  IMAD.MOV.U32 R5, RZ, RZ, RZ ;  /* 0x000000ffff057224 */ /* 0x000fc600078e00ff */
[----:B------:R-:W-:Y:S02]  /*8bf0*/  LOP3.LUT R17, R20, 0x1, RZ, 0xc0, !PT ;  /* 0x0000000114117812 */ /* 0x000fe400078ec0ff */
[----:B--2---:R-:W-:Y:S01]  /*8c00*/  LOP3.LUT R8, R15, 0x1f, RZ, 0xc0, !PT ;  /* 0x0000001f0f087812 */ /* 0x004fe200078ec0ff */
[----:B------:R-:W-:Y:S01]  /*8c10*/  IMAD.MOV.U32 R15, RZ, RZ, RZ ;  /* 0x000000ffff0f7224 */ /* 0x000fe200078e00ff */
[----:B------:R-:W-:Y:S06]  /*8c20*/  @!P1 BRA `(.L_x_633) ;  /* 0x0000000c00009947 */ /* 0x000fec0003800000 */
[----:B------:R-:W-:Y:S02]  /*8c30*/  IMAD.IADD R20, R20, 0x1, -R17 ;  /* 0x0000000114147824 */ /* 0x000fe400078e0a11 */
[----:B------:R-:W-:Y:S02]  /*8c40*/  IMAD.MOV.U32 R15, RZ, RZ, RZ ;  /* 0x000000ffff0f7224 */ /* 0x000fe400078e00ff */
[----:B------:R-:W-:-:S07]  /*8c50*/  IMAD.MOV.U32 R0, RZ, RZ, 0x1 ;  /* 0x00000001ff007424 */ /* 0x000fce00078e00ff */
.L_x_642:
[----:B-1----:R-:W-:-:S05]  /*8c60*/  IMAD.MOV.U32 R11, RZ, RZ, 0x1 ;  /* 0x00000001ff0b7424 */ /* 0x002fca00078e00ff */
[----:B------:R-:W-:-:S04]  /*8c70*/  SHF.L.U32 R11, R11, 0x1f, RZ ;  /* 0x0000001f0b0b7819 */ /* 0x000fc800000006ff */
[----:B------:R-:W1:Y:S02]  /*8c80*/  SYNCS.PHASECHK.TRANS64.TRYWAIT P1, [R12+URZ+0x36438], R11 ;  /* 0x0364380b0c0075a7 */ /* 0x000e64000802017f */
[----:B-1234-:R-:W-:Y:S05]  /*8c90*/  @!P1 BRA `(.L_x_634) ;  /* 0x0000001800349947 */ /* 0x01efea0003800000 */
.L_x_658:
[----:B------:R-:W-:Y:S05]  /*8ca0*/  @P0 BRA `(.L_x_635) ;  /* 0x0000000000140947 */ /* 0x000fea0003800000 */
[----:B------:R-:W-:Y:S01]  /*8cb0*/  ISETP.NE.AND P1, PT, R8, RZ, PT ;  /* 0x000000ff0800720c */ /* 0x000fe20003f25270 */
[----:B------:R-:W-:-:S04]  /*8cc0*/  IMAD.MOV.U32 R3, RZ, RZ, 0x6100 ;  /* 0x00006100ff037424 */ /* 0x000fc800078e00ff */
[----:B------:R2:W-:Y:S08]  /*8cd0*/  SYNCS.ARRIVE.TRANS64 RZ, [R12+URZ+0x36430], R3 ;  /* 0x036430030cff79a7 */ /* 0x0005f0000800003f */
[----:B------:R-:W-:Y:S05]  /*8ce0*/  @!P1 BRA `(.L_x_635) ;  /* 0x0000000000049947 */ /* 0x000fea0003800000 */
[----:B------:R-:W-:Y:S01]  /*8cf0*/  BPT.TRAP 0x1 ;  /* 0x000000040000795c */ /* 0x000fe20000300000 */
.L_x_635:
[----:B------:R-:W3:Y:S01]  /*8d00*/  LDC.64 R18, c[0x0][0x728] ;  /* 0x0001ca00ff127b82 */ /* 0x000ee20000000a00 */
[----:B--2---:R-:W-:Y:S01]  /*8d10*/  IMAD.SHL.U32 R3, R15, 0x40, RZ ;  /* 0x000000400f037824 */ /* 0x004fe200078e00ff */
[----:B------:R-:W-:Y:S01]  /*8d20*/  UMOV UR14, 0x0 ;  /* 0x00000000000e7882 */ /* 0x000fe20000000000 */
[C---:B------:R-:W-:Y:S01]  /*8d30*/  VIADD R21, R12.reuse, 0x36430 ;  /* 0x000364300c157836 */ /* 0x040fe20000000000 */
[----:B------:R-:W-:Y:S01]  /*8d40*/  UMOV UR15, 0x14f00000 ;  /* 0x14f00000000f7882 */ /* 0x000fe20000000000 */
[C---:B------:R-:W-:Y:S01]  /*8d50*/  VIADD R24, R12.reuse, 0x2e000 ;  /* 0x0002e0000c187836 */ /* 0x040fe20000000000 */
[C---:B------:R-:W-:Y:S01]  /*8d60*/  IADD3 R2, P1, R3.reuse, R6, RZ ;  /* 0x0000000603027210 */ /* 0x040fe20007f3e0ff */
[----:B------:R-:W-:Y:S01]  /*8d70*/  VIADD R25, R12, 0x30200 ;  /* 0x000302000c197836 */ /* 0x000fe20000000000 */
[----:B------:R-:W2:Y:S01]  /*8d80*/  LDC.64 R22, c[0x0][0x198] ;  /* 0x00006600ff167b82 */ /* 0x000ea20000000a00 */
[C---:B------:R-:W-:Y:S01]  /*8d90*/  R2UR UR27, R3.reuse ;  /* 0x00000000031b72ca */ /* 0x040fe200000e0000 */
[----:B------:R-:W-:Y:S01]  /*8da0*/  UMOV UR26, URZ ;  /* 0x0000003f001a7c82 */ /* 0x000fe20008000000 */
[----:B------:R-:W-:Y:S01]  /*8db0*/  LEA.HI.X.SX32 R4, R3, R10, 0x1, P1 ;  /* 0x0000000a03047211 */ /* 0x000fe200008f0eff */
[----:B------:R-:W-:Y:S01]  /*8dc0*/  UMOV UR18, 0x40 ;  /* 0x0000004000127882 */ /* 0x000fe20000000000 */
        /* <DEDUP_REMOVED lines=8> */
[----:B------:R-:W-:Y:S01]  /*8e50*/  SHF.L.U32 R27, R0, 0x1f, RZ ;  /* 0x0000001f001b7819 */ /* 0x000fe200000006ff */
[----:B------:R-:W-:Y:S01]  /*8e60*/  UIADD3 UR27, UR27, UR43, URZ ;  /* 0x0000002b1b1b7290 */ /* 0x000fe2000fffe03f */
[----:B---3--:R-:W-:Y:S01]  /*8e70*/  LEA R5, P1, R2, R18, 0x2 ;  /* 0x0000001202057211 */ /* 0x008fe200078210ff */
[----:B------:R-:W-:-:S02]  /*8e80*/  UMOV UR22, 0x10 ;  /* 0x0000001000167882 */ /* 0x000fc40000000000 */
[----:B------:R-:W-:Y:S01]  /*8e90*/  UMOV UR17, UR25 ;  /* 0x0000001900117c82 */ /* 0x000fe20008000000 */
[----:B------:R-:W-:Y:S01]  /*8ea0*/  UMOV UR9, UR25 ;  /* 0x0000001900097c82 */ /* 0x000fe20008000000 */
[----:B------:R-:W-:Y:S01]  /*8eb0*/  LEA.HI.X R2, R2, R19, R4, 0x2, P1 ;  /* 0x0000001302027211 */ /* 0x000fe200008f1404 */
[----:B------:R-:W-:Y:S01]  /*8ec0*/  UMOV UR19, UR27 ;  /* 0x0000001b00137c82 */ /* 0x000fe20008000000 */
[----:B------:R-:W-:Y:S01]  /*8ed0*/  R2UR UR30, R5 ;  /* 0x00000000051e72ca */ /* 0x000fe200000e0000 */
[----:B------:R-:W-:Y:S01]  /*8ee0*/  UMOV UR11, UR27 ;  /* 0x0000001b000b7c82 */ /* 0x000fe20008000000 */
[----:B--2---:R-:W-:Y:S01]  /*8ef0*/  IMAD.MOV.U32 R13, RZ, RZ, R22 ;  /* 0x000000ffff0d7224 */ /* 0x004fe200078e0016 */
[----:B------:R-:W-:Y:S01]  /*8f00*/  R2UR UR31, R2 ;  /* 0x00000000021f72ca */ /* 0x000fe200000e0000 */
[----:B------:R-:W-:Y:S01]  /*8f10*/  IMAD.MOV.U32 R14, RZ, RZ, R23 ;  /* 0x000000ffff0e7224 */ /* 0x000fe200078e0017 */
[----:B------:R-:W-:Y:S01]  /*8f20*/  UMOV UR33, UR25 ;  /* 0x0000001900217c82 */ /* 0x000fe20008000000 */
[C---:B------:R-:W-:Y:S01]  /*8f30*/  VIADD R22, R12.reuse, 0x2a000 ;  /* 0x0002a0000c167836 */ /* 0x040fe20000000000 */
[----:B------:R-:W-:Y:S01]  /*8f40*/  IADD3 R4, P1, R13, 0x1f0, RZ ;  /* 0x000001f00d047810 */ /* 0x000fe20007f3e0ff */
[----:B------:R-:W-:-:S03]  /*8f50*/  VIADD R23, R12, 0x2c000 ;  /* 0x0002c0000c177836 */ /* 0x000fc60000000000 */
[----:B------:R-:W-:Y:S01]  /*8f60*/  R2UR UR24, R22 ;  /* 0x00000000161872ca */ /* 0x000fe200000e0000 */
[----:B------:R-:W-:Y:S01]  /*8f70*/  IMAD.X R5, RZ, RZ, R14, P1 ;  /* 0x000000ffff057224 */ /* 0x000fe200008e060e */
[----:B------:R-:W-:Y:S02]  /*8f80*/  R2UR UR6, R4 ;  /* 0x00000000040672ca */ /* 0x000fe400000e0000 */
[----:B------:R-:W-:Y:S02]  /*8f90*/  R2UR UR16, R23 ;  /* 0x00000000171072ca */ /* 0x000fe400000e0000 */
[----:B------:R-:W-:-:S13]  /*8fa0*/  R2UR UR7, R5 ;  /* 0x00000000050772ca */ /* 0x000fda00000e0000 */
[----:B------:R2:W-:Y:S01]  /*8fb0*/  UTMALDG.4D [UR24], [UR6], desc[UR14] ;  /* 0x00000e18060075b4 */ /* 0x0005e20008019000 */
[----:B------:R2:W-:Y:S01]  /*8fc0*/  UTMALDG.4D [UR16], [UR6], desc[UR14] ;  /* 0x00000e10060075b4 */ /* 0x0005e20008019000 */
[----:B------:R2:W-:Y:S01]  /*8fd0*/  UTMALDG.4D [UR8], [UR6], desc[UR14] ;  /* 0x00000e08060075b4 */ /* 0x0005e20008019000 */
[----:B------:R2:W-:Y:S01]  /*8fe0*/  UBLKCP.S.G [UR32], [UR30], UR22 ;  /* 0x000000201e0073ba */ /* 0x0005e20008000216 */
[----:B------:R-:W3:Y:S02]  /*8ff0*/  SYNCS.PHASECHK.TRANS64.TRYWAIT P1, [R12+URZ+0x36428], R27 ;  /* 0x0364281b0c0075a7 */ /* 0x000ee4000802017f */
[----:B--23--:R-:W-:Y:S05]  /*9000*/  @!P1 BRA `(.L_x_636) ;  /* 0x00000014006c9947 */ /* 0x00cfea0003800000 */
.L_x_659:
[----:B------:R-:W-:Y:S05]  /*9010*/  @P0 BRA `(.L_x_637) ;  /* 0x0000000000140947 */ /* 0x000fea0003800000 */
[----:B------:R-:W-:Y:S01]  /*9020*/  ISETP.NE.AND P1, PT, R8, RZ, PT ;  /* 0x000000ff0800720c */ /* 0x000fe20003f25270 */
[----:B--2---:R-:W-:-:S04]  /*9030*/  IMAD.MOV.U32 R27, RZ, RZ, 0x6100 ;  /* 0x00006100ff1b7424 */ /* 0x004fc800078e00ff */
[----:B------:R3:W-:Y:S08]  /*9040*/  SYNCS.ARRIVE.TRANS64 RZ, [R12+URZ+0x36418], R27 ;  /* 0x0364181b0cff79a7 */ /* 0x0007f0000800003f */
[----:B------:R-:W-:Y:S05]  /*9050*/  @!P1 BRA `(.L_x_637) ;  /* 0x0000000000049947 */ /* 0x000fea0003800000 */
[----:B------:R-:W-:Y:S01]  /*9060*/  BPT.TRAP 0x1 ;  /* 0x000000040000795c */ /* 0x000fe20000300000 */
.L_x_637:
[----:B------:R-:W-:Y:S01]  /*9070*/  VIADD R26, R3, 0x40 ;  /* 0x00000040031a7836 */ /* 0x000fe20000000000 */
[----:B------:R-:W-:Y:S01]  /*9080*/  IADD3 R2, P1, R13, 0xf0, RZ ;  /* 0x000000f00d027810 */ /* 0x000fe20007f3e0ff */
[----:B------:R-:W-:Y:S01]  /*9090*/  UMOV UR22, 0x0 ;  /* 0x0000000000167882 */ /* 0x000fe20000000000 */
[----:B------:R-:W-:Y:S01]  /*90a0*/  R2UR UR24, R12 ;  /* 0x000000000c1872ca */ /* 0x000fe200000e0000 */
[C---:B--23--:R-:W-:Y:S01]  /*90b0*/  VIADD R27, R26.reuse, UR43 ;  /* 0x0000002b1a1b7c36 */ /* 0x04cfe20008000000 */
[----:B------:R-:W-:Y:S01]  /*90c0*/  R2UR UR6, R26 ;  /* 0x000000001a0672ca */ /* 0x000fe200000e0000 */
[----:B------:R-:W-:Y:S01]  /*90d0*/  IMAD.X R3, RZ, RZ, R14, P1 ;  /* 0x000000ffff037224 */ /* 0x000fe200008e060e */
        /* <DEDUP_REMOVED lines=9> */
[----:B------:R-:W-:Y:S01]  /*9170*/  UIADD3 UR16, UR24, 0x24000, URZ ;  /* 0x0002400018107890 */ /* 0x000fe2000fffe03f */
[----:B------:R-:W-:Y:S01]  /*9180*/  SHF.L.U32 R28, RZ, 0x1f, RZ ;  /* 0x0000001fff1c7819 */ /* 0x000fe200000006ff */
[----:B------:R-:W-:-:S02]  /*9190*/  UIADD3 UR17, UR24, 0x36418, URZ ;  /* 0x0003641818117890 */ /* 0x000fc4000fffe03f */
[----:B------:R-:W-:Y:S02]  /*91a0*/  UIADD3 UR8, UR24, 0x26000, URZ ;  /* 0x0002600018087890 */ /* 0x000fe4000fffe03f */
[----:B------:R-:W-:Y:S02]  /*91b0*/  UIADD3 UR30, UR24, 0x30100, URZ ;  /* 0x00030100181e7890 */ /* 0x000fe4000fffe03f */
[----:B------:R-:W-:Y:S02]  /*91c0*/  UIADD3 UR24, UR24, 0x28000, URZ ;  /* 0x0002800018187890 */ /* 0x000fe4000fffe03f */
[----:B------:R-:W-:Y:S01]  /*91d0*/  UIMAD.WIDE UR6, UR6, 0x4, UR4 ;  /* 0x00000004060678a5 */ /* 0x000fe2000f8e0204 */
        /* <DEDUP_REMOVED lines=11> */
[----:B------:R2:W-:Y:S01]  /*9290*/  UBLKCP.S.G [UR30], [UR6], UR32 ;  /* 0x0000001e060073ba */ /* 0x0005e20008000220 */
[----:B------:R-:W3:Y:S02]  /*92a0*/  SYNCS.PHASECHK.TRANS64.TRYWAIT P1, [R12+URZ+0x36438], R28 ;  /* 0x0364381c0c0075a7 */ /* 0x000ee4000802017f */
[----:B--23--:R-:W-:Y:S05]  /*92b0*/  @!P1 BRA `(.L_x_638) ;  /* 0x0000001000d49947 */ /* 0x00cfea0003800000 */
.L_x_660:
[----:B--2---:R-:W-:Y:S01]  /*92c0*/  SHF.R.S32.HI R28, RZ, 0x1f, R26 ;  /* 0x0000001fff1c7819 */ /* 0x004fe2000001141a */
[----:B------:R-:W-:Y:S06]  /*92d0*/  @P0 BRA `(.L_x_639) ;  /* 0x0000000000140947 */ /* 0x000fec0003800000 */
[----:B------:R-:W-:Y:S01]  /*92e0*/  ISETP.NE.AND P1, PT, R8, RZ, PT ;  /* 0x000000ff0800720c */ /* 0x000fe20003f25270 */
[----:B------:R-:W-:-:S04]  /*92f0*/  IMAD.MOV.U32 R29, RZ, RZ, 0x6100 ;  /* 0x00006100ff1d7424 */ /* 0x000fc800078e00ff */
[----:B------:R2:W-:Y:S08]  /*9300*/  SYNCS.ARRIVE.TRANS64 RZ, [R12+URZ+0x36430], R29 ;  /* 0x0364301d0cff79a7 */ /* 0x0005f0000800003f */
[----:B------:R-:W-:Y:S05]  /*9310*/  @!P1 BRA `(.L_x_639) ;  /* 0x0000000000049947 */ /* 0x000fea0003800000 */
[----:B------:R-:W-:Y:S01]  /*9320*/  BPT.TRAP 0x1 ;  /* 0x000000040000795c */ /* 0x000fe20000300000 */
.L_x_639:
[----:B------:R-:W-:Y:S01]  /*9330*/  IADD3 R26, P1, R26, R6, RZ ;  /* 0x000000061a1a7210 */ /* 0x000fe20007f3e0ff */
[----:B------:R-:W-:Y:S01]  /*9340*/  UMOV UR14, 0x0 ;  /* 0x00000000000e7882 */ /* 0x000fe20000000000 */
[----:B------:R-:W-:Y:S01]  /*9350*/  R2UR UR25, R21 ;  /* 0x00000000151972ca */ /* 0x000fe200000e0000 */
[----:B------:R-:W-:Y:S01]  /*9360*/  UMOV UR15, 0x14f00000 ;  /* 0x14f00000000f7882 */ /* 0x000fe20000000000 */
[----:B------:R-:W-:Y:S01]  /*9370*/  R2UR UR27, R27 ;  /* 0x000000001b1b72ca */ /* 0x000fe200000e0000 */
[----:B------:R-:W-:Y:S01]  /*9380*/  IMAD.X R28, R28, 0x1, R10, P1 ;  /* 0x000000011c1c7824 */ /* 0x000fe200008e060a */
[----:B------:R-:W-:Y:S01]  /*9390*/  LEA R18, P1, R26, R18, 0x2 ;  /* 0x000000121a127211 */ /* 0x000fe200078210ff */
[----:B------:R-:W-:Y:S01]  /*93a0*/  UMOV UR26, URZ ;  /* 0x0000003f001a7c82 */ /* 0x000fe20008000000 */
[----:B------:R-:W-:Y:S01]  /*93b0*/  R2UR UR24, R22 ;  /* 0x00000000161872ca */ /* 0x000fe200000e0000 */
[----:B------:R-:W-:Y:S01]  /*93c0*/  UMOV UR18, 0x40 ;  /* 0x0000004000127882 */ /* 0x000fe20000000000 */
[----:B------:R-:W-:Y:S01]  /*93d0*/  LEA.HI.X R19, R26, R19, R28, 0x2, P1 ;  /* 0x000000131a137211 */ /* 0x000fe200008f141c */
[----:B------:R-:W-:Y:S01]  /*93e0*/  UMOV UR20, UR28 ;  /* 0x0000001c00147c82 */ /* 0x000fe20008000000 */
[----:B------:R-:W-:Y:S01]  /*93f0*/  R2UR UR6, R4 ;  /* 0x00000000040672ca */ /* 0x000fe200000e0000 */
        /* <DEDUP_REMOVED lines=22> */
[----:B------:R-:W4:Y:S02]  /*9560*/  SYNCS.PHASECHK.TRANS64.TRYWAIT P1, [R12+URZ+0x36420], R5 ;  /* 0x036420050c0075a7 */ /* 0x000f24000802017f */
[----:B---34-:R-:W-:Y:S05]  /*9570*/  @!P1 BRA `(.L_x_640) ;  /* 0x0000001000389947 */ /* 0x018fea0003800000 */
.L_x_662:
[----:B------:R-:W-:Y:S05]  /*9580*/  @P0 BRA `(.L_x_641) ;  /* 0x0000000000140947 */ /* 0x000fea0003800000 */
[----:B------:R-:W-:Y:S01]  /*9590*/  ISETP.NE.AND P1, PT, R8, RZ, PT ;  /* 0x000000ff0800720c */ /* 0x000fe20003f25270 */
[----:B---3--:R-:W-:-:S04]  /*95a0*/  IMAD.MOV.U32 R5, RZ, RZ, 0x6100 ;  /* 0x00006100ff057424 */ /* 0x008fc800078e00ff */
[----:B------:R4:W-:Y:S08]  /*95b0*/  SYNCS.ARRIVE.TRANS64 RZ, [R12+URZ+0x36410], R5 ;  /* 0x036410050cff79a7 */ /* 0x0009f0000800003f */
[----:B------:R-:W-:Y:S05]  /*95c0*/  @!P1 BRA `(.L_x_641) ;  /* 0x0000000000049947 */ /* 0x000fea0003800000 */
[----:B------:R-:W-:Y:S01]  /*95d0*/  BPT.TRAP 0x1 ;  /* 0x000000040000795c */ /* 0x000fe20000300000 */
.L_x_641:
        /* <DEDUP_REMOVED lines=18> */
[----:B------:R-:W-:Y:S02]  /*9700*/  UIADD3 UR19, UR32, UR43, URZ ;  /* 0x0000002b20137290 */ /* 0x000fe4000fffe03f */
[----:B------:R-:W-:Y:S02]  /*9710*/  UIADD3 UR8, UR24, 0x20000, URZ ;  /* 0x0002000018087890 */ /* 0x000fe4000fffe03f */
[----:B------:R-:W-:-:S02]  /*9720*/  UIADD3 UR40, UR24, 0x30000, URZ ;  /* 0x0003000018287890 */ /* 0x000fc4000fffe03f */
        /* <DEDUP_REMOVED lines=9> */
[----:B------:R-:W-:Y:S01]  /*97c0*/  UMOV UR41, UR17 ;  /* 0x0000001100297c82 */ /* 0x000fe20008000000 */
[----:B------:R1:W-:Y:S01]  /*97d0*/  UTMALDG.4D [UR8], [UR14], desc[UR22] ;  /* 0x000016080e0075b4 */ /* 0x0003e20008019000 */
[----:B------:R-:W-:Y:S01]  /*97e0*/  UMOV UR31, 0x10 ;  /* 0x00000010001f7882 */ /* 0x000fe20000000000 */
[----:B------:R1:W-:Y:S01]  /*97f0*/  UTMALDG.4D [UR24], [UR14], desc[UR22] ;  /* 0x000016180e0075b4 */ /* 0x0003e20008019000 */
[----:B------:R1:W-:Y:S02]  /*9800*/  UBLKCP.S.G [UR40], [UR6], UR31 ;  /* 0x00000028060073ba */ /* 0x0003e4000800021f */
[----:B-1----:R-:W-:Y:S05]  /*9810*/  @P1 BRA `(.L_x_642) ;  /* 0xfffffff400101947 */ /* 0x002fea000383ffff */
[----:B---34-:R-:W-:-:S07]  /*9820*/  IMAD.U32 R5, RZ, RZ, UR32 ;  /* 0x00000020ff057e24 */ /* 0x018fce000f8e00ff */
.L_x_633:
[----:B------:R-:W-:Y:S01]  /*9830*/  ISETP.NE.AND P1, PT, R17, RZ, PT ;  /* 0x000000ff1100720c */ /* 0x000fe20003f25270 */
[----:B------:R-:W-:-:S12]  /*9840*/  IMAD.MOV.U32 R4, RZ, RZ, 0x1 ;  /* 0x00000001ff047424 */ /* 0x000fd800078e00ff */
[----:B------:R-:W-:Y:S05]  /*9850*/  @!P1 BRA `(.L_x_632) ;  /* 0x00000004006c9947 */ /* 0x000fea0003800000 */
[----:B------:R-:W3:Y:S02]  /*9860*/  SYNCS.PHASECHK.TRANS64.TRYWAIT P1, [R12+URZ+0x36438], R11 ;  /* 0x0364380b0c0075a7 */ /* 0x000ee4000802017f */
[----:B---3--:R-:W-:Y:S05]  /*9870*/  @!P1 BRA `(.L_x_643) ;  /* 0x0000000c00909947 */ /* 0x008fea0003800000 */
.L_x_663:
[----:B------:R-:W-:Y:S05]  /*9880*/  @P0 BRA `(.L_x_644) ;  /* 0x0000000000140947 */ /* 0x000fea0003800000 */
[----:B------:R-:W-:Y:S01]  /*9890*/  ISETP.NE.AND P1, PT, R8, RZ, PT ;  /* 0x000000ff0800720c */ /* 0x000fe20003f25270 */
[----:B------:R-:W-:-:S04]  /*98a0*/  IMAD.MOV.U32 R5, RZ, RZ, 0x6100 ;  /* 0x00006100ff057424 */ /* 0x000fc800078e00ff */
[----:B------:R4:W-:Y:S08]  /*98b0*/  SYNCS.ARRIVE.TRANS64 RZ, [R12+URZ+0x36430], R5 ;  /* 0x036430050cff79a7 */ /* 0x0009f0000800003f */
[----:B------:R-:W-:Y:S05]  /*98c0*/  @!P1 BRA `(.L_x_644) ;  /* 0x0000000000049947 */ /* 0x000fea0003800000 */
[----:B------:R-:W-:Y:S01]  /*98d0*/  BPT.TRAP 0x1 ;  /* 0x000000040000795c */ /* 0x000fe20000300000 */
.L_x_644:
[----:B----4-:R-:W4:Y:S01]  /*98e0*/  LDC.64 R4, c[0x0][0x728] ;  /* 0x0001ca00ff047b82 */ /* 0x010f220000000a00 */
        /* <DEDUP_REMOVED lines=17> */
[----:B------:R-:W-:Y:S02]  /*9a00*/  UIADD3 UR19, UR19, UR43, URZ ;  /* 0x0000002b13137290 */ /* 0x000fe4000fffe03f */
[----:B------:R-:W-:Y:S01]  /*9a10*/  UIADD3 UR8, UR24, 0x2c000, URZ ;  /* 0x0002c00018087890 */ /* 0x000fe2000fffe03f */
[C---:B----4-:R-:W-:Y:S01]  /*9a20*/  LEA R4, P2, R9.reuse, R4, 0x2 ;  /* 0x0000000409047211 */ /* 0x050fe200078410ff */
[----:B------:R-:W-:Y:S01]  /*9a30*/  UIADD3 UR24, UR24, 0x2e000, URZ ;  /* 0x0002e00018187890 */ /* 0x000fe2000fffe03f */
[----:B------:R-:W-:Y:S02]  /*9a40*/  UMOV UR9, UR17 ;  /* 0x0000001100097c82 */ /* 0x000fe40008000000 */
[----:B------:R-:W-:Y:S01]  /*9a50*/  LEA.HI.X R5, R9, R5, R18, 0x2, P2 ;  /* 0x0000000509057211 */ /* 0x000fe200010f1412 */
[----:B------:R-:W-:Y:S01]  /*9a60*/  UMOV UR11, UR19 ;  /* 0x00000013000b7c82 */ /* 0x000fe20008000000 */
[----:B------:R-:W-:Y:S01]  /*9a70*/  IADD3 R9, P1, R13, 0x1f0, RZ ;  /* 0x000001f00d097810 */ /* 0x000fe20007f3e0ff */
[----:B------:R-:W-:Y:S01]  /*9a80*/  UMOV UR25, UR17 ;  /* 0x0000001100197c82 */ /* 0x000fe20008000000 */
[----:B------:R-:W-:Y:S01]  /*9a90*/  R2UR UR30, R4 ;  /* 0x00000000041e72ca */ /* 0x000fe200000e0000 */
[----:B------:R-:W-:Y:S01]  /*9aa0*/  UMOV UR27, UR19 ;  /* 0x00000013001b7c82 */ /* 0x000fe20008000000 */
[----:B------:R-:W-:Y:S01]  /*9ab0*/  R2UR UR6, R9 ;  /* 0x00000000090672ca */ /* 0x000fe200000e0000 */
[----:B------:R-:W-:Y:S01]  /*9ac0*/  IMAD.X R9, RZ, RZ, R14, P1 ;  /* 0x000000ffff097224 */ /* 0x000fe200008e060e */
[----:B------:R-:W-:Y:S01]  /*9ad0*/  R2UR UR31, R5 ;  /* 0x00000000051f72ca */ /* 0x000fe200000e0000 */
[----:B------:R-:W-:Y:S01]  /*9ae0*/  UMOV UR33, UR17 ;  /* 0x0000001100217c82 */ /* 0x000fe20008000000 */
[----:B------:R-:W-:Y:S01]  /*9af0*/  SHF.L.U32 R5, R0, 0x1f, RZ ;  /* 0x0000001f00057819 */ /* 0x000fe200000006ff */
[----:B------:R-:W-:Y:S01]  /*9b00*/  UMOV UR22, 0x10 ;  /* 0x0000001000167882 */ /* 0x000fe20000000000 */
[----:B------:R-:W-:-:S13]  /*9b10*/  R2UR UR7, R9 ;  /* 0x00000000090772ca */ /* 0x000fda00000e0000 */
[----:B------:R4:W-:Y:S01]  /*9b20*/  UTMALDG.4D [UR16], [UR6], desc[UR14] ;  /* 0x00000e10060075b4 */ /* 0x0009e20008019000 */
[----:B------:R4:W-:Y:S01]  /*9b30*/  UTMALDG.4D [UR8], [UR6], desc[UR14] ;  /* 0x00000e08060075b4 */ /* 0x0009e20008019000 */
[----:B------:R4:W-:Y:S01]  /*9b40*/  UTMALDG.4D [UR24], [UR6], desc[UR14] ;  /* 0x00000e18060075b4 */ /* 0x0009e20008019000 */
[----:B------:R4:W-:Y:S01]  /*9b50*/  UBLKCP.S.G [UR32], [UR30], UR22 ;  /* 0x000000201e0073ba */ /* 0x0009e20008000216 */
[----:B------:R-:W5:Y:S02]  /*9b60*/  SYNCS.PHASECHK.TRANS64.TRYWAIT P1, [R12+URZ+0x36428], R5 ;  /* 0x036428050c0075a7 */ /* 0x000f64000802017f */
[----:B----45:R-:W-:Y:S05]  /*9b70*/  @!P1 BRA `(.L_x_645) ;  /* 0x0000000800e49947 */ /* 0x030fea0003800000 */
.L_x_664:
[----:B------:R-:W-:Y:S01]  /*9b80*/  IMAD.MOV.U32 R4, RZ, RZ, RZ ;  /* 0x000000ffff047224 */ /* 0x000fe200078e00ff */
[----:B------:R-:W-:Y:S06]  /*9b90*/  @P0 BRA `(.L_x_646) ;  /* 0x0000000000140947 */ /* 0x000fec0003800000 */
[----:B------:R-:W-:Y:S01]  /*9ba0*/  ISETP.NE.AND P1, PT, R8, RZ, PT ;  /* 0x000000ff0800720c */ /* 0x000fe20003f25270 */
[----:B----4-:R-:W-:-:S04]  /*9bb0*/  IMAD.MOV.U32 R5, RZ, RZ, 0x6100 ;  /* 0x00006100ff057424 */ /* 0x010fc800078e00ff */
[----:B------:R4:W-:Y:S08]  /*9bc0*/  SYNCS.ARRIVE.TRANS64 RZ, [R12+URZ+0x36418], R5 ;  /* 0x036418050cff79a7 */ /* 0x0009f0000800003f */
[----:B------:R-:W-:Y:S05]  /*9bd0*/  @!P1 BRA `(.L_x_646) ;  /* 0x0000000000049947 */ /* 0x000fea0003800000 */
[----:B------:R-:W-:Y:S01]  /*9be0*/  BPT.TRAP 0x1 ;  /* 0x000000040000795c */ /* 0x000fe20000300000 */
.L_x_646:
        /* <DEDUP_REMOVED lines=17> */
[----:B------:R-:W-:Y:S02]  /*9d00*/  UIADD3 UR19, UR30, UR43, URZ ;  /* 0x0000002b1e137290 */ /* 0x000fe4000fffe03f */
[----:B----4-:R-:W-:Y:S01]  /*9d10*/  IMAD.U32 R5, RZ, RZ, UR30 ;  /* 0x0000001eff057e24 */ /* 0x010fe2000f8e00ff */
        /* <DEDUP_REMOVED lines=8> */
[----:B------:R-:W-:Y:S01]  /*9da0*/  UMOV UR27, UR19 ;  /* 0x00000013001b7c82 */ /* 0x000fe20008000000 */
[----:B------:R-:W-:Y:S01]  /*9db0*/  UMOV UR33, UR17 ;  /* 0x0000001100217c82 */ /* 0x000fe20008000000 */
[----:B------:R-:W-:Y:S01]  /*9dc0*/  UMOV UR31, 0x10 ;  /* 0x00000010001f7882 */ /* 0x000fe20000000000 */
[----:B------:R4:W-:Y:S01]  /*9dd0*/  UTMALDG.4D [UR8], [UR14], desc[UR22] ;  /* 0x000016080e0075b4 */ /* 0x0009e20008019000 */
[----:B------:R4:W-:Y:S01]  /*9de0*/  UTMALDG.4D [UR24], [UR14], desc[UR22] ;  /* 0x000016180e0075b4 */ /* 0x0009e20008019000 */
[----:B------:R4:W-:Y:S02]  /*9df0*/  UBLKCP.S.G [UR32], [UR6], UR31 ;  /* 0x00000020060073ba */ /* 0x0009e4000800021f */
[----:B----4-:R-:W-:Y:S01]  /*9e00*/  NOP ;  /* 0x0000000000007918 */ /* 0x010fe20000000000 */
.L_x_632:
[----:B------:R-:W-:-:S04]  /*9e10*/  SHF.L.U32 R3, R4, 0x1f, RZ ;  /* 0x0000001f04037819 */ /* 0x000fc800000006ff */
[----:B------:R-:W4:Y:S02]  /*9e20*/  SYNCS.PHASECHK.TRANS64.TRYWAIT P1, [R12+URZ+0x36438], R3 ;  /* 0x036438030c0075a7 */ /* 0x000f24000802017f */
[----:B----4-:R-:W-:Y:S05]  /*9e30*/  @!P1 BRA `(.L_x_647) ;  /* 0x0000000800489947 */ /* 0x010fea0003800000 */
.L_x_665:
[----:B------:R-:W-:Y:S05]  /*9e40*/  @P0 BRA `(.L_x_648) ;  /* 0x0000000000180947 */ /* 0x000fea0003800000 */
[----:B------:R-:W5:Y:S01]  /*9e50*/  S2R R2, SR_TID.X ;  /* 0x0000000000027919 */ /* 0x000f620000002100 */
[----:B----4-:R-:W-:-:S04]  /*9e60*/  IMAD.MOV.U32 R3, RZ, RZ, 0x6100 ;  /* 0x00006100ff037424 */ /* 0x010fc800078e00ff */
[----:B------:R4:W-:Y:S01]  /*9e70*/  SYNCS.ARRIVE.TRANS64 RZ, [R12+URZ+0x36430], R3 ;  /* 0x036430030cff79a7 */ /* 0x0009e2000800003f */
[----:B-----5:R-:W-:-:S13]  /*9e80*/  LOP3.LUT P0, RZ, R2, 0x1f, RZ, 0xc0, !PT ;  /* 0x0000001f02ff7812 */ /* 0x020fda000780c0ff */
[----:B----4-:R-:W-:Y:S05]  /*9e90*/  @!P0 BRA `(.L_x_648) ;  /* 0x0000000000048947 */ /* 0x010fea0003800000 */
[----:B------:R-:W-:Y:S01]  /*9ea0*/  BPT.TRAP 0x1 ;  /* 0x000000040000795c */ /* 0x000fe20000300000 */
.L_x_648:
[----:B----4-:R-:W4:Y:S01]  /*9eb0*/  LDC.64 R2, c[0x0][0x728] ;  /* 0x0001ca00ff027b82 */ /* 0x010f220000000a00 */
[----:B------:R-:W-:Y:S01]  /*9ec0*/  IADD3 R13, P1, R13, 0x1f0, RZ ;  /* 0x000001f00d0d7810 */ /* 0x000fe20007f3e0ff */
[----:B------:R-:W-:Y:S01]  /*9ed0*/  UMOV UR14, 0x0 ;  /* 0x00000000000e7882 */ /* 0x000fe20000000000 */
[C---:B------:R-:W-:Y:S01]  /*9ee0*/  IADD3 R6, P0, R5.reuse, R6, RZ ;  /* 0x0000000605067210 */ /* 0x040fe20007f1e0ff */
[----:B------:R-:W-:Y:S01]  /*9ef0*/  UMOV UR15, 0x14f00000 ;  /* 0x14f00000000f7882 */ /* 0x000fe20000000000 */
[----:B------:R-:W-:Y:S01]  /*9f00*/  R2UR UR24, R12 ;  /* 0x000000000c1872ca */ /* 0x000fe200000e0000 */
[----:B------:R-:W-:Y:S01]  /*9f10*/  IMAD.X R14, RZ, RZ, R14, P1 ;  /* 0x000000ffff0e7224 */ /* 0x000fe200008e060e */
[C---:B------:R-:W-:Y:S01]  /*9f20*/  R2UR UR19, R5.reuse ;  /* 0x00000000051372ca */ /* 0x040fe200000e0000 */
[----:B------:R-:W-:Y:S01]  /*9f30*/  UMOV UR18, URZ ;  /* 0x0000003f00127c82 */ /* 0x000fe20008000000 */
[----:B------:R-:W-:Y:S01]  /*9f40*/  LEA.HI.X.SX32 R5, R5, R10, 0x1, P0 ;  /* 0x0000000a05057211 */ /* 0x000fe200000f0eff */
        /* <DEDUP_REMOVED lines=10> */
[----:B------:R-:W-:-:S02]  /*9ff0*/  UIADD3 UR19, UR19, UR43, URZ ;  /* 0x0000002b13137290 */ /* 0x000fc4000fffe03f */
[----:B------:R-:W-:Y:S01]  /*a000*/  UIADD3 UR16, UR24, 0x2a000, URZ ;  /* 0x0002a00018107890 */ /* 0x000fe2000fffe03f */
[C---:B----4-:R-:W-:Y:S01]  /*a010*/  LEA R2, P0, R6.reuse, R2, 0x2 ;  /* 0x0000000206027211 */ /* 0x050fe200078010ff */
[----:B------:R-:W-:Y:S02]  /*a020*/  UIADD3 UR32, UR24, 0x30200, URZ ;  /* 0x0003020018207890 */ /* 0x000fe4000fffe03f */
[----:B------:R-:W-:Y:S01]  /*a030*/  UIADD3 UR8, UR24, 0x2c000, URZ ;  /* 0x0002c00018087890 */ /* 0x000fe2000fffe03f */
[----:B------:R-:W-:Y:S01]  /*a040*/  LEA.HI.X R3, R6, R3, R5, 0x2, P0 ;  /* 0x0000000306037211 */ /* 0x000fe200000f1405 */
[----:B------:R-:W-:Y:S01]  /*a050*/  UIADD3 UR24, UR24, 0x2e000, URZ ;  /* 0x0002e00018187890 */ /* 0x000fe2000fffe03f */
[----:B------:R-:W-:Y:S01]  /*a060*/  R2UR UR30, R2 ;  /* 0x00000000021e72ca */ /* 0x000fe200000e0000 */
[----:B------:R-:W-:Y:S01]  /*a070*/  UMOV UR9, UR17 ;  /* 0x0000001100097c82 */ /* 0x000fe20008000000 */
[----:B------:R-:W-:Y:S01]  /*a080*/  R2UR UR31, R3 ;  /* 0x00000000031f72ca */ /* 0x000fe200000e0000 */
[----:B------:R-:W-:Y:S01]  /*a090*/  UMOV UR11, UR19 ;  /* 0x00000013000b7c82 */ /* 0x000fe20008000000 */
        /* <DEDUP_REMOVED lines=12> */
[----:B----4-:R-:W-:-:S03]  /*a160*/  NOP ;  /* 0x0000000000007918 */ /* 0x010fc60000000000 */
.L_x_629:
[----:B------:R-:W-:Y:S05]  /*a170*/  BSYNC B0 ;  /* 0x0000000000007941 */ /* 0x000fea0003800000 */
.L_x_627:
[----:B------:R-:W-:-:S03]  /*a180*/  UMOV UR6, 0xffffffff ;  /* 0xffffffff00067882 */ /* 0x000fc60000000000 */
[----:B------:R-:W-:Y:S05]  /*a190*/  BRA.DIV UR6, `(.L_x_649) ;  /* 0x0000000606847947 */ /* 0x000fea000b800000 */
[----:B------:R-:W-:-:S13]  /*a1a0*/  ELECT P6, URZ, PT ;  /* 0x00000000003f782f */ /* 0x000fda00038c0000 */
.L_x_668:
[----:B------:R-:W-:Y:S05]  /*a1b0*/  @!P6 BRA `(.L_x_516) ;  /* 0x000000000070e947 */ /* 0x000fea0003800000 */
[----:B------:R-:W-:-:S04]  /*a1c0*/  LOP3.LUT R16, R16, 0x2, RZ, 0xfc, !PT ;  /* 0x0000000210107812 */ /* 0x000fc800078efcff */
[----:B------:R-:W-:-:S13]  /*a1d0*/  ISETP.NE.AND P2, PT, R16, 0x3, PT ;  /* 0x000000031000780c */ /* 0x000fda0003f45270 */
[----:B------:R-:W-:Y:S05]  /*a1e0*/  @!P2 BRA `(.L_x_650) ;  /* 0x000000000004a947 */ /* 0x000fea0003800000 */
[----:B--2---:R-:W-:Y:S01]  /*a1f0*/  BPT.TRAP 0x1 ;  /* 0x000000040000795c */ /* 0x004fe20000300000 */
.L_x_650:
[----:B------:R-:W4:Y:S01]  /*a200*/  S2R R3, SR_CgaCtaId ;  /* 0x0000000000037919 */ /* 0x000f220000008800 */
[----:B------:R-:W-:Y:S02]  /*a210*/  MOV R2, 0x400 ;  /* 0x0000040000027802 */ /* 0x000fe40000000f00 */
[----:B------:R-:W-:Y:S02]  /*a220*/  SHF.L.U32 R6, R0, 0x1f, RZ ;  /* 0x0000001f00067819 */ /* 0x000fe400000006ff */
[----:B----4-:R-:W-:-:S05]  /*a230*/  LEA R9, R3, R2, 0x18 ;  /* 0x0000000203097211 */ /* 0x010fca00078ec0ff */
[----:B------:R-:W-:-:S04]  /*a240*/  VIADD R2, R9, 0x36420 ;  /* 0x0003642009027836 */ /* 0x000fc80000000000 */
[C---:B------:R-:W-:Y:S02]  /*a250*/  IMAD R7, R5.reuse, 0x8, R2 ;  /* 0x0000000805077824 */ /* 0x040fe400078e0202 */
[----:B------:R-:W-:Y:S02]  /*a260*/  VIADD R5, R5, 0x1 ;  /* 0x0000000105057836 */ /* 0x000fe40000000000 */
[----:B------:R-:W4:Y:S03]  /*a270*/  SYNCS.PHASECHK.TRANS64.TRYWAIT P0, [R7+URZ], R6 ;  /* 0x00000006070075a7 */ /* 0x000f26000800017f */
[----:B------:R-:W-:-:S04]  /*a280*/  ISETP.NE.AND P1, PT, R5, 0x2, PT ;  /* 0x000000020500780c */ /* 0x000fc80003f25270 */
[----:B------:R-:W-:Y:S02]  /*a290*/  SEL R3, RZ, 0x1, P1 ;  /* 0x00000001ff037807 */ /* 0x000fe40000800000 */
[----:B------:R-:W-:Y:S02]  /*a2a0*/  SEL R5, R5, RZ, P1 ;  /* 0x000000ff05057207 */ /* 0x000fe40000800000 */
[----:B------:R-:W-:-:S03]  /*a2b0*/  LOP3.LUT R0, R0, R3, RZ, 0x3c, !PT ;  /* 0x0000000300007212 */ /* 0x000fc600078e3cff */
[----:B------:R-:W-:Y:S01]  /*a2c0*/  IMAD R5, R5, 0x8, R2 ;  /* 0x0000000805057824 */ /* 0x000fe200078e0202 */
[----:B------:R-:W-:Y:S01]  /*a2d0*/  SHF.L.U32 R0, R0, 0x1f, RZ ;  /* 0x0000001f00007819 */ /* 0x000fe200000006ff */
[----:B----4-:R-:W-:Y:S06]  /*a2e0*/  @!P0 BRA `(.L_x_651) ;  /* 0x0000000400508947 */ /* 0x010fec0003800000 */
.L_x_669:
[----:B------:R-:W5:Y:S02]  /*a2f0*/  SYNCS.PHASECHK.TRANS64.TRYWAIT P0, [R5+URZ], R0 ;  /* 0x00000000050075a7 */ /* 0x000f64000800017f */
[----:B-----5:R-:W-:Y:S05]  /*a300*/  @!P0 BRA `(.L_x_652) ;  /* 0x00000004005c8947 */ /* 0x020fea0003800000 */
.L_x_670:
[----:B------:R-:W-:Y:S05]  /*a310*/  @!P2 BRA `(.L_x_653) ;  /* 0x000000000004a947 */ /* 0x000fea0003800000 */
[----:B--2---:R-:W-:Y:S01]  /*a320*/  BPT.TRAP 0x1 ;  /* 0x000000040000795c */ /* 0x004fe20000300000 */
.L_x_653:
[----:B------:R-:W-:-:S07]  /*a330*/  SHF.L.U32 R4, R4, 0x1f, RZ ;  /* 0x0000001f04047819 */ /* 0x000fce00000006ff */
.L_x_654:
[----:B------:R1:W1:Y:S02]  /*a340*/  SYNCS.PHASECHK.TRANS64.TRYWAIT P0, [R9+URZ+0x36438], R4 ;  /* 0x03643804090075a7 */ /* 0x000264000800017f */
[----:B-1----:R-:W-:Y:S05]  /*a350*/  @!P0 NANOSLEEP.SYNCS 0x989680 ;  /* 0x009896800000895d */ /* 0x002fea0003900000 */
[----:B------:R-:W1:Y:S02]  /*a360*/  @!P0 SYNCS.PHASECHK.TRANS64 P0, [R9+URZ+0x36438], R4 ;  /* 0x03643804090085a7 */ /* 0x000e64000800007f */
[----:B-1----:R-:W-:Y:S05]  /*a370*/  @!P0 BRA `(.L_x_654) ;  /* 0xfffffffc00f08947 */ /* 0x002fea000383ffff */
.L_x_516:
[----:B--2---:R-:W-:Y:S05]  /*a380*/  BSYNC B6 ;  /* 0x0000000000067941 */ /* 0x004fea0003800000 */
.L_x_510:
[----:B------:R-:W-:Y:S05]  /*a390*/  EXIT ;  /* 0x000000000000794d */ /* 0x000fea0003800000 */
.L_x_526:
[----:B------:R-:W-:Y:S02]  /*a3a0*/  IMAD.MOV.U32 R12, RZ, RZ, RZ ;  /* 0x000000ffff0c7224 */ /* 0x000fe400078e00ff */
[----:B------:R-:W-:Y:S02]  /*a3b0*/  IMAD.MOV.U32 R11, RZ, RZ, 0x1f ;  /* 0x0000001fff0b7424 */ /* 0x000fe400078e00ff */
[----:B------:R-:W-:-:S07]  /*a3c0*/  IMAD.MOV.U32 R15, RZ, RZ, -0x1 ;  /* 0xffffffffff0f7424 */ /* 0x000fce00078e00ff */
[----:B------:R-:W-:Y:S05]  /*a3d0*/  WARPSYNC.COLLECTIVE R15, `(.L_x_655) ;  /* 0x000000000f087348 */ /* 0x000fea0003c00000 */
[----:B------:R1:W2:Y:S02]  /*a3e0*/  SHFL.IDX P6, R14, R13, R12, R11 ;  /* 0x0000000c0d0e7389 */ /* 0x0002a400000c000b */
[----:B-12---:R-:W-:Y:S01]  /*a3f0*/  ENDCOLLECTIVE ;  /* 0x000000000000791b */ /* 0x006fe20003800000 */
.L_x_655:
[----:B------:R-:W-:Y:S05]  /*a400*/  BRA `(.L_x_656) ;  /* 0xffffff6c00947947 */ /* 0x000fea000383ffff */
.L_x_528:
[----:B--2---:R-:W-:-:S04]  /*a410*/  IMAD.U32 R7, RZ, RZ, UR36 ;  /* 0x00000024ff077e24 */ /* 0x004fc8000f8e00ff */
[----:B------:R2:W3:Y:S03]  /*a420*/  SYNCS.PHASECHK.TRANS64.TRYWAIT P0, [R7+URZ+0x36400], R11 ;  /* 0x0364000b070075a7 */ /* 0x0004e6000800017f */
[----:B---3--:R-:W-:Y:S05]  /*a430*/  @!P0 NANOSLEEP.SYNCS 0x989680 ;  /* 0x009896800000895d */ /* 0x008fea0003900000 */
[----:B------:R-:W3:Y:S02]  /*a440*/  @!P0 SYNCS.PHASECHK.TRANS64 P0, [R7+URZ+0x36400], R11 ;  /* 0x0364000b070085a7 */ /* 0x000ee4000800007f */
[----:B---3--:R-:W-:Y:S05]  /*a450*/  @!P0 BRA `(.L_x_528) ;  /* 0xfffffffc00ec8947 */ /* 0x008fea000383ffff */
[----:B------:R-:W-:Y:S05]  /*a460*/  BRA `(.L_x_527) ;  /* 0xffffff6c00e47947 */ /* 0x000fea000383ffff */
.L_x_532:
[----:B--2---:R2:W3:Y:S02]  /*a470*/  SYNCS.PHASECHK.TRANS64.TRYWAIT P1, [R4+URZ+0x36410], R11 ;  /* 0x0364100b040075a7 */ /* 0x0044e4000802017f */
[----:B---3--:R-:W-:Y:S05]  /*a480*/  @!P1 NANOSLEEP.SYNCS 0x989680 ;  /* 0x009896800000995d */ /* 0x008fea0003900000 */
[----:B------:R-:W3:Y:S02]  /*a490*/  @!P1 SYNCS.PHASECHK.TRANS64 P1, [R4+URZ+0x36410], R11 ;  /* 0x0364100b040095a7 */ /* 0x000ee4000802007f */
[----:B---3--:R-:W-:Y:S05]  /*a4a0*/  @!P1 BRA `(.L_x_532) ;  /* 0xfffffffc00f09947 */ /* 0x008fea000383ffff */
[----:B------:R-:W-:Y:S05]  /*a4b0*/  BRA `(.L_x_531) ;  /* 0xffffff74008c7947 */ /* 0x000fea000383ffff */
.L_x_536:
[----:B--2---:R-:W-:-:S04]  /*a4c0*/  IMAD.U32 R120, RZ, RZ, UR36 ;  /* 0x00000024ff787e24 */ /* 0x004fc8000f8e00ff */
[----:B------:R2:W3:Y:S03]  /*a4d0*/  SYNCS.PHASECHK.TRANS64.TRYWAIT P1, [R120+URZ+0x36430], R15 ;  /* 0x0364300f780075a7 */ /* 0x0004e6000802017f */
[----:B---3--:R-:W-:Y:S05]  /*a4e0*/  @!P1 NANOSLEEP.SYNCS 0x989680 ;  /* 0x009896800000995d */ /* 0x008fea0003900000 */
[----:B------:R-:W3:Y:S02]  /*a4f0*/  @!P1 SYNCS.PHASECHK.TRANS64 P1, [R120+URZ+0x36430], R15 ;  /* 0x0364300f780095a7 */ /* 0x000ee4000802007f */
[----:B---3--:R-:W-:Y:S05]  /*a500*/  @!P1 BRA `(.L_x_536) ;  /* 0xfffffffc00ec9947 */ /* 0x008fea000383ffff */
[----:B------:R-:W-:Y:S05]  /*a510*/  BRA `(.L_x_535) ;  /* 0xffffff7c00a87947 */ /* 0x000fea000383ffff */
.L_x_630:
[----:B-1----:R1:W2:Y:S02]  /*a520*/  SYNCS.PHASECHK.TRANS64.TRYWAIT P1, [R12+URZ+0x36420], R11 ;  /* 0x0364200b0c0075a7 */ /* 0x0022a4000802017f */
[----:B--2---:R-:W-:Y:S05]  /*a530*/  @!P1 NANOSLEEP.SYNCS 0x989680 ;  /* 0x009896800000995d */ /* 0x004fea0003900000 */
[----:B------:R-:W2:Y:S02]  /*a540*/  @!P1 SYNCS.PHASECHK.TRANS64 P1, [R12+URZ+0x36420], R11 ;  /* 0x0364200b0c0095a7 */ /* 0x000ea4000802007f */
[----:B--2---:R-:W-:Y:S05]  /*a550*/  @!P1 BRA `(.L_x_630) ;  /* 0xfffffffc00f09947 */ /* 0x004fea000383ffff */
[----:B------:R-:W-:Y:S05]  /*a560*/  BRA `(.L_x_657) ;  /* 0xffffffe000107947 */ /* 0x000fea000383ffff */
.L_x_634:
[----:B-1----:R1:W2:Y:S02]  /*a570*/  SYNCS.PHASECHK.TRANS64.TRYWAIT P1, [R12+URZ+0x36438], R11 ;  /* 0x0364380b0c0075a7 */ /* 0x0022a4000802017f */
[----:B--2---:R-:W-:Y:S05]  /*a580*/  @!P1 NANOSLEEP.SYNCS 0x989680 ;  /* 0x009896800000995d */ /* 0x004fea0003900000 */
[----:B------:R-:W2:Y:S02]  /*a590*/  @!P1 SYNCS.PHASECHK.TRANS64 P1, [R12+URZ+0x36438], R11 ;  /* 0x0364380b0c0095a7 */ /* 0x000ea4000802007f */
[----:B--2---:R-:W-:Y:S05]  /*a5a0*/  @!P1 BRA `(.L_x_634) ;  /* 0xfffffffc00f09947 */ /* 0x004fea000383ffff */
[----:B------:R-:W-:Y:S05]  /*a5b0*/  BRA `(.L_x_658) ;  /* 0xffffffe400b87947 */ /* 0x000fea000383ffff */
.L_x_636:
[----:B--2---:R2:W3:Y:S02]  /*a5c0*/  SYNCS.PHASECHK.TRANS64.TRYWAIT P1, [R12+URZ+0x36428], R27 ;  /* 0x0364281b0c0075a7 */ /* 0x0044e4000802017f */
[----:B---3--:R-:W-:Y:S05]  /*a5d0*/  @!P1 NANOSLEEP.SYNCS 0x989680 ;  /* 0x009896800000995d */ /* 0x008fea0003900000 */
[----:B------:R-:W3:Y:S02]  /*a5e0*/  @!P1 SYNCS.PHASECHK.TRANS64 P1, [R12+URZ+0x36428], R27 ;  /* 0x0364281b0c0095a7 */ /* 0x000ee4000802007f */
[----:B---3--:R-:W-:Y:S05]  /*a5f0*/  @!P1 BRA `(.L_x_636) ;  /* 0xfffffffc00f09947 */ /* 0x008fea000383ffff */
[----:B------:R-:W-:Y:S05]  /*a600*/  BRA `(.L_x_659) ;  /* 0xffffffe800807947 */ /* 0x000fea000383ffff */
.L_x_638:
[----:B--2---:R2:W3:Y:S02]  /*a610*/  SYNCS.PHASECHK.TRANS64.TRYWAIT P1, [R12+URZ+0x36438], R28 ;  /* 0x0364381c0c0075a7 */ /* 0x0044e4000802017f */
[----:B---3--:R-:W-:Y:S05]  /*a620*/  @!P1 NANOSLEEP.SYNCS 0x989680 ;  /* 0x009896800000995d */ /* 0x008fea0003900000 */
[----:B------:R-:W3:Y:S02]  /*a630*/  @!P1 SYNCS.PHASECHK.TRANS64 P1, [R12+URZ+0x36438], R28 ;  /* 0x0364381c0c0095a7 */ /* 0x000ee4000802007f */
[----:B---3--:R-:W-:Y:S05]  /*a640*/  @!P1 BRA `(.L_x_638) ;  /* 0xfffffffc00f09947 */ /* 0x008fea000383ffff */
[----:B------:R-:W-:Y:S05]  /*a650*/  BRA `(.L_x_660) ;  /* 0xffffffec00187947 */ /* 0x000fea000383ffff */
.L_x_640:
[----:B------:R-:W-:-:S07]  /*a660*/  SHF.L.U32 R5, R0, 0x1f, RZ ;  /* 0x0000001f00057819 */ /* 0x000fce00000006ff */
.L_x_661:
[----:B---3--:R3:W4:Y:S02]  /*a670*/  SYNCS.PHASECHK.TRANS64.TRYWAIT P1, [R12+URZ+0x36420], R5 ;  /* 0x036420050c0075a7 */ /* 0x008724000802017f */
[----:B----4-:R-:W-:Y:S05]  /*a680*/  @!P1 NANOSLEEP.SYNCS 0x989680 ;  /* 0x009896800000995d */ /* 0x010fea0003900000 */
[----:B------:R-:W4:Y:S02]  /*a690*/  @!P1 SYNCS.PHASECHK.TRANS64 P1, [R12+URZ+0x36420], R5 ;  /* 0x036420050c0095a7 */ /* 0x000f24000802007f */
[----:B----4-:R-:W-:Y:S05]  /*a6a0*/  @!P1 BRA `(.L_x_661) ;  /* 0xfffffffc00f09947 */ /* 0x010fea000383ffff */
[----:B------:R-:W-:Y:S05]  /*a6b0*/  BRA `(.L_x_662) ;  /* 0xffffffec00b07947 */ /* 0x000fea000383ffff */
.L_x_643:
[----:B---3--:R3:W4:Y:S02]  /*a6c0*/  SYNCS.PHASECHK.TRANS64.TRYWAIT P1, [R12+URZ+0x36438], R11 ;  /* 0x0364380b0c0075a7 */ /* 0x008724000802017f */
[----:B----4-:R-:W-:Y:S05]  /*a6d0*/  @!P1 NANOSLEEP.SYNCS 0x989680 ;  /* 0x009896800000995d */ /* 0x010fea0003900000 */
[----:B------:R-:W4:Y:S02]  /*a6e0*/  @!P1 SYNCS.PHASECHK.TRANS64 P1, [R12+URZ+0x36438], R11 ;  /* 0x0364380b0c0095a7 */ /* 0x000f24000802007f */
[----:B----4-:R-:W-:Y:S05]  /*a6f0*/  @!P1 BRA `(.L_x_643) ;  /* 0xfffffffc00f09947 */ /* 0x010fea000383ffff */
[----:B------:R-:W-:Y:S05]  /*a700*/  BRA `(.L_x_663) ;  /* 0xfffffff0005c7947 */ /* 0x000fea000383ffff */
.L_x_645:
[----:B----4-:R4:W1:Y:S02]  /*a710*/  SYNCS.PHASECHK.TRANS64.TRYWAIT P1, [R12+URZ+0x36428], R5 ;  /* 0x036428050c0075a7 */ /* 0x010864000802017f */
[----:B-1----:R-:W-:Y:S05]  /*a720*/  @!P1 NANOSLEEP.SYNCS 0x989680 ;  /* 0x009896800000995d */ /* 0x002fea0003900000 */
[----:B------:R-:W1:Y:S02]  /*a730*/  @!P1 SYNCS.PHASECHK.TRANS64 P1, [R12+URZ+0x36428], R5 ;  /* 0x036428050c0095a7 */ /* 0x000e64000802007f */
[----:B-1----:R-:W-:Y:S05]  /*a740*/  @!P1 BRA `(.L_x_645) ;  /* 0xfffffffc00f09947 */ /* 0x002fea000383ffff */
[----:B------:R-:W-:Y:S05]  /*a750*/  BRA `(.L_x_664) ;  /* 0xfffffff400087947 */ /* 0x000fea000383ffff */
.L_x_647:
[----:B----4-:R4:W1:Y:S02]  /*a760*/  SYNCS.PHASECHK.TRANS64.TRYWAIT P1, [R12+URZ+0x36438], R3 ;  /* 0x036438030c0075a7 */ /* 0x010864000802017f */
[----:B-1----:R-:W-:Y:S05]  /*a770*/  @!P1 NANOSLEEP.SYNCS 0x989680 ;  /* 0x009896800000995d */ /* 0x002fea0003900000 */
[----:B------:R-:W1:Y:S02]  /*a780*/  @!P1 SYNCS.PHASECHK.TRANS64 P1, [R12+URZ+0x36438], R3 ;  /* 0x036438030c0095a7 */ /* 0x000e64000802007f */
[----:B-1----:R-:W-:Y:S05]  /*a790*/  @!P1 BRA `(.L_x_647) ;  /* 0xfffffffc00f09947 */ /* 0x002fea000383ffff */
[----:B------:R-:W-:Y:S05]  /*a7a0*/  BRA `(.L_x_665) ;  /* 0xfffffff400a47947 */ /* 0x000fea000383ffff */
.L_x_649:
[----:B------:R-:W-:Y:S01]  /*a7b0*/  BSSY B0, `(.L_x_666) ;  /* 0x0000006000007945 */ /* 0x000fe20003800000 */
[----:B------:R-:W-:-:S07]  /*a7c0*/  IMAD.MOV.U32 R15, RZ, RZ, -0x1 ;  /* 0xffffffffff0f7424 */ /* 0x000fce00078e00ff */
[----:B-123--:R-:W-:Y:S05]  /*a7d0*/  WARPSYNC.COLLECTIVE R15, `(.L_x_667) ;  /* 0x000000000f0c7348 */ /* 0x00efea0003c00000 */
[----:B------:R-:W-:Y:S02]  /*a7e0*/  ELECT P6, UR62, PT ;  /* 0x00000000003e782f */ /* 0x000fe400038c0000 */
[----:B------:R-:W-:Y:S01]  /*a7f0*/  MOV R14, UR62 ;  /* 0x0000003e000e7c02 */ /* 0x000fe20008000f00 */
[----:B-123--:R-:W-:Y:S10]  /*a800*/  ENDCOLLECTIVE ;  /* 0x000000000000791b */ /* 0x00eff40003800000 */
.L_x_667:
[----:B------:R-:W-:Y:S05]  /*a810*/  BSYNC B0 ;  /* 0x0000000000007941 */ /* 0x000fea0003800000 */
.L_x_666:
[----:B------:R-:W-:Y:S05]  /*a820*/  BRA `(.L_x_668) ;  /* 0xfffffff800607947 */ /* 0x000fea000383ffff */
.L_x_651:
[----:B----4-:R4:W1:Y:S02]  /*a830*/  SYNCS.PHASECHK.TRANS64.TRYWAIT P0, [R7+URZ], R6 ;  /* 0x00000006070075a7 */ /* 0x010864000800017f */
[----:B-1----:R-:W-:Y:S05]  /*a840*/  @!P0 NANOSLEEP.SYNCS 0x989680 ;  /* 0x009896800000895d */ /* 0x002fea0003900000 */
[----:B------:R-:W1:Y:S02]  /*a850*/  @!P0 SYNCS.PHASECHK.TRANS64 P0, [R7+URZ], R6 ;  /* 0x00000006070085a7 */ /* 0x000e64000800007f */
[----:B-1----:R-:W-:Y:S05]  /*a860*/  @!P0 BRA `(.L_x_651) ;  /* 0xfffffffc00f08947 */ /* 0x002fea000383ffff */
[----:B------:R-:W-:Y:S05]  /*a870*/  BRA `(.L_x_669) ;  /* 0xfffffff8009c7947 */ /* 0x000fea000383ffff */
.L_x_652:
[----:B------:R1:W1:Y:S02]  /*a880*/  SYNCS.PHASECHK.TRANS64.TRYWAIT P0, [R5+URZ], R0 ;  /* 0x00000000050075a7 */ /* 0x000264000800017f */
[----:B-1----:R-:W-:Y:S05]  /*a890*/  @!P0 NANOSLEEP.SYNCS 0x989680 ;  /* 0x009896800000895d */ /* 0x002fea0003900000 */
[----:B------:R-:W1:Y:S02]  /*a8a0*/  @!P0 SYNCS.PHASECHK.TRANS64 P0, [R5+URZ], R0 ;  /* 0x00000000050085a7 */ /* 0x000e64000800007f */
[----:B-1----:R-:W-:Y:S05]  /*a8b0*/  @!P0 BRA `(.L_x_652) ;  /* 0xfffffffc00f08947 */ /* 0x002fea000383ffff */
[----:B------:R-:W-:Y:S05]  /*a8c0*/  BRA `(.L_x_670) ;  /* 0xfffffff800907947 */ /* 0x000fea000383ffff */
.L_x_671:
        /* <DEDUP_REMOVED lines=11> */
.L_x_7653:


//--------------------- .text._ZN7cutlass13device_kernelIN5flash11enable_sm90INS1_16FlashAttnBwdSm90INS1_25CollectiveMainloopBwdSm90ILi2ELi1ELi1EN4cute5tupleIJNS5_1CILi1EEES8_S8_EEENS6_IJNS7_ILi64EEENS7_ILi96EEENS7_ILi192EEEEEENS_6half_tEfNS_4arch4Sm90ELb0ELb0ELb1ELb1ELb1ELb0ELb1ELb0ELi3ELi1ELi1ELi1ELb0EEENS1_21CollectiveEpilogueBwdISD_SE_SG_Li384ELb1ELb1ELi3EEENS1_19SingleTileSchedulerILb1ELb0ELb0ELi96EEEEEEEEEvNT_6ParamsE --------------------------
	.section	.text._ZN7cutlass13device_kernelIN5flash11enable_sm90INS1_16FlashAttnBwdSm90INS1_25CollectiveMainloopBwdSm90ILi2ELi1ELi1EN4cute5tupleIJNS5_1CILi1EEES8_S8_EEENS6_IJNS7_ILi64EEENS7_ILi96EEENS7_ILi192EEEEEENS_6half_tEfNS_4arch4Sm90ELb0ELb0ELb1ELb1ELb1ELb0ELb1ELb0ELi3ELi1ELi1ELi1ELb0EEENS1_21CollectiveEpilogueBwdISD_SE_SG_Li384ELb1ELb1ELi3EEENS1_19SingleTileSchedulerILb1ELb0ELb0ELi96EEEEEEEEEvNT_6ParamsE,"ax",@progbits
	.align	128
.text._ZN7cutlass13device_kernelIN5flash11enable_sm90INS1_16FlashAttnBwdSm90INS1_25CollectiveMainloopBwdSm90ILi2ELi1ELi1EN4cute5tupleIJNS5_1CILi1EEES8_S8_EEENS6_IJNS7_ILi64EEENS7_ILi96EEENS7_ILi192EEEEEENS_6half_tEfNS_4arch4Sm90ELb0ELb0ELb1ELb1ELb1ELb0ELb1ELb0ELi3ELi1ELi1ELi1ELb0EEENS1_21CollectiveEpilogueBwdISD_SE_SG_Li384ELb1ELb1ELi3EEENS1_19SingleTileSchedulerILb1ELb0ELb0ELi96EEEEEEEEEvNT_6ParamsE:
        .type           _ZN7cutlass13device_kernelIN5flash11enable_sm90INS1_16FlashAttnBwdSm90INS1_25CollectiveMainloopBwdSm90ILi2ELi1ELi1EN4cute5tupleIJNS5_1CILi1EEES8_S8_EEENS6_IJNS7_ILi64EEENS7_ILi96EEENS7_ILi192EEEEEENS_6half_tEfNS_4arch4Sm90ELb0ELb0ELb1ELb1ELb1ELb0ELb1ELb0ELi3ELi1ELi1ELi1ELb0EEENS1_21CollectiveEpilogueBwdISD_SE_SG_Li384ELb1ELb1ELi3EEENS1_19SingleTileSchedulerILb1ELb0ELb0ELi96EEEEEEEEEvNT_6ParamsE,@function
        .size           _ZN7cutlass13device_kernelIN5flash11enable_sm90INS1_16FlashAttnBwdSm90INS1_25CollectiveMainloopBwdSm90ILi2ELi1ELi1EN4cute5tupleIJNS5_1CILi1EEES8_S8_EEENS6_IJNS7_ILi64EEENS7_ILi96EEENS7_ILi192EEEEEENS_6half_tEfNS_4arch4Sm90ELb0ELb0ELb1ELb1ELb1ELb0ELb1ELb0ELi3ELi1ELi1ELi1ELb0EEENS1_21CollectiveEpilogueBwdISD_SE_SG_Li384ELb1ELb1ELi3EEENS1_19SingleTileSchedulerILb1ELb0ELb0ELi96EEEEEEEEEvNT_6ParamsE,(.L_x_7654 - _ZN7cutlass13device_kernelIN5flash11enable_sm90INS1_16FlashAttnBwdSm90INS1_25CollectiveMainloopBwdSm90ILi2ELi1ELi1EN4cute5tupleIJNS5_1CILi1EEES8_S8_EEENS6_IJNS7_ILi64EEENS7_ILi96EEENS7_ILi192EEEEEENS_6half_tEfNS_4arch4Sm90ELb0ELb0ELb1ELb1ELb1ELb0ELb1ELb0ELi3ELi1ELi1ELi1ELb0EEENS1_21CollectiveEpilogueBwdISD_SE_SG_Li384ELb1ELb1ELi3EEENS1_19SingleTileSchedulerILb1ELb0ELb0ELi96EEEEEEEEEvNT_6ParamsE)
        .other          _ZN7cutlass13device_kernelIN5flash11enable_sm90INS1_16FlashAttnBwdSm90INS1_25CollectiveMainloopBwdSm90ILi2ELi1ELi1EN4cute5tupleIJNS5_1CILi1EEES8_S8_EEENS6_IJNS7_ILi64EEENS7_ILi96EEENS7_ILi192EEEEEENS_6half_tEfNS_4arch4Sm90ELb0ELb0ELb1ELb1ELb1ELb0ELb1ELb0ELi3ELi1ELi1ELi1ELb0EEENS1_21CollectiveEpilogueBwdISD_SE_SG_Li384ELb1ELb1ELi3EEENS1_19SingleTileSchedulerILb1ELb0ELb0ELi96EEEEEEEEEvNT_6ParamsE,@"STO_CUDA_ENTRY STV_DEFAULT"
_ZN7cutlass13device_kernelIN5flash11enable_sm90INS1_16FlashAttnBwdSm90INS1_25CollectiveMainloopBwdSm90ILi2ELi1ELi1EN4cute5tupleIJNS5_1CILi1EEES8_S8_EEENS6_IJNS7_ILi64EEENS7_ILi96EEENS7_ILi192EEEEEENS_6half_tEfNS_4arch4Sm90ELb0ELb0ELb1ELb1ELb1ELb0ELb1ELb0ELi3ELi1ELi1ELi1ELb0EEENS1_21CollectiveEpilogueBwdISD_SE_SG_Li384ELb1ELb1ELi3EEENS1_19SingleTileSchedulerILb1ELb0ELb0ELi96EEEEEEEEEvNT_6ParamsE:
        /* <DEDUP_REMOVED lines=23> */
.L_x_673:
[----:B------:R-:W-:Y:S05]  /*0170*/  BSYNC B0 ;  /* 0x0000000000007941 */ /* 0x000fea0003800000 */
.L_x_672:
        /* <DEDUP_REMOVED lines=34> */
.L_x_674:
        /* <DEDUP_REMOVED lines=20> */
.L_x_675:
        /* <DEDUP_REMOVED lines=8> */
.L_x_678:
        /* <DEDUP_REMOVED lines=21> */
.L_x_679:
        /* <DEDUP_REMOVED lines=10> */
.L_x_681:
[----:B------:R-:W2:Y:S02]  /*0750*/  LDC R0, c[0x0][0x8bc] ;  /* 0x00022f00ff007b82 */ /* 0x000ea40000000800 */
.L_x_680:
        /* <DEDUP_REMOVED lines=15> */
.L_x_683:
        /* <DEDUP_REMOVED lines=10> */
.L_x_684:
        /* <DEDUP_REMOVED lines=8> */
.L_x_685:
        /* <DEDUP_REMOVED lines=9> */
.L_x_686:
        /* <DEDUP_REMOVED lines=76> */
.L_x_689:
        /* <DEDUP_REMOVED lines=15> */
.L_x_688:
        /* <DEDUP_REMOVED lines=20> */
.L_x_691:
        /* <DEDUP_REMOVED lines=15> */
.L_x_690:
        /* <DEDUP_REMOVED lines=8> */
.L_x_838:
        /* <DEDUP_REMOVED lines=26> */
.L_x_693:
        /* <DEDUP_REMOVED lines=100> */
.L_x_705:
[----:B------:R-:W-:-:S13]  /*1a40*/  ISETP.NE.AND P0, PT, R9, 0x3, PT ;  /* 0x000000030900780c */ /* 0x000fda0003f05270 */
[----:B------:R-:W-:Y:S05]  /*1a50*/  @!P0 BRA `(.L_x_695) ;  /* 0x0000000000048947 */ /* 0x000fea0003800000 */
[----:B------:R-:W-:Y:S01]  /*1a60*/  BPT.TRAP 0x1 ;  /* 0x000000040000795c */ /* 0x000fe20000300000 */
.L_x_695:
[----:B------:R-:W-:Y:S02]  /*1a70*/  LEA R4, R3, UR36, 0x3 ;  /* 0x0000002403047c11 */ /* 0x000fe4000f8e18ff */
[----:B------:R-:W-:-:S04]  /*1a80*/  SHF.L.U32 R11, R7, 0x1f, RZ ;  /* 0x0000001f070b7819 */ /* 0x000fc800000006ff */
[----:B------:R1:W2:Y:S01]  /*1a90*/  SYNCS.PHASECHK.TRANS64.TRYWAIT P1, [R4+URZ+0x36410], R11 ;  /* 0x0364100b040075a7 */ /* 0x0002a2000802017f */
[----:B------:R-:W-:Y:S05]  /*1aa0*/  @!P0 BRA `(.L_x_696) ;  /* 0x0000000000048947 */ /* 0x000fea0003800000 */
[----:B------:R-:W-:Y:S01]  /*1ab0*/  BPT.TRAP 0x1 ;  /* 0x000000040000795c */ /* 0x000fe20000300000 */
.L_x_696:
[----:B--2---:R-:W-:Y:S05]  /*1ac0*/  @P1 BRA `(.L_x_697) ;  /* 0x0000000000081947 */ /* 0x004fea0003800000 */
[----:B------:R-:W2:Y:S02]  /*1ad0*/  SYNCS.PHASECHK.TRANS64.TRYWAIT P1, [R4+URZ+0x36410], R11 ;  /* 0x0364100b040075a7 */ /* 0x000ea4000802017f */
[----:B--2---:R-:W-:Y:S05]  /*1ae0*/  @!P1 BRA `(.L_x_698) ;  /* 0x0000009000549947 */ /* 0x004fea0003800000 */
.L_x_697:
        /* <DEDUP_REMOVED lines=104> */
.L_x_699:
[----:B------:R-:W-:-:S04]  /*2170*/  SHF.L.U32 R15, R6, 0x1f, RZ ;  /* 0x0000001f060f7819 */ /* 0x000fc800000006ff */
[----:B------:R1:W1:Y:S01]  /*2180*/  SYNCS.PHASECHK.TRANS64.TRYWAIT P1, [UR36+0x36430], R15 ;  /* 0x0364300fff0075a7 */ /* 0x0002620008020164 */
[----:B------:R-:W-:Y:S05]  /*2190*/  @!P0 BRA `(.L_x_700) ;  /* 0x0000000000048947 */ /* 0x000fea0003800000 */
[----:B------:R-:W-:Y:S01]  /*21a0*/  BPT.TRAP 0x1 ;  /* 0x000000040000795c */ /* 0x000fe20000300000 */
.L_x_700:
        /* <DEDUP_REMOVED lines=33> */
.L_x_701:
        /* <DEDUP_REMOVED lines=340> */
.L_x_703:
        /* <DEDUP_REMOVED lines=60> */
.L_x_704:
        /* <DEDUP_REMOVED lines=63> */
.L_x_687:
        /* <DEDUP_REMOVED lines=129> */
.L_x_707:
        /* <DEDUP_REMOVED lines=54> */
.L_x_709:
[----:B------:R-:W-:Y:S05]  /*4c20*/  BSYNC B0 ;  /* 0x0000000000007941 */ /* 0x000fea0003800000 */
.L_x_708:
        /* <DEDUP_REMOVED lines=15> */
.L_x_711:
[----:B------:R-:W-:Y:S05]  /*4d20*/  BSYNC B0 ;  /* 0x0000000000007941 */ /* 0x000fea0003800000 */
.L_x_710:
        /* <DEDUP_REMOVED lines=18> */
.L_x_713:
[----:B------:R-:W-:Y:S05]  /*4e50*/  BSYNC B0 ;  /* 0x0000000000007941 */ /* 0x000fea0003800000 */
.L_x_712:
        /* <DEDUP_REMOVED lines=17> */
.L_x_715:
[----:B------:R-:W-:Y:S05]  /*4f70*/  BSYNC B0 ;  /* 0x0000000000007941 */ /* 0x000fea0003800000 */
.L_x_714:
        /* <DEDUP_REMOVED lines=18> */
.L_x_717:
[----:B------:R-:W-:Y:S05]  /*50a0*/  BSYNC B0 ;  /* 0x0000000000007941 */ /* 0x000fea0003800000 */
.L_x_716:
        /* <DEDUP_REMOVED lines=20> */
.L_x_719:
[----:B------:R-:W-:Y:S05]  /*51f0*/  BSYNC B0 ;  /* 0x0000000000007941 */ /* 0x000fea0003800000 */
.L_x_718:
        /* <DEDUP_REMOVED lines=26> */
.L_x_721:
[----:B------:R-:W-:Y:S05]  /*53a0*/  BSYNC B0 ;  /* 0x0000000000007941 */ /* 0x000fea0003800000 */
.L_x_720:
        /* <DEDUP_REMOVED lines=15> */
.L_x_723:
[----:B------:R-:W-:Y:S05]  /*54a0*/  BSYNC B0 ;  /* 0x0000000000007941 */ /* 0x000fea0003800000 */
.L_x_722:
        /* <DEDUP_REMOVED lines=15> */
.L_x_725:
[----:B------:R-:W-:Y:S05]  /*55a0*/  BSYNC B0 ;  /* 0x0000000000007941 */ /* 0x000fea0003800000 */
.L_x_724:
        /* <DEDUP_REMOVED lines=15> */
.L_x_727:
[----:B------:R-:W-:Y:S05]  /*56a0*/  BSYNC B0 ;  /* 0x0000000000007941 */ /* 0x000fea0003800000 */
.L_x_726:
        /* <DEDUP_REMOVED lines=15> */
.L_x_729:
[----:B------:R-:W-:Y:S05]  /*57a0*/  BSYNC B0 ;  /* 0x0000000000007941 */ /* 0x000fea0003800000 */
.L_x_728:
        /* <DEDUP_REMOVED lines=15> */
.L_x_706:
        /* <DEDUP_REMOVED lines=31> */
.L_x_730:
        /* <DEDUP_REMOVED lines=45> */
.L_x_732:
[----:B------:R-:W-:Y:S05]  /*5d60*/  BSYNC B0 ;  /* 0x0000000000007941 */ /* 0x000fea0003800000 */
.L_x_731:
        /* <DEDUP_REMOVED lines=16> */
.L_x_734:
[----:B------:R-:W-:Y:S05]  /*5e70*/  BSYNC B0 ;  /* 0x0000000000007941 */ /* 0x000fea0003800000 */
.L_x_733:
        /* <DEDUP_REMOVED lines=16> */
.L_x_736:
[----:B------:R-:W-:Y:S05]  /*5f80*/  BSYNC B0 ;  /* 0x0000000000007941 */ /* 0x000fea0003800000 */
.L_x_735:
        /* <DEDUP_REMOVED lines=17> */
.L_x_738:
[----:B------:R-:W-:Y:S05]  /*60a0*/  BSYNC B0 ;  /* 0x0000000000007941 */ /* 0x000fea0003800000 */
.L_x_737:
        /* <DEDUP_REMOVED lines=16> */
.L_x_740:
[----:B------:R-:W-:Y:S05]  /*61b0*/  BSYNC B0 ;  /* 0x0000000000007941 */ /* 0x000fea0003800000 */
.L_x_739:
        /* <DEDUP_REMOVED lines=20> */
.L_x_742:
[----:B------:R-:W-:Y:S05]  /*6300*/  BSYNC B0 ;  /* 0x0000000000007941 */ /* 0x000fea0003800000 */
.L_x_741:
        /* <DEDUP_REMOVED lines=24> */
.L_x_744:
[----:B------:R-:W-:Y:S05]  /*6490*/  BSYNC B0 ;  /* 0x0000000000007941 */ /* 0x000fea0003800000 */
.L_x_743:
        /* <DEDUP_REMOVED lines=15> */
.L_x_746:
[----:B------:R-:W-:Y:S05]  /*6590*/  BSYNC B0 ;  /* 0x0000000000007941 */ /* 0x000fea0003800000 */
.L_x_745:
        /* <DEDUP_REMOVED lines=15> */
.L_x_748:
[----:B------:R-:W-:Y:S05]  /*6690*/  BSYNC B0 ;  /* 0x0000000000007941 */ /* 0x000fea0003800000 */
.L_x_747:
        /* <DEDUP_REMOVED lines=15> */
.L_x_750:
[----:B------:R-:W-:Y:S05]  /*6790*/  BSYNC B0 ;  /* 0x0000000000007941 */ /* 0x000fea0003800000 */
.L_x_749:
        /* <DEDUP_REMOVED lines=15> */
.L_x_752:
[----:B------:R-:W-:Y:S05]  /*6890*/  BSYNC B0 ;  /* 0x0000000000007941 */ /* 0x000fea0003800000 */
.L_x_751:
        /* <DEDUP_REMOVED lines=15> */
.L_x_677:
        /* <DEDUP_REMOVED lines=9> */
[----:B------:R-:W1:Y:S01]  /*6a20*/  S2UR UR18, SR_CTAID.X ;  /* 0x00000000001279c3 */ /* 0x000e620000002500 */
[----:B------:R-:W-:-:S04]  /*6a30*/  ISETP.NE.U32.AND P0, PT, RZ, UR4, PT ;  /* 0x00000004ff007c0c */ /* 0x000fc8000bf05070 */
[----:B------:R-:W-:-:S03]  /*6a40*/  ISETP.NE.AND.EX P0, PT, RZ, UR5, PT, P0 ;  /* 0x00000005ff007c0c */ /* 0x000fc6000bf05300 */
[----:B------:R-:W2:Y:S10]  /*6a50*/  S2UR UR11, SR_CTAID.Z ;  /* 0x00000000000b79c3 */ /* 0x000eb40000002700 */
[----:B------:R-:W-:Y:S05]  /*6a60*/  @!P0 BRA `(.L_x_754) ;  /* 0x00000000001c8947 */ /* 0x000fea0003800000 */
[----:B------:R-:W-:Y:S02]  /*6a70*/  ULDC.64 UR4, c[0x0][0x8d8] ;  /* 0x0002360000047ab9 */ /* 0x000fe40000000a00 */
[----:B--2---:R-:W-:-:S06]  /*6a80*/  UIMAD.WIDE UR4, UR11, 0x4, UR4 ;  /* 0x000000040b0478a5 */ /* 0x004fcc000f8e0204 */
[----:B------:R-:W-:Y:S02]  /*6a90*/  IMAD.U32 R2, RZ, RZ, UR4 ;  /* 0x00000004ff027e24 */ /* 0x000fe4000f8e00ff */
[----:B------:R-:W-:-:S05]  /*6aa0*/  IMAD.U32 R3, RZ, RZ, UR5 ;  /* 0x00000005ff037e24 */ /* 0x000fca000f8e00ff */
[----:B------:R-:W2:Y:S02]  /*6ab0*/  LDG.E R2, desc[UR38][R2.64] ;  /* 0x0000002602027981 */ /* 0x000ea4000c1e1900 */
[----:B--2---:R-:W-:Y:S01]  /*6ac0*/  R2UR UR4, R2 ;  /* 0x00000000020472ca */ /* 0x004fe200000e0000 */
[----:B------:R-:W-:-:S14]  /*6ad0*/  BRA `(.L_x_755) ;  /* 0x0000000000387947 */ /* 0x000fdc0003800000 */
.L_x_754:
[----:B------:R-:W-:Y:S02]  /*6ae0*/  ULDC.64 UR4, c[0x0][0x8d0] ;  /* 0x0002340000047ab9 */ /* 0x000fe40000000a00 */
[----:B------:R-:W-:-:S04]  /*6af0*/  ISETP.NE.U32.AND P0, PT, RZ, UR4, PT ;  /* 0x00000004ff007c0c */ /* 0x000fc8000bf05070 */
[----:B------:R-:W-:-:S13]  /*6b00*/  ISETP.NE.AND.EX P0, PT, RZ, UR5, PT, P0 ;  /* 0x00000005ff007c0c */ /* 0x000fda000bf05300 */
[----:B------:R-:W-:Y:S05]  /*6b10*/  @!P0 BRA `(.L_x_756) ;  /* 0x0000000000248947 */ /* 0x000fea0003800000 */
[----:B------:R-:W-:Y:S02]  /*6b20*/  ULDC.64 UR4, c[0x0][0x8d0] ;  /* 0x0002340000047ab9 */ /* 0x000fe40000000a00 */
[----:B--2---:R-:W-:-:S06]  /*6b30*/  UIMAD.WIDE UR4, UR11, 0x4, UR4 ;  /* 0x000000040b0478a5 */ /* 0x004fcc000f8e0204 */
[----:B------:R-:W-:Y:S02]  /*6b40*/  IMAD.U32 R2, RZ, RZ, UR4 ;  /* 0x00000004ff027e24 */ /* 0x000fe4000f8e00ff */
[----:B------:R-:W-:-:S05]  /*6b50*/  IMAD.U32 R3, RZ, RZ, UR5 ;  /* 0x00000005ff037e24 */ /* 0x000fca000f8e00ff */
[----:B------:R-:W2:Y:S04]  /*6b60*/  LDG.E R0, desc[UR38][R2.64] ;  /* 0x0000002602007981 */ /* 0x000ea8000c1e1900 */
[----:B------:R-:W2:Y:S02]  /*6b70*/  LDG.E R5, desc[UR38][R2.64+0x4] ;  /* 0x0000042602057981 */ /* 0x000ea4000c1e1900 */
[----:B--2---:R-:W-:-:S05]  /*6b80*/  IMAD.IADD R0, R5, 0x1, -R0 ;  /* 0x0000000105007824 */ /* 0x004fca00078e0a00 */
[----:B------:R-:W-:Y:S01]  /*6b90*/  R2UR UR4, R0 ;  /* 0x00000000000472ca */ /* 0x000fe200000e0000 */
[----:B------:R-:W-:-:S14]  /*6ba0*/  BRA `(.L_x_755) ;  /* 0x0000000000047947 */ /* 0x000fdc0003800000 */
.L_x_756:
[----:B------:R-:W-:-:S05]  /*6bb0*/  ULDC UR4, c[0x0][0x8bc] ;  /* 0x00022f0000047ab9 */ /* 0x000fca0000000800 */
.L_x_755:
[----:B-1----:R-:W-:-:S04]  /*6bc0*/  UIMAD UR5, UR18, 0x60, URZ ;  /* 0x00000060120578a4 */ /* 0x002fc8000f8e023f */
[----:B------:R-:W-:-:S04]  /*6bd0*/  UISETP.GE.AND UP0, UPT, UR5, UR4, UPT ;  /* 0x000000040500728c */ /* 0x000fc8000bf06270 */
[----:B--2---:R-:W-:-:S06]  /*6be0*/  USEL UR11, UR11, 0xffffffff, !UP0 ;  /* 0xffffffff0b0b7887 */ /* 0x004fcc000c000000 */
        /* <DEDUP_REMOVED lines=36> */
.L_x_757:
[----:B-----5:R-:W-:Y:S01]  /*6e30*/  ISETP.GE.AND P0, PT, R0, 0x1, PT ;  /* 0x000000010000780c */ /* 0x020fe20003f06270 */
[----:B------:R-:W-:Y:S01]  /*6e40*/  @UP0 USHF.R.S32.HI UR7, URZ, 0x1f, UR6 ;  /* 0x0000001f3f070899 */ /* 0x000fe20008011406 */
[----:B------:R-:W-:Y:S01]  /*6e50*/  UMOV UR4, URZ ;  /* 0x0000003f00047c82 */ /* 0x000fe20008000000 */
[----:B------:R-:W-:Y:S01]  /*6e60*/  UMOV UR5, URZ ;  /* 0x0000003f00057c82 */ /* 0x000fe20008000000 */
[----:B------:R-:W-:-:S04]  /*6e70*/  @UP0 UMOV UR4, UR6 ;  /* 0x0000000600040c82 */ /* 0x000fc80008000000 */
[----:B------:R-:W-:-:S05]  /*6e80*/  @UP0 UMOV UR5, UR7 ;  /* 0x0000000700050c82 */ /* 0x000fca0008000000 */
[----:B------:R-:W-:Y:S05]  /*6e90*/  @!P0 BRA `(.L_x_682) ;  /* 0x0000003c002c8947 */ /* 0x000fea0003800000 */
[----:B------:R-:W1:Y:S01]  /*6ea0*/  S2R R4, SR_TID.X ;  /* 0x0000000000047919 */ /* 0x000e620000002100 */
        /* <DEDUP_REMOVED lines=8> */
[----:B------:R-:W-:Y:S01]  /*6f30*/  USEL UR19, UR11, URZ, !UP0 ;  /* 0x0000003f0b137287 */ /* 0x000fe2000c000000 */
[----:B------:R-:W-:Y:S01]  /*6f40*/  LEA.HI R3, R3, R2, RZ, 0x6 ;  /* 0x0000000203037211 */ /* 0x000fe200078f30ff */
[----:B------:R-:W-:-:S02]  /*6f50*/  USEL UR6, UR6, URZ, !UP0 ;  /* 0x0000003f06067287 */ /* 0x000fc4000c000000 */
[----:B------:R-:W-:Y:S01]  /*6f60*/  UIADD3 UR8, UP0, UR4, UR12, URZ ;  /* 0x0000000c04087290 */ /* 0x000fe2000ff1e03f */
[----:B------:R-:W-:Y:S01]  /*6f70*/  SHF.R.S32.HI R3, RZ, 0x6, R3 ;  /* 0x00000006ff037819 */ /* 0x000fe20000011403 */
[----:B------:R-:W-:Y:S01]  /*6f80*/  UIADD3 UR14, UR13, UR7, URZ ;  /* 0x000000070d0e7290 */ /* 0x000fe2000fffe03f */
[----:B------:R-:W-:Y:S01]  /*6f90*/  ULDC UR9, c[0x0][0x288] ;  /* 0x0000a20000097ab9 */ /* 0x000fe20000000800 */
[----:B------:R-:W-:Y:S01]  /*6fa0*/  ULDC UR10, c[0x0][0x760] ;  /* 0x0001d800000a7ab9 */ /* 0x000fe20000000800 */
[----:B------:R-:W-:Y:S01]  /*6fb0*/  ULDC.64 UR16, c[0x0][0x2e0] ;  /* 0x0000b80000107ab9 */ /* 0x000fe20000000a00 */
[----:B------:R-:W-:Y:S01]  /*6fc0*/  UIMAD UR11, UR11, UR9, URZ ;  /* 0x000000090b0b72a4 */ /* 0x000fe2000f8e023f */
[----:B------:R-:W-:Y:S01]  /*6fd0*/  VIMNMX R3, R3, 0x1, !PT ;  /* 0x0000000103037848 */ /* 0x000fe20007fe0100 */
[----:B------:R-:W-:Y:S02]  /*6fe0*/  UIMAD UR7, UR9, UR10, URZ ;  /* 0x0000000a090772a4 */ /* 0x000fe4000f8e023f */
[----:B------:R-:W-:Y:S01]  /*6ff0*/  UIADD3.X UR9, UR5, UR14, URZ, UP0, !UPT ;  /* 0x0000000e05097290 */ /* 0x000fe200087fe43f */
[----:B------:R-:W-:Y:S01]  /*7000*/  LOP3.LUT R6, R3, 0x1, RZ, 0xc0, !PT ;  /* 0x0000000103067812 */ /* 0x000fe200078ec0ff */
[----:B------:R-:W-:-:S02]  /*7010*/  UIMAD UR6, UR6, UR16, URZ ;  /* 0x00000010060672a4 */ /* 0x000fc4000f8e023f */
[----:B------:R-:W-:Y:S02]  /*7020*/  UIADD3 UR10, UP0, UR11, UR15, URZ ;  /* 0x0000000f0b0a7290 */ /* 0x000fe4000ff1e03f */
[----:B------:R-:W-:Y:S01]  /*7030*/  UIMAD UR15, UR19, UR17, UR6 ;  /* 0x00000011130f72a4 */ /* 0x000fe2000f8e0206 */
[----:B-1----:R-:W-:Y:S01]  /*7040*/  LOP3.LUT R0, R4, 0x1f, RZ, 0xc0, !PT ;  /* 0x0000001f04007812 */ /* 0x002fe200078ec0ff */
[----:B------:R-:W-:Y:S02]  /*7050*/  UIMAD.WIDE.U32 UR8, UR19, UR16, UR8 ;  /* 0x00000010130872a5 */ /* 0x000fe4000f8e0008 */
[----:B------:R-:W-:Y:S01]  /*7060*/  ULEA.HI.X.SX32 UR11, UR11, UR20, 0x1, UP0 ;  /* 0x000000140b0b7291 */ /* 0x000fe200080f0e3f */
[----:B------:R-:W-:Y:S01]  /*7070*/  ELECT P0, URZ, PT ;  /* 0x00000000003f782f */ /* 0x000fe20003800000 */
[----:B------:R-:W-:Y:S01]  /*7080*/  UIADD3 UR20, UR9, UR15, URZ ;  /* 0x0000000f09147290 */ /* 0x000fe2000fffe03f */
[----:B------:R-:W-:Y:S01]  /*7090*/  UMOV UR6, URZ ;  /* 0x0000003f00067c82 */ /* 0x000fe20008000000 */
[----:B------:R-:W-:Y:S10]  /*70a0*/  @!P1 BRA `(.L_x_758) ;  /* 0x0000000c00549947 */ /* 0x000ff40003800000 */
[----:B------:R-:W-:Y:S01]  /*70b0*/  UMOV UR13, UR14 ;  /* 0x0000000e000d7c82 */ /* 0x000fe20008000000 */
[----:B------:R-:W-:Y:S01]  /*70c0*/  ULDC.64 UR22, c[0x0][0x2c0] ;  /* 0x0000b00000167ab9 */ /* 0x000fe20000000a00 */
[----:B------:R-:W-:Y:S01]  /*70d0*/  UIMAD.WIDE.U32 UR12, UR19, UR16, UR12 ;  /* 0x00000010130c72a5 */ /* 0x000fe2000f8e000c */
[----:B------:R-:W-:Y:S01]  /*70e0*/  IMAD.IADD R4, R3, 0x1, -R6 ;  /* 0x0000000103047824 */ /* 0x000fe200078e0a06 */
[----:B------:R-:W-:Y:S02]  /*70f0*/  UMOV UR6, URZ ;  /* 0x0000003f00067c82 */ /* 0x000fe40008000000 */
[----:B------:R-:W-:-:S04]  /*7100*/  UIADD3 UR17, UP0, UR4, UR12, URZ ;  /* 0x0000000c04117290 */ /* 0x000fc8000ff1e03f */
[----:B------:R-:W-:Y:S02]  /*7110*/  UIADD3.X UR4, UR5, UR15, UR13, UP0, !UPT ;  /* 0x0000000f05047290 */ /* 0x000fe400087fe40d */
[----:B------:R-:W-:-:S04]  /*7120*/  ULEA UR16, UP0, UR17, UR22, 0x2 ;  /* 0x0000001611107291 */ /* 0x000fc8000f80103f */
[----:B------:R-:W-:Y:S02]  /*7130*/  ULEA.HI.X UR17, UR17, UR23, UR4, 0x2, UP0 ;  /* 0x0000001711117291 */ /* 0x000fe400080f1404 */
[----:B------:R-:W-:Y:S01]  /*7140*/  UIADD3 UR16, UP0, UR16, 0x4000, URZ ;  /* 0x0000400010107890 */ /* 0x000fe2000ff1e03f */
[----:B------:R-:W-:-:S03]  /*7150*/  UMOV UR4, URZ ;  /* 0x0000003f00047c82 */ /* 0x000fc60008000000 */
[----:B------:R-:W-:-:S12]  /*7160*/  UIADD3.X UR17, URZ, UR17, URZ, UP0, !UPT ;  /* 0x000000113f117290 */ /* 0x000fd800087fe43f */
.L_x_791:
        /* <DEDUP_REMOVED lines=13> */
.L_x_761:
[----:B------:R-:W2:Y:S04]  /*7240*/  LDG.E.STRONG.GPU R5, desc[UR38][R2.64] ;  /* 0x0000002602057981 */ /* 0x000ea8000c1ef900 */
[----:B--2---:R-:W-:Y:S01]  /*7250*/  CCTL.IVALL ;  /* 0x00000000ff00798f */ /* 0x004fe20002000000 */
[----:B------:R-:W-:Y:S05]  /*7260*/  YIELD ;  /* 0x0000000000007946 */ /* 0x000fea0003800000 */
[----:B------:R-:W-:-:S13]  /*7270*/  ISETP.NE.AND P1, PT, R5, UR18, PT ;  /* 0x0000001205007c0c */ /* 0x000fda000bf25270 */
[----:B------:R-:W-:Y:S05]  /*7280*/  @P1 BRA `(.L_x_761) ;  /* 0xfffffffc00ec1947 */ /* 0x000fea000383ffff */
.L_x_760:
[----:B------:R-:W-:Y:S05]  /*7290*/  BSYNC B0 ;  /* 0x0000000000007941 */ /* 0x000fea0003800000 */
.L_x_759:
[----:B------:R-:W-:-:S03]  /*72a0*/  UMOV UR5, 0xffffffff ;  /* 0xffffffff00057882 */ /* 0x000fc60000000000 */
[----:B------:R-:W-:Y:S05]  /*72b0*/  BRA.DIV UR5, `(.L_x_762) ;  /* 0x0000003a058c7947 */ /* 0x000fea000b800000 */
[----:B------:R-:W-:Y:S01]  /*72c0*/  NOP ;  /* 0x0000000000007918 */ /* 0x000fe20000000000 */
.L_x_841:
        /* <DEDUP_REMOVED lines=19> */
.L_x_764:
[----:B------:R-:W-:Y:S05]  /*7400*/  BSYNC B0 ;  /* 0x0000000000007941 */ /* 0x000fea0003800000 */
.L_x_763:
        /* <DEDUP_REMOVED lines=14> */
.L_x_766:
[----:B------:R-:W-:Y:S05]  /*74f0*/  BSYNC B0 ;  /* 0x0000000000007941 */ /* 0x000fea0003800000 */
.L_x_765:
        /* <DEDUP_REMOVED lines=15> */
.L_x_768:
[----:B------:R-:W-:Y:S05]  /*75f0*/  BSYNC B0 ;  /* 0x0000000000007941 */ /* 0x000fea0003800000 */
.L_x_767:
[----:B------:R-:W-:Y:S06]  /*7600*/  BAR.ARV 0xa, 0xa0 ;  /* 0x0282800000007b1d */ /* 0x000fec0000002000 */
[----:B------:R-:W-:Y:S04]  /*7610*/  BSSY B0, `(.L_x_769) ;  /* 0x0000003000007945 */ /* 0x000fe80003800000 */
[----:B------:R-:W-:Y:S05]  /*7620*/  @!P0 BRA `(.L_x_770) ;  /* 0x0000000000048947 */ /* 0x000fea0003800000 */
[----:B------:R-:W-:-:S04]  /*7630*/  DEPBAR.LE SB0, 0x1 ;  /* 0x000080400000791a */ /* 0x000fc80000000000 */
.L_x_770:
[----:B------:R-:W-:Y:S05]  /*7640*/  BSYNC B0 ;  /* 0x0000000000007941 */ /* 0x000fea0003800000 */
.L_x_769:
[----:B------:R-:W-:Y:S06]  /*7650*/  BAR.ARV 0xb, 0xa0 ;  /* 0x02c2800000007b1d */ /* 0x000fec0000002000 */
[----:B------:R-:W-:Y:S04]  /*7660*/  BSSY B0, `(.L_x_771) ;  /* 0x0000003000007945 */ /* 0x000fe80003800000 */
[----:B------:R-:W-:Y:S05]  /*7670*/  @!P0 BRA `(.L_x_772) ;  /* 0x0000000000048947 */ /* 0x000fea0003800000 */
[----:B------:R-:W-:-:S04]  /*7680*/  DEPBAR.LE SB0, 0x0 ;  /* 0x000080000000791a */ /* 0x000fc80000000000 */
.L_x_772:
[----:B------:R-:W-:Y:S05]  /*7690*/  BSYNC B0 ;  /* 0x0000000000007941 */ /* 0x000fea0003800000 */
.L_x_771:
        /* <DEDUP_REMOVED lines=19> */
.L_x_774:
[----:B------:R-:W-:Y:S05]  /*77d0*/  BSYNC B0 ;  /* 0x0000000000007941 */ /* 0x000fea0003800000 */
.L_x_773:
        /* <DEDUP_REMOVED lines=9> */
.L_x_777:
[----:B------:R-:W2:Y:S04]  /*7870*/  LDG.E.STRONG.GPU R5, desc[UR38][R2.64] ;  /* 0x0000002602057981 */ /* 0x000ea8000c1ef900 */
[----:B--2---:R-:W-:Y:S01]  /*7880*/  CCTL.IVALL ;  /* 0x00000000ff00798f */ /* 0x004fe20002000000 */
[----:B------:R-:W-:Y:S05]  /*7890*/  YIELD ;  /* 0x0000000000007946 */ /* 0x000fea0003800000 */
[----:B------:R-:W-:-:S13]  /*78a0*/  ISETP.NE.AND P1, PT, R5, UR18, PT ;  /* 0x0000001205007c0c */ /* 0x000fda000bf25270 */
[----:B------:R-:W-:Y:S05]  /*78b0*/  @P1 BRA `(.L_x_777) ;  /* 0xfffffffc00ec1947 */ /* 0x000fea000383ffff */
.L_x_776:
[----:B------:R-:W-:Y:S05]  /*78c0*/  BSYNC B0 ;  /* 0x0000000000007941 */ /* 0x000fea0003800000 */
.L_x_775:
[----:B------:R-:W-:-:S03]  /*78d0*/  UMOV UR5, 0xffffffff ;  /* 0xffffffff00057882 */ /* 0x000fc60000000000 */
[----:B------:R-:W-:Y:S05]  /*78e0*/  BRA.DIV UR5, `(.L_x_778) ;  /* 0x00000036051c7947 */ /* 0x000fea000b800000 */
[----:B------:R-:W-:Y:S01]  /*78f0*/  NOP ;  /* 0x0000000000007918 */ /* 0x000fe20000000000 */
.L_x_844:
[----:B------:R-:W-:Y:S05]  /*7900*/  WARPSYNC.ALL ;  /* 0x0000000000007948 */ /* 0x000fea0003800000 */
        /* <DEDUP_REMOVED lines=12> */
[----:B------:R1:W-:Y:S02]  /*79d0*/  UBLKRED.G.S.ADD.F32.RN [UR12], [UR5], UR19, desc[UR22] ;  /* 0x0000160c050073bb */ /* 0x0003e400080a1413 */
[----:B-1----:R0:W-:Y:S02]  /*79e0*/  UTMACMDFLUSH ;  /* 0x00000000000079b7 */ /* 0x0021e40000000000 */
.L_x_780:
[----:B------:R-:W-:Y:S05]  /*79f0*/  BSYNC B0 ;  /* 0x0000000000007941 */ /* 0x000fea0003800000 */
.L_x_779:
        /* <DEDUP_REMOVED lines=14> */
.L_x_782:
[----:B------:R-:W-:Y:S05]  /*7ae0*/  BSYNC B0 ;  /* 0x0000000000007941 */ /* 0x000fea0003800000 */
.L_x_781:
        /* <DEDUP_REMOVED lines=15> */
.L_x_784:
[----:B------:R-:W-:Y:S05]  /*7be0*/  BSYNC B0 ;  /* 0x0000000000007941 */ /* 0x000fea0003800000 */
.L_x_783:
[----:B------:R-:W-:Y:S06]  /*7bf0*/  BAR.ARV 0xa, 0xa0 ;  /* 0x0282800000007b1d */ /* 0x000fec0000002000 */
[----:B------:R-:W-:Y:S04]  /*7c00*/  BSSY B0, `(.L_x_785) ;  /* 0x0000003000007945 */ /* 0x000fe80003800000 */
[----:B------:R-:W-:Y:S05]  /*7c10*/  @!P0 BRA `(.L_x_786) ;  /* 0x0000000000048947 */ /* 0x000fea0003800000 */
[----:B------:R-:W-:-:S04]  /*7c20*/  DEPBAR.LE SB0, 0x1 ;  /* 0x000080400000791a */ /* 0x000fc80000000000 */
.L_x_786:
[----:B------:R-:W-:Y:S05]  /*7c30*/  BSYNC B0 ;  /* 0x0000000000007941 */ /* 0x000fea0003800000 */
.L_x_785:
[----:B------:R-:W-:Y:S06]  /*7c40*/  BAR.ARV 0xb, 0xa0 ;  /* 0x02c2800000007b1d */ /* 0x000fec0000002000 */
[----:B------:R-:W-:Y:S04]  /*7c50*/  BSSY B0, `(.L_x_787) ;  /* 0x0000003000007945 */ /* 0x000fe80003800000 */
[----:B------:R-:W-:Y:S05]  /*7c60*/  @!P0 BRA `(.L_x_788) ;  /* 0x0000000000048947 */ /* 0x000fea0003800000 */
[----:B------:R-:W-:-:S04]  /*7c70*/  DEPBAR.LE SB0, 0x0 ;  /* 0x000080000000791a */ /* 0x000fc80000000000 */
.L_x_788:
[----:B------:R-:W-:Y:S05]  /*7c80*/  BSYNC B0 ;  /* 0x0000000000007941 */ /* 0x000fea0003800000 */
.L_x_787:
        /* <DEDUP_REMOVED lines=19> */
.L_x_790:
[----:B------:R-:W-:Y:S05]  /*7dc0*/  BSYNC B0 ;  /* 0x0000000000007941 */ /* 0x000fea0003800000 */
.L_x_789:
[----:B------:R-:W-:Y:S02]  /*7dd0*/  UIADD3 UR6, UR6, 0x2, URZ ;  /* 0x0000000206067890 */ /* 0x000fe4000fffe03f */
[----:B------:R-:W-:Y:S01]  /*7de0*/  UIADD3 UR4, UR4, 0x1, URZ ;  /* 0x0000000104047890 */ /* 0x000fe2000fffe03f */
[----:B------:R-:W-:Y:S11]  /*7df0*/  @P3 BRA `(.L_x_791) ;  /* 0xfffffff000dc3947 */ /* 0x000ff6000383ffff */
.L_x_758:
        /* <DEDUP_REMOVED lines=13> */
.L_x_794:
[----:B------:R-:W2:Y:S04]  /*7ed0*/  LDG.E.STRONG.GPU R0, desc[UR38][R2.64] ;  /* 0x0000002602007981 */ /* 0x000ea8000c1ef900 */
[----:B--2---:R-:W-:Y:S01]  /*7ee0*/  CCTL.IVALL ;  /* 0x00000000ff00798f */ /* 0x004fe20002000000 */
[----:B------:R-:W-:Y:S05]  /*7ef0*/  YIELD ;  /* 0x0000000000007946 */ /* 0x000fea0003800000 */
[----:B------:R-:W-:-:S13]  /*7f00*/  ISETP.NE.AND P1, PT, R0, UR18, PT ;  /* 0x0000001200007c0c */ /* 0x000fda000bf25270 */
[----:B------:R-:W-:Y:S05]  /*7f10*/  @P1 BRA `(.L_x_794) ;  /* 0xfffffffc00ec1947 */ /* 0x000fea000383ffff */
.L_x_793:
[----:B------:R-:W-:Y:S05]  /*7f20*/  BSYNC B0 ;  /* 0x0000000000007941 */ /* 0x000fea0003800000 */
.L_x_792:
[----:B------:R-:W-:-:S03]  /*7f30*/  UMOV UR4, 0xffffffff ;  /* 0xffffffff00047882 */ /* 0x000fc60000000000 */
[----:B------:R-:W-:Y:S05]  /*7f40*/  BRA.DIV UR4, `(.L_x_795) ;  /* 0x0000002e04a07947 */ /* 0x000fea000b800000 */
[----:B------:R-:W-:Y:S01]  /*7f50*/  NOP ;  /* 0x0000000000007918 */ /* 0x000fe20000000000 */
.L_x_847:
        /* <DEDUP_REMOVED lines=22> */
.L_x_797:
[----:B------:R-:W-:Y:S05]  /*80c0*/  BSYNC B0 ;  /* 0x0000000000007941 */ /* 0x000fea0003800000 */
.L_x_796:
[----:B------:R-:W-:Y:S06]  /*80d0*/  BAR.SYNC.DEFER_BLOCKING 0xe, 0xa0 ;  /* 0x0382800000007b1d */ /* 0x000fec0000010000 */
[----:B------:R-:W-:Y:S04]  /*80e0*/  BSSY B0, `(.L_x_798) ;  /* 0x0000012000007945 */ /* 0x000fe80003800000 */
[----:B------:R-:W-:Y:S05]  /*80f0*/  @!P0 BRA `(.L_x_799) ;  /* 0x0000000000408947 */ /* 0x000fea0003800000 */
[----:B------:R-:W1:Y:S01]  /*8100*/  S2UR UR14, SR_CgaCtaId ;  /* 0x00000000000e79c3 */ /* 0x000e620000008800 */
[----:B------:R-:W-:Y:S01]  /*8110*/  R2UR UR4, R6 ;  /* 0x00000000060472ca */ /* 0x000fe200000e0000 */
[----:B------:R-:W-:Y:S01]  /*8120*/  UMOV UR5, 0x400 ;  /* 0x0000040000057882 */ /* 0x000fe20000000000 */
[----:B------:R-:W-:Y:S01]  /*8130*/  ULDC.64 UR12, c[0x0][0x2c0] ;  /* 0x0000b000000c7ab9 */ /* 0x000fe20000000a00 */
[----:B------:R-:W-:Y:S01]  /*8140*/  UMOV UR16, 0x0 ;  /* 0x0000000000107882 */ /* 0x000fe20000000000 */
[----:B------:R-:W-:-:S09]  /*8150*/  UMOV UR17, 0x14f00000 ;  /* 0x14f0000000117882 */ /* 0x000fd20000000000 */
[----:B------:R-:W-:-:S04]  /*8160*/  UIADD3 UR4, UR4, 0x1000, URZ ;  /* 0x0000100004047890 */ /* 0x000fc8000fffe03f */
[----:B------:R-:W-:Y:S02]  /*8170*/  UIADD3 UR15, UP0, UR4, UR8, URZ ;  /* 0x00000008040f7290 */ /* 0x000fe4000ff1e03f */
[----:B-1----:R-:W-:Y:S02]  /*8180*/  ULEA UR14, UR14, UR5, 0x18 ;  /* 0x000000050e0e7291 */ /* 0x002fe4000f8ec03f */
[----:B------:R-:W-:Y:S02]  /*8190*/  ULEA.HI.X.SX32 UR5, UR4, UR20, 0x1, UP0 ;  /* 0x0000001404057291 */ /* 0x000fe400080f0e3f */
[----:B------:R-:W-:Y:S02]  /*81a0*/  ULEA UR4, UP0, UR15, UR12, 0x2 ;  /* 0x0000000c0f047291 */ /* 0x000fe4000f80103f */
[----:B------:R-:W-:Y:S02]  /*81b0*/  UIADD3 UR14, UR14, 0x16000, URZ ;  /* 0x000160000e0e7890 */ /* 0x000fe4000fffe03f */
[----:B------:R-:W-:Y:S01]  /*81c0*/  ULEA.HI.X UR5, UR15, UR13, UR5, 0x2, UP0 ;  /* 0x0000000d0f057291 */ /* 0x000fe200080f1405 */
[----:B------:R-:W-:-:S08]  /*81d0*/  UMOV UR12, 0x400 ;  /* 0x00000400000c7882 */ /* 0x000fd00000000000 */
[----:B------:R1:W-:Y:S02]  /*81e0*/  UBLKRED.G.S.ADD.F32.RN [UR4], [UR14], UR12, desc[UR16] ;  /* 0x000010040e0073bb */ /* 0x0003e400080a140c */
[----:B-1----:R0:W-:Y:S02]  /*81f0*/  UTMACMDFLUSH ;  /* 0x00000000000079b7 */ /* 0x0021e40000000000 */
.L_x_799:
[----:B------:R-:W-:Y:S05]  /*8200*/  BSYNC B0 ;  /* 0x0000000000007941 */ /* 0x000fea0003800000 */
.L_x_798:
        /* <DEDUP_REMOVED lines=17> */
[----:B------:R1:W-:Y:S01]  /*8320*/  UBLKRED.G.S.ADD.F32.RN [UR4], [UR14], UR12, desc[UR16] ;  /* 0x000010040e0073bb */ /* 0x0003e200080a140c */
[----:B------:R0:W-:Y:S01]  /*8330*/  UTMACMDFLUSH ;  /* 0x00000000000079b7 */ /* 0x0001e20000000000 */
[----:B-1----:R-:W-:-:S04]  /*8340*/  DEPBAR.LE SB0, 0x2 ;  /* 0x000080800000791a */ /* 0x002fc80000000000 */
.L_x_801:
[----:B------:R-:W-:Y:S05]  /*8350*/  BSYNC B0 ;  /* 0x0000000000007941 */ /* 0x000fea0003800000 */
.L_x_800:
[----:B------:R-:W-:Y:S06]  /*8360*/  BAR.ARV 0xa, 0xa0 ;  /* 0x0282800000007b1d */ /* 0x000fec0000002000 */
[----:B------:R-:W-:Y:S04]  /*8370*/  BSSY B0, `(.L_x_802) ;  /* 0x0000003000007945 */ /* 0x000fe80003800000 */
[----:B------:R-:W-:Y:S05]  /*8380*/  @!P0 BRA `(.L_x_803) ;  /* 0x0000000000048947 */ /* 0x000fea0003800000 */
[----:B------:R-:W-:-:S04]  /*8390*/  DEPBAR.LE SB0, 0x1 ;  /* 0x000080400000791a */ /* 0x000fc80000000000 */
.L_x_803:
[----:B------:R-:W-:Y:S05]  /*83a0*/  BSYNC B0 ;  /* 0x0000000000007941 */ /* 0x000fea0003800000 */
.L_x_802:
[----:B------:R-:W-:Y:S06]  /*83b0*/  BAR.ARV 0xb, 0xa0 ;  /* 0x02c2800000007b1d */ /* 0x000fec0000002000 */
[----:B------:R-:W-:Y:S04]  /*83c0*/  BSSY B0, `(.L_x_804) ;  /* 0x0000003000007945 */ /* 0x000fe80003800000 */
[----:B------:R-:W-:Y:S05]  /*83d0*/  @!P0 BRA `(.L_x_805) ;  /* 0x0000000000048947 */ /* 0x000fea0003800000 */
[----:B------:R-:W-:-:S04]  /*83e0*/  DEPBAR.LE SB0, 0x0 ;  /* 0x000080000000791a */ /* 0x000fc80000000000 */
.L_x_805:
[----:B------:R-:W-:Y:S05]  /*83f0*/  BSYNC B0 ;  /* 0x0000000000007941 */ /* 0x000fea0003800000 */
.L_x_804:
        /* <DEDUP_REMOVED lines=19> */
.L_x_753:
        /* <DEDUP_REMOVED lines=10> */
.L_x_806:
        /* <DEDUP_REMOVED lines=10> */
.L_x_808:
[----:B------:R-:W3:Y:S02]  /*8670*/  LDC R0, c[0x0][0x8bc] ;  /* 0x00022f00ff007b82 */ /* 0x000ee40000000800 */
.L_x_807:
[----:B------:R-:W1:Y:S01]  /*8680*/  S2R R9, SR_CTAID.X ;  /* 0x0000000000097919 */ /* 0x000e620000002500 */
[----:B------:R-:W-:Y:S02]  /*8690*/  IMAD.MOV.U32 R5, RZ, RZ, RZ ;  /* 0x000000ffff057224 */ /* 0x000fe400078e00ff */
[----:B------:R-:W-:Y:S02]  /*86a0*/  IMAD.MOV.U32 R4, RZ, RZ, 0x1 ;  /* 0x00000001ff047424 */ /* 0x000fe400078e00ff */
[----:B-1----:R-:W-:-:S05]  /*86b0*/  IMAD R9, R9, 0x60, RZ ;  /* 0x0000006009097824 */ /* 0x002fca00078e02ff */
[----:B---3-5:R-:W-:Y:S01]  /*86c0*/  ISETP.GE.AND P0, PT, R9, R0, PT ;  /* 0x000000000900720c */ /* 0x028fe20003f06270 */
[----:B------:R-:W-:-:S03]  /*86d0*/  IMAD.MOV.U32 R0, RZ, RZ, 0x1 ;  /* 0x00000001ff007424 */ /* 0x000fc600078e00ff */
[----:B------:R-:W-:-:S04]  /*86e0*/  SEL R11, R11, 0xffffffff, !P0 ;  /* 0xffffffff0b0b7807 */ /* 0x000fc80004000000 */
[----:B------:R-:W-:-:S13]  /*86f0*/  ISETP.GE.AND P0, PT, R11, RZ, PT ;  /* 0x000000ff0b00720c */ /* 0x000fda0003f06270 */
[----:B------:R-:W-:Y:S05]  /*8700*/  @!P0 BRA `(.L_x_809) ;  /* 0x0000002000908947 */ /* 0x000fea0003800000 */
[----:B------:R-:W1:Y:S08]  /*8710*/  LDC.64 R4, c[0x0][0x778] ;  /* 0x0001de00ff047b82 */ /* 0x000e700000000a00 */
[----:B------:R-:W3:Y:S08]  /*8720*/  LDC.64 R6, c[0x0][0x780] ;  /* 0x0001e000ff067b82 */ /* 0x000ef00000000a00 */
[----:B------:R-:W2:Y:S01]  /*8730*/  LDC.64 R12, c[0x0][0x770] ;  /* 0x0001dc00ff0c7b82 */ /* 0x000ea20000000a00 */
[----:B-1----:R-:W-:-:S07]  /*8740*/  ISETP.NE.U32.AND P0, PT, R4, RZ, PT ;  /* 0x000000ff0400720c */ /* 0x002fce0003f05070 */
[----:B----4-:R-:W1:Y:S01]  /*8750*/  LDC.64 R2, c[0x0][0x770] ;  /* 0x0001dc00ff027b82 */ /* 0x010e620000000a00 */
[----:B------:R-:W-:Y:S02]  /*8760*/  ISETP.NE.AND.EX P0, PT, R5, RZ, PT, P0 ;  /* 0x000000ff0500720c */ /* 0x000fe40003f05300 */
[----:B---3--:R-:W-:-:S04]  /*8770*/  ISETP.NE.U32.AND P2, PT, R6, RZ, PT ;  /* 0x000000ff0600720c */ /* 0x008fc80003f45070 */
[----:B------:R-:W-:Y:S02]  /*8780*/  ISETP.NE.AND.EX P2, PT, R7, RZ, PT, P2 ;  /* 0x000000ff0700720c */ /* 0x000fe40003f45320 */
[----:B--2---:R-:W-:-:S05]  /*8790*/  ISETP.NE.U32.AND P1, PT, R12, RZ, PT ;  /* 0x000000ff0c00720c */ /* 0x004fca0003f25070 */
[----:B------:R-:W2:Y:S01]  /*87a0*/  @P0 LDC.64 R4, c[0x0][0x778] ;  /* 0x0001de00ff040b82 */ /* 0x000ea20000000a00 */
[----:B------:R-:W-:-:S07]  /*87b0*/  ISETP.NE.AND.EX P1, PT, R13, RZ, PT, P1 ;  /* 0x000000ff0d00720c */ /* 0x000fce0003f25310 */
[----:B------:R-:W3:Y:S01]  /*87c0*/  @P2 LDC.64 R6, c[0x0][0x780] ;  /* 0x0001e000ff062b82 */ /* 0x000ee20000000a00 */
[----:B-1----:R-:W-:-:S05]  /*87d0*/  IMAD.WIDE R2, R11, 0x4, R2 ;  /* 0x000000040b027825 */ /* 0x002fca00078e0202 */
[----:B------:R-:W4:Y:S01]  /*87e0*/  @P1 LDG.E R18, desc[UR38][R2.64] ;  /* 0x0000002602121981 */ /* 0x000f22000c1e1900 */
[----:B------:R-:W-:Y:S01]  /*87f0*/  IMAD.MOV.U32 R10, RZ, RZ, RZ ;  /* 0x000000ffff0a7224 */ /* 0x000fe200078e00ff */
[----:B------:R-:W-:Y:S02]  /*8800*/  ULDC UR4, c[0x0][0x280] ;  /* 0x0000a00000047ab9 */ /* 0x000fe40000000800 */
[----:B------:R-:W4:Y:S01]  /*8810*/  @P1 LDG.E R14, desc[UR38][R2.64] ;  /* 0x00000026020e1981 */ /* 0x000f22000c1e1900 */
[----:B--2---:R-:W-:-:S04]  /*8820*/  @P0 IMAD.WIDE R4, R11, 0x4, R4 ;  /* 0x000000040b040825 */ /* 0x004fc800078e0204 */
[----:B------:R-:W-:Y:S01]  /*8830*/  IMAD.U32 R8, RZ, RZ, UR4 ;  /* 0x00000004ff087e24 */ /* 0x000fe2000f8e00ff */
[----:B------:R3:W5:Y:S02]  /*8840*/  @P0 LDG.E R10, desc[UR38][R4.64] ;  /* 0x00000026040a0981 */ /* 0x000764000c1e1900 */
[----:B---3--:R-:W-:-:S05]  /*8850*/  @P2 IMAD.WIDE R4, R11, 0x4, R6 ;  /* 0x000000040b042825 */ /* 0x008fca00078e0206 */
[----:B------:R1:W5:Y:S01]  /*8860*/  @P2 LDG.E R8, desc[UR38][R4.64] ;  /* 0x0000002604082981 */ /* 0x000362000c1e1900 */
[----:B------:R-:W-:Y:S01]  /*8870*/  VOTEU.ANY UP0, P1 ;  /* 0x00000000003f7886 */ /* 0x000fe20000800100 */
[----:B----4-:R-:W-:Y:S01]  /*8880*/  @P1 IMAD R6, R11, 0x40, R18 ;  /* 0x000000400b061824 */ /* 0x010fe200078e0212 */
        /* <DEDUP_REMOVED lines=9> */
.L_x_810:
        /* <DEDUP_REMOVED lines=70> */
.L_x_848:
        /* <DEDUP_REMOVED lines=9> */
.L_x_813:
        /* <DEDUP_REMOVED lines=98> */
.L_x_824:
[----:B-1----:R-:W-:-:S05]  /*9430*/  IMAD.MOV.U32 R11, RZ, RZ, 0x1 ;  /* 0x00000001ff0b7424 */ /* 0x002fca00078e00ff */
[----:B------:R-:W-:-:S04]  /*9440*/  SHF.L.U32 R11, R11, 0x1f, RZ ;  /* 0x0000001f0b0b7819 */ /* 0x000fc800000006ff */
[----:B------:R-:W1:Y:S02]  /*9450*/  SYNCS.PHASECHK.TRANS64.TRYWAIT P1, [R12+URZ+0x36438], R11 ;  /* 0x0364380b0c0075a7 */ /* 0x000e64000802017f */
[----:B-1234-:R-:W-:Y:S05]  /*9460*/  @!P1 BRA `(.L_x_816) ;  /* 0x0000001800889947 */ /* 0x01efea0003800000 */
.L_x_849:
[----:B------:R-:W-:Y:S05]  /*9470*/  @P0 BRA `(.L_x_817) ;  /* 0x0000000000140947 */ /* 0x000fea0003800000 */
[----:B------:R-:W-:Y:S01]  /*9480*/  ISETP.NE.AND P1, PT, R8, RZ, PT ;  /* 0x000000ff0800720c */ /* 0x000fe20003f25270 */
[----:B------:R-:W-:-:S04]  /*9490*/  IMAD.MOV.U32 R3, RZ, RZ, 0x6100 ;  /* 0x00006100ff037424 */ /* 0x000fc800078e00ff */
[----:B------:R2:W-:Y:S08]  /*94a0*/  SYNCS.ARRIVE.TRANS64 RZ, [R12+URZ+0x36430], R3 ;  /* 0x036430030cff79a7 */ /* 0x0005f0000800003f */
[----:B------:R-:W-:Y:S05]  /*94b0*/  @!P1 BRA `(.L_x_817) ;  /* 0x0000000000049947 */ /* 0x000fea0003800000 */
[----:B------:R-:W-:Y:S01]  /*94c0*/  BPT.TRAP 0x1 ;  /* 0x000000040000795c */ /* 0x000fe20000300000 */
.L_x_817:
        /* <DEDUP_REMOVED lines=49> */
.L_x_850:
[----:B------:R-:W-:Y:S05]  /*97e0*/  @P0 BRA `(.L_x_819) ;  /* 0x0000000000140947 */ /* 0x000fea0003800000 */
[----:B------:R-:W-:Y:S01]  /*97f0*/  ISETP.NE.AND P1, PT, R8, RZ, PT ;  /* 0x000000ff0800720c */ /* 0x000fe20003f25270 */
[----:B--2---:R-:W-:-:S04]  /*9800*/  IMAD.MOV.U32 R27, RZ, RZ, 0x6100 ;  /* 0x00006100ff1b7424 */ /* 0x004fc800078e00ff */
[----:B------:R3:W-:Y:S08]  /*9810*/  SYNCS.ARRIVE.TRANS64 RZ, [R12+URZ+0x36418], R27 ;  /* 0x0364181b0cff79a7 */ /* 0x0007f0000800003f */
[----:B------:R-:W-:Y:S05]  /*9820*/  @!P1 BRA `(.L_x_819) ;  /* 0x0000000000049947 */ /* 0x000fea0003800000 */
[----:B------:R-:W-:Y:S01]  /*9830*/  BPT.TRAP 0x1 ;  /* 0x000000040000795c */ /* 0x000fe20000300000 */
.L_x_819:
        /* <DEDUP_REMOVED lines=37> */
.L_x_851:
[----:B--2---:R-:W-:Y:S01]  /*9a90*/  SHF.R.S32.HI R28, RZ, 0x1f, R26 ;  /* 0x0000001fff1c7819 */ /* 0x004fe2000001141a */
[----:B------:R-:W-:Y:S06]  /*9aa0*/  @P0 BRA `(.L_x_821) ;  /* 0x0000000000140947 */ /* 0x000fec0003800000 */
[----:B------:R-:W-:Y:S01]  /*9ab0*/  ISETP.NE.AND P1, PT, R8, RZ, PT ;  /* 0x000000ff0800720c */ /* 0x000fe20003f25270 */
[----:B------:R-:W-:-:S04]  /*9ac0*/  IMAD.MOV.U32 R29, RZ, RZ, 0x6100 ;  /* 0x00006100ff1d7424 */ /* 0x000fc800078e00ff */
[----:B------:R2:W-:Y:S08]  /*9ad0*/  SYNCS.ARRIVE.TRANS64 RZ, [R12+URZ+0x36430], R29 ;  /* 0x0364301d0cff79a7 */ /* 0x0005f0000800003f */
[----:B------:R-:W-:Y:S05]  /*9ae0*/  @!P1 BRA `(.L_x_821) ;  /* 0x0000000000049947 */ /* 0x000fea0003800000 */
[----:B------:R-:W-:Y:S01]  /*9af0*/  BPT.TRAP 0x1 ;  /* 0x000000040000795c */ /* 0x000fe20000300000 */
.L_x_821:
        /* <DEDUP_REMOVED lines=37> */
.L_x_853:
[----:B------:R-:W-:Y:S05]  /*9d50*/  @P0 BRA `(.L_x_823) ;  /* 0x0000000000140947 */ /* 0x000fea0003800000 */
[----:B------:R-:W-:Y:S01]  /*9d60*/  ISETP.NE.AND P1, PT, R8, RZ, PT ;  /* 0x000000ff0800720c */ /* 0x000fe20003f25270 */
[----:B---3--:R-:W-:-:S04]  /*9d70*/  IMAD.MOV.U32 R5, RZ, RZ, 0x6100 ;  /* 0x00006100ff057424 */ /* 0x008fc800078e00ff */
[----:B------:R4:W-:Y:S08]  /*9d80*/  SYNCS.ARRIVE.TRANS64 RZ, [R12+URZ+0x36410], R5 ;  /* 0x036410050cff79a7 */ /* 0x0009f0000800003f */
[----:B------:R-:W-:Y:S05]  /*9d90*/  @!P1 BRA `(.L_x_823) ;  /* 0x0000000000049947 */ /* 0x000fea0003800000 */
[----:B------:R-:W-:Y:S01]  /*9da0*/  BPT.TRAP 0x1 ;  /* 0x000000040000795c */ /* 0x000fe20000300000 */
.L_x_823:
        /* <DEDUP_REMOVED lines=37> */
.L_x_815:
[----:B------:R-:W-:Y:S01]  /*a000*/  ISETP.NE.AND P1, PT, R17, RZ, PT ;  /* 0x000000ff1100720c */ /* 0x000fe20003f25270 */
[----:B------:R-:W-:-:S12]  /*a010*/  IMAD.MOV.U32 R4, RZ, RZ, 0x1 ;  /* 0x00000001ff047424 */ /* 0x000fd800078e00ff */
[----:B------:R-:W-:Y:S05]  /*a020*/  @!P1 BRA `(.L_x_814) ;  /* 0x00000004006c9947 */ /* 0x000fea0003800000 */
[----:B------:R-:W3:Y:S02]  /*a030*/  SYNCS.PHASECHK.TRANS64.TRYWAIT P1, [R12+URZ+0x36438], R11 ;  /* 0x0364380b0c0075a7 */ /* 0x000ee4000802017f */
[----:B---3--:R-:W-:Y:S05]  /*a040*/  @!P1 BRA `(.L_x_825) ;  /* 0x0000000c00e49947 */ /* 0x008fea0003800000 */
.L_x_854:
[----:B------:R-:W-:Y:S05]  /*a050*/  @P0 BRA `(.L_x_826) ;  /* 0x0000000000140947 */ /* 0x000fea0003800000 */
[----:B------:R-:W-:Y:S01]  /*a060*/  ISETP.NE.AND P1, PT, R8, RZ, PT ;  /* 0x000000ff0800720c */ /* 0x000fe20003f25270 */
[----:B------:R-:W-:-:S04]  /*a070*/  IMAD.MOV.U32 R5, RZ, RZ, 0x6100 ;  /* 0x00006100ff057424 */ /* 0x000fc800078e00ff */
[----:B------:R4:W-:Y:S08]  /*a080*/  SYNCS.ARRIVE.TRANS64 RZ, [R12+URZ+0x36430], R5 ;  /* 0x036430050cff79a7 */ /* 0x0009f0000800003f */
[----:B------:R-:W-:Y:S05]  /*a090*/  @!P1 BRA `(.L_x_826) ;  /* 0x0000000000049947 */ /* 0x000fea0003800000 */
[----:B------:R-:W-:Y:S01]  /*a0a0*/  BPT.TRAP 0x1 ;  /* 0x000000040000795c */ /* 0x000fe20000300000 */
.L_x_826:
        /* <DEDUP_REMOVED lines=42> */
.L_x_855:
[----:B------:R-:W-:Y:S01]  /*a350*/  IMAD.MOV.U32 R4, RZ, RZ, RZ ;  /* 0x000000ffff047224 */ /* 0x000fe200078e00ff */
[----:B------:R-:W-:Y:S06]  /*a360*/  @P0 BRA `(.L_x_828) ;  /* 0x0000000000140947 */ /* 0x000fec0003800000 */
[----:B------:R-:W-:Y:S01]  /*a370*/  ISETP.NE.AND P1, PT, R8, RZ, PT ;  /* 0x000000ff0800720c */ /* 0x000fe20003f25270 */
[----:B----4-:R-:W-:-:S04]  /*a380*/  IMAD.MOV.U32 R5, RZ, RZ, 0x6100 ;  /* 0x00006100ff057424 */ /* 0x010fc800078e00ff */
[----:B------:R4:W-:Y:S08]  /*a390*/  SYNCS.ARRIVE.TRANS64 RZ, [R12+URZ+0x36418], R5 ;  /* 0x036418050cff79a7 */ /* 0x0009f0000800003f */
[----:B------:R-:W-:Y:S05]  /*a3a0*/  @!P1 BRA `(.L_x_828) ;  /* 0x0000000000049947 */ /* 0x000fea0003800000 */
[----:B------:R-:W-:Y:S01]  /*a3b0*/  BPT.TRAP 0x1 ;  /* 0x000000040000795c */ /* 0x000fe20000300000 */
.L_x_828:
        /* <DEDUP_REMOVED lines=34> */
.L_x_814:
[----:B------:R-:W-:-:S04]  /*a5e0*/  SHF.L.U32 R3, R4, 0x1f, RZ ;  /* 0x0000001f04037819 */ /* 0x000fc800000006ff */
[----:B------:R-:W4:Y:S02]  /*a5f0*/  SYNCS.PHASECHK.TRANS64.TRYWAIT P1, [R12+URZ+0x36438], R3 ;  /* 0x036438030c0075a7 */ /* 0x000f24000802017f */
[----:B----4-:R-:W-:Y:S05]  /*a600*/  @!P1 BRA `(.L_x_829) ;  /* 0x00000008009c9947 */ /* 0x010fea0003800000 */
.L_x_856:
[----:B------:R-:W-:Y:S05]  /*a610*/  @P0 BRA `(.L_x_830) ;  /* 0x0000000000180947 */ /* 0x000fea0003800000 */
[----:B------:R-:W5:Y:S01]  /*a620*/  S2R R2, SR_TID.X ;  /* 0x0000000000027919 */ /* 0x000f620000002100 */
[----:B----4-:R-:W-:-:S04]  /*a630*/  IMAD.MOV.U32 R3, RZ, RZ, 0x6100 ;  /* 0x00006100ff037424 */ /* 0x010fc800078e00ff */
[----:B------:R4:W-:Y:S01]  /*a640*/  SYNCS.ARRIVE.TRANS64 RZ, [R12+URZ+0x36430], R3 ;  /* 0x036430030cff79a7 */ /* 0x0009e2000800003f */
[----:B-----5:R-:W-:-:S13]  /*a650*/  LOP3.LUT P0, RZ, R2, 0x1f, RZ, 0xc0, !PT ;  /* 0x0000001f02ff7812 */ /* 0x020fda000780c0ff */
[----:B----4-:R-:W-:Y:S05]  /*a660*/  @!P0 BRA `(.L_x_830) ;  /* 0x0000000000048947 */ /* 0x010fea0003800000 */
[----:B------:R-:W-:Y:S01]  /*a670*/  BPT.TRAP 0x1 ;  /* 0x000000040000795c */ /* 0x000fe20000300000 */
.L_x_830:
        /* <DEDUP_REMOVED lines=44> */
.L_x_811:
[----:B------:R-:W-:Y:S05]  /*a940*/  BSYNC B0 ;  /* 0x0000000000007941 */ /* 0x000fea0003800000 */
.L_x_809:
[----:B------:R-:W-:-:S03]  /*a950*/  UMOV UR6, 0xffffffff ;  /* 0xffffffff00067882 */ /* 0x000fc60000000000 */
[----:B------:R-:W-:Y:S05]  /*a960*/  BRA.DIV UR6, `(.L_x_831) ;  /* 0x0000000606d87947 */ /* 0x000fea000b800000 */
[----:B------:R-:W-:-:S13]  /*a970*/  ELECT P6, URZ, PT ;  /* 0x00000000003f782f */ /* 0x000fda00038c0000 */
.L_x_859:
[----:B------:R-:W-:Y:S05]  /*a980*/  @!P6 BRA `(.L_x_682) ;  /* 0x000000000070e947 */ /* 0x000fea0003800000 */
[----:B------:R-:W-:-:S04]  /*a990*/  LOP3.LUT R16, R16, 0x2, RZ, 0xfc, !PT ;  /* 0x0000000210107812 */ /* 0x000fc800078efcff */
[----:B------:R-:W-:-:S13]  /*a9a0*/  ISETP.NE.AND P2, PT, R16, 0x3, PT ;  /* 0x000000031000780c */ /* 0x000fda0003f45270 */
[----:B------:R-:W-:Y:S05]  /*a9b0*/  @!P2 BRA `(.L_x_832) ;  /* 0x000000000004a947 */ /* 0x000fea0003800000 */
[----:B--2---:R-:W-:Y:S01]  /*a9c0*/  BPT.TRAP 0x1 ;  /* 0x000000040000795c */ /* 0x004fe20000300000 */
.L_x_832:
[----:B----4-:R-:W4:Y:S01]  /*a9d0*/  S2R R3, SR_CgaCtaId ;  /* 0x0000000000037919 */ /* 0x010f220000008800 */
        /* <DEDUP_REMOVED lines=14> */
.L_x_860:
[----:B------:R-:W5:Y:S02]  /*aac0*/  SYNCS.PHASECHK.TRANS64.TRYWAIT P0, [R5+URZ], R0 ;  /* 0x00000000050075a7 */ /* 0x000f64000800017f */
[----:B-----5:R-:W-:Y:S05]  /*aad0*/  @!P0 BRA `(.L_x_834) ;  /* 0x0000000400b08947 */ /* 0x020fea0003800000 */
.L_x_861:
[----:B------:R-:W-:Y:S05]  /*aae0*/  @!P2 BRA `(.L_x_835) ;  /* 0x000000000004a947 */ /* 0x000fea0003800000 */
[----:B--2---:R-:W-:Y:S01]  /*aaf0*/  BPT.TRAP 0x1 ;  /* 0x000000040000795c */ /* 0x004fe20000300000 */
.L_x_835:
[----:B------:R-:W-:-:S07]  /*ab00*/  SHF.L.U32 R4, R4, 0x1f, RZ ;  /* 0x0000001f04047819 */ /* 0x000fce00000006ff */
.L_x_836:
[----:B------:R1:W1:Y:S02]  /*ab10*/  SYNCS.PHASECHK.TRANS64.TRYWAIT P0, [R9+URZ+0x36438], R4 ;  /* 0x03643804090075a7 */ /* 0x000264000800017f */
[----:B-1----:R-:W-:Y:S05]  /*ab20*/  @!P0 NANOSLEEP.SYNCS 0x989680 ;  /* 0x009896800000895d */ /* 0x002fea0003900000 */
[----:B------:R-:W1:Y:S02]  /*ab30*/  @!P0 SYNCS.PHASECHK.TRANS64 P0, [R9+URZ+0x36438], R4 ;  /* 0x03643804090085a7 */ /* 0x000e64000800007f */
[----:B-1----:R-:W-:Y:S05]  /*ab40*/  @!P0 BRA `(.L_x_836) ;  /* 0xfffffffc00f08947 */ /* 0x002fea000383ffff */
.L_x_682:
[----:B--2---:R-:W-:Y:S05]  /*ab50*/  BSYNC B6 ;  /* 0x0000000000067941 */ /* 0x004fea0003800000 */
.L_x_676:
[----:B------:R-:W-:Y:S05]  /*ab60*/  EXIT ;  /* 0x000000000000794d */ /* 0x000fea0003800000 */
.L_x_692:
[----:B------:R-:W-:Y:S02]  /*ab70*/  IMAD.MOV.U32 R12, RZ, RZ, RZ ;  /* 0x000000ffff0c7224 */ /* 0x000fe400078e00ff */
[----:B------:R-:W-:Y:S02]  /*ab80*/  IMAD.MOV.U32 R11, RZ, RZ, 0x1f ;  /* 0x0000001fff0b7424 */ /* 0x000fe400078e00ff */
[----:B------:R-:W-:-:S07]  /*ab90*/  IMAD.MOV.U32 R15, RZ, RZ, -0x1 ;  /* 0xffffffffff0f7424 */ /* 0x000fce00078e00ff */
[----:B------:R-:W-:Y:S05]  /*aba0*/  WARPSYNC.COLLECTIVE R15, `(.L_x_837) ;  /* 0x000000000f087348 */ /* 0x000fea0003c00000 */
[----:B------:R1:W2:Y:S02]  /*abb0*/  SHFL.IDX P6, R14, R13, R12, R11 ;  /* 0x0000000c0d0e7389 */ /* 0x0002a400000c000b */
[----:B-12---:R-:W-:Y:S01]  /*abc0*/  ENDCOLLECTIVE ;  /* 0x000000000000791b */ /* 0x006fe20003800000 */
.L_x_837:
[----:B------:R-:W-:Y:S05]  /*abd0*/  BRA `(.L_x_838) ;  /* 0xffffff6400a07947 */ /* 0x000fea000383ffff */
.L_x_694:
[----:B--2---:R-:W-:-:S04]  /*abe0*/  IMAD.U32 R7, RZ, RZ, UR36 ;  /* 0x00000024ff077e24 */ /* 0x004fc8000f8e00ff */
[----:B------:R2:W3:Y:S03]  /*abf0*/  SYNCS.PHASECHK.TRANS64.TRYWAIT P0, [R7+URZ+0x36400], R11 ;  /* 0x0364000b070075a7 */ /* 0x0004e6000800017f */
[----:B---3--:R-:W-:Y:S05]  /*ac00*/  @!P0 NANOSLEEP.SYNCS 0x989680 ;  /* 0x009896800000895d */ /* 0x008fea0003900000 */
[----:B------:R-:W3:Y:S02]  /*ac10*/  @!P0 SYNCS.PHASECHK.TRANS64 P0, [R7+URZ+0x36400], R11 ;  /* 0x0364000b070085a7 */ /* 0x000ee4000800007f */
[----:B---3--:R-:W-:Y:S05]  /*ac20*/  @!P0 BRA `(.L_x_694) ;  /* 0xfffffffc00ec8947 */ /* 0x008fea000383ffff */
[----:B------:R-:W-:Y:S05]  /*ac30*/  BRA `(.L_x_693) ;  /* 0xffffff6400f07947 */ /* 0x000fea000383ffff */
.L_x_698:
[----:B--2---:R2:W3:Y:S02]  /*ac40*/  SYNCS.PHASECHK.TRANS64.TRYWAIT P1, [R4+URZ+0x36410], R11 ;  /* 0x0364100b040075a7 */ /* 0x0044e4000802017f */
[----:B---3--:R-:W-:Y:S05]  /*ac50*/  @!P1 NANOSLEEP.SYNCS 0x989680 ;  /* 0x009896800000995d */ /* 0x008fea0003900000 */
[----:B------:R-:W3:Y:S02]  /*ac60*/  @!P1 SYNCS.PHASECHK.TRANS64 P1, [R4+URZ+0x36410], R11 ;  /* 0x0364100b040095a7 */ /* 0x000ee4000802007f */
[----:B---3--:R-:W-:Y:S05]  /*ac70*/  @!P1 BRA `(.L_x_698) ;  /* 0xfffffffc00f09947 */ /* 0x008fea000383ffff */
[----:B------:R-:W-:Y:S05]  /*ac80*/  BRA `(.L_x_697) ;  /* 0xffffff6c00987947 */ /* 0x000fea000383ffff */
.L_x_702:
[----:B--2---:R-:W-:-:S04]  /*ac90*/  IMAD.U32 R120, RZ, RZ, UR36 ;  /* 0x00000024ff787e24 */ /* 0x004fc8000f8e00ff */
[----:B------:R2:W3:Y:S03]  /*aca0*/  SYNCS.PHASECHK.TRANS64.TRYWAIT P1, [R120+URZ+0x36430], R15 ;  /* 0x0364300f780075a7 */ /* 0x0004e6000802017f */
[----:B---3--:R-:W-:Y:S05]  /*acb0*/  @!P1 NANOSLEEP.SYNCS 0x989680 ;  /* 0x009896800000995d */ /* 0x008fea0003900000 */
[----:B------:R-:W3:Y:S02]  /*acc0*/  @!P1 SYNCS.PHASECHK.TRANS64 P1, [R120+URZ+0x36430], R15 ;  /* 0x0364300f780095a7 */ /* 0x000ee4000802007f */
[----:B---3--:R-:W-:Y:S05]  /*acd0*/  @!P1 BRA `(.L_x_702) ;  /* 0xfffffffc00ec9947 */ /* 0x008fea000383ffff */
[----:B------:R-:W-:Y:S05]  /*ace0*/  BRA `(.L_x_701) ;  /* 0xffffff7400b47947 */ /* 0x000fea000383ffff */
.L_x_762:
[----:B------:R-:W-:Y:S01]  /*acf0*/  BSSY B0, `(.L_x_839) ;  /* 0x0000005000007945 */ /* 0x000fe20003800000 */
[----:B------:R-:W-:-:S07]  /*ad00*/  IMAD.MOV.U32 R15, RZ, RZ, -0x1 ;  /* 0xffffffffff0f7424 */ /* 0x000fce00078e00ff */
[----:B------:R-:W-:Y:S05]  /*ad10*/  WARPSYNC.COLLECTIVE R15, `(.L_x_840) ;  /* 0x000000000f087348 */ /* 0x000fea0003c00000 */
[----:B------:R-:W-:Y:S01]  /*ad20*/  NOP ;  /* 0x0000000000007918 */ /* 0x000fe20000000000 */
[----:B------:R-:W-:Y:S01]  /*ad30*/  ENDCOLLECTIVE ;  /* 0x000000000000791b */ /* 0x000fe20003800000 */
.L_x_840:
[----:B------:R-:W-:Y:S05]  /*ad40*/  BSYNC B0 ;  /* 0x0000000000007941 */ /* 0x000fea0003800000 */
.L_x_839:
[----:B------:R-:W-:Y:S05]  /*ad50*/  BRA `(.L_x_841) ;  /* 0xffffffc4005c7947 */ /* 0x000fea000383ffff */
.L_x_778:
[----:B------:R-:W-:Y:S01]  /*ad60*/  BSSY B0, `(.L_x_842) ;  /* 0x0000005000007945 */ /* 0x000fe20003800000 */
[----:B------:R-:W-:-:S07]  /*ad70*/  IMAD.MOV.U32 R15, RZ, RZ, -0x1 ;  /* 0xffffffffff0f7424 */ /* 0x000fce00078e00ff */
[----:B------:R-:W-:Y:S05]  /*ad80*/  WARPSYNC.COLLECTIVE R15, `(.L_x_843) ;  /* 0x000000000f087348 */ /* 0x000fea0003c00000 */
[----:B------:R-:W-:Y:S01]  /*ad90*/  NOP ;  /* 0x0000000000007918 */ /* 0x000fe20000000000 */
[----:B------:R-:W-:Y:S01]  /*ada0*/  ENDCOLLECTIVE ;  /* 0x000000000000791b */ /* 0x000fe20003800000 */
.L_x_843:
[----:B------:R-:W-:Y:S05]  /*adb0*/  BSYNC B0 ;  /* 0x0000000000007941 */ /* 0x000fea0003800000 */
.L_x_842:
[----:B------:R-:W-:Y:S05]  /*adc0*/  BRA `(.L_x_844) ;  /* 0xffffffc800cc7947 */ /* 0x000fea000383ffff */
.L_x_795:
[----:B------:R-:W-:Y:S01]  /*add0*/  BSSY B0, `(.L_x_845) ;  /* 0x0000005000007945 */ /* 0x000fe20003800000 */
[----:B------:R-:W-:-:S07]  /*ade0*/  IMAD.MOV.U32 R15, RZ, RZ, -0x1 ;  /* 0xffffffffff0f7424 */ /* 0x000fce00078e00ff */
[----:B------:R-:W-:Y:S05]  /*adf0*/  WARPSYNC.COLLECTIVE R15, `(.L_x_846) ;  /* 0x000000000f087348 */ /* 0x000fea0003c00000 */
[----:B------:R-:W-:Y:S01]  /*ae00*/  NOP ;  /* 0x0000000000007918 */ /* 0x000fe20000000000 */
[----:B------:R-:W-:Y:S01]  /*ae10*/  ENDCOLLECTIVE ;  /* 0x000000000000791b */ /* 0x000fe20003800000 */
.L_x_846:
[----:B------:R-:W-:Y:S05]  /*ae20*/  BSYNC B0 ;  /* 0x0000000000007941 */ /* 0x000fea0003800000 */
.L_x_845:
[----:B------:R-:W-:Y:S05]  /*ae30*/  BRA `(.L_x_847) ;  /* 0xffffffd000487947 */ /* 0x000fea000383ffff */
.L_x_812:
[----:B-1----:R1:W2:Y:S02]  /*ae40*/  SYNCS.PHASECHK.TRANS64.TRYWAIT P1, [R12+URZ+0x36420], R11 ;  /* 0x0364200b0c0075a7 */ /* 0x0022a4000802017f */
[----:B--2---:R-:W-:Y:S05]  /*ae50*/  @!P1 NANOSLEEP.SYNCS 0x989680 ;  /* 0x009896800000995d */ /* 0x004fea0003900000 */
[----:B------:R-:W2:Y:S02]  /*ae60*/  @!P1 SYNCS.PHASECHK.TRANS64 P1, [R12+URZ+0x36420], R11 ;  /* 0x0364200b0c0095a7 */ /* 0x000ea4000802007f */
[----:B--2---:R-:W-:Y:S05]  /*ae70*/  @!P1 BRA `(.L_x_812) ;  /* 0xfffffffc00f09947 */ /* 0x004fea000383ffff */
[----:B------:R-:W-:Y:S05]  /*ae80*/  BRA `(.L_x_848) ;  /* 0xffffffdc00bc7947 */ /* 0x000fea000383ffff */
.L_x_816:
[----:B-1----:R1:W2:Y:S02]  /*ae90*/  SYNCS.PHASECHK.TRANS64.TRYWAIT P1, [R12+URZ+0x36438], R11 ;  /* 0x0364380b0c0075a7 */ /* 0x0022a4000802017f */
[----:B--2---:R-:W-:Y:S05]  /*aea0*/  @!P1 NANOSLEEP.SYNCS 0x989680 ;  /* 0x009896800000995d */ /* 0x004fea0003900000 */
[----:B------:R-:W2:Y:S02]  /*aeb0*/  @!P1 SYNCS.PHASECHK.TRANS64 P1, [R12+URZ+0x36438], R11 ;  /* 0x0364380b0c0095a7 */ /* 0x000ea4000802007f */
[----:B--2---:R-:W-:Y:S05]  /*aec0*/  @!P1 BRA `(.L_x_816) ;  /* 0xfffffffc00f09947 */ /* 0x004fea000383ffff */
[----:B------:R-:W-:Y:S05]  /*aed0*/  BRA `(.L_x_849) ;  /* 0xffffffe400647947 */ /* 0x000fea000383ffff */
.L_x_818:
[----:B--2---:R2:W3:Y:S02]  /*aee0*/  SYNCS.PHASECHK.TRANS64.TRYWAIT P1, [R12+URZ+0x36428], R27 ;  /* 0x0364281b0c0075a7 */ /* 0x0044e4000802017f */
[----:B---3--:R-:W-:Y:S05]  /*aef0*/  @!P1 NANOSLEEP.SYNCS 0x989680 ;  /* 0x009896800000995d */ /* 0x008fea0003900000 */
[----:B------:R-:W3:Y:S02]  /*af00*/  @!P1 SYNCS.PHASECHK.TRANS64 P1, [R12+URZ+0x36428], R27 ;  /* 0x0364281b0c0095a7 */ /* 0x000ee4000802007f */
[----:B---3--:R-:W-:Y:S05]  /*af10*/  @!P1 BRA `(.L_x_818) ;  /* 0xfffffffc00f09947 */ /* 0x008fea000383ffff */
[----:B------:R-:W-:Y:S05]  /*af20*/  BRA `(.L_x_850) ;  /* 0xffffffe8002c7947 */ /* 0x000fea000383ffff */
.L_x_820:
[----:B--2---:R2:W3:Y:S02]  /*af30*/  SYNCS.PHASECHK.TRANS64.TRYWAIT P1, [R12+URZ+0x36438], R28 ;  /* 0x0364381c0c0075a7 */ /* 0x0044e4000802017f */
[----:B---3--:R-:W-:Y:S05]  /*af40*/  @!P1 NANOSLEEP.SYNCS 0x989680 ;  /* 0x009896800000995d */ /* 0x008fea0003900000 */
[----:B------:R-:W3:Y:S02]  /*af50*/  @!P1 SYNCS.PHASECHK.TRANS64 P1, [R12+URZ+0x36438], R28 ;  /* 0x0364381c0c0095a7 */ /* 0x000ee4000802007f */
[----:B---3--:R-:W-:Y:S05]  /*af60*/  @!P1 BRA `(.L_x_820) ;  /* 0xfffffffc00f09947 */ /* 0x008fea000383ffff */
[----:B------:R-:W-:Y:S05]  /*af70*/  BRA `(.L_x_851) ;  /* 0xffffffe800c47947 */ /* 0x000fea000383ffff */
.L_x_822:
[----:B------:R-:W-:-:S07]  /*af80*/  SHF.L.U32 R5, R0, 0x1f, RZ ;  /* 0x0000001f00057819 */ /* 0x000fce00000006ff */
.L_x_852:
[----:B---3--:R3:W4:Y:S02]  /*af90*/  SYNCS.PHASECHK.TRANS64.TRYWAIT P1, [R12+URZ+0x36420], R5 ;  /* 0x036420050c0075a7 */ /* 0x008724000802017f */
[----:B----4-:R-:W-:Y:S05]  /*afa0*/  @!P1 NANOSLEEP.SYNCS 0x989680 ;  /* 0x009896800000995d */ /* 0x010fea0003900000 */
[----:B------:R-:W4:Y:S02]  /*afb0*/  @!P1 SYNCS.PHASECHK.TRANS64 P1, [R12+URZ+0x36420], R5 ;  /* 0x036420050c0095a7 */ /* 0x000f24000802007f */
[----:B----4-:R-:W-:Y:S05]  /*afc0*/  @!P1 BRA `(.L_x_852) ;  /* 0xfffffffc00f09947 */ /* 0x010fea000383ffff */
[----:B------:R-:W-:Y:S05]  /*afd0*/  BRA `(.L_x_853) ;  /* 0xffffffec005c7947 */ /* 0x000fea000383ffff */
.L_x_825:
[----:B---3--:R3:W4:Y:S02]  /*afe0*/  SYNCS.PHASECHK.TRANS64.TRYWAIT P1, [R12+URZ+0x36438], R11 ;  /* 0x0364380b0c0075a7 */ /* 0x008724000802017f */
[----:B----4-:R-:W-:Y:S05]  /*aff0*/  @!P1 NANOSLEEP.SYNCS 0x989680 ;  /* 0x009896800000995d */ /* 0x010fea0003900000 */
[----:B------:R-:W4:Y:S02]  /*b000*/  @!P1 SYNCS.PHASECHK.TRANS64 P1, [R12+URZ+0x36438], R11 ;  /* 0x0364380b0c0095a7 */ /* 0x000f24000802007f */
[----:B----4-:R-:W-:Y:S05]  /*b010*/  @!P1 BRA `(.L_x_825) ;  /* 0xfffffffc00f09947 */ /* 0x010fea000383ffff */
[----:B------:R-:W-:Y:S05]  /*b020*/  BRA `(.L_x_854) ;  /* 0xfffffff000087947 */ /* 0x000fea000383ffff */
.L_x_827:
[----:B----4-:R4:W1:Y:S02]  /*b030*/  SYNCS.PHASECHK.TRANS64.TRYWAIT P1, [R12+URZ+0x36428], R5 ;  /* 0x036428050c0075a7 */ /* 0x010864000802017f */
[----:B-1----:R-:W-:Y:S05]  /*b040*/  @!P1 NANOSLEEP.SYNCS 0x989680 ;  /* 0x009896800000995d */ /* 0x002fea0003900000 */
[----:B------:R-:W1:Y:S02]  /*b050*/  @!P1 SYNCS.PHASECHK.TRANS64 P1, [R12+URZ+0x36428], R5 ;  /* 0x036428050c0095a7 */ /* 0x000e64000802007f */
[----:B-1----:R-:W-:Y:S05]  /*b060*/  @!P1 BRA `(.L_x_827) ;  /* 0xfffffffc00f09947 */ /* 0x002fea000383ffff */
[----:B------:R-:W-:Y:S05]  /*b070*/  BRA `(.L_x_855) ;  /* 0xfffffff000b47947 */ /* 0x000fea000383ffff */
.L_x_829:
[----:B----4-:R4:W1:Y:S02]  /*b080*/  SYNCS.PHASECHK.TRANS64.TRYWAIT P1, [R12+URZ+0x36438], R3 ;  /* 0x036438030c0075a7 */ /* 0x010864000802017f */
[----:B-1----:R-:W-:Y:S05]  /*b090*/  @!P1 NANOSLEEP.SYNCS 0x989680 ;  /* 0x009896800000995d */ /* 0x002fea0003900000 */
[----:B------:R-:W1:Y:S02]  /*b0a0*/  @!P1 SYNCS.PHASECHK.TRANS64 P1, [R12+URZ+0x36438], R3 ;  /* 0x036438030c0095a7 */ /* 0x000e64000802007f */
[----:B-1----:R-:W-:Y:S05]  /*b0b0*/  @!P1 BRA `(.L_x_829) ;  /* 0xfffffffc00f09947 */ /* 0x002fea000383ffff */
[----:B------:R-:W-:Y:S05]  /*b0c0*/  BRA `(.L_x_856) ;  /* 0xfffffff400507947 */ /* 0x000fea000383ffff */
.L_x_831:
[----:B------:R-:W-:Y:S01]  /*b0d0*/  BSSY B0, `(.L_x_857) ;  /* 0x0000006000007945 */ /* 0x000fe20003800000 */
[----:B------:R-:W-:-:S07]  /*b0e0*/  IMAD.MOV.U32 R15, RZ, RZ, -0x1 ;  /* 0xffffffffff0f7424 */ /* 0x000fce00078e00ff */
[----:B-1234-:R-:W-:Y:S05]  /*b0f0*/  WARPSYNC.COLLECTIVE R15, `(.L_x_858) ;  /* 0x000000000f0c7348 */ /* 0x01efea0003c00000 */
[----:B------:R-:W-:Y:S02]  /*b100*/  ELECT P6, UR62, PT ;  /* 0x00000000003e782f */ /* 0x000fe400038c0000 */
[----:B------:R-:W-:Y:S01]  /*b110*/  MOV R14, UR62 ;  /* 0x0000003e000e7c02 */ /* 0x000fe20008000f00 */
[----:B-1234-:R-:W-:Y:S10]  /*b120*/  ENDCOLLECTIVE ;  /* 0x000000000000791b */ /* 0x01eff40003800000 */
.L_x_858:
[----:B------:R-:W-:Y:S05]  /*b130*/  BSYNC B0 ;  /* 0x0000000000007941 */ /* 0x000fea0003800000 */
.L_x_857:
[----:B------:R-:W-:Y:S05]  /*b140*/  BRA `(.L_x_859) ;  /* 0xfffffff8000c7947 */ /* 0x000fea000383ffff */
.L_x_833:
[----:B----4-:R4:W1:Y:S02]  /*b150*/  SYNCS.PHASECHK.TRANS64.TRYWAIT P0, [R7+URZ], R6 ;  /* 0x00000006070075a7 */ /* 0x010864000800017f */
[----:B-1----:R-:W-:Y:S05]  /*b160*/  @!P0 NANOSLEEP.SYNCS 0x989680 ;  /* 0x009896800000895d */ /* 0x002fea0003900000 */
[----:B------:R-:W1:Y:S02]  /*b170*/  @!P0 SYNCS.PHASECHK.TRANS64 P0, [R7+URZ], R6 ;  /* 0x00000006070085a7 */ /* 0x000e64000800007f */
[----:B-1----:R-:W-:Y:S05]  /*b180*/  @!P0 BRA `(.L_x_833) ;  /* 0xfffffffc00f08947 */ /* 0x002fea000383ffff */
[----:B------:R-:W-:Y:S05]  /*b190*/  BRA `(.L_x_860) ;  /* 0xfffffff800487947 */ /* 0x000fea000383ffff */
.L_x_834:
[----:B------:R1:W1:Y:S02]  /*b1a0*/  SYNCS.PHASECHK.TRANS64.TRYWAIT P0, [R5+URZ], R0 ;  /* 0x00000000050075a7 */ /* 0x000264000800017f */
[----:B-1----:R-:W-:Y:S05]  /*b1b0*/  @!P0 NANOSLEEP.SYNCS 0x989680 ;  /* 0x009896800000895d */ /* 0x002fea0003900000 */
[----:B------:R-:W1:Y:S02]  /*b1c0*/  @!P0 SYNCS.PHASECHK.TRANS64 P0, [R5+URZ], R0 ;  /* 0x00000000050085a7 */ /* 0x000e64000800007f */
[----:B-1----:R-:W-:Y:S05]  /*b1d0*/  @!P0 BRA `(.L_x_834) ;  /* 0xfffffffc00f08947 */ /* 0x002fea000383ffff */
[----:B------:R-:W-:Y:S05]  /*b1e0*/  BRA `(.L_x_861) ;  /* 0xfffffff8003c7947 */ /* 0x000fea000383ffff */
.L_x_862:
        /* <DEDUP_REMOVED lines=9> */
.L_x_7654:


//--------------------- .text._ZN7cutlass13device_kernelIN5flash11enable_sm90INS1_16FlashAttnBwdSm90INS1_25CollectiveMainloopBwdSm90ILi2ELi1ELi1EN4cute5tupleIJNS5_1CILi1EEES8_S8_EEENS6_IJNS7_ILi64EEENS7_ILi96EEENS7_ILi192EEEEEENS_6half_tEfNS_4arch4Sm90ELb0ELb0ELb1ELb1ELb0ELb0ELb1ELb0ELi3ELi1ELi1ELi1ELb0EEENS1_24CollectiveEpilogueBwdGQAISD_fSG_Li384ELb1ELb0EEENS1_19SingleTileSchedulerILb1ELb0ELb0ELi96EEEEEEEEEvNT_6ParamsE --------------------------
	.section	.text._ZN7cutlass13device_kernelIN5flash11enable_sm90INS1_16FlashAttnBwdSm90INS1_25CollectiveMainloopBwdSm90ILi2ELi1ELi1EN4cute5tupleIJNS5_1CILi1EEES8_S8_EEENS6_IJNS7_ILi64EEENS7_ILi96EEENS7_ILi192EEEEEENS_6half_tEfNS_4arch4Sm90ELb0ELb0ELb1ELb1ELb0ELb0ELb1ELb0ELi3ELi1ELi1ELi1ELb0EEENS1_24CollectiveEpilogueBwdGQAISD_fSG_Li384ELb1ELb0EEENS1_19SingleTileSchedulerILb1ELb0ELb0ELi96EEEEEEEEEvNT_6ParamsE,"ax",@progbits
	.align	128
.text._ZN7cutlass13device_kernelIN5flash11enable_sm90INS1_16FlashAttnBwdSm90INS1_25CollectiveMainloopBwdSm90ILi2ELi1ELi1EN4cute5tupleIJNS5_1CILi1EEES8_S8_EEENS6_IJNS7_ILi64EEENS7_ILi96EEENS7_ILi192EEEEEENS_6half_tEfNS_4arch4Sm90ELb0ELb0ELb1ELb1ELb0ELb0ELb1ELb0ELi3ELi1ELi1ELi1ELb0EEENS1_24CollectiveEpilogueBwdGQAISD_fSG_Li384ELb1ELb0EEENS1_19SingleTileSchedulerILb1ELb0ELb0ELi96EEEEEEEEEvNT_6ParamsE:
        .type           _ZN7cutlass13device_kernelIN5flash11enable_sm90INS1_16FlashAttnBwdSm90INS1_25CollectiveMainloopBwdSm90ILi2ELi1ELi1EN4cute5tupleIJNS5_1CILi1EEES8_S8_EEENS6_IJNS7_ILi64EEENS7_ILi96EEENS7_ILi192EEEEEENS_6half_tEfNS_4arch4Sm90ELb0ELb0ELb1ELb1ELb0ELb0ELb1ELb0ELi3ELi1ELi1ELi1ELb0EEENS1_24CollectiveEpilogueBwdGQAISD_fSG_Li384ELb1ELb0EEENS1_19SingleTileSchedulerILb1ELb0ELb0ELi96EEEEEEEEEvNT_6ParamsE,@function
        .size           _ZN7cutlass13device_kernelIN5flash11enable_sm90INS1_16FlashAttnBwdSm90INS1_25CollectiveMainloopBwdSm90ILi2ELi1ELi1EN4cute5tupleIJNS5_1CILi1EEES8_S8_EEENS6_IJNS7_ILi64EEENS7_ILi96EEENS7_ILi192EEEEEENS_6half_tEfNS_4arch4Sm90ELb0ELb0ELb1ELb1ELb0ELb0ELb1ELb0ELi3ELi1ELi1ELi1ELb0EEENS1_24CollectiveEpilogueBwdGQAISD_fSG_Li384ELb1ELb0EEENS1_19SingleTileSchedulerILb1ELb0ELb0ELi96EEEEEEEEEvNT_6ParamsE,(.L_x_7655 - _ZN7cutlass13device_kernelIN5flash11enable_sm90INS1_16FlashAttnBwdSm90INS1_25CollectiveMainloopBwdSm90ILi2ELi1ELi1EN4cute5tupleIJNS5_1CILi1EEES8_S8_EEENS6_IJNS7_ILi64EEENS7_ILi96EEENS7_ILi192EEEEEENS_6half_tEfNS_4arch4Sm90ELb0ELb0ELb1ELb1ELb0ELb0ELb1ELb0ELi3ELi1ELi1ELi1ELb0EEENS1_24CollectiveEpilogueBwdGQAISD_fSG_Li384ELb1ELb0EEENS1_19SingleTileSchedulerILb1ELb0ELb0ELi96EEEEEEEEEvNT_6ParamsE)
        .other          _ZN7cutlass13device_kernelIN5flash11enable_sm90INS1_16FlashAttnBwdSm90INS1_25CollectiveMainloopBwdSm90ILi2ELi1ELi1EN4cute5tupleIJNS5_1CILi1EEES8_S8_EEENS6_IJNS7_ILi64EEENS7_ILi96EEENS7_ILi192EEEEEENS_6half_tEfNS_4arch4Sm90ELb0ELb0ELb1ELb1ELb0ELb0ELb1ELb0ELi3ELi1ELi1ELi1ELb0EEENS1_24CollectiveEpilogueBwdGQAISD_fSG_Li384ELb1ELb0EEENS1_19SingleTileSchedulerILb1ELb0ELb0ELi96EEEEEEEEEvNT_6ParamsE,@"STO_CUDA_ENTRY STV_DEFAULT"
_ZN7cutlass13device_kernelIN5flash11enable_sm90INS1_16FlashAttnBwdSm90INS1_25CollectiveMainloopBwdSm90ILi2ELi1ELi1EN4cute5tupleIJNS5_1CILi1EEES8_S8_EEENS6_IJNS7_ILi64EEENS7_ILi96EEENS7_ILi192EEEEEENS_6half_tEfNS_4arch4Sm90ELb0ELb0ELb1ELb1ELb0ELb0ELb1ELb0ELi3ELi1ELi1ELi1ELb0EEENS1_24CollectiveEpilogueBwdGQAISD_fSG_Li384ELb1ELb0EEENS1_19SingleTileSchedulerILb1ELb0ELb0ELi96EEEEEEEEEvNT_6ParamsE:
        /* <DEDUP_REMOVED lines=23> */
.L_x_864:
[----:B------:R-:W-:Y:S05]  /*0170*/  BSYNC B0 ;  /* 0x0000000000007941 */ /* 0x000fea0003800000 */
.L_x_863:
        /* <DEDUP_REMOVED lines=34> */
.L_x_865:
        /* <DEDUP_REMOVED lines=20> */
.L_x_866:
        /* <DEDUP_REMOVED lines=8> */
.L_x_869:
        /* <DEDUP_REMOVED lines=21> */
.L_x_870:
        /* <DEDUP_REMOVED lines=10> */
.L_x_872:
[----:B------:R-:W2:Y:S02]  /*0750*/  LDC R0, c[0x0][0x8c4] ;  /* 0x00023100ff007b82 */ /* 0x000ea40000000800 */
.L_x_871:
        /* <DEDUP_REMOVED lines=15> */
.L_x_874:
        /* <DEDUP_REMOVED lines=10> */
.L_x_875:
        /* <DEDUP_REMOVED lines=8> */
.L_x_876:
        /* <DEDUP_REMOVED lines=9> */
.L_x_877:
        /* <DEDUP_REMOVED lines=76> */
.L_x_880:
        /* <DEDUP_REMOVED lines=15> */
.L_x_879:
        /* <DEDUP_REMOVED lines=20> */
.L_x_882:
        /* <DEDUP_REMOVED lines=15> */
.L_x_881:
        /* <DEDUP_REMOVED lines=8> */
.L_x_970:
        /* <DEDUP_REMOVED lines=26> */
.L_x_884:
        /* <DEDUP_REMOVED lines=100> */
.L_x_896:
[----:B------:R-:W-:-:S13]  /*1a40*/  ISETP.NE.AND P0, PT, R9, 0x3, PT ;  /* 0x000000030900780c */ /* 0x000fda0003f05270 */
[----:B------:R-:W-:Y:S05]  /*1a50*/  @!P0 BRA `(.L_x_886) ;  /* 0x0000000000048947 */ /* 0x000fea0003800000 */
[----:B------:R-:W-:Y:S01]  /*1a60*/  BPT.TRAP 0x1 ;  /* 0x000000040000795c */ /* 0x000fe20000300000 */
.L_x_886:
[----:B------:R-:W-:Y:S02]  /*1a70*/  LEA R4, R3, UR36, 0x3 ;  /* 0x0000002403047c11 */ /* 0x000fe4000f8e18ff */
[----:B------:R-:W-:-:S04]  /*1a80*/  SHF.L.U32 R11, R7, 0x1f, RZ ;  /* 0x0000001f070b7819 */ /* 0x000fc800000006ff */
[----:B------:R1:W2:Y:S01]  /*1a90*/  SYNCS.PHASECHK.TRANS64.TRYWAIT P1, [R4+URZ+0x36410], R11 ;  /* 0x0364100b040075a7 */ /* 0x0002a2000802017f */
[----:B------:R-:W-:Y:S05]  /*1aa0*/  @!P0 BRA `(.L_x_887) ;  /* 0x0000000000048947 */ /* 0x000fea0003800000 */
[----:B------:R-:W-:Y:S01]  /*1ab0*/  BPT.TRAP 0x1 ;  /* 0x000000040000795c */ /* 0x000fe20000300000 */
.L_x_887:
[----:B--2---:R-:W-:Y:S05]  /*1ac0*/  @P1 BRA `(.L_x_888) ;  /* 0x0000000000081947 */ /* 0x004fea0003800000 */
[----:B------:R-:W2:Y:S02]  /*1ad0*/  SYNCS.PHASECHK.TRANS64.TRYWAIT P1, [R4+URZ+0x36410], R11 ;  /* 0x0364100b040075a7 */ /* 0x000ea4000802017f */
[----:B--2---:R-:W-:Y:S05]  /*1ae0*/  @!P1 BRA `(.L_x_889) ;  /* 0x0000006800649947 */ /* 0x004fea0003800000 */
.L_x_888:
        /* <DEDUP_REMOVED lines=104> */
.L_x_890:
[----:B------:R-:W-:-:S04]  /*2170*/  SHF.L.U32 R15, R6, 0x1f, RZ ;  /* 0x0000001f060f7819 */ /* 0x000fc800000006ff */
[----:B------:R1:W1:Y:S01]  /*2180*/  SYNCS.PHASECHK.TRANS64.TRYWAIT P1, [UR36+0x36430], R15 ;  /* 0x0364300fff0075a7 */ /* 0x0002620008020164 */
[----:B------:R-:W-:Y:S05]  /*2190*/  @!P0 BRA `(.L_x_891) ;  /* 0x0000000000048947 */ /* 0x000fea0003800000 */
[----:B------:R-:W-:Y:S01]  /*21a0*/  BPT.TRAP 0x1 ;  /* 0x000000040000795c */ /* 0x000fe20000300000 */
.L_x_891:
        /* <DEDUP_REMOVED lines=33> */
.L_x_892:
        /* <DEDUP_REMOVED lines=340> */
.L_x_894:
        /* <DEDUP_REMOVED lines=60> */
.L_x_895:
        /* <DEDUP_REMOVED lines=63> */
.L_x_878:
[----:B------:R-:W-:Y:S05]  /*40b0*/  @P0 BRA `(.L_x_873) ;  /* 0x0000004000b40947 */ /* 0x000fea0003800000 */
[----:B------:R-:W3:Y:S01]  /*40c0*/  LDL.LU R120, [R1+0x8] ;  /* 0x0000080001787983 */ /* 0x000ee20000300800 */
[----:B-12---:R-:W1:Y:S01]  /*40d0*/  LDC.64 R2, c[0x0][0x878] ;  /* 0x00021e00ff027b82 */ /* 0x006e620000000a00 */
[----:B------:R-:W2:Y:S01]  /*40e0*/  S2R R0, SR_TID.X ;  /* 0x0000000000007919 */ /* 0x000ea20000002100 */
[----:B------:R-:W4:Y:S06]  /*40f0*/  S2R R6, SR_CTAID.Y ;  /* 0x0000000000067919 */ /* 0x000f2c0000002600 */
[----:B------:R-:W5:Y:S01]  /*4100*/  S2UR UR5, SR_CgaCtaId ;  /* 0x00000000000579c3 */ /* 0x000f620000008800 */
[----:B------:R-:W4:Y:S07]  /*4110*/  S2R R10, SR_CTAID.X ;  /* 0x00000000000a7919 */ /* 0x000f2e0000002500 */
[----:B------:R-:W4:Y:S01]  /*4120*/  LDC.64 R12, c[0x0][0x818] ;  /* 0x00020600ff0c7b82 */ /* 0x000f220000000a00 */
[----:B-1----:R-:W-:-:S07]  /*4130*/  ISETP.NE.U32.AND P0, PT, R2, RZ, PT ;  /* 0x000000ff0200720c */ /* 0x002fce0003f05070 */
[----:B------:R-:W1:Y:S01]  /*4140*/  LDC.64 R16, c[0x0][0x840] ;  /* 0x00021000ff107b82 */ /* 0x000e620000000a00 */
[----:B------:R-:W-:-:S07]  /*4150*/  ISETP.NE.AND.EX P0, PT, R3, RZ, PT, P0 ;  /* 0x000000ff0300720c */ /* 0x000fce0003f05300 */
[----:B------:R-:W5:Y:S08]  /*4160*/  LDC R2, c[0x0][0x850] ;  /* 0x00021400ff027b82 */ /* 0x000f700000000800 */
[----:B------:R-:W3:Y:S01]  /*4170*/  @P0 LDC.64 R4, c[0x0][0x878] ;  /* 0x00021e00ff040b82 */ /* 0x000ee20000000a00 */
[----:B------:R-:W-:-:S07]  /*4180*/  UMOV UR4, 0x400 ;  /* 0x0000040000047882 */ /* 0x000fce0000000000 */
[----:B------:R-:W1:Y:S08]  /*4190*/  LDC.64 R14, c[0x0][0x820] ;  /* 0x00020800ff0e7b82 */ /* 0x000e700000000a00 */
[----:B------:R-:W1:Y:S08]  /*41a0*/  LDC.64 R18, c[0x0][0x848] ;  /* 0x00021200ff127b82 */ /* 0x000e700000000a00 */
[----:B------:R-:W1:Y:S08]  /*41b0*/  LDC.64 R20, c[0x0][0x800] ;  /* 0x00020000ff147b82 */ /* 0x000e700000000a00 */
[----:B------:R-:W1:Y:S01]  /*41c0*/  LDC.64 R22, c[0x0][0x828] ;  /* 0x00020a00ff167b82 */ /* 0x000e620000000a00 */
[----:B---3--:R-:W-:-:S06]  /*41d0*/  @P0 IMAD.WIDE R4, R120, 0x4, R4 ;  /* 0x0000000478040825 */ /* 0x008fcc00078e0204 */
[----:B------:R-:W3:Y:S01]  /*41e0*/  @P0 LDG.E R4, desc[UR38][R4.64] ;  /* 0x0000002604040981 */ /* 0x000ee2000c1e1900 */
[----:B------:R-:W-:Y:S01]  /*41f0*/  BAR.SYNC.DEFER_BLOCKING 0x1, 0x180 ;  /* 0x0046000000007b1d */ /* 0x000fe20000010000 */
[----:B-----5:R-:W-:Y:S01]  /*4200*/  ISETP.NE.AND P1, PT, R2, 0x1, PT ;  /* 0x000000010200780c */ /* 0x020fe20003f25270 */
[----:B--2---:R-:W-:Y:S01]  /*4210*/  VIADD R2, R0, 0xffffff80 ;  /* 0xffffff8000027836 */ /* 0x004fe20000000000 */
[----:B------:R-:W-:-:S03]  /*4220*/  ULEA UR4, UR5, UR4, 0x18 ;  /* 0x0000000405047291 */ /* 0x000fc6000f8ec03f */
[----:B------:R-:W-:Y:S01]  /*4230*/  BSSY B0, `(.L_x_897) ;  /* 0x0000052000007945 */ /* 0x000fe20003800000 */
[----:B------:R-:W-:-:S04]  /*4240*/  SHF.R.S32.HI R3, RZ, 0x1f, R2 ;  /* 0x0000001fff037819 */ /* 0x000fc80000011402 */
[----:B------:R-:W-:-:S03]  /*4250*/  LEA.HI R7, R3, R2, RZ, 0x7 ;  /* 0x0000000203077211 */ /* 0x000fc600078f38ff */
[----:B------:R-:W2:Y:S01]  /*4260*/  @P1 LDC R9, c[0x0][0x854] ;  /* 0x00021500ff091b82 */ /* 0x000ea20000000800 */
[----:B------:R-:W-:Y:S02]  /*4270*/  LOP3.LUT R3, R7, 0x3fffff80, RZ, 0xc0, !PT ;  /* 0x3fffff8007037812 */ /* 0x000fe400078ec0ff */
[----:B------:R-:W-:-:S03]  /*4280*/  SHF.R.S32.HI R8, RZ, 0x7, R7 ;  /* 0x00000007ff087819 */ /* 0x000fc60000011407 */
[----:B------:R-:W-:Y:S02]  /*4290*/  IMAD.IADD R3, R2, 0x1, -R3 ;  /* 0x0000000102037824 */ /* 0x000fe400078e0a03 */
[----:B------:R-:W5:Y:S02]  /*42a0*/  @P1 LDC R11, c[0x0][0x858] ;  /* 0x00021600ff0b1b82 */ /* 0x000f640000000800 */
[----:B------:R-:W-:Y:S02]  /*42b0*/  IMAD R7, R8, 0x600, R3 ;  /* 0x0000060008077824 */ /* 0x000fe400078e0203 */
[----:B----4-:R-:W-:Y:S02]  /*42c0*/  IMAD.MOV.U32 R3, RZ, RZ, R6 ;  /* 0x000000ffff037224 */ /* 0x010fe400078e0006 */
[----:B------:R-:W-:-:S05]  /*42d0*/  IMAD.SHL.U32 R7, R7, 0x4, RZ ;  /* 0x0000000407077824 */ /* 0x000fca00078e00ff */
[----:B------:R-:W-:Y:S01]  /*42e0*/  LEA R8, R7, UR4, 0x2 ;  /* 0x0000000407087c11 */ /* 0x000fe2000f8e10ff */
[----:B------:R-:W-:-:S04]  /*42f0*/  IMAD R7, R10, 0x4800, RZ ;  /* 0x000048000a077824 */ /* 0x000fc800078e02ff */
        /* <DEDUP_REMOVED lines=17> */
[----:B-1----:R-:W1:Y:S01]  /*4410*/  FENCE.VIEW.ASYNC.S ;  /* 0x00000000000073c6 */ /* 0x002e620000000000 */
[----:B---3--:R-:W-:-:S04]  /*4420*/  @P0 IMAD R4, R120, 0x60, R4 ;  /* 0x0000006078040824 */ /* 0x008fc800078e0204 */
[----:B------:R-:W-:-:S04]  /*4430*/  @P0 IMAD.HI R5, R4, 0x2aaaaaab, RZ ;  /* 0x2aaaaaab04050827 */ /* 0x000fc800078e02ff */
[----:B--2---:R-:W-:Y:S01]  /*4440*/  @P1 IMAD.HI.U32 R4, R6, R9, RZ ;  /* 0x0000000906041227 */ /* 0x004fe200078e00ff */
[----:B------:R-:W-:-:S04]  /*4450*/  @P0 SHF.R.U32.HI R6, RZ, 0x1f, R5 ;  /* 0x0000001fff060819 */ /* 0x000fc80000011605 */
[----:B------:R-:W-:Y:S02]  /*4460*/  @P0 LEA.HI.SX32 R6, R5, R6, 0x1c ;  /* 0x0000000605060211 */ /* 0x000fe400078fe2ff */
[----:B-----5:R-:W-:-:S03]  /*4470*/  @P1 SHF.R.U32.HI R3, RZ, R11, R4 ;  /* 0x0000000bff031219 */ /* 0x020fc60000011604 */
[----:B------:R-:W-:Y:S01]  /*4480*/  @P0 IMAD R4, R6, 0x4800, RZ ;  /* 0x0000480006040824 */ /* 0x000fe200078e02ff */
[----:B------:R-:W-:-:S04]  /*4490*/  SHF.R.S32.HI R9, RZ, 0x1f, R3 ;  /* 0x0000001fff097819 */ /* 0x000fc80000011403 */
[----:B------:R-:W-:Y:S02]  /*44a0*/  @P0 SHF.R.S32.HI R5, RZ, 0x1f, R4 ;  /* 0x0000001fff050819 */ /* 0x000fe40000011404 */
[----:B------:R-:W-:Y:S01]  /*44b0*/  @!P0 CS2R R4, SRZ ;  /* 0x0000000000048805 */ /* 0x000fe2000001ff00 */
[----:B------:R-:W-:Y:S01]  /*44c0*/  IMAD R10, R9, R16, RZ ;  /* 0x00000010090a7224 */ /* 0x000fe200078e02ff */
[----:B-1----:R-:W-:Y:S04]  /*44d0*/  BAR.SYNC.DEFER_BLOCKING 0x1, 0x180 ;  /* 0x0046000000007b1d */ /* 0x002fe80000010000 */
[----:B------:R-:W-:Y:S01]  /*44e0*/  IADD3 R6, P1, R7, R4, RZ ;  /* 0x0000000407067210 */ /* 0x000fe20007f3e0ff */
[----:B------:R-:W-:Y:S01]  /*44f0*/  IMAD R4, R9, R12, RZ ;  /* 0x0000000c09047224 */ /* 0x000fe200078e02ff */
[----:B------:R-:W-:-:S02]  /*4500*/  SEL R9, R120, RZ, !P0 ;  /* 0x000000ff78097207 */ /* 0x000fc40004000000 */
[----:B------:R-:W-:Y:S01]  /*4510*/  LEA.HI.X.SX32 R7, R7, R5, 0x1, P1 ;  /* 0x0000000507077211 */ /* 0x000fe200008f0eff */
[C---:B------:R-:W-:Y:S02]  /*4520*/  IMAD R11, R3.reuse, R13, R4 ;  /* 0x0000000d030b7224 */ /* 0x040fe400078e0204 */
[C---:B------:R-:W-:Y:S02]  /*4530*/  IMAD R13, R3.reuse, R17, R10 ;  /* 0x00000011030d7224 */ /* 0x040fe400078e020a */
[----:B------:R-:W-:-:S04]  /*4540*/  IMAD.WIDE.U32 R4, R3, R12, R6 ;  /* 0x0000000c03047225 */ /* 0x000fc800078e0006 */
[----:B------:R-:W-:Y:S01]  /*4550*/  IMAD.WIDE.U32 R6, R3, R16, R6 ;  /* 0x0000001003067225 */ /* 0x000fe200078e0006 */
[----:B------:R-:W-:-:S03]  /*4560*/  SHF.R.S32.HI R3, RZ, 0x1f, R120 ;  /* 0x0000001fff037819 */ /* 0x000fc60000011478 */
[----:B------:R-:W-:Y:S01]  /*4570*/  IMAD.IADD R5, R5, 0x1, R11 ;  /* 0x0000000105057824 */ /* 0x000fe200078e020b */
[----:B------:R-:W-:Y:S01]  /*4580*/  SEL R3, R3, RZ, !P0 ;  /* 0x000000ff03037207 */ /* 0x000fe20004000000 */
[----:B------:R-:W-:Y:S01]  /*4590*/  IMAD.IADD R7, R7, 0x1, R13 ;  /* 0x0000000107077824 */ /* 0x000fe200078e020d */
[----:B------:R-:W-:Y:S01]  /*45a0*/  ISETP.NE.AND P0, PT, R2, RZ, PT ;  /* 0x000000ff0200720c */ /* 0x000fe20003f05270 */
[----:B------:R-:W-:-:S04]  /*45b0*/  IMAD.WIDE.U32 R4, R9, R14, R4 ;  /* 0x0000000e09047225 */ /* 0x000fc800078e0004 */
[C---:B------:R-:W-:Y:S01]  /*45c0*/  IMAD R10, R3.reuse, R14, RZ ;  /* 0x0000000e030a7224 */ /* 0x040fe200078e02ff */
[----:B------:R-:W-:Y:S01]  /*45d0*/  LEA R20, P1, R4, R20, 0x2 ;  /* 0x0000001404147211 */ /* 0x000fe200078210ff */
[-C--:B------:R-:W-:Y:S02]  /*45e0*/  IMAD R12, R3, R18.reuse, RZ ;  /* 0x00000012030c7224 */ /* 0x080fe400078e02ff */
[----:B------:R-:W-:-:S04]  /*45f0*/  IMAD.WIDE.U32 R6, R9, R18, R6 ;  /* 0x0000001209067225 */ /* 0x000fc800078e0006 */
[C---:B------:R-:W-:Y:S01]  /*4600*/  IMAD R3, R9.reuse, R15, R10 ;  /* 0x0000000f09037224 */ /* 0x040fe200078e020a */
[----:B------:R-:W-:Y:S01]  /*4610*/  LEA R22, P2, R6, R22, 0x2 ;  /* 0x0000001606167211 */ /* 0x000fe200078410ff */
[----:B------:R-:W-:Y:S02]  /*4620*/  IMAD R9, R9, R19, R12 ;  /* 0x0000001309097224 */ /* 0x000fe400078e020c */
[----:B------:R-:W-:Y:S02]  /*4630*/  IMAD.IADD R3, R5, 0x1, R3 ;  /* 0x0000000105037824 */ /* 0x000fe400078e0203 */
[----:B------:R-:W-:-:S03]  /*4640*/  IMAD.IADD R2, R7, 0x1, R9 ;  /* 0x0000000107027824 */ /* 0x000fc600078e0209 */
[----:B------:R-:W-:Y:S02]  /*4650*/  LEA.HI.X R3, R4, R21, R3, 0x2, P1 ;  /* 0x0000001504037211 */ /* 0x000fe400008f1403 */
[----:B------:R-:W-:Y:S01]  /*4660*/  LEA.HI.X R2, R6, R23, R2, 0x2, P2 ;  /* 0x0000001706027211 */ /* 0x000fe200010f1402 */
[----:B----4-:R-:W-:Y:S06]  /*4670*/  @P0 BRA `(.L_x_898) ;  /* 0x0000000000340947 */ /* 0x010fec0003800000 */
[----:B------:R-:W-:Y:S01]  /*4680*/  R2UR UR6, R22 ;  /* 0x00000000160672ca */ /* 0x000fe200000e0000 */
[----:B------:R-:W-:Y:S01]  /*4690*/  UMOV UR5, 0x1200 ;  /* 0x0000120000057882 */ /* 0x000fe20000000000 */
[----:B------:R-:W-:Y:S01]  /*46a0*/  R2UR UR7, R2 ;  /* 0x00000000020772ca */ /* 0x000fe200000e0000 */
[----:B------:R-:W-:Y:S01]  /*46b0*/  UMOV UR8, 0x0 ;  /* 0x0000000000087882 */ /* 0x000fe20000000000 */
[----:B------:R-:W-:Y:S01]  /*46c0*/  PLOP3.LUT P0, PT, PT, PT, PT, 0x80, 0x0 ;  /* 0x000000000000781c */ /* 0x000fe20003f0f070 */
[----:B------:R-:W-:-:S12]  /*46d0*/  UMOV UR9, 0x14f00000 ;  /* 0x14f0000000097882 */ /* 0x000fd80000000000 */
.L_x_899:
[----:B------:R-:W-:Y:S01]  /*46e0*/  @P0 ELECT P1, URZ, PT ;  /* 0x00000000003f082f */ /* 0x000fe20003820000 */
[----:B------:R1:W-:-:S12]  /*46f0*/  UBLKRED.G.S.ADD.F32.RN [UR6], [UR4], UR5, desc[UR8] ;  /* 0x00000806040073bb */ /* 0x0003d800080a1405 */
[----:B------:R-:W-:Y:S02]  /*4700*/  @P1 PLOP3.LUT P0, PT, P1, PT, PT, 0x8, 0x0 ;  /* 0x000000000000181c */ /* 0x000fe40000f0e170 */
[----:B------:R-:W-:-:S11]  /*4710*/  PLOP3.LUT P1, PT, PT, PT, PT, 0x8, 0x0 ;  /* 0x000000000000781c */ /* 0x000fd60003f2e170 */
[----:B-1----:R-:W-:Y:S05]  /*4720*/  @P0 BRA.U.ANY `(.L_x_899) ;  /* 0xfffffffd00ec0947 */ /* 0x002fea000393ffff */
[----:B------:R0:W-:Y:S01]  /*4730*/  UTMACMDFLUSH ;  /* 0x00000000000079b7 */ /* 0x0001e20000000000 */
[----:B------:R-:W-:-:S04]  /*4740*/  DEPBAR.LE SB0, 0x0 ;  /* 0x000080000000791a */ /* 0x000fc80000000000 */
.L_x_898:
[----:B------:R-:W-:Y:S05]  /*4750*/  BSYNC B0 ;  /* 0x0000000000007941 */ /* 0x000fea0003800000 */
.L_x_897:
[----:B------:R-:W-:Y:S01]  /*4760*/  BAR.SYNC.DEFER_BLOCKING 0x1, 0x180 ;  /* 0x0046000000007b1d */ /* 0x000fe20000010000 */
[----:B------:R-:W-:-:S05]  /*4770*/  ISETP.NE.AND P0, PT, R0, 0x80, PT ;  /* 0x000000800000780c */ /* 0x000fca0003f05270 */
        /* <DEDUP_REMOVED lines=26> */
.L_x_900:
        /* <DEDUP_REMOVED lines=8> */
.L_x_868:
        /* <DEDUP_REMOVED lines=20> */
.L_x_902:
        /* <DEDUP_REMOVED lines=13> */
.L_x_904:
[----:B------:R-:W-:-:S05]  /*4bb0*/  ULDC UR5, c[0x0][0x8c4] ;  /* 0x0002310000057ab9 */ /* 0x000fca0000000800 */
.L_x_903:
        /* <DEDUP_REMOVED lines=40> */
.L_x_905:
        /* <DEDUP_REMOVED lines=53> */
.L_x_927:
        /* <DEDUP_REMOVED lines=23> */
.L_x_908:
[----:B------:R-:W-:Y:S05]  /*5300*/  BSYNC B0 ;  /* 0x0000000000007941 */ /* 0x000fea0003800000 */
.L_x_907:
        /* <DEDUP_REMOVED lines=12> */
.L_x_910:
[----:B------:R-:W-:Y:S05]  /*53d0*/  BSYNC B0 ;  /* 0x0000000000007941 */ /* 0x000fea0003800000 */
.L_x_909:
        /* <DEDUP_REMOVED lines=13> */
.L_x_912:
[----:B------:R-:W-:Y:S05]  /*54b0*/  BSYNC B0 ;  /* 0x0000000000007941 */ /* 0x000fea0003800000 */
.L_x_911:
[----:B------:R-:W-:Y:S06]  /*54c0*/  BAR.ARV 0xa, 0xa0 ;  /* 0x0282800000007b1d */ /* 0x000fec0000002000 */
[----:B------:R-:W-:Y:S04]  /*54d0*/  BSSY B0, `(.L_x_913) ;  /* 0x0000003000007945 */ /* 0x000fe80003800000 */
[----:B------:R-:W-:Y:S05]  /*54e0*/  @!P0 BRA `(.L_x_914) ;  /* 0x0000000000048947 */ /* 0x000fea0003800000 */
[----:B------:R-:W-:-:S04]  /*54f0*/  DEPBAR.LE SB0, 0x1 ;  /* 0x000080400000791a */ /* 0x000fc80000000000 */
.L_x_914:
[----:B------:R-:W-:Y:S05]  /*5500*/  BSYNC B0 ;  /* 0x0000000000007941 */ /* 0x000fea0003800000 */
.L_x_913:
[----:B------:R-:W-:Y:S06]  /*5510*/  BAR.ARV 0xb, 0xa0 ;  /* 0x02c2800000007b1d */ /* 0x000fec0000002000 */
[----:B------:R-:W-:Y:S04]  /*5520*/  BSSY B0, `(.L_x_915) ;  /* 0x0000003000007945 */ /* 0x000fe80003800000 */
[----:B------:R-:W-:Y:S05]  /*5530*/  @!P0 BRA `(.L_x_916) ;  /* 0x0000000000048947 */ /* 0x000fea0003800000 */
[----:B------:R-:W-:-:S04]  /*5540*/  DEPBAR.LE SB0, 0x0 ;  /* 0x000080000000791a */ /* 0x000fc80000000000 */
.L_x_916:
[----:B------:R-:W-:Y:S05]  /*5550*/  BSYNC B0 ;  /* 0x0000000000007941 */ /* 0x000fea0003800000 */
.L_x_915:
        /* <DEDUP_REMOVED lines=13> */
.L_x_918:
[----:B------:R-:W-:Y:S05]  /*5630*/  BSYNC B0 ;  /* 0x0000000000007941 */ /* 0x000fea0003800000 */
.L_x_917:
        /* <DEDUP_REMOVED lines=12> */
.L_x_920:
[----:B------:R-:W-:Y:S05]  /*5700*/  BSYNC B0 ;  /* 0x0000000000007941 */ /* 0x000fea0003800000 */
.L_x_919:
        /* <DEDUP_REMOVED lines=13> */
.L_x_922:
[----:B------:R-:W-:Y:S05]  /*57e0*/  BSYNC B0 ;  /* 0x0000000000007941 */ /* 0x000fea0003800000 */
.L_x_921:
[----:B------:R-:W-:Y:S06]  /*57f0*/  BAR.ARV 0xa, 0xa0 ;  /* 0x0282800000007b1d */ /* 0x000fec0000002000 */
[----:B------:R-:W-:Y:S04]  /*5800*/  BSSY B0, `(.L_x_923) ;  /* 0x0000003000007945 */ /* 0x000fe80003800000 */
[----:B------:R-:W-:Y:S05]  /*5810*/  @!P0 BRA `(.L_x_924) ;  /* 0x0000000000048947 */ /* 0x000fea0003800000 */
[----:B------:R-:W-:-:S04]  /*5820*/  DEPBAR.LE SB0, 0x1 ;  /* 0x000080400000791a */ /* 0x000fc80000000000 */
.L_x_924:
[----:B------:R-:W-:Y:S05]  /*5830*/  BSYNC B0 ;  /* 0x0000000000007941 */ /* 0x000fea0003800000 */
.L_x_923:
[----:B------:R-:W-:Y:S01]  /*5840*/  VIADD R0, R0, 0xfffffffe ;  /* 0xfffffffe00007836 */ /* 0x000fe20000000000 */
[----:B------:R-:W-:Y:S06]  /*5850*/  BAR.ARV 0xb, 0xa0 ;  /* 0x02c2800000007b1d */ /* 0x000fec0000002000 */
[----:B------:R-:W-:Y:S01]  /*5860*/  BSSY B0, `(.L_x_925) ;  /* 0x0000004000007945 */ /* 0x000fe20003800000 */
[----:B------:R-:W-:-:S03]  /*5870*/  ISETP.NE.AND P1, PT, R0, RZ, PT ;  /* 0x000000ff0000720c */ /* 0x000fc60003f25270 */
[----:B------:R-:W-:Y:S10]  /*5880*/  @!P0 BRA `(.L_x_926) ;  /* 0x0000000000048947 */ /* 0x000ff40003800000 */
[----:B------:R-:W-:-:S04]  /*5890*/  DEPBAR.LE SB0, 0x0 ;  /* 0x000080000000791a */ /* 0x000fc80000000000 */
.L_x_926:
[----:B------:R-:W-:Y:S05]  /*58a0*/  BSYNC B0 ;  /* 0x0000000000007941 */ /* 0x000fea0003800000 */
.L_x_925:
[----:B------:R-:W-:Y:S06]  /*58b0*/  BAR.ARV 0xc, 0xa0 ;  /* 0x0302800000007b1d */ /* 0x000fec0000002000 */
[----:B------:R-:W-:Y:S02]  /*58c0*/  UIADD3 UR5, UR5, 0x2, URZ ;  /* 0x0000000205057890 */ /* 0x000fe4000fffe03f */
[----:B------:R-:W-:Y:S01]  /*58d0*/  UIADD3 UR4, UR4, 0x1, URZ ;  /* 0x0000000104047890 */ /* 0x000fe2000fffe03f */
[----:B------:R-:W-:Y:S11]  /*58e0*/  @P1 BRA `(.L_x_927) ;  /* 0xfffffff800281947 */ /* 0x000ff6000383ffff */
[----:B------:R-:W-:-:S12]  /*58f0*/  UIADD3 UR6, UR20, 0x6000, URZ ;  /* 0x0000600014067890 */ /* 0x000fd8000fffe03f */
.L_x_906:
        /* <DEDUP_REMOVED lines=19> */
.L_x_929:
[----:B------:R-:W-:Y:S05]  /*5a30*/  BSYNC B0 ;  /* 0x0000000000007941 */ /* 0x000fea0003800000 */
.L_x_928:
        /* <DEDUP_REMOVED lines=18> */
.L_x_931:
[----:B------:R-:W-:Y:S05]  /*5b60*/  BSYNC B0 ;  /* 0x0000000000007941 */ /* 0x000fea0003800000 */
.L_x_930:
        /* <DEDUP_REMOVED lines=19> */
.L_x_933:
[----:B------:R-:W-:Y:S05]  /*5ca0*/  BSYNC B0 ;  /* 0x0000000000007941 */ /* 0x000fea0003800000 */
.L_x_932:
[----:B------:R-:W-:Y:S06]  /*5cb0*/  BAR.ARV 0xa, 0xa0 ;  /* 0x0282800000007b1d */ /* 0x000fec0000002000 */
[----:B------:R-:W-:Y:S04]  /*5cc0*/  BSSY B0, `(.L_x_934) ;  /* 0x0000003000007945 */ /* 0x000fe80003800000 */
[----:B------:R-:W-:Y:S05]  /*5cd0*/  @!P0 BRA `(.L_x_935) ;  /* 0x0000000000048947 */ /* 0x000fea0003800000 */
[----:B------:R-:W-:-:S04]  /*5ce0*/  DEPBAR.LE SB0, 0x1 ;  /* 0x000080400000791a */ /* 0x000fc80000000000 */
.L_x_935:
[----:B------:R-:W-:Y:S05]  /*5cf0*/  BSYNC B0 ;  /* 0x0000000000007941 */ /* 0x000fea0003800000 */
.L_x_934:
[----:B------:R-:W-:Y:S06]  /*5d00*/  BAR.ARV 0xb, 0xa0 ;  /* 0x02c2800000007b1d */ /* 0x000fec0000002000 */
[----:B------:R-:W-:Y:S04]  /*5d10*/  BSSY B0, `(.L_x_936) ;  /* 0x0000003000007945 */ /* 0x000fe80003800000 */
[----:B------:R-:W-:Y:S05]  /*5d20*/  @!P0 BRA `(.L_x_937) ;  /* 0x0000000000048947 */ /* 0x000fea0003800000 */
[----:B------:R-:W-:-:S04]  /*5d30*/  DEPBAR.LE SB0, 0x0 ;  /* 0x000080000000791a */ /* 0x000fc80000000000 */
.L_x_937:
[----:B------:R-:W-:Y:S05]  /*5d40*/  BSYNC B0 ;  /* 0x0000000000007941 */ /* 0x000fea0003800000 */
.L_x_936:
[----:B------:R-:W-:Y:S06]  /*5d50*/  BAR.ARV 0xc, 0xa0 ;  /* 0x0302800000007b1d */ /* 0x000fec0000002000 */
[----:B------:R-:W-:Y:S05]  /*5d60*/  BRA `(.L_x_873) ;  /* 0x0000002400887947 */ /* 0x000fea0003800000 */
.L_x_901:
        /* <DEDUP_REMOVED lines=10> */
.L_x_938:
        /* <DEDUP_REMOVED lines=10> */
.L_x_940:
[----:B------:R-:W3:Y:S02]  /*5eb0*/  LDC R0, c[0x0][0x8c4] ;  /* 0x00023100ff007b82 */ /* 0x000ee40000000800 */
.L_x_939:
        /* <DEDUP_REMOVED lines=42> */
.L_x_942:
        /* <DEDUP_REMOVED lines=70> */
.L_x_971:
        /* <DEDUP_REMOVED lines=9> */
.L_x_945:
        /* <DEDUP_REMOVED lines=98> */
.L_x_956:
[----:B-1----:R-:W-:-:S05]  /*6c70*/  IMAD.MOV.U32 R11, RZ, RZ, 0x1 ;  /* 0x00000001ff0b7424 */ /* 0x002fca00078e00ff */
[----:B------:R-:W-:-:S04]  /*6c80*/  SHF.L.U32 R11, R11, 0x1f, RZ ;  /* 0x0000001f0b0b7819 */ /* 0x000fc800000006ff */
[----:B------:R-:W1:Y:S02]  /*6c90*/  SYNCS.PHASECHK.TRANS64.TRYWAIT P1, [R12+URZ+0x36438], R11 ;  /* 0x0364380b0c0075a7 */ /* 0x000e64000802017f */
[----:B-1234-:R-:W-:Y:S05]  /*6ca0*/  @!P1 BRA `(.L_x_948) ;  /* 0x0000001800349947 */ /* 0x01efea0003800000 */
.L_x_972:
[----:B------:R-:W-:Y:S05]  /*6cb0*/  @P0 BRA `(.L_x_949) ;  /* 0x0000000000140947 */ /* 0x000fea0003800000 */
[----:B------:R-:W-:Y:S01]  /*6cc0*/  ISETP.NE.AND P1, PT, R8, RZ, PT ;  /* 0x000000ff0800720c */ /* 0x000fe20003f25270 */
[----:B------:R-:W-:-:S04]  /*6cd0*/  IMAD.MOV.U32 R3, RZ, RZ, 0x6100 ;  /* 0x00006100ff037424 */ /* 0x000fc800078e00ff */
[----:B------:R2:W-:Y:S08]  /*6ce0*/  SYNCS.ARRIVE.TRANS64 RZ, [R12+URZ+0x36430], R3 ;  /* 0x036430030cff79a7 */ /* 0x0005f0000800003f */
[----:B------:R-:W-:Y:S05]  /*6cf0*/  @!P1 BRA `(.L_x_949) ;  /* 0x0000000000049947 */ /* 0x000fea0003800000 */
[----:B------:R-:W-:Y:S01]  /*6d00*/  BPT.TRAP 0x1 ;  /* 0x000000040000795c */ /* 0x000fe20000300000 */
.L_x_949:
        /* <DEDUP_REMOVED lines=49> */
.L_x_973:
[----:B------:R-:W-:Y:S05]  /*7020*/  @P0 BRA `(.L_x_951) ;  /* 0x0000000000140947 */ /* 0x000fea0003800000 */
[----:B------:R-:W-:Y:S01]  /*7030*/  ISETP.NE.AND P1, PT, R8, RZ, PT ;  /* 0x000000ff0800720c */ /* 0x000fe20003f25270 */
[----:B--2---:R-:W-:-:S04]  /*7040*/  IMAD.MOV.U32 R27, RZ, RZ, 0x6100 ;  /* 0x00006100ff1b7424 */ /* 0x004fc800078e00ff */
[----:B------:R3:W-:Y:S08]  /*7050*/  SYNCS.ARRIVE.TRANS64 RZ, [R12+URZ+0x36418], R27 ;  /* 0x0364181b0cff79a7 */ /* 0x0007f0000800003f */
[----:B------:R-:W-:Y:S05]  /*7060*/  @!P1 BRA `(.L_x_951) ;  /* 0x0000000000049947 */ /* 0x000fea0003800000 */
[----:B------:R-:W-:Y:S01]  /*7070*/  BPT.TRAP 0x1 ;  /* 0x000000040000795c */ /* 0x000fe20000300000 */
.L_x_951:
        /* <DEDUP_REMOVED lines=37> */
.L_x_974:
[----:B--2---:R-:W-:Y:S01]  /*72d0*/  SHF.R.S32.HI R28, RZ, 0x1f, R26 ;  /* 0x0000001fff1c7819 */ /* 0x004fe2000001141a */
[----:B------:R-:W-:Y:S06]  /*72e0*/  @P0 BRA `(.L_x_953) ;  /* 0x0000000000140947 */ /* 0x000fec0003800000 */
[----:B------:R-:W-:Y:S01]  /*72f0*/  ISETP.NE.AND P1, PT, R8, RZ, PT ;  /* 0x000000ff0800720c */ /* 0x000fe20003f25270 */
[----:B------:R-:W-:-:S04]  /*7300*/  IMAD.MOV.U32 R29, RZ, RZ, 0x6100 ;  /* 0x00006100ff1d7424 */ /* 0x000fc800078e00ff */
[----:B------:R2:W-:Y:S08]  /*7310*/  SYNCS.ARRIVE.TRANS64 RZ, [R12+URZ+0x36430], R29 ;  /* 0x0364301d0cff79a7 */ /* 0x0005f0000800003f */
[----:B------:R-:W-:Y:S05]  /*7320*/  @!P1 BRA `(.L_x_953) ;  /* 0x0000000000049947 */ /* 0x000fea0003800000 */
[----:B------:R-:W-:Y:S01]  /*7330*/  BPT.TRAP 0x1 ;  /* 0x000000040000795c */ /* 0x000fe20000300000 */
.L_x_953:
        /* <DEDUP_REMOVED lines=37> */
.L_x_976:
[----:B------:R-:W-:Y:S05]  /*7590*/  @P0 BRA `(.L_x_955) ;  /* 0x0000000000140947 */ /* 0x000fea0003800000 */
[----:B------:R-:W-:Y:S01]  /*75a0*/  ISETP.NE.AND P1, PT, R8, RZ, PT ;  /* 0x000000ff0800720c */ /* 0x000fe20003f25270 */
[----:B---3--:R-:W-:-:S04]  /*75b0*/  IMAD.MOV.U32 R5, RZ, RZ, 0x6100 ;  /* 0x00006100ff057424 */ /* 0x008fc800078e00ff */
[----:B------:R4:W-:Y:S08]  /*75c0*/  SYNCS.ARRIVE.TRANS64 RZ, [R12+URZ+0x36410], R5 ;  /* 0x036410050cff79a7 */ /* 0x0009f0000800003f */
[----:B------:R-:W-:Y:S05]  /*75d0*/  @!P1 BRA `(.L_x_955) ;  /* 0x0000000000049947 */ /* 0x000fea0003800000 */
[----:B------:R-:W-:Y:S01]  /*75e0*/  BPT.TRAP 0x1 ;  /* 0x000000040000795c */ /* 0x000fe20000300000 */
.L_x_955:
        /* <DEDUP_REMOVED lines=37> */
.L_x_947:
[----:B------:R-:W-:Y:S01]  /*7840*/  ISETP.NE.AND P1, PT, R17, RZ, PT ;  /* 0x000000ff1100720c */ /* 0x000fe20003f25270 */
[----:B------:R-:W-:-:S12]  /*7850*/  IMAD.MOV.U32 R4, RZ, RZ, 0x1 ;  /* 0x00000001ff047424 */ /* 0x000fd800078e00ff */
[----:B------:R-:W-:Y:S05]  /*7860*/  @!P1 BRA `(.L_x_946) ;  /* 0x00000004006c9947 */ /* 0x000fea0003800000 */
[----:B------:R-:W3:Y:S02]  /*7870*/  SYNCS.PHASECHK.TRANS64.TRYWAIT P1, [R12+URZ+0x36438], R11 ;  /* 0x0364380b0c0075a7 */ /* 0x000ee4000802017f */
[----:B---3--:R-:W-:Y:S05]  /*7880*/  @!P1 BRA `(.L_x_957) ;  /* 0x0000000c00909947 */ /* 0x008fea0003800000 */
.L_x_977:
[----:B------:R-:W-:Y:S05]  /*7890*/  @P0 BRA `(.L_x_958) ;  /* 0x0000000000140947 */ /* 0x000fea0003800000 */
[----:B------:R-:W-:Y:S01]  /*78a0*/  ISETP.NE.AND P1, PT, R8, RZ, PT ;  /* 0x000000ff0800720c */ /* 0x000fe20003f25270 */
[----:B------:R-:W-:-:S04]  /*78b0*/  IMAD.MOV.U32 R5, RZ, RZ, 0x6100 ;  /* 0x00006100ff057424 */ /* 0x000fc800078e00ff */
[----:B------:R4:W-:Y:S08]  /*78c0*/  SYNCS.ARRIVE.TRANS64 RZ, [R12+URZ+0x36430], R5 ;  /* 0x036430050cff79a7 */ /* 0x0009f0000800003f */
[----:B------:R-:W-:Y:S05]  /*78d0*/  @!P1 BRA `(.L_x_958) ;  /* 0x0000000000049947 */ /* 0x000fea0003800000 */
[----:B------:R-:W-:Y:S01]  /*78e0*/  BPT.TRAP 0x1 ;  /* 0x000000040000795c */ /* 0x000fe20000300000 */
.L_x_958:
        /* <DEDUP_REMOVED lines=42> */
.L_x_978:
[----:B------:R-:W-:Y:S01]  /*7b90*/  IMAD.MOV.U32 R4, RZ, RZ, RZ ;  /* 0x000000ffff047224 */ /* 0x000fe200078e00ff */
[----:B------:R-:W-:Y:S06]  /*7ba0*/  @P0 BRA `(.L_x_960) ;  /* 0x0000000000140947 */ /* 0x000fec0003800000 */
[----:B------:R-:W-:Y:S01]  /*7bb0*/  ISETP.NE.AND P1, PT, R8, RZ, PT ;  /* 0x000000ff0800720c */ /* 0x000fe20003f25270 */
[----:B----4-:R-:W-:-:S04]  /*7bc0*/  IMAD.MOV.U32 R5, RZ, RZ, 0x6100 ;  /* 0x00006100ff057424 */ /* 0x010fc800078e00ff */
[----:B------:R4:W-:Y:S08]  /*7bd0*/  SYNCS.ARRIVE.TRANS64 RZ, [R12+URZ+0x36418], R5 ;  /* 0x036418050cff79a7 */ /* 0x0009f0000800003f */
[----:B------:R-:W-:Y:S05]  /*7be0*/  @!P1 BRA `(.L_x_960) ;  /* 0x0000000000049947 */ /* 0x000fea0003800000 */
[----:B------:R-:W-:Y:S01]  /*7bf0*/  BPT.TRAP 0x1 ;  /* 0x000000040000795c */ /* 0x000fe20000300000 */
.L_x_960:
        /* <DEDUP_REMOVED lines=34> */
.L_x_946:
[----:B------:R-:W-:-:S04]  /*7e20*/  SHF.L.U32 R3, R4, 0x1f, RZ ;  /* 0x0000001f04037819 */ /* 0x000fc800000006ff */
[----:B------:R-:W4:Y:S02]  /*7e30*/  SYNCS.PHASECHK.TRANS64.TRYWAIT P1, [R12+URZ+0x36438], R3 ;  /* 0x036438030c0075a7 */ /* 0x000f24000802017f */
[----:B----4-:R-:W-:Y:S05]  /*7e40*/  @!P1 BRA `(.L_x_961) ;  /* 0x0000000800489947 */ /* 0x010fea0003800000 */
.L_x_979:
[----:B------:R-:W-:Y:S05]  /*7e50*/  @P0 BRA `(.L_x_962) ;  /* 0x0000000000180947 */ /* 0x000fea0003800000 */
[----:B------:R-:W5:Y:S01]  /*7e60*/  S2R R2, SR_TID.X ;  /* 0x0000000000027919 */ /* 0x000f620000002100 */
[----:B----4-:R-:W-:-:S04]  /*7e70*/  IMAD.MOV.U32 R3, RZ, RZ, 0x6100 ;  /* 0x00006100ff037424 */ /* 0x010fc800078e00ff */
[----:B------:R4:W-:Y:S01]  /*7e80*/  SYNCS.ARRIVE.TRANS64 RZ, [R12+URZ+0x36430], R3 ;  /* 0x036430030cff79a7 */ /* 0x0009e2000800003f */
[----:B-----5:R-:W-:-:S13]  /*7e90*/  LOP3.LUT P0, RZ, R2, 0x1f, RZ, 0xc0, !PT ;  /* 0x0000001f02ff7812 */ /* 0x020fda000780c0ff */
[----:B----4-:R-:W-:Y:S05]  /*7ea0*/  @!P0 BRA `(.L_x_962) ;  /* 0x0000000000048947 */ /* 0x010fea0003800000 */
[----:B------:R-:W-:Y:S01]  /*7eb0*/  BPT.TRAP 0x1 ;  /* 0x000000040000795c */ /* 0x000fe20000300000 */
.L_x_962:
        /* <DEDUP_REMOVED lines=44> */
.L_x_943:
[----:B------:R-:W-:Y:S05]  /*8180*/  BSYNC B0 ;  /* 0x0000000000007941 */ /* 0x000fea0003800000 */
.L_x_941:
[----:B------:R-:W-:-:S03]  /*8190*/  UMOV UR6, 0xffffffff ;  /* 0xffffffff00067882 */ /* 0x000fc60000000000 */
[----:B------:R-:W-:Y:S05]  /*81a0*/  BRA.DIV UR6, `(.L_x_963) ;  /* 0x0000000606847947 */ /* 0x000fea000b800000 */
[----:B------:R-:W-:-:S13]  /*81b0*/  ELECT P6, URZ, PT ;  /* 0x00000000003f782f */ /* 0x000fda00038c0000 */
.L_x_982:
[----:B------:R-:W-:Y:S05]  /*81c0*/  @!P6 BRA `(.L_x_873) ;  /* 0x000000000070e947 */ /* 0x000fea0003800000 */
[----:B------:R-:W-:-:S04]  /*81d0*/  LOP3.LUT R16, R16, 0x2, RZ, 0xfc, !PT ;  /* 0x0000000210107812 */ /* 0x000fc800078efcff */
[----:B------:R-:W-:-:S13]  /*81e0*/  ISETP.NE.AND P2, PT, R16, 0x3, PT ;  /* 0x000000031000780c */ /* 0x000fda0003f45270 */
[----:B------:R-:W-:Y:S05]  /*81f0*/  @!P2 BRA `(.L_x_964) ;  /* 0x000000000004a947 */ /* 0x000fea0003800000 */
[----:B--2---:R-:W-:Y:S01]  /*8200*/  BPT.TRAP 0x1 ;  /* 0x000000040000795c */ /* 0x004fe20000300000 */
.L_x_964:
        /* <DEDUP_REMOVED lines=15> */
.L_x_983:
[----:B------:R-:W5:Y:S02]  /*8300*/  SYNCS.PHASECHK.TRANS64.TRYWAIT P0, [R5+URZ], R0 ;  /* 0x00000000050075a7 */ /* 0x000f64000800017f */
[----:B-----5:R-:W-:Y:S05]  /*8310*/  @!P0 BRA `(.L_x_966) ;  /* 0x00000004005c8947 */ /* 0x020fea0003800000 */
.L_x_984:
[----:B------:R-:W-:Y:S05]  /*8320*/  @!P2 BRA `(.L_x_967) ;  /* 0x000000000004a947 */ /* 0x000fea0003800000 */
[----:B--2---:R-:W-:Y:S01]  /*8330*/  BPT.TRAP 0x1 ;  /* 0x000000040000795c */ /* 0x004fe20000300000 */
.L_x_967:
[----:B------:R-:W-:-:S07]  /*8340*/  SHF.L.U32 R4, R4, 0x1f, RZ ;  /* 0x0000001f04047819 */ /* 0x000fce00000006ff */
.L_x_968:
[----:B------:R1:W1:Y:S02]  /*8350*/  SYNCS.PHASECHK.TRANS64.TRYWAIT P0, [R9+URZ+0x36438], R4 ;  /* 0x03643804090075a7 */ /* 0x000264000800017f */
[----:B-1----:R-:W-:Y:S05]  /*8360*/  @!P0 NANOSLEEP.SYNCS 0x989680 ;  /* 0x009896800000895d */ /* 0x002fea0003900000 */
[----:B------:R-:W1:Y:S02]  /*8370*/  @!P0 SYNCS.PHASECHK.TRANS64 P0, [R9+URZ+0x36438], R4 ;  /* 0x03643804090085a7 */ /* 0x000e64000800007f */
[----:B-1----:R-:W-:Y:S05]  /*8380*/  @!P0 BRA `(.L_x_968) ;  /* 0xfffffffc00f08947 */ /* 0x002fea000383ffff */
.L_x_873:
[----:B--2---:R-:W-:Y:S05]  /*8390*/  BSYNC B6 ;  /* 0x0000000000067941 */ /* 0x004fea0003800000 */
.L_x_867:
[----:B------:R-:W-:Y:S05]  /*83a0*/  EXIT ;  /* 0x000000000000794d */ /* 0x000fea0003800000 */
.L_x_883:
[----:B------:R-:W-:Y:S02]  /*83b0*/  IMAD.MOV.U32 R12, RZ, RZ, RZ ;  /* 0x000000ffff0c7224 */ /* 0x000fe400078e00ff */
[----:B------:R-:W-:Y:S02]  /*83c0*/  IMAD.MOV.U32 R11, RZ, RZ, 0x1f ;  /* 0x0000001fff0b7424 */ /* 0x000fe400078e00ff */
[----:B------:R-:W-:-:S07]  /*83d0*/  IMAD.MOV.U32 R15, RZ, RZ, -0x1 ;  /* 0xffffffffff0f7424 */ /* 0x000fce00078e00ff */
[----:B------:R-:W-:Y:S05]  /*83e0*/  WARPSYNC.COLLECTIVE R15, `(.L_x_969) ;  /* 0x000000000f087348 */ /* 0x000fea0003c00000 */
[----:B------:R1:W2:Y:S02]  /*83f0*/  SHFL.IDX P6, R14, R13, R12, R11 ;  /* 0x0000000c0d0e7389 */ /* 0x0002a400000c000b */
[----:B-12---:R-:W-:Y:S01]  /*8400*/  ENDCOLLECTIVE ;  /* 0x000000000000791b */ /* 0x006fe20003800000 */
.L_x_969:
[----:B------:R-:W-:Y:S05]  /*8410*/  BRA `(.L_x_970) ;  /* 0xffffff8c00907947 */ /* 0x000fea000383ffff */
.L_x_885:
[----:B--2---:R-:W-:-:S04]  /*8420*/  IMAD.U32 R7, RZ, RZ, UR36 ;  /* 0x00000024ff077e24 */ /* 0x004fc8000f8e00ff */
[----:B------:R2:W3:Y:S03]  /*8430*/  SYNCS.PHASECHK.TRANS64.TRYWAIT P0, [R7+URZ+0x36400], R11 ;  /* 0x0364000b070075a7 */ /* 0x0004e6000800017f */
[----:B---3--:R-:W-:Y:S05]  /*8440*/  @!P0 NANOSLEEP.SYNCS 0x989680 ;  /* 0x009896800000895d */ /* 0x008fea0003900000 */
[----:B------:R-:W3:Y:S02]  /*8450*/  @!P0 SYNCS.PHASECHK.TRANS64 P0, [R7+URZ+0x36400], R11 ;  /* 0x0364000b070085a7 */ /* 0x000ee4000800007f */
[----:B---3--:R-:W-:Y:S05]  /*8460*/  @!P0 BRA `(.L_x_885) ;  /* 0xfffffffc00ec8947 */ /* 0x008fea000383ffff */
[----:B------:R-:W-:Y:S05]  /*8470*/  BRA `(.L_x_884) ;  /* 0xffffff8c00e07947 */ /* 0x000fea000383ffff */
.L_x_889:
[----:B--2---:R2:W3:Y:S02]  /*8480*/  SYNCS.PHASECHK.TRANS64.TRYWAIT P1, [R4+URZ+0x36410], R11 ;  /* 0x0364100b040075a7 */ /* 0x0044e4000802017f */
[----:B---3--:R-:W-:Y:S05]  /*8490*/  @!P1 NANOSLEEP.SYNCS 0x989680 ;  /* 0x009896800000995d */ /* 0x008fea0003900000 */
[----:B------:R-:W3:Y:S02]  /*84a0*/  @!P1 SYNCS.PHASECHK.TRANS64 P1, [R4+URZ+0x36410], R11 ;  /* 0x0364100b040095a7 */ /* 0x000ee4000802007f */
[----:B---3--:R-:W-:Y:S05]  /*84b0*/  @!P1 BRA `(.L_x_889) ;  /* 0xfffffffc00f09947 */ /* 0x008fea000383ffff */
[----:B------:R-:W-:Y:S05]  /*84c0*/  BRA `(.L_x_888) ;  /* 0xffffff9400887947 */ /* 0x000fea000383ffff */
.L_x_893:
[----:B--2---:R-:W-:-:S04]  /*84d0*/  IMAD.U32 R120, RZ, RZ, UR36 ;  /* 0x00000024ff787e24 */ /* 0x004fc8000f8e00ff */
[----:B------:R2:W3:Y:S03]  /*84e0*/  SYNCS.PHASECHK.TRANS64.TRYWAIT P1, [R120+URZ+0x36430], R15 ;  /* 0x0364300f780075a7 */ /* 0x0004e6000802017f */
[----:B---3--:R-:W-:Y:S05]  /*84f0*/  @!P1 NANOSLEEP.SYNCS 0x989680 ;  /* 0x009896800000995d */ /* 0x008fea0003900000 */
[----:B------:R-:W3:Y:S02]  /*8500*/  @!P1 SYNCS.PHASECHK.TRANS64 P1, [R120+URZ+0x36430], R15 ;  /* 0x0364300f780095a7 */ /* 0x000ee4000802007f */
[----:B---3--:R-:W-:Y:S05]  /*8510*/  @!P1 BRA `(.L_x_893) ;  /* 0xfffffffc00ec9947 */ /* 0x008fea000383ffff */
[----:B------:R-:W-:Y:S05]  /*8520*/  BRA `(.L_x_892) ;  /* 0xffffff9c00a47947 */ /* 0x000fea000383ffff */
.L_x_944:
[----:B-1----:R1:W2:Y:S02]  /*8530*/  SYNCS.PHASECHK.TRANS64.TRYWAIT P1, [R12+URZ+0x36420], R11 ;  /* 0x0364200b0c0075a7 */ /* 0x0022a4000802017f */
[----:B--2---:R-:W-:Y:S05]  /*8540*/  @!P1 NANOSLEEP.SYNCS 0x989680 ;  /* 0x009896800000995d */ /* 0x004fea0003900000 */
[----:B------:R-:W2:Y:S02]  /*8550*/  @!P1 SYNCS.PHASECHK.TRANS64 P1, [R12+URZ+0x36420], R11 ;  /* 0x0364200b0c0095a7 */ /* 0x000ea4000802007f */
[----:B--2---:R-:W-:Y:S05]  /*8560*/  @!P1 BRA `(.L_x_944) ;  /* 0xfffffffc00f09947 */ /* 0x004fea000383ffff */
[----:B------:R-:W-:Y:S05]  /*8570*/  BRA `(.L_x_971) ;  /* 0xffffffe000107947 */ /* 0x000fea000383ffff */
.L_x_948:
[----:B-1----:R1:W2:Y:S02]  /*8580*/  SYNCS.PHASECHK.TRANS64.TRYWAIT P1, [R12+URZ+0x36438], R11 ;  /* 0x0364380b0c0075a7 */ /* 0x0022a4000802017f */
[----:B--2---:R-:W-:Y:S05]  /*8590*/  @!P1 NANOSLEEP.SYNCS 0x989680 ;  /* 0x009896800000995d */ /* 0x004fea0003900000 */
[----:B------:R-:W2:Y:S02]  /*85a0*/  @!P1 SYNCS.PHASECHK.TRANS64 P1, [R12+URZ+0x36438], R11 ;  /* 0x0364380b0c0095a7 */ /* 0x000ea4000802007f */
[----:B--2---:R-:W-:Y:S05]  /*85b0*/  @!P1 BRA `(.L_x_948) ;  /* 0xfffffffc00f09947 */ /* 0x004fea000383ffff */
[----:B------:R-:W-:Y:S05]  /*85c0*/  BRA `(.L_x_972) ;  /* 0xffffffe400b87947 */ /* 0x000fea000383ffff */
.L_x_950:
[----:B--2---:R2:W3:Y:S02]  /*85d0*/  SYNCS.PHASECHK.TRANS64.TRYWAIT P1, [R12+URZ+0x36428], R27 ;  /* 0x0364281b0c0075a7 */ /* 0x0044e4000802017f */
[----:B---3--:R-:W-:Y:S05]  /*85e0*/  @!P1 NANOSLEEP.SYNCS 0x989680 ;  /* 0x009896800000995d */ /* 0x008fea0003900000 */
[----:B------:R-:W3:Y:S02]  /*85f0*/  @!P1 SYNCS.PHASECHK.TRANS64 P1, [R12+URZ+0x36428], R27 ;  /* 0x0364281b0c0095a7 */ /* 0x000ee4000802007f */
[----:B---3--:R-:W-:Y:S05]  /*8600*/  @!P1 BRA `(.L_x_950) ;  /* 0xfffffffc00f09947 */ /* 0x008fea000383ffff */
[----:B------:R-:W-:Y:S05]  /*8610*/  BRA `(.L_x_973) ;  /* 0xffffffe800807947 */ /* 0x000fea000383ffff */
.L_x_952:
[----:B--2---:R2:W3:Y:S02]  /*8620*/  SYNCS.PHASECHK.TRANS64.TRYWAIT P1, [R12+URZ+0x36438], R28 ;  /* 0x0364381c0c0075a7 */ /* 0x0044e4000802017f */
[----:B---3--:R-:W-:Y:S05]  /*8630*/  @!P1 NANOSLEEP.SYNCS 0x989680 ;  /* 0x009896800000995d */ /* 0x008fea0003900000 */
[----:B------:R-:W3:Y:S02]  /*8640*/  @!P1 SYNCS.PHASECHK.TRANS64 P1, [R12+URZ+0x36438], R28 ;  /* 0x0364381c0c0095a7 */ /* 0x000ee4000802007f */
[----:B---3--:R-:W-:Y:S05]  /*8650*/  @!P1 BRA `(.L_x_952) ;  /* 0xfffffffc00f09947 */ /* 0x008fea000383ffff */
[----:B------:R-:W-:Y:S05]  /*8660*/  BRA `(.L_x_974) ;  /* 0xffffffec00187947 */ /* 0x000fea000383ffff */
.L_x_954:
[----:B------:R-:W-:-:S07]  /*8670*/  SHF.L.U32 R5, R0, 0x1f, RZ ;  /* 0x0000001f00057819 */ /* 0x000fce00000006ff */
.L_x_975:
[----:B---3--:R3:W4:Y:S02]  /*8680*/  SYNCS.PHASECHK.TRANS64.TRYWAIT P1, [R12+URZ+0x36420], R5 ;  /* 0x036420050c0075a7 */ /* 0x008724000802017f */
[----:B----4-:R-:W-:Y:S05]  /*8690*/  @!P1 NANOSLEEP.SYNCS 0x989680 ;  /* 0x009896800000995d */ /* 0x010fea0003900000 */
[----:B------:R-:W4:Y:S02]  /*86a0*/  @!P1 SYNCS.PHASECHK.TRANS64 P1, [R12+URZ+0x36420], R5 ;  /* 0x036420050c0095a7 */ /* 0x000f24000802007f */
[----:B----4-:R-:W-:Y:S05]  /*86b0*/  @!P1 BRA `(.L_x_975) ;  /* 0xfffffffc00f09947 */ /* 0x010fea000383ffff */
[----:B------:R-:W-:Y:S05]  /*86c0*/  BRA `(.L_x_976) ;  /* 0xffffffec00b07947 */ /* 0x000fea000383ffff */
.L_x_957:
[----:B---3--:R3:W4:Y:S02]  /*86d0*/  SYNCS.PHASECHK.TRANS64.TRYWAIT P1, [R12+URZ+0x36438], R11 ;  /* 0x0364380b0c0075a7 */ /* 0x008724000802017f */
[----:B----4-:R-:W-:Y:S05]  /*86e0*/  @!P1 NANOSLEEP.SYNCS 0x989680 ;  /* 0x009896800000995d */ /* 0x010fea0003900000 */
[----:B------:R-:W4:Y:S02]  /*86f0*/  @!P1 SYNCS.PHASECHK.TRANS64 P1, [R12+URZ+0x36438], R11 ;  /* 0x0364380b0c0095a7 */ /* 0x000f24000802007f */
[----:B----4-:R-:W-:Y:S05]  /*8700*/  @!P1 BRA `(.L_x_957) ;  /* 0xfffffffc00f09947 */ /* 0x010fea000383ffff */
[----:B------:R-:W-:Y:S05]  /*8710*/  BRA `(.L_x_977) ;  /* 0xfffffff0005c7947 */ /* 0x000fea000383ffff */
.L_x_959:
[----:B----4-:R4:W1:Y:S02]  /*8720*/  SYNCS.PHASECHK.TRANS64.TRYWAIT P1, [R12+URZ+0x36428], R5 ;  /* 0x036428050c0075a7 */ /* 0x010864000802017f */
[----:B-1----:R-:W-:Y:S05]  /*8730*/  @!P1 NANOSLEEP.SYNCS 0x989680 ;  /* 0x009896800000995d */ /* 0x002fea0003900000 */
[----:B------:R-:W1:Y:S02]  /*8740*/  @!P1 SYNCS.PHASECHK.TRANS64 P1, [R12+URZ+0x36428], R5 ;  /* 0x036428050c0095a7 */ /* 0x000e64000802007f */
[----:B-1----:R-:W-:Y:S05]  /*8750*/  @!P1 BRA `(.L_x_959) ;  /* 0xfffffffc00f09947 */ /* 0x002fea000383ffff */
[----:B------:R-:W-:Y:S05]  /*8760*/  BRA `(.L_x_978) ;  /* 0xfffffff400087947 */ /* 0x000fea000383ffff */
.L_x_961:
[----:B----4-:R4:W1:Y:S02]  /*8770*/  SYNCS.PHASECHK.TRANS64.TRYWAIT P1, [R12+URZ+0x36438], R3 ;  /* 0x036438030c0075a7 */ /* 0x010864000802017f */
[----:B-1----:R-:W-:Y:S05]  /*8780*/  @!P1 NANOSLEEP.SYNCS 0x989680 ;  /* 0x009896800000995d */ /* 0x002fea0003900000 */
[----:B------:R-:W1:Y:S02]  /*8790*/  @!P1 SYNCS.PHASECHK.TRANS64 P1, [R12+URZ+0x36438], R3 ;  /* 0x036438030c0095a7 */ /* 0x000e64000802007f */
[----:B-1----:R-:W-:Y:S05]  /*87a0*/  @!P1 BRA `(.L_x_961) ;  /* 0xfffffffc00f09947 */ /* 0x002fea000383ffff */
[----:B------:R-:W-:Y:S05]  /*87b0*/  BRA `(.L_x_979) ;  /* 0xfffffff400a47947 */ /* 0x000fea000383ffff */
.L_x_963:
[----:B------:R-:W-:Y:S01]  /*87c0*/  BSSY B0, `(.L_x_980) ;  /* 0x0000006000007945 */ /* 0x000fe20003800000 */
[----:B------:R-:W-:-:S07]  /*87d0*/  IMAD.MOV.U32 R15, RZ, RZ, -0x1 ;  /* 0xffffffffff0f7424 */ /* 0x000fce00078e00ff */
[----:B-1234-:R-:W-:Y:S05]  /*87e0*/  WARPSYNC.COLLECTIVE R15, `(.L_x_981) ;  /* 0x000000000f0c7348 */ /* 0x01efea0003c00000 */
[----:B------:R-:W-:Y:S02]  /*87f0*/  ELECT P6, UR62, PT ;  /* 0x00000000003e782f */ /* 0x000fe400038c0000 */
[----:B------:R-:W-:Y:S01]  /*8800*/  MOV R14, UR62 ;  /* 0x0000003e000e7c02 */ /* 0x000fe20008000f00 */
[----:B-1234-:R-:W-:Y:S10]  /*8810*/  ENDCOLLECTIVE ;  /* 0x000000000000791b */ /* 0x01eff40003800000 */
.L_x_981:
[----:B------:R-:W-:Y:S05]  /*8820*/  BSYNC B0 ;  /* 0x0000000000007941 */ /* 0x000fea0003800000 */
.L_x_980:
[----:B------:R-:W-:Y:S05]  /*8830*/  BRA `(.L_x_982) ;  /* 0xfffffff800607947 */ /* 0x000fea000383ffff */
.L_x_965:
[----:B----4-:R4:W1:Y:S02]  /*8840*/  SYNCS.PHASECHK.TRANS64.TRYWAIT P0, [R7+URZ], R6 ;  /* 0x00000006070075a7 */ /* 0x010864000800017f */
[----:B-1----:R-:W-:Y:S05]  /*8850*/  @!P0 NANOSLEEP.SYNCS 0x989680 ;  /* 0x009896800000895d */ /* 0x002fea0003900000 */
[----:B------:R-:W1:Y:S02]  /*8860*/  @!P0 SYNCS.PHASECHK.TRANS64 P0, [R7+URZ], R6 ;  /* 0x00000006070085a7 */ /* 0x000e64000800007f */
[----:B-1----:R-:W-:Y:S05]  /*8870*/  @!P0 BRA `(.L_x_965) ;  /* 0xfffffffc00f08947 */ /* 0x002fea000383ffff */
[----:B------:R-:W-:Y:S05]  /*8880*/  BRA `(.L_x_983) ;  /* 0xfffffff8009c7947 */ /* 0x000fea000383ffff */
.L_x_966:
[----:B------:R1:W1:Y:S02]  /*8890*/  SYNCS.PHASECHK.TRANS64.TRYWAIT P0, [R5+URZ], R0 ;  /* 0x00000000050075a7 */ /* 0x000264000800017f */
[----:B-1----:R-:W-:Y:S05]  /*88a0*/  @!P0 NANOSLEEP.SYNCS 0x989680 ;  /* 0x009896800000895d */ /* 0x002fea0003900000 */
[----:B------:R-:W1:Y:S02]  /*88b0*/  @!P0 SYNCS.PHASECHK.TRANS64 P0, [R5+URZ], R0 ;  /* 0x00000000050085a7 */ /* 0x000e64000800007f */
[----:B-1----:R-:W-:Y:S05]  /*88c0*/  @!P0 BRA `(.L_x_966) ;  /* 0xfffffffc00f08947 */ /* 0x002fea000383ffff */
[----:B------:R-:W-:Y:S05]  /*88d0*/  BRA `(.L_x_984) ;  /* 0xfffffff800907947 */ /* 0x000fea000383ffff */
.L_x_985:
        /* <DEDUP_REMOVED lines=10> */
.L_x_7655:


//--------------------- .text._ZN7cutlass13device_kernelIN5flash11enable_sm90INS1_16FlashAttnBwdSm90INS1_25CollectiveMainloopBwdSm90ILi2ELi1ELi1EN4cute5tupleIJNS5_1CILi1EEES8_S8_EEENS6_IJNS7_ILi64EEENS7_ILi96EEENS7_ILi192EEEEEENS_6half_tEfNS_4arch4Sm90ELb0ELb0ELb1ELb1ELb1ELb0ELb1ELb0ELi3ELi1ELi1ELi1ELb0EEENS1_24CollectiveEpilogueBwdGQAISD_fSG_Li384ELb1ELb1EEENS1_19SingleTileSchedulerILb1ELb0ELb0ELi96EEEEEEEEEvNT_6ParamsE --------------------------
	.section	.text._ZN7cutlass13device_kernelIN5flash11enable_sm90INS1_16FlashAttnBwdSm90INS1_25CollectiveMainloopBwdSm90ILi2ELi1ELi1EN4cute5tupleIJNS5_1CILi1EEES8_S8_EEENS6_IJNS7_ILi64EEENS7_ILi96EEENS7_ILi192EEEEEENS_6half_tEfNS_4arch4Sm90ELb0ELb0ELb1ELb1ELb1ELb0ELb1ELb0ELi3ELi1ELi1ELi1ELb0EEENS1_24CollectiveEpilogueBwdGQAISD_fSG_Li384ELb1ELb1EEENS1_19SingleTileSchedulerILb1ELb0ELb0ELi96EEEEEEEEEvNT_6ParamsE,"ax",@progbits
	.align	128
.text._ZN7cutlass13device_kernelIN5flash11enable_sm90INS1_16FlashAttnBwdSm90INS1_25CollectiveMainloopBwdSm90ILi2ELi1ELi1EN4cute5tupleIJNS5_1CILi1EEES8_S8_EEENS6_IJNS7_ILi64EEENS7_ILi96EEENS7_ILi192EEEEEENS_6half_tEfNS_4arch4Sm90ELb0ELb0ELb1ELb1ELb1ELb0ELb1ELb0ELi3ELi1ELi1ELi1ELb0EEENS1_24CollectiveEpilogueBwdGQAISD_fSG_Li384ELb1ELb1EEENS1_19SingleTileSchedulerILb1ELb0ELb0ELi96EEEEEEEEEvNT_6ParamsE:
        .type           _ZN7cutlass13device_kernelIN5flash11enable_sm90INS1_16FlashAttnBwdSm90INS1_25CollectiveMainloopBwdSm90ILi2ELi1ELi1EN4cute5tupleIJNS5_1CILi1EEES8_S8_EEENS6_IJNS7_ILi64EEENS7_ILi96EEENS7_ILi192EEEEEENS_6half_tEfNS_4arch4Sm90ELb0ELb0ELb1ELb1ELb1ELb0ELb1ELb0ELi3ELi1ELi1ELi1ELb0EEENS1_24CollectiveEpilogueBwdGQAISD_fSG_Li384ELb1ELb1EEENS1_19SingleTileSchedulerILb1ELb0ELb0ELi96EEEEEEEEEvNT_6ParamsE,@function
        .size           _ZN7cutlass13device_kernelIN5flash11enable_sm90INS1_16FlashAttnBwdSm90INS1_25CollectiveMainloopBwdSm90ILi2ELi1ELi1EN4cute5tupleIJNS5_1CILi1EEES8_S8_EEENS6_IJNS7_ILi64EEENS7_ILi96EEENS7_ILi192EEEEEENS_6half_tEfNS_4arch4Sm90ELb0ELb0ELb1ELb1ELb1ELb0ELb1ELb0ELi3ELi1ELi1ELi1ELb0EEENS1_24CollectiveEpilogueBwdGQAISD_fSG_Li384ELb1ELb1EEENS1_19SingleTileSchedulerILb1ELb0ELb0ELi96EEEEEEEEEvNT_6ParamsE,(.L_x_7656 - _ZN7cutlass13device_kernelIN5flash11enable_sm90INS1_16FlashAttnBwdSm90INS1_25CollectiveMainloopBwdSm90ILi2ELi1ELi1EN4cute5tupleIJNS5_1CILi1EEES8_S8_EEENS6_IJNS7_ILi64EEENS7_ILi96EEENS7_ILi192EEEEEENS_6half_tEfNS_4arch4Sm90ELb0ELb0ELb1ELb1ELb1ELb0ELb1ELb0ELi3ELi1ELi1ELi1ELb0EEENS1_24CollectiveEpilogueBwdGQAISD_fSG_Li384ELb1ELb1EEENS1_19SingleTileSchedulerILb1ELb0ELb0ELi96EEEEEEEEEvNT_6ParamsE)
        .other          _ZN7cutlass13device_kernelIN5flash11enable_sm90INS1_16FlashAttnBwdSm90INS1_25CollectiveMainloopBwdSm90ILi2ELi1ELi1EN4cute5tupleIJNS5_1CILi1EEES8_S8_EEENS6_IJNS7_ILi64EEENS7_ILi96EEENS7_ILi192EEEEEENS_6half_tEfNS_4arch4Sm90ELb0ELb0ELb1ELb1ELb1ELb0ELb1ELb0ELi3ELi1ELi1ELi1ELb0EEENS1_24CollectiveEpilogueBwdGQAISD_fSG_Li384ELb1ELb1EEENS1_19SingleTileSchedulerILb1ELb0ELb0ELi96EEEEEEEEEvNT_6ParamsE,@"STO_CUDA_ENTRY STV_DEFAULT"
_ZN7cutlass13device_kernelIN5flash11enable_sm90INS1_16FlashAttnBwdSm90INS1_25CollectiveMainloopBwdSm90ILi2ELi1ELi1EN4cute5tupleIJNS5_1CILi1EEES8_S8_EEENS6_IJNS7_ILi64EEENS7_ILi96EEENS7_ILi192EEEEEENS_6half_tEfNS_4arch4Sm90ELb0ELb0ELb1ELb1ELb1ELb0ELb1ELb0ELi3ELi1ELi1ELi1ELb0EEENS1_24CollectiveEpilogueBwdGQAISD_fSG_Li384ELb1ELb1EEENS1_19SingleTileSchedulerILb1ELb0ELb0ELi96EEEEEEEEEvNT_6ParamsE:
        /* <DEDUP_REMOVED lines=23> */
.L_x_987:
[----:B------:R-:W-:Y:S05]  /*0170*/  BSYNC B0 ;  /* 0x0000000000007941 */ /* 0x000fea0003800000 */
.L_x_986:
        /* <DEDUP_REMOVED lines=34> */
.L_x_988:
        /* <DEDUP_REMOVED lines=20> */
.L_x_989:
        /* <DEDUP_REMOVED lines=8> */
.L_x_992:
        /* <DEDUP_REMOVED lines=21> */
.L_x_993:
        /* <DEDUP_REMOVED lines=10> */
.L_x_995:
[----:B------:R-:W2:Y:S02]  /*0750*/  LDC R0, c[0x0][0x8c4] ;  /* 0x00023100ff007b82 */ /* 0x000ea40000000800 */
.L_x_994:
        /* <DEDUP_REMOVED lines=15> */
.L_x_997:
        /* <DEDUP_REMOVED lines=10> */
.L_x_998:
        /* <DEDUP_REMOVED lines=8> */
.L_x_999:
        /* <DEDUP_REMOVED lines=9> */
.L_x_1000:
        /* <DEDUP_REMOVED lines=76> */
.L_x_1003:
        /* <DEDUP_REMOVED lines=15> */
.L_x_1002:
        /* <DEDUP_REMOVED lines=20> */
.L_x_1005:
        /* <DEDUP_REMOVED lines=15> */
.L_x_1004:
        /* <DEDUP_REMOVED lines=8> */
.L_x_1121:
        /* <DEDUP_REMOVED lines=26> */
.L_x_1007:
        /* <DEDUP_REMOVED lines=100> */
.L_x_1019:
[----:B------:R-:W-:-:S13]  /*1a40*/  ISETP.NE.AND P0, PT, R9, 0x3, PT ;  /* 0x000000030900780c */ /* 0x000fda0003f05270 */
[----:B------:R-:W-:Y:S05]  /*1a50*/  @!P0 BRA `(.L_x_1009) ;  /* 0x0000000000048947 */ /* 0x000fea0003800000 */
[----:B------:R-:W-:Y:S01]  /*1a60*/  BPT.TRAP 0x1 ;  /* 0x000000040000795c */ /* 0x000fe20000300000 */
.L_x_1009:
[----:B------:R-:W-:Y:S02]  /*1a70*/  LEA R4, R3, UR36, 0x3 ;  /* 0x0000002403047c11 */ /* 0x000fe4000f8e18ff */
[----:B------:R-:W-:-:S04]  /*1a80*/  SHF.L.U32 R11, R7, 0x1f, RZ ;  /* 0x0000001f070b7819 */ /* 0x000fc800000006ff */
[----:B------:R1:W2:Y:S01]  /*1a90*/  SYNCS.PHASECHK.TRANS64.TRYWAIT P1, [R4+URZ+0x36410], R11 ;  /* 0x0364100b040075a7 */ /* 0x0002a2000802017f */
[----:B------:R-:W-:Y:S05]  /*1aa0*/  @!P0 BRA `(.L_x_1010) ;  /* 0x0000000000048947 */ /* 0x000fea0003800000 */
[----:B------:R-:W-:Y:S01]  /*1ab0*/  BPT.TRAP 0x1 ;  /* 0x000000040000795c */ /* 0x000fe20000300000 */
.L_x_1010:
[----:B--2---:R-:W-:Y:S05]  /*1ac0*/  @P1 BRA `(.L_x_1011) ;  /* 0x0000000000081947 */ /* 0x004fea0003800000 */
[----:B------:R-:W2:Y:S02]  /*1ad0*/  SYNCS.PHASECHK.TRANS64.TRYWAIT P1, [R4+URZ+0x36410], R11 ;  /* 0x0364100b040075a7 */ /* 0x000ea4000802017f */
[----:B--2---:R-:W-:Y:S05]  /*1ae0*/  @!P1 BRA `(.L_x_1012) ;  /* 0x00000074007c9947 */ /* 0x004fea0003800000 */
.L_x_1011:
        /* <DEDUP_REMOVED lines=104> */
.L_x_1013:
[----:B------:R-:W-:-:S04]  /*2170*/  SHF.L.U32 R15, R6, 0x1f, RZ ;  /* 0x0000001f060f7819 */ /* 0x000fc800000006ff */
[----:B------:R1:W1:Y:S01]  /*2180*/  SYNCS.PHASECHK.TRANS64.TRYWAIT P1, [UR36+0x36430], R15 ;  /* 0x0364300fff0075a7 */ /* 0x0002620008020164 */
[----:B------:R-:W-:Y:S05]  /*2190*/  @!P0 BRA `(.L_x_1014) ;  /* 0x0000000000048947 */ /* 0x000fea0003800000 */
[----:B------:R-:W-:Y:S01]  /*21a0*/  BPT.TRAP 0x1 ;  /* 0x000000040000795c */ /* 0x000fe20000300000 */
.L_x_1014:
        /* <DEDUP_REMOVED lines=33> */
.L_x_1015:
        /* <DEDUP_REMOVED lines=340> */
.L_x_1017:
        /* <DEDUP_REMOVED lines=60> */
.L_x_1018:
        /* <DEDUP_REMOVED lines=63> */
.L_x_1001:
[----:B------:R-:W-:Y:S05]  /*40b0*/  @P0 BRA `(.L_x_996) ;  /* 0x0000004c00cc0947 */ /* 0x000fea0003800000 */
[----:B------:R-:W3:Y:S01]  /*40c0*/  LDL.LU R120, [R1+0x8] ;  /* 0x0000080001787983 */ /* 0x000ee20000300800 */
[----:B-12---:R-:W1:Y:S01]  /*40d0*/  LDC.64 R2, c[0x0][0x878] ;  /* 0x00021e00ff027b82 */ /* 0x006e620000000a00 */
[----:B------:R-:W-:Y:S01]  /*40e0*/  ULDC UR7, c[0x0][0x870] ;  /* 0x00021c0000077ab9 */ /* 0x000fe20000000800 */
[----:B------:R-:W-:Y:S01]  /*40f0*/  ULDC UR6, c[0x0][0x80c] ;  /* 0x0002030000067ab9 */ /* 0x000fe20000000800 */
[----:B------:R-:W2:Y:S01]  /*4100*/  S2R R8, SR_TID.X ;  /* 0x0000000000087919 */ /* 0x000ea20000002100 */
[----:B------:R-:W4:Y:S01]  /*4110*/  S2R R0, SR_CTAID.Y ;  /* 0x0000000000007919 */ /* 0x000f220000002600 */
[----:B------:R-:W5:Y:S03]  /*4120*/  S2R R16, SR_CTAID.X ;  /* 0x0000000000107919 */ /* 0x000f660000002500 */
[----:B------:R-:W2:Y:S01]  /*4130*/  S2UR UR5, SR_CgaCtaId ;  /* 0x00000000000579c3 */ /* 0x000ea20000008800 */
[----:B------:R-:W-:-:S07]  /*4140*/  UMOV UR4, 0x400 ;  /* 0x0000040000047882 */ /* 0x000fce0000000000 */
[----:B------:R-:W5:Y:S01]  /*4150*/  LDC.64 R18, c[0x0][0x820] ;  /* 0x00020800ff127b82 */ /* 0x000f620000000a00 */
[----:B-1----:R-:W-:-:S04]  /*4160*/  ISETP.NE.U32.AND P0, PT, R2, RZ, PT ;  /* 0x000000ff0200720c */ /* 0x002fc80003f05070 */
[----:B------:R-:W-:-:S03]  /*4170*/  ISETP.NE.AND.EX P0, PT, R3, RZ, PT, P0 ;  /* 0x000000ff0300720c */ /* 0x000fc60003f05300 */
[----:B------:R-:W1:Y:S08]  /*4180*/  LDC.64 R20, c[0x0][0x848] ;  /* 0x00021200ff147b82 */ /* 0x000e700000000a00 */
[----:B------:R-:W2:Y:S08]  /*4190*/  LDC R3, c[0x0][0x850] ;  /* 0x00021400ff037b82 */ /* 0x000eb00000000800 */
[----:B------:R-:W3:Y:S08]  /*41a0*/  @P0 LDC.64 R4, c[0x0][0x878] ;  /* 0x00021e00ff040b82 */ /* 0x000ef00000000a00 */
[----:B------:R-:W1:Y:S01]  /*41b0*/  LDC.64 R22, c[0x0][0x800] ;  /* 0x00020000ff167b82 */ /* 0x000e620000000a00 */
[----:B---3--:R-:W-:-:S06]  /*41c0*/  @P0 IMAD.WIDE R4, R120, 0x4, R4 ;  /* 0x0000000478040825 */ /* 0x008fcc00078e0204 */
[----:B------:R3:W5:Y:S01]  /*41d0*/  @P0 LDG.E R5, desc[UR38][R4.64] ;  /* 0x0000002604050981 */ /* 0x000762000c1e1900 */
[----:B------:R-:W-:Y:S01]  /*41e0*/  BAR.SYNC.DEFER_BLOCKING 0x1, 0x180 ;  /* 0x0046000000007b1d */ /* 0x000fe20000010000 */
[----:B--2---:R-:W-:Y:S01]  /*41f0*/  ISETP.NE.AND P2, PT, R3, 0x1, PT ;  /* 0x000000010300780c */ /* 0x004fe20003f45270 */
[C---:B------:R-:W-:Y:S01]  /*4200*/  VIADD R15, R8.reuse, 0xffffff80 ;  /* 0xffffff80080f7836 */ /* 0x040fe20000000000 */
[----:B------:R-:W-:Y:S01]  /*4210*/  ISETP.NE.AND P1, PT, R8, 0x80, PT ;  /* 0x000000800800780c */ /* 0x000fe20003f25270 */
[----:B------:R-:W-:Y:S02]  /*4220*/  ULEA UR4, UR5, UR4, 0x18 ;  /* 0x0000000405047291 */ /* 0x000fe4000f8ec03f */
[----:B------:R-:W-:Y:S01]  /*4230*/  BSSY B0, `(.L_x_1020) ;  /* 0x0000052000007945 */ /* 0x000fe20003800000 */
[----:B------:R-:W-:-:S04]  /*4240*/  SHF.R.S32.HI R2, RZ, 0x1f, R15 ;  /* 0x0000001fff027819 */ /* 0x000fc8000001140f */
[----:B------:R-:W-:-:S03]  /*4250*/  LEA.HI R6, R2, R15, RZ, 0x7 ;  /* 0x0000000f02067211 */ /* 0x000fc600078f38ff */
[----:B------:R-:W3:Y:S01]  /*4260*/  @P2 LDC R7, c[0x0][0x854] ;  /* 0x00021500ff072b82 */ /* 0x000ee20000000800 */
[----:B------:R-:W-:Y:S02]  /*4270*/  LOP3.LUT R2, R6, 0x3fffff80, RZ, 0xc0, !PT ;  /* 0x3fffff8006027812 */ /* 0x000fe400078ec0ff */
[----:B------:R-:W-:-:S03]  /*4280*/  SHF.R.S32.HI R11, RZ, 0x7, R6 ;  /* 0x00000007ff0b7819 */ /* 0x000fc60000011406 */
[----:B------:R-:W-:Y:S02]  /*4290*/  IMAD.IADD R6, R15, 0x1, -R2 ;  /* 0x000000010f067824 */ /* 0x000fe400078e0a02 */
[----:B------:R-:W2:Y:S01]  /*42a0*/  @P2 LDC R9, c[0x0][0x858] ;  /* 0x00021600ff092b82 */ /* 0x000ea20000000800 */
[----:B----4-:R-:W-:Y:S02]  /*42b0*/  IMAD.MOV.U32 R2, RZ, RZ, R0 ;  /* 0x000000ffff027224 */ /* 0x010fe400078e0000 */
[----:B------:R-:W-:-:S04]  /*42c0*/  IMAD R10, R11, 0x600, R6 ;  /* 0x000006000b0a7824 */ /* 0x000fc800078e0206 */
[----:B------:R-:W-:Y:S02]  /*42d0*/  IMAD.SHL.U32 R10, R10, 0x4, RZ ;  /* 0x000000040a0a7824 */ /* 0x000fe400078e00ff */
[----:B---3--:R-:W-:-:S04]  /*42e0*/  @P2 IMAD.HI.U32 R4, R0, R7, RZ ;  /* 0x0000000700042227 */ /* 0x008fc800078e00ff */
[----:B-----5:R-:W-:Y:S01]  /*42f0*/  IMAD R7, R16, UR7, RZ ;  /* 0x0000000710077c24 */ /* 0x020fe2000f8e02ff */
[----:B--2---:R-:W-:Y:S01]  /*4300*/  @P2 SHF.R.U32.HI R2, RZ, R9, R4 ;  /* 0x00000009ff022219 */ /* 0x004fe20000011604 */
[----:B------:R-:W-:Y:S01]  /*4310*/  IMAD R9, R120, UR6, RZ ;  /* 0x0000000678097c24 */ /* 0x000fe2000f8e02ff */
[----:B------:R-:W-:Y:S01]  /*4320*/  ISETP.NE.AND P2, PT, R15, RZ, PT ;  /* 0x000000ff0f00720c */ /* 0x000fe20003f45270 */
[----:B------:R-:W-:Y:S01]  /*4330*/  IMAD R11, R7, UR6, RZ ;  /* 0x00000006070b7c24 */ /* 0x000fe2000f8e02ff */
[--C-:B------:R-:W-:Y:S01]  /*4340*/  SHF.R.S32.HI R13, RZ, 0x1f, R2.reuse ;  /* 0x0000001fff0d7819 */ /* 0x100fe20000011402 */
[----:B------:R-:W-:Y:S01]  /*4350*/  ULDC.64 UR6, c[0x0][0x868] ;  /* 0x00021a0000067ab9 */ /* 0x000fe20000000a00 */
[----:B------:R-:W-:Y:S02]  /*4360*/  SHF.R.S32.HI R12, RZ, 0x1f, R9 ;  /* 0x0000001fff0c7819 */ /* 0x000fe40000011409 */
[----:B------:R-:W-:Y:S02]  /*4370*/  IADD3 R14, P3, P4, R11, R9, R2 ;  /* 0x000000090b0e7210 */ /* 0x000fe40007c7e002 */
[----:B------:R-:W-:-:S04]  /*4380*/  SHF.R.S32.HI R11, RZ, 0x1f, R11 ;  /* 0x0000001fff0b7819 */ /* 0x000fc8000001140b */
[----:B------:R-:W-:Y:S01]  /*4390*/  IADD3.X R15, R11, R12, R13, P3, P4 ;  /* 0x0000000c0b0f7210 */ /* 0x000fe20001fe840d */
[----:B------:R-:W-:Y:S02]  /*43a0*/  @P0 IMAD R6, R120, 0x60, R5 ;  /* 0x0000006078060824 */ /* 0x000fe400078e0205 */
[----:B------:R-:W2:Y:S02]  /*43b0*/  LDC.64 R4, c[0x0][0x818] ;  /* 0x00020600ff047b82 */ /* 0x000ea40000000a00 */
[----:B------:R-:W-:-:S05]  /*43c0*/  @P0 IMAD.HI R8, R6, 0x2aaaaaab, RZ ;  /* 0x2aaaaaab06080827 */ /* 0x000fca00078e02ff */
[----:B------:R-:W-:Y:S01]  /*43d0*/  @P0 SHF.R.U32.HI R9, RZ, 0x1f, R8 ;  /* 0x0000001fff090819 */ /* 0x000fe20000011608 */
[----:B------:R-:W3:Y:S03]  /*43e0*/  LDC.64 R6, c[0x0][0x840] ;  /* 0x00021000ff067b82 */ /* 0x000ee60000000a00 */
[----:B------:R-:W-:Y:S02]  /*43f0*/  @P0 LEA.HI.SX32 R9, R8, R9, 0x1c ;  /* 0x0000000908090211 */ /* 0x000fe400078fe2ff */
[----:B------:R-:W-:-:S03]  /*4400*/  LEA R8, R10, UR4, 0x2 ;  /* 0x000000040a087c11 */ /* 0x000fc6000f8e10ff */
[----:B------:R-:W-:Y:S02]  /*4410*/  @P0 IMAD R10, R9, 0x4800, RZ ;  /* 0x00004800090a0824 */ /* 0x000fe400078e02ff */
[----:B------:R-:W-:Y:S01]  /*4420*/  IMAD R9, R16, 0x4800, RZ ;  /* 0x0000480010097824 */ /* 0x000fe200078e02ff */
[----:B------:R4:W-:Y:S02]  /*4430*/  STS.128 [R8], R24 ;  /* 0x0000001808007388 */ /* 0x0009e40000000c00 */
[----:B------:R-:W-:Y:S02]  /*4440*/  @P0 SHF.R.S32.HI R11, RZ, 0x1f, R10 ;  /* 0x0000001fff0b0819 */ /* 0x000fe4000001140a */
[----:B------:R-:W-:Y:S01]  /*4450*/  @!P0 CS2R R10, SRZ ;  /* 0x00000000000a8805 */ /* 0x000fe2000001ff00 */
[----:B------:R1:W-:Y:S01]  /*4460*/  STS.128 [R8+0x800], R28 ;  /* 0x0008001c08007388 */ /* 0x0003e20000000c00 */
[----:B--2---:R-:W-:-:S03]  /*4470*/  IMAD R12, R13, R4, RZ ;  /* 0x000000040d0c7224 */ /* 0x004fc600078e02ff */
[----:B------:R2:W-:Y:S01]  /*4480*/  STS.128 [R8+0x1000], R32 ;  /* 0x0010002008007388 */ /* 0x0005e20000000c00 */
[----:B------:R-:W-:-:S03]  /*4490*/  IADD3 R10, P3, R9, R10, RZ ;  /* 0x0000000a090a7210 */ /* 0x000fc60007f7e0ff */
[----:B------:R2:W-:Y:S01]  /*44a0*/  STS.128 [R8+0x1800], R36 ;  /* 0x0018002408007388 */ /* 0x0005e20000000c00 */
[----:B---3--:R-:W-:Y:S01]  /*44b0*/  IMAD R16, R13, R6, RZ ;  /* 0x000000060d107224 */ /* 0x008fe200078e02ff */
[----:B------:R-:W-:Y:S01]  /*44c0*/  LEA.HI.X.SX32 R11, R9, R11, 0x1, P3 ;  /* 0x0000000b090b7211 */ /* 0x000fe200018f0eff */
[C---:B------:R-:W-:Y:S01]  /*44d0*/  IMAD R13, R2.reuse, R5, R12 ;  /* 0x00000005020d7224 */ /* 0x040fe200078e020c */
[----:B----4-:R-:W3:Y:S01]  /*44e0*/  LDC.64 R24, c[0x0][0x828] ;  /* 0x00020a00ff187b82 */ /* 0x010ee20000000a00 */
[----:B------:R-:W-:Y:S01]  /*44f0*/  SHF.R.S32.HI R9, RZ, 0x1f, R120 ;  /* 0x0000001fff097819 */ /* 0x000fe20000011478 */
[----:B------:R2:W-:Y:S01]  /*4500*/  STS.128 [R8+0x2000], R40 ;  /* 0x0020002808007388 */ /* 0x0005e20000000c00 */
[----:B------:R-:W-:Y:S01]  /*4510*/  IMAD R17, R2, R7, R16 ;  /* 0x0000000702117224 */ /* 0x000fe200078e0210 */
[----:B------:R-:W-:Y:S01]  /*4520*/  SHF.L.U64.HI R16, R14, 0x2, R15 ;  /* 0x000000020e107819 */ /* 0x000fe2000001020f */
[C-C-:B------:R-:W-:Y:S01]  /*4530*/  IMAD.WIDE.U32 R4, R2.reuse, R4, R10.reuse ;  /* 0x0000000402047225 */ /* 0x140fe200078e000a */
[----:B------:R2:W-:Y:S03]  /*4540*/  STS.128 [R8+0x2800], R44 ;  /* 0x0028002c08007388 */ /* 0x0005e60000000c00 */
[----:B------:R-:W-:Y:S01]  /*4550*/  IMAD.WIDE.U32 R6, R2, R6, R10 ;  /* 0x0000000602067225 */ /* 0x000fe200078e000a */
[----:B------:R2:W-:Y:S01]  /*4560*/  STS.128 [R8+0x3000], R48 ;  /* 0x0030003008007388 */ /* 0x0005e20000000c00 */
[----:B------:R-:W-:-:S02]  /*4570*/  SEL R11, R9, RZ, !P0 ;  /* 0x000000ff090b7207 */ /* 0x000fc40004000000 */
[----:B------:R-:W-:Y:S01]  /*4580*/  SEL R9, R120, RZ, !P0 ;  /* 0x000000ff78097207 */ /* 0x000fe20004000000 */
[----:B------:R2:W-:Y:S01]  /*4590*/  STS.128 [R8+0x3800], R52 ;  /* 0x0038003408007388 */ /* 0x0005e20000000c00 */
[----:B------:R-:W-:Y:S02]  /*45a0*/  IMAD.SHL.U32 R14, R14, 0x4, RZ ;  /* 0x000000040e0e7824 */ /* 0x000fe400078e00ff */
[----:B------:R-:W-:Y:S01]  /*45b0*/  IMAD R10, R11, R18, RZ ;  /* 0x000000120b0a7224 */ /* 0x000fe200078e02ff */
[----:B------:R2:W-:Y:S01]  /*45c0*/  STS.128 [R8+0x4000], R56 ;  /* 0x0040003808007388 */ /* 0x0005e20000000c00 */
[----:B------:R-:W-:Y:S02]  /*45d0*/  IMAD.IADD R5, R5, 0x1, R13 ;  /* 0x0000000105057824 */ /* 0x000fe400078e020d */
[----:B------:R-:W-:Y:S01]  /*45e0*/  IMAD.IADD R7, R7, 0x1, R17 ;  /* 0x0000000107077824 */ /* 0x000fe200078e0211 */
[----:B------:R2:W-:Y:S01]  /*45f0*/  STS.128 [R8+0x4800], R60 ;  /* 0x0048003c08007388 */ /* 0x0005e20000000c00 */
[----:B------:R-:W-:Y:S01]  /*4600*/  IMAD R13, R9, R19, R10 ;  /* 0x00000013090d7224 */ /* 0x000fe200078e020a */
[----:B------:R-:W-:Y:S01]  /*4610*/  IADD3 R10, P0, R14, UR6, RZ ;  /* 0x000000060e0a7c10 */ /* 0x000fe2000ff1e0ff */
[----:B-1----:R-:W-:Y:S01]  /*4620*/  IMAD R12, R11, R20, RZ ;  /* 0x000000140b0c7224 */ /* 0x002fe200078e02ff */
[----:B------:R2:W-:Y:S01]  /*4630*/  STS.128 [R8+0x5000], R64 ;  /* 0x0050004008007388 */ /* 0x0005e20000000c00 */
[----:B------:R-:W-:Y:S01]  /*4640*/  IMAD.WIDE.U32 R4, R9, R18, R4 ;  /* 0x0000001209047225 */ /* 0x000fe200078e0004 */
[----:B------:R-:W-:-:S02]  /*4650*/  IADD3.X R11, R16, UR7, RZ, P0, !PT ;  /* 0x00000007100b7c10 */ /* 0x000fc400087fe4ff */
[----:B------:R2:W-:Y:S01]  /*4660*/  STS.128 [R8+0x5800], R68 ;  /* 0x0058004408007388 */ /* 0x0005e20000000c00 */
[----:B------:R-:W-:Y:S01]  /*4670*/  IMAD.WIDE.U32 R6, R9, R20, R6 ;  /* 0x0000001409067225 */ /* 0x000fe200078e0006 */
[----:B------:R-:W-:-:S03]  /*4680*/  LEA R22, P3, R4, R22, 0x2 ;  /* 0x0000001604167211 */ /* 0x000fc600078610ff */
[----:B------:R-:W-:Y:S01]  /*4690*/  IMAD.MOV R2, RZ, RZ, -R2 ;  /* 0x000000ffff027224 */ /* 0x000fe200078e0a02 */
[----:B---3--:R-:W-:Y:S01]  /*46a0*/  LEA R24, P4, R6, R24, 0x2 ;  /* 0x0000001806187211 */ /* 0x008fe200078810ff */
[----:B------:R-:W-:Y:S02]  /*46b0*/  IMAD R9, R9, R21, R12 ;  /* 0x0000001509097224 */ /* 0x000fe400078e020c */
[----:B------:R-:W-:Y:S02]  /*46c0*/  IMAD R17, R3, R2, R0 ;  /* 0x0000000203117224 */ /* 0x000fe400078e0200 */
[----:B------:R-:W-:Y:S02]  /*46d0*/  IMAD.IADD R3, R5, 0x1, R13 ;  /* 0x0000000105037824 */ /* 0x000fe400078e020d */
[----:B------:R-:W-:Y:S01]  /*46e0*/  IMAD.IADD R2, R7, 0x1, R9 ;  /* 0x0000000107027824 */ /* 0x000fe200078e0209 */
[----:B--2---:R-:W-:Y:S06]  /*46f0*/  @P2 BRA `(.L_x_1021) ;  /* 0x0000000000142947 */ /* 0x004fec0003800000 */
.L_x_1022:
[----:B------:R-:W2:Y:S04]  /*4700*/  LDG.E.STRONG.GPU R0, desc[UR38][R10.64] ;  /* 0x000000260a007981 */ /* 0x000ea8000c1ef900 */
[----:B--2---:R-:W-:Y:S01]  /*4710*/  CCTL.IVALL ;  /* 0x00000000ff00798f */ /* 0x004fe20002000000 */
[----:B------:R-:W-:Y:S05]  /*4720*/  YIELD ;  /* 0x0000000000007946 */ /* 0x000fea0003800000 */
[----:B------:R-:W-:-:S13]  /*4730*/  ISETP.NE.AND P0, PT, R0, R17, PT ;  /* 0x000000110000720c */ /* 0x000fda0003f05270 */
[----:B------:R-:W-:Y:S05]  /*4740*/  @P0 BRA `(.L_x_1022) ;  /* 0xfffffffc00ec0947 */ /* 0x000fea000383ffff */
.L_x_1021:
[----:B------:R-:W-:Y:S05]  /*4750*/  BSYNC B0 ;  /* 0x0000000000007941 */ /* 0x000fea0003800000 */
.L_x_1020:
[----:B------:R-:W-:Y:S01]  /*4760*/  UMOV UR5, 0xffffffff ;  /* 0xffffffff00057882 */ /* 0x000fe20000000000 */
[----:B------:R-:W-:Y:S02]  /*4770*/  LEA.HI.X R23, R4, R23, R3, 0x2, P3 ;  /* 0x0000001704177211 */ /* 0x000fe400018f1403 */
[----:B------:R-:W-:Y:S01]  /*4780*/  LEA.HI.X R2, R6, R25, R2, 0x2, P4 ;  /* 0x0000001906027211 */ /* 0x000fe200020f1402 */
[----:B------:R-:W-:Y:S06]  /*4790*/  BRA.DIV UR5, `(.L_x_1023) ;  /* 0x0000004a057c7947 */ /* 0x000fec000b800000 */
[----:B------:R-:W-:Y:S01]  /*47a0*/  NOP ;  /* 0x0000000000007918 */ /* 0x000fe20000000000 */
.L_x_1124:
        /* <DEDUP_REMOVED lines=16> */
.L_x_1026:
[----:B------:R-:W-:Y:S01]  /*48b0*/  @P0 ELECT P2, URZ, PT ;  /* 0x00000000003f082f */ /* 0x000fe20003840000 */
[----:B------:R1:W-:-:S12]  /*48c0*/  UBLKRED.G.S.ADD.F32.RN [UR6], [UR4], UR5, desc[UR8] ;  /* 0x00000806040073bb */ /* 0x0003d800080a1405 */
[----:B------:R-:W-:Y:S02]  /*48d0*/  @P2 PLOP3.LUT P0, PT, P2, PT, PT, 0x8, 0x0 ;  /* 0x000000000000281c */ /* 0x000fe4000170e170 */
[----:B------:R-:W-:-:S11]  /*48e0*/  PLOP3.LUT P2, PT, PT, PT, PT, 0x8, 0x0 ;  /* 0x000000000000781c */ /* 0x000fd60003f4e170 */
[----:B-1----:R-:W-:Y:S05]  /*48f0*/  @P0 BRA.U.ANY `(.L_x_1026) ;  /* 0xfffffffd00ec0947 */ /* 0x002fea000393ffff */
[----:B------:R0:W-:Y:S01]  /*4900*/  UTMACMDFLUSH ;  /* 0x00000000000079b7 */ /* 0x0001e20000000000 */
[----:B------:R-:W-:-:S04]  /*4910*/  DEPBAR.LE SB0, 0x0 ;  /* 0x000080000000791a */ /* 0x000fc80000000000 */
.L_x_1025:
[----:B------:R-:W-:Y:S05]  /*4920*/  BSYNC B0 ;  /* 0x0000000000007941 */ /* 0x000fea0003800000 */
.L_x_1024:
        /* <DEDUP_REMOVED lines=14> */
.L_x_1028:
[----:B------:R-:W-:Y:S05]  /*4a10*/  BSYNC B0 ;  /* 0x0000000000007941 */ /* 0x000fea0003800000 */
.L_x_1027:
        /* <DEDUP_REMOVED lines=18> */
.L_x_1031:
[----:B------:R-:W2:Y:S04]  /*4b40*/  LDG.E.STRONG.GPU R0, desc[UR38][R2.64] ;  /* 0x0000002602007981 */ /* 0x000ea8000c1ef900 */
[----:B--2---:R-:W-:Y:S01]  /*4b50*/  CCTL.IVALL ;  /* 0x00000000ff00798f */ /* 0x004fe20002000000 */
[----:B------:R-:W-:Y:S05]  /*4b60*/  YIELD ;  /* 0x0000000000007946 */ /* 0x000fea0003800000 */
[----:B------:R-:W-:-:S13]  /*4b70*/  ISETP.NE.AND P0, PT, R0, R17, PT ;  /* 0x000000110000720c */ /* 0x000fda0003f05270 */
[----:B------:R-:W-:Y:S05]  /*4b80*/  @P0 BRA `(.L_x_1031) ;  /* 0xfffffffc00ec0947 */ /* 0x000fea000383ffff */
.L_x_1030:
[----:B------:R-:W-:Y:S05]  /*4b90*/  BSYNC B0 ;  /* 0x0000000000007941 */ /* 0x000fea0003800000 */
.L_x_1029:
[----:B------:R-:W-:-:S03]  /*4ba0*/  UMOV UR5, 0xffffffff ;  /* 0xffffffff00057882 */ /* 0x000fc60000000000 */
[----:B------:R-:W-:Y:S05]  /*4bb0*/  BRA.DIV UR5, `(.L_x_1032) ;  /* 0x0000004605907947 */ /* 0x000fea000b800000 */
[----:B------:R-:W-:Y:S01]  /*4bc0*/  NOP ;  /* 0x0000000000007918 */ /* 0x000fe20000000000 */
.L_x_1127:
        /* <DEDUP_REMOVED lines=16> */
.L_x_1035:
[----:B------:R-:W-:Y:S01]  /*4cd0*/  @P0 ELECT P2, URZ, PT ;  /* 0x00000000003f082f */ /* 0x000fe20003840000 */
[----:B------:R2:W-:-:S12]  /*4ce0*/  UBLKRED.G.S.ADD.F32.RN [UR6], [UR4], UR5, desc[UR8] ;  /* 0x00000806040073bb */ /* 0x0005d800080a1405 */
[----:B------:R-:W-:Y:S02]  /*4cf0*/  @P2 PLOP3.LUT P0, PT, P2, PT, PT, 0x8, 0x0 ;  /* 0x000000000000281c */ /* 0x000fe4000170e170 */
[----:B------:R-:W-:-:S11]  /*4d00*/  PLOP3.LUT P2, PT, PT, PT, PT, 0x8, 0x0 ;  /* 0x000000000000781c */ /* 0x000fd60003f4e170 */
[----:B--2---:R-:W-:Y:S05]  /*4d10*/  @P0 BRA.U.ANY `(.L_x_1035) ;  /* 0xfffffffd00ec0947 */ /* 0x004fea000393ffff */
[----:B------:R0:W-:Y:S01]  /*4d20*/  UTMACMDFLUSH ;  /* 0x00000000000079b7 */ /* 0x0001e20000000000 */
[----:B------:R-:W-:-:S04]  /*4d30*/  DEPBAR.LE SB0, 0x0 ;  /* 0x000080000000791a */ /* 0x000fc80000000000 */
.L_x_1034:
[----:B------:R-:W-:Y:S05]  /*4d40*/  BSYNC B0 ;  /* 0x0000000000007941 */ /* 0x000fea0003800000 */
.L_x_1033:
        /* <DEDUP_REMOVED lines=14> */
.L_x_991:
        /* <DEDUP_REMOVED lines=21> */
.L_x_1037:
        /* <DEDUP_REMOVED lines=13> */
.L_x_1039:
[----:B------:R-:W-:-:S05]  /*5050*/  ULDC UR4, c[0x0][0x8c4] ;  /* 0x0002310000047ab9 */ /* 0x000fca0000000800 */
.L_x_1038:
        /* <DEDUP_REMOVED lines=39> */
.L_x_1040:
        /* <DEDUP_REMOVED lines=34> */
[----:B------:R-:W-:Y:S01]  /*54f0*/  UIMAD.WIDE.U32 UR8, UR17, UR22, UR8 ;  /* 0x00000016110872a5 */ /* 0x000fe2000f8e0008 */
[----:B------:R-:W-:Y:S01]  /*5500*/  ELECT P0, URZ, PT ;  /* 0x00000000003f782f */ /* 0x000fe20003800000 */
[----:B------:R-:W-:Y:S02]  /*5510*/  ULEA.HI.X.SX32 UR11, UR11, UR14, 0x1, UP0 ;  /* 0x0000000e0b0b7291 */ /* 0x000fe400080f0e3f */
        /* <DEDUP_REMOVED lines=15> */
.L_x_1074:
        /* <DEDUP_REMOVED lines=13> */
.L_x_1044:
[----:B------:R-:W2:Y:S04]  /*56e0*/  LDG.E.STRONG.GPU R5, desc[UR38][R2.64] ;  /* 0x0000002602057981 */ /* 0x000ea8000c1ef900 */
[----:B--2---:R-:W-:Y:S01]  /*56f0*/  CCTL.IVALL ;  /* 0x00000000ff00798f */ /* 0x004fe20002000000 */
[----:B------:R-:W-:Y:S05]  /*5700*/  YIELD ;  /* 0x0000000000007946 */ /* 0x000fea0003800000 */
[----:B------:R-:W-:-:S13]  /*5710*/  ISETP.NE.AND P1, PT, R5, UR18, PT ;  /* 0x0000001205007c0c */ /* 0x000fda000bf25270 */
[----:B------:R-:W-:Y:S05]  /*5720*/  @P1 BRA `(.L_x_1044) ;  /* 0xfffffffc00ec1947 */ /* 0x000fea000383ffff */
.L_x_1043:
[----:B------:R-:W-:Y:S05]  /*5730*/  BSYNC B0 ;  /* 0x0000000000007941 */ /* 0x000fea0003800000 */
.L_x_1042:
[----:B------:R-:W-:-:S03]  /*5740*/  UMOV UR5, 0xffffffff ;  /* 0xffffffff00057882 */ /* 0x000fc60000000000 */
[----:B------:R-:W-:Y:S05]  /*5750*/  BRA.DIV UR5, `(.L_x_1045) ;  /* 0x0000003a05c47947 */ /* 0x000fea000b800000 */
[----:B------:R-:W-:Y:S01]  /*5760*/  NOP ;  /* 0x0000000000007918 */ /* 0x000fe20000000000 */
.L_x_1130:
        /* <DEDUP_REMOVED lines=19> */
.L_x_1047:
[----:B------:R-:W-:Y:S05]  /*58a0*/  BSYNC B0 ;  /* 0x0000000000007941 */ /* 0x000fea0003800000 */
.L_x_1046:
        /* <DEDUP_REMOVED lines=14> */
.L_x_1049:
[----:B------:R-:W-:Y:S05]  /*5990*/  BSYNC B0 ;  /* 0x0000000000007941 */ /* 0x000fea0003800000 */
.L_x_1048:
        /* <DEDUP_REMOVED lines=15> */
.L_x_1051:
[----:B------:R-:W-:Y:S05]  /*5a90*/  BSYNC B0 ;  /* 0x0000000000007941 */ /* 0x000fea0003800000 */
.L_x_1050:
[----:B------:R-:W-:Y:S06]  /*5aa0*/  BAR.ARV 0xa, 0xa0 ;  /* 0x0282800000007b1d */ /* 0x000fec0000002000 */
[----:B------:R-:W-:Y:S04]  /*5ab0*/  BSSY B0, `(.L_x_1052) ;  /* 0x0000003000007945 */ /* 0x000fe80003800000 */
[----:B------:R-:W-:Y:S05]  /*5ac0*/  @!P0 BRA `(.L_x_1053) ;  /* 0x0000000000048947 */ /* 0x000fea0003800000 */
[----:B------:R-:W-:-:S04]  /*5ad0*/  DEPBAR.LE SB0, 0x1 ;  /* 0x000080400000791a */ /* 0x000fc80000000000 */
.L_x_1053:
[----:B------:R-:W-:Y:S05]  /*5ae0*/  BSYNC B0 ;  /* 0x0000000000007941 */ /* 0x000fea0003800000 */
.L_x_1052:
[----:B------:R-:W-:Y:S06]  /*5af0*/  BAR.ARV 0xb, 0xa0 ;  /* 0x02c2800000007b1d */ /* 0x000fec0000002000 */
[----:B------:R-:W-:Y:S04]  /*5b00*/  BSSY B0, `(.L_x_1054) ;  /* 0x0000003000007945 */ /* 0x000fe80003800000 */
[----:B------:R-:W-:Y:S05]  /*5b10*/  @!P0 BRA `(.L_x_1055) ;  /* 0x0000000000048947 */ /* 0x000fea0003800000 */
[----:B------:R-:W-:-:S04]  /*5b20*/  DEPBAR.LE SB0, 0x0 ;  /* 0x000080000000791a */ /* 0x000fc80000000000 */
.L_x_1055:
[----:B------:R-:W-:Y:S05]  /*5b30*/  BSYNC B0 ;  /* 0x0000000000007941 */ /* 0x000fea0003800000 */
.L_x_1054:
        /* <DEDUP_REMOVED lines=19> */
.L_x_1057:
[----:B------:R-:W-:Y:S05]  /*5c70*/  BSYNC B0 ;  /* 0x0000000000007941 */ /* 0x000fea0003800000 */
.L_x_1056:
        /* <DEDUP_REMOVED lines=9> */
.L_x_1060:
[----:B------:R-:W2:Y:S04]  /*5d10*/  LDG.E.STRONG.GPU R5, desc[UR38][R2.64] ;  /* 0x0000002602057981 */ /* 0x000ea8000c1ef900 */
[----:B--2---:R-:W-:Y:S01]  /*5d20*/  CCTL.IVALL ;  /* 0x00000000ff00798f */ /* 0x004fe20002000000 */
[----:B------:R-:W-:Y:S05]  /*5d30*/  YIELD ;  /* 0x0000000000007946 */ /* 0x000fea0003800000 */
[----:B------:R-:W-:-:S13]  /*5d40*/  ISETP.NE.AND P1, PT, R5, UR18, PT ;  /* 0x0000001205007c0c */ /* 0x000fda000bf25270 */
[----:B------:R-:W-:Y:S05]  /*5d50*/  @P1 BRA `(.L_x_1060) ;  /* 0xfffffffc00ec1947 */ /* 0x000fea000383ffff */
.L_x_1059:
[----:B------:R-:W-:Y:S05]  /*5d60*/  BSYNC B0 ;  /* 0x0000000000007941 */ /* 0x000fea0003800000 */
.L_x_1058:
[----:B------:R-:W-:-:S03]  /*5d70*/  UMOV UR5, 0xffffffff ;  /* 0xffffffff00057882 */ /* 0x000fc60000000000 */
[----:B------:R-:W-:Y:S05]  /*5d80*/  BRA.DIV UR5, `(.L_x_1061) ;  /* 0x0000003605547947 */ /* 0x000fea000b800000 */
[----:B------:R-:W-:Y:S01]  /*5d90*/  NOP ;  /* 0x0000000000007918 */ /* 0x000fe20000000000 */
.L_x_1133:
        /* <DEDUP_REMOVED lines=15> */
.L_x_1063:
[----:B------:R-:W-:Y:S05]  /*5e90*/  BSYNC B0 ;  /* 0x0000000000007941 */ /* 0x000fea0003800000 */
.L_x_1062:
        /* <DEDUP_REMOVED lines=14> */
.L_x_1065:
[----:B------:R-:W-:Y:S05]  /*5f80*/  BSYNC B0 ;  /* 0x0000000000007941 */ /* 0x000fea0003800000 */
.L_x_1064:
        /* <DEDUP_REMOVED lines=15> */
.L_x_1067:
[----:B------:R-:W-:Y:S05]  /*6080*/  BSYNC B0 ;  /* 0x0000000000007941 */ /* 0x000fea0003800000 */
.L_x_1066:
[----:B------:R-:W-:Y:S06]  /*6090*/  BAR.ARV 0xa, 0xa0 ;  /* 0x0282800000007b1d */ /* 0x000fec0000002000 */
[----:B------:R-:W-:Y:S04]  /*60a0*/  BSSY B0, `(.L_x_1068) ;  /* 0x0000003000007945 */ /* 0x000fe80003800000 */
[----:B------:R-:W-:Y:S05]  /*60b0*/  @!P0 BRA `(.L_x_1069) ;  /* 0x0000000000048947 */ /* 0x000fea0003800000 */
[----:B------:R-:W-:-:S04]  /*60c0*/  DEPBAR.LE SB0, 0x1 ;  /* 0x000080400000791a */ /* 0x000fc80000000000 */
.L_x_1069:
[----:B------:R-:W-:Y:S05]  /*60d0*/  BSYNC B0 ;  /* 0x0000000000007941 */ /* 0x000fea0003800000 */
.L_x_1068:
[----:B------:R-:W-:Y:S06]  /*60e0*/  BAR.ARV 0xb, 0xa0 ;  /* 0x02c2800000007b1d */ /* 0x000fec0000002000 */
[----:B------:R-:W-:Y:S04]  /*60f0*/  BSSY B0, `(.L_x_1070) ;  /* 0x0000003000007945 */ /* 0x000fe80003800000 */
[----:B------:R-:W-:Y:S05]  /*6100*/  @!P0 BRA `(.L_x_1071) ;  /* 0x0000000000048947 */ /* 0x000fea0003800000 */
[----:B------:R-:W-:-:S04]  /*6110*/  DEPBAR.LE SB0, 0x0 ;  /* 0x000080000000791a */ /* 0x000fc80000000000 */
.L_x_1071:
[----:B------:R-:W-:Y:S05]  /*6120*/  BSYNC B0 ;  /* 0x0000000000007941 */ /* 0x000fea0003800000 */
.L_x_1070:
        /* <DEDUP_REMOVED lines=19> */
.L_x_1073:
[----:B------:R-:W-:Y:S05]  /*6260*/  BSYNC B0 ;  /* 0x0000000000007941 */ /* 0x000fea0003800000 */
.L_x_1072:
[----:B------:R-:W-:Y:S02]  /*6270*/  UIADD3 UR6, UR6, 0x2, URZ ;  /* 0x0000000206067890 */ /* 0x000fe4000fffe03f */
[----:B------:R-:W-:Y:S01]  /*6280*/  UIADD3 UR4, UR4, 0x1, URZ ;  /* 0x0000000104047890 */ /* 0x000fe2000fffe03f */
[----:B------:R-:W-:Y:S11]  /*6290*/  @P3 BRA `(.L_x_1074) ;  /* 0xfffffff000dc3947 */ /* 0x000ff6000383ffff */
.L_x_1041:
        /* <DEDUP_REMOVED lines=13> */
.L_x_1077:
[----:B------:R-:W2:Y:S04]  /*6370*/  LDG.E.STRONG.GPU R0, desc[UR38][R2.64] ;  /* 0x0000002602007981 */ /* 0x000ea8000c1ef900 */
[----:B--2---:R-:W-:Y:S01]  /*6380*/  CCTL.IVALL ;  /* 0x00000000ff00798f */ /* 0x004fe20002000000 */
[----:B------:R-:W-:Y:S05]  /*6390*/  YIELD ;  /* 0x0000000000007946 */ /* 0x000fea0003800000 */
[----:B------:R-:W-:-:S13]  /*63a0*/  ISETP.NE.AND P1, PT, R0, UR18, PT ;  /* 0x0000001200007c0c */ /* 0x000fda000bf25270 */
[----:B------:R-:W-:Y:S05]  /*63b0*/  @P1 BRA `(.L_x_1077) ;  /* 0xfffffffc00ec1947 */ /* 0x000fea000383ffff */
.L_x_1076:
[----:B------:R-:W-:Y:S05]  /*63c0*/  BSYNC B0 ;  /* 0x0000000000007941 */ /* 0x000fea0003800000 */
.L_x_1075:
[----:B------:R-:W-:-:S03]  /*63d0*/  UMOV UR4, 0xffffffff ;  /* 0xffffffff00047882 */ /* 0x000fc60000000000 */
[----:B------:R-:W-:Y:S05]  /*63e0*/  BRA.DIV UR4, `(.L_x_1078) ;  /* 0x0000002e04d87947 */ /* 0x000fea000b800000 */
[----:B------:R-:W-:Y:S01]  /*63f0*/  NOP ;  /* 0x0000000000007918 */ /* 0x000fe20000000000 */
.L_x_1136:
        /* <DEDUP_REMOVED lines=22> */
.L_x_1080:
[----:B------:R-:W-:Y:S05]  /*6560*/  BSYNC B0 ;  /* 0x0000000000007941 */ /* 0x000fea0003800000 */
.L_x_1079:
        /* <DEDUP_REMOVED lines=19> */
.L_x_1082:
[----:B------:R-:W-:Y:S05]  /*66a0*/  BSYNC B0 ;  /* 0x0000000000007941 */ /* 0x000fea0003800000 */
.L_x_1081:
        /* <DEDUP_REMOVED lines=20> */
.L_x_1084:
[----:B------:R-:W-:Y:S05]  /*67f0*/  BSYNC B0 ;  /* 0x0000000000007941 */ /* 0x000fea0003800000 */
.L_x_1083:
[----:B------:R-:W-:Y:S06]  /*6800*/  BAR.ARV 0xa, 0xa0 ;  /* 0x0282800000007b1d */ /* 0x000fec0000002000 */
[----:B------:R-:W-:Y:S04]  /*6810*/  BSSY B0, `(.L_x_1085) ;  /* 0x0000003000007945 */ /* 0x000fe80003800000 */
[----:B------:R-:W-:Y:S05]  /*6820*/  @!P0 BRA `(.L_x_1086) ;  /* 0x0000000000048947 */ /* 0x000fea0003800000 */
[----:B------:R-:W-:-:S04]  /*6830*/  DEPBAR.LE SB0, 0x1 ;  /* 0x000080400000791a */ /* 0x000fc80000000000 */
.L_x_1086:
[----:B------:R-:W-:Y:S05]  /*6840*/  BSYNC B0 ;  /* 0x0000000000007941 */ /* 0x000fea0003800000 */
.L_x_1085:
[----:B------:R-:W-:Y:S06]  /*6850*/  BAR.ARV 0xb, 0xa0 ;  /* 0x02c2800000007b1d */ /* 0x000fec0000002000 */
[----:B------:R-:W-:Y:S04]  /*6860*/  BSSY B0, `(.L_x_1087) ;  /* 0x0000003000007945 */ /* 0x000fe80003800000 */
[----:B------:R-:W-:Y:S05]  /*6870*/  @!P0 BRA `(.L_x_1088) ;  /* 0x0000000000048947 */ /* 0x000fea0003800000 */
[----:B------:R-:W-:-:S04]  /*6880*/  DEPBAR.LE SB0, 0x0 ;  /* 0x000080000000791a */ /* 0x000fc80000000000 */
.L_x_1088:
[----:B------:R-:W-:Y:S05]  /*6890*/  BSYNC B0 ;  /* 0x0000000000007941 */ /* 0x000fea0003800000 */
.L_x_1087:
        /* <DEDUP_REMOVED lines=19> */
.L_x_1036:
        /* <DEDUP_REMOVED lines=10> */
.L_x_1089:
        /* <DEDUP_REMOVED lines=10> */
.L_x_1091:
[----:B------:R-:W3:Y:S02]  /*6b10*/  LDC R0, c[0x0][0x8c4] ;  /* 0x00023100ff007b82 */ /* 0x000ee40000000800 */
.L_x_1090:
        /* <DEDUP_REMOVED lines=42> */
.L_x_1093:
        /* <DEDUP_REMOVED lines=70> */
.L_x_1137:
        /* <DEDUP_REMOVED lines=9> */
.L_x_1096:
        /* <DEDUP_REMOVED lines=98> */
.L_x_1107:
[----:B-1----:R-:W-:-:S05]  /*78d0*/  IMAD.MOV.U32 R11, RZ, RZ, 0x1 ;  /* 0x00000001ff0b7424 */ /* 0x002fca00078e00ff */
[----:B------:R-:W-:-:S04]  /*78e0*/  SHF.L.U32 R11, R11, 0x1f, RZ ;  /* 0x0000001f0b0b7819 */ /* 0x000fc800000006ff */
[----:B------:R-:W1:Y:S02]  /*78f0*/  SYNCS.PHASECHK.TRANS64.TRYWAIT P1, [R12+URZ+0x36438], R11 ;  /* 0x0364380b0c0075a7 */ /* 0x000e64000802017f */
[----:B-1234-:R-:W-:Y:S05]  /*7900*/  @!P1 BRA `(.L_x_1099) ;  /* 0x0000001800c09947 */ /* 0x01efea0003800000 */
.L_x_1138:
[----:B------:R-:W-:Y:S05]  /*7910*/  @P0 BRA `(.L_x_1100) ;  /* 0x0000000000140947 */ /* 0x000fea0003800000 */
[----:B------:R-:W-:Y:S01]  /*7920*/  ISETP.NE.AND P1, PT, R8, RZ, PT ;  /* 0x000000ff0800720c */ /* 0x000fe20003f25270 */
[----:B------:R-:W-:-:S04]  /*7930*/  IMAD.MOV.U32 R3, RZ, RZ, 0x6100 ;  /* 0x00006100ff037424 */ /* 0x000fc800078e00ff */
[----:B------:R2:W-:Y:S08]  /*7940*/  SYNCS.ARRIVE.TRANS64 RZ, [R12+URZ+0x36430], R3 ;  /* 0x036430030cff79a7 */ /* 0x0005f0000800003f */
[----:B------:R-:W-:Y:S05]  /*7950*/  @!P1 BRA `(.L_x_1100) ;  /* 0x0000000000049947 */ /* 0x000fea0003800000 */
[----:B------:R-:W-:Y:S01]  /*7960*/  BPT.TRAP 0x1 ;  /* 0x000000040000795c */ /* 0x000fe20000300000 */
.L_x_1100:
        /* <DEDUP_REMOVED lines=49> */
.L_x_1139:
[----:B------:R-:W-:Y:S05]  /*7c80*/  @P0 BRA `(.L_x_1102) ;  /* 0x0000000000140947 */ /* 0x000fea0003800000 */
[----:B------:R-:W-:Y:S01]  /*7c90*/  ISETP.NE.AND P1, PT, R8, RZ, PT ;  /* 0x000000ff0800720c */ /* 0x000fe20003f25270 */
[----:B--2---:R-:W-:-:S04]  /*7ca0*/  IMAD.MOV.U32 R27, RZ, RZ, 0x6100 ;  /* 0x00006100ff1b7424 */ /* 0x004fc800078e00ff */
[----:B------:R3:W-:Y:S08]  /*7cb0*/  SYNCS.ARRIVE.TRANS64 RZ, [R12+URZ+0x36418], R27 ;  /* 0x0364181b0cff79a7 */ /* 0x0007f0000800003f */
[----:B------:R-:W-:Y:S05]  /*7cc0*/  @!P1 BRA `(.L_x_1102) ;  /* 0x0000000000049947 */ /* 0x000fea0003800000 */
[----:B------:R-:W-:Y:S01]  /*7cd0*/  BPT.TRAP 0x1 ;  /* 0x000000040000795c */ /* 0x000fe20000300000 */
.L_x_1102:
        /* <DEDUP_REMOVED lines=37> */
.L_x_1140:
[----:B--2---:R-:W-:Y:S01]  /*7f30*/  SHF.R.S32.HI R28, RZ, 0x1f, R26 ;  /* 0x0000001fff1c7819 */ /* 0x004fe2000001141a */
[----:B------:R-:W-:Y:S06]  /*7f40*/  @P0 BRA `(.L_x_1104) ;  /* 0x0000000000140947 */ /* 0x000fec0003800000 */
[----:B------:R-:W-:Y:S01]  /*7f50*/  ISETP.NE.AND P1, PT, R8, RZ, PT ;  /* 0x000000ff0800720c */ /* 0x000fe20003f25270 */
[----:B------:R-:W-:-:S04]  /*7f60*/  IMAD.MOV.U32 R29, RZ, RZ, 0x6100 ;  /* 0x00006100ff1d7424 */ /* 0x000fc800078e00ff */
[----:B------:R2:W-:Y:S08]  /*7f70*/  SYNCS.ARRIVE.TRANS64 RZ, [R12+URZ+0x36430], R29 ;  /* 0x0364301d0cff79a7 */ /* 0x0005f0000800003f */
[----:B------:R-:W-:Y:S05]  /*7f80*/  @!P1 BRA `(.L_x_1104) ;  /* 0x0000000000049947 */ /* 0x000fea0003800000 */
[----:B------:R-:W-:Y:S01]  /*7f90*/  BPT.TRAP 0x1 ;  /* 0x000000040000795c */ /* 0x000fe20000300000 */
.L_x_1104:
        /* <DEDUP_REMOVED lines=37> */
.L_x_1142:
[----:B------:R-:W-:Y:S05]  /*81f0*/  @P0 BRA `(.L_x_1106) ;  /* 0x0000000000140947 */ /* 0x000fea0003800000 */
[----:B------:R-:W-:Y:S01]  /*8200*/  ISETP.NE.AND P1, PT, R8, RZ, PT ;  /* 0x000000ff0800720c */ /* 0x000fe20003f25270 */
[----:B---3--:R-:W-:-:S04]  /*8210*/  IMAD.MOV.U32 R5, RZ, RZ, 0x6100 ;  /* 0x00006100ff057424 */ /* 0x008fc800078e00ff */
[----:B------:R4:W-:Y:S08]  /*8220*/  SYNCS.ARRIVE.TRANS64 RZ, [R12+URZ+0x36410], R5 ;  /* 0x036410050cff79a7 */ /* 0x0009f0000800003f */
[----:B------:R-:W-:Y:S05]  /*8230*/  @!P1 BRA `(.L_x_1106) ;  /* 0x0000000000049947 */ /* 0x000fea0003800000 */
[----:B------:R-:W-:Y:S01]  /*8240*/  BPT.TRAP 0x1 ;  /* 0x000000040000795c */ /* 0x000fe20000300000 */
.L_x_1106:
        /* <DEDUP_REMOVED lines=37> */
.L_x_1098:
[----:B------:R-:W-:Y:S01]  /*84a0*/  ISETP.NE.AND P1, PT, R17, RZ, PT ;  /* 0x000000ff1100720c */ /* 0x000fe20003f25270 */
[----:B------:R-:W-:-:S12]  /*84b0*/  IMAD.MOV.U32 R4, RZ, RZ, 0x1 ;  /* 0x00000001ff047424 */ /* 0x000fd800078e00ff */
[----:B------:R-:W-:Y:S05]  /*84c0*/  @!P1 BRA `(.L_x_1097) ;  /* 0x00000004006c9947 */ /* 0x000fea0003800000 */
[----:B------:R-:W3:Y:S02]  /*84d0*/  SYNCS.PHASECHK.TRANS64.TRYWAIT P1, [R12+URZ+0x36438], R11 ;  /* 0x0364380b0c0075a7 */ /* 0x000ee4000802017f */
[----:B---3--:R-:W-:Y:S05]  /*84e0*/  @!P1 BRA `(.L_x_1108) ;  /* 0x00000010001c9947 */ /* 0x008fea0003800000 */
.L_x_1143:
[----:B------:R-:W-:Y:S05]  /*84f0*/  @P0 BRA `(.L_x_1109) ;  /* 0x0000000000140947 */ /* 0x000fea0003800000 */
[----:B------:R-:W-:Y:S01]  /*8500*/  ISETP.NE.AND P1, PT, R8, RZ, PT ;  /* 0x000000ff0800720c */ /* 0x000fe20003f25270 */
[----:B------:R-:W-:-:S04]  /*8510*/  IMAD.MOV.U32 R5, RZ, RZ, 0x6100 ;  /* 0x00006100ff057424 */ /* 0x000fc800078e00ff */
[----:B------:R4:W-:Y:S08]  /*8520*/  SYNCS.ARRIVE.TRANS64 RZ, [R12+URZ+0x36430], R5 ;  /* 0x036430050cff79a7 */ /* 0x0009f0000800003f */
[----:B------:R-:W-:Y:S05]  /*8530*/  @!P1 BRA `(.L_x_1109) ;  /* 0x0000000000049947 */ /* 0x000fea0003800000 */
[----:B------:R-:W-:Y:S01]  /*8540*/  BPT.TRAP 0x1 ;  /* 0x000000040000795c */ /* 0x000fe20000300000 */
.L_x_1109:
        /* <DEDUP_REMOVED lines=42> */
.L_x_1144:
[----:B------:R-:W-:Y:S01]  /*87f0*/  IMAD.MOV.U32 R4, RZ, RZ, RZ ;  /* 0x000000ffff047224 */ /* 0x000fe200078e00ff */
[----:B------:R-:W-:Y:S06]  /*8800*/  @P0 BRA `(.L_x_1111) ;  /* 0x0000000000140947 */ /* 0x000fec0003800000 */
[----:B------:R-:W-:Y:S01]  /*8810*/  ISETP.NE.AND P1, PT, R8, RZ, PT ;  /* 0x000000ff0800720c */ /* 0x000fe20003f25270 */
[----:B----4-:R-:W-:-:S04]  /*8820*/  IMAD.MOV.U32 R5, RZ, RZ, 0x6100 ;  /* 0x00006100ff057424 */ /* 0x010fc800078e00ff */
[----:B------:R4:W-:Y:S08]  /*8830*/  SYNCS.ARRIVE.TRANS64 RZ, [R12+URZ+0x36418], R5 ;  /* 0x036418050cff79a7 */ /* 0x0009f0000800003f */
[----:B------:R-:W-:Y:S05]  /*8840*/  @!P1 BRA `(.L_x_1111) ;  /* 0x0000000000049947 */ /* 0x000fea0003800000 */
[----:B------:R-:W-:Y:S01]  /*8850*/  BPT.TRAP 0x1 ;  /* 0x000000040000795c */ /* 0x000fe20000300000 */
.L_x_1111:
        /* <DEDUP_REMOVED lines=34> */
.L_x_1097:
[----:B------:R-:W-:-:S04]  /*8a80*/  SHF.L.U32 R3, R4, 0x1f, RZ ;  /* 0x0000001f04037819 */ /* 0x000fc800000006ff */
[----:B------:R-:W4:Y:S02]  /*8a90*/  SYNCS.PHASECHK.TRANS64.TRYWAIT P1, [R12+URZ+0x36438], R3 ;  /* 0x036438030c0075a7 */ /* 0x000f24000802017f */
[----:B----4-:R-:W-:Y:S05]  /*8aa0*/  @!P1 BRA `(.L_x_1112) ;  /* 0x0000000800d49947 */ /* 0x010fea0003800000 */
.L_x_1145:
[----:B------:R-:W-:Y:S05]  /*8ab0*/  @P0 BRA `(.L_x_1113) ;  /* 0x0000000000180947 */ /* 0x000fea0003800000 */
[----:B------:R-:W5:Y:S01]  /*8ac0*/  S2R R2, SR_TID.X ;  /* 0x0000000000027919 */ /* 0x000f620000002100 */
[----:B----4-:R-:W-:-:S04]  /*8ad0*/  IMAD.MOV.U32 R3, RZ, RZ, 0x6100 ;  /* 0x00006100ff037424 */ /* 0x010fc800078e00ff */
[----:B------:R4:W-:Y:S01]  /*8ae0*/  SYNCS.ARRIVE.TRANS64 RZ, [R12+URZ+0x36430], R3 ;  /* 0x036430030cff79a7 */ /* 0x0009e2000800003f */
[----:B-----5:R-:W-:-:S13]  /*8af0*/  LOP3.LUT P0, RZ, R2, 0x1f, RZ, 0xc0, !PT ;  /* 0x0000001f02ff7812 */ /* 0x020fda000780c0ff */
[----:B----4-:R-:W-:Y:S05]  /*8b00*/  @!P0 BRA `(.L_x_1113) ;  /* 0x0000000000048947 */ /* 0x010fea0003800000 */
[----:B------:R-:W-:Y:S01]  /*8b10*/  BPT.TRAP 0x1 ;  /* 0x000000040000795c */ /* 0x000fe20000300000 */
.L_x_1113:
        /* <DEDUP_REMOVED lines=44> */
.L_x_1094:
[----:B------:R-:W-:Y:S05]  /*8de0*/  BSYNC B0 ;  /* 0x0000000000007941 */ /* 0x000fea0003800000 */
.L_x_1092:
[----:B------:R-:W-:-:S03]  /*8df0*/  UMOV UR6, 0xffffffff ;  /* 0xffffffff00067882 */ /* 0x000fc60000000000 */
[----:B------:R-:W-:Y:S05]  /*8e00*/  BRA.DIV UR6, `(.L_x_1114) ;  /* 0x0000000a06107947 */ /* 0x000fea000b800000 */
[----:B------:R-:W-:-:S13]  /*8e10*/  ELECT P6, URZ, PT ;  /* 0x00000000003f782f */ /* 0x000fda00038c0000 */
.L_x_1148:
[----:B------:R-:W-:Y:S05]  /*8e20*/  @!P6 BRA `(.L_x_996) ;  /* 0x000000000070e947 */ /* 0x000fea0003800000 */
[----:B------:R-:W-:-:S04]  /*8e30*/  LOP3.LUT R16, R16, 0x2, RZ, 0xfc, !PT ;  /* 0x0000000210107812 */ /* 0x000fc800078efcff */
[----:B------:R-:W-:-:S13]  /*8e40*/  ISETP.NE.AND P2, PT, R16, 0x3, PT ;  /* 0x000000031000780c */ /* 0x000fda0003f45270 */
[----:B------:R-:W-:Y:S05]  /*8e50*/  @!P2 BRA `(.L_x_1115) ;  /* 0x000000000004a947 */ /* 0x000fea0003800000 */
[----:B--2---:R-:W-:Y:S01]  /*8e60*/  BPT.TRAP 0x1 ;  /* 0x000000040000795c */ /* 0x004fe20000300000 */
.L_x_1115:
        /* <DEDUP_REMOVED lines=15> */
.L_x_1149:
[----:B------:R-:W5:Y:S02]  /*8f60*/  SYNCS.PHASECHK.TRANS64.TRYWAIT P0, [R5+URZ], R0 ;  /* 0x00000000050075a7 */ /* 0x000f64000800017f */
[----:B-----5:R-:W-:Y:S05]  /*8f70*/  @!P0 BRA `(.L_x_1117) ;  /* 0x0000000400e88947 */ /* 0x020fea0003800000 */
.L_x_1150:
[----:B------:R-:W-:Y:S05]  /*8f80*/  @!P2 BRA `(.L_x_1118) ;  /* 0x000000000004a947 */ /* 0x000fea0003800000 */
[----:B--2---:R-:W-:Y:S01]  /*8f90*/  BPT.TRAP 0x1 ;  /* 0x000000040000795c */ /* 0x004fe20000300000 */
.L_x_1118:
[----:B------:R-:W-:-:S07]  /*8fa0*/  SHF.L.U32 R4, R4, 0x1f, RZ ;  /* 0x0000001f04047819 */ /* 0x000fce00000006ff */
.L_x_1119:
[----:B------:R1:W1:Y:S02]  /*8fb0*/  SYNCS.PHASECHK.TRANS64.TRYWAIT P0, [R9+URZ+0x36438], R4 ;  /* 0x03643804090075a7 */ /* 0x000264000800017f */
[----:B-1----:R-:W-:Y:S05]  /*8fc0*/  @!P0 NANOSLEEP.SYNCS 0x989680 ;  /* 0x009896800000895d */ /* 0x002fea0003900000 */
[----:B------:R-:W1:Y:S02]  /*8fd0*/  @!P0 SYNCS.PHASECHK.TRANS64 P0, [R9+URZ+0x36438], R4 ;  /* 0x03643804090085a7 */ /* 0x000e64000800007f */
[----:B-1----:R-:W-:Y:S05]  /*8fe0*/  @!P0 BRA `(.L_x_1119) ;  /* 0xfffffffc00f08947 */ /* 0x002fea000383ffff */
.L_x_996:
[----:B--2---:R-:W-:Y:S05]  /*8ff0*/  BSYNC B6 ;  /* 0x0000000000067941 */ /* 0x004fea0003800000 */
.L_x_990:
[----:B------:R-:W-:Y:S05]  /*9000*/  EXIT ;  /* 0x000000000000794d */ /* 0x000fea0003800000 */
.L_x_1006:
[----:B------:R-:W-:Y:S02]  /*9010*/  IMAD.MOV.U32 R12, RZ, RZ, RZ ;  /* 0x000000ffff0c7224 */ /* 0x000fe400078e00ff */
[----:B------:R-:W-:Y:S02]  /*9020*/  IMAD.MOV.U32 R11, RZ, RZ, 0x1f ;  /* 0x0000001fff0b7424 */ /* 0x000fe400078e00ff */
[----:B------:R-:W-:-:S07]  /*9030*/  IMAD.MOV.U32 R15, RZ, RZ, -0x1 ;  /* 0xffffffffff0f7424 */ /* 0x000fce00078e00ff */
[----:B------:R-:W-:Y:S05]  /*9040*/  WARPSYNC.COLLECTIVE R15, `(.L_x_1120) ;  /* 0x000000000f087348 */ /* 0x000fea0003c00000 */
[----:B------:R1:W2:Y:S02]  /*9050*/  SHFL.IDX P6, R14, R13, R12, R11 ;  /* 0x0000000c0d0e7389 */ /* 0x0002a400000c000b */
[----:B-12---:R-:W-:Y:S01]  /*9060*/  ENDCOLLECTIVE ;  /* 0x000000000000791b */ /* 0x006fe20003800000 */
.L_x_1120:
[----:B------:R-:W-:Y:S05]  /*9070*/  BRA `(.L_x_1121) ;  /* 0xffffff8000787947 */ /* 0x000fea000383ffff */
.L_x_1008:
[----:B--2---:R-:W-:-:S04]  /*9080*/  IMAD.U32 R7, RZ, RZ, UR36 ;  /* 0x00000024ff077e24 */ /* 0x004fc8000f8e00ff */
[----:B------:R2:W3:Y:S03]  /*9090*/  SYNCS.PHASECHK.TRANS64.TRYWAIT P0, [R7+URZ+0x36400], R11 ;  /* 0x0364000b070075a7 */ /* 0x0004e6000800017f */
[----:B---3--:R-:W-:Y:S05]  /*90a0*/  @!P0 NANOSLEEP.SYNCS 0x989680 ;  /* 0x009896800000895d */ /* 0x008fea0003900000 */
[----:B------:R-:W3:Y:S02]  /*90b0*/  @!P0 SYNCS.PHASECHK.TRANS64 P0, [R7+URZ+0x36400], R11 ;  /* 0x0364000b070085a7 */ /* 0x000ee4000800007f */
[----:B---3--:R-:W-:Y:S05]  /*90c0*/  @!P0 BRA `(.L_x_1008) ;  /* 0xfffffffc00ec8947 */ /* 0x008fea000383ffff */
[----:B------:R-:W-:Y:S05]  /*90d0*/  BRA `(.L_x_1007) ;  /* 0xffffff8000c87947 */ /* 0x000fea000383ffff */
.L_x_1012:
[----:B--2---:R2:W3:Y:S02]  /*90e0*/  SYNCS.PHASECHK.TRANS64.TRYWAIT P1, [R4+URZ+0x36410], R11 ;  /* 0x0364100b040075a7 */ /* 0x0044e4000802017f */
[----:B---3--:R-:W-:Y:S05]  /*90f0*/  @!P1 NANOSLEEP.SYNCS 0x989680 ;  /* 0x009896800000995d */ /* 0x008fea0003900000 */
[----:B------:R-:W3:Y:S02]  /*9100*/  @!P1 SYNCS.PHASECHK.TRANS64 P1, [R4+URZ+0x36410], R11 ;  /* 0x0364100b040095a7 */ /* 0x000ee4000802007f */
[----:B---3--:R-:W-:Y:S05]  /*9110*/  @!P1 BRA `(.L_x_1012) ;  /* 0xfffffffc00f09947 */ /* 0x008fea000383ffff */
[----:B------:R-:W-:Y:S05]  /*9120*/  BRA `(.L_x_1011) ;  /* 0xffffff8800707947 */ /* 0x000fea000383ffff */
.L_x_1016:
[----:B--2---:R-:W-:-:S04]  /*9130*/  IMAD.U32 R120, RZ, RZ, UR36 ;  /* 0x00000024ff787e24 */ /* 0x004fc8000f8e00ff */
[----:B------:R2:W3:Y:S03]  /*9140*/  SYNCS.PHASECHK.TRANS64.TRYWAIT P1, [R120+URZ+0x36430], R15 ;  /* 0x0364300f780075a7 */ /* 0x0004e6000802017f */
[----:B---3--:R-:W-:Y:S05]  /*9150*/  @!P1 NANOSLEEP.SYNCS 0x989680 ;  /* 0x009896800000995d */ /* 0x008fea0003900000 */
[----:B------:R-:W3:Y:S02]  /*9160*/  @!P1 SYNCS.PHASECHK.TRANS64 P1, [R120+URZ+0x36430], R15 ;  /* 0x0364300f780095a7 */ /* 0x000ee4000802007f */
[----:B---3--:R-:W-:Y:S05]  /*9170*/  @!P1 BRA `(.L_x_1016) ;  /* 0xfffffffc00ec9947 */ /* 0x008fea000383ffff */
[----:B------:R-:W-:Y:S05]  /*9180*/  BRA `(.L_x_1015) ;  /* 0xffffff90008c7947 */ /* 0x000fea000383ffff */
.L_x_1023:
[----:B------:R-:W-:Y:S01]  /*9190*/  BSSY B0, `(.L_x_1122) ;  /* 0x0000005000007945 */ /* 0x000fe20003800000 */
[----:B------:R-:W-:-:S07]  /*91a0*/  IMAD.MOV.U32 R15, RZ, RZ, -0x1 ;  /* 0xffffffffff0f7424 */ /* 0x000fce00078e00ff */
[----:B------:R-:W-:Y:S05]  /*91b0*/  WARPSYNC.COLLECTIVE R15, `(.L_x_1123) ;  /* 0x000000000f087348 */ /* 0x000fea0003c00000 */
[----:B------:R-:W-:Y:S01]  /*91c0*/  NOP ;  /* 0x0000000000007918 */ /* 0x000fe20000000000 */
[----:B------:R-:W-:Y:S01]  /*91d0*/  ENDCOLLECTIVE ;  /* 0x000000000000791b */ /* 0x000fe20003800000 */
.L_x_1123:
[----:B------:R-:W-:Y:S05]  /*91e0*/  BSYNC B0 ;  /* 0x0000000000007941 */ /* 0x000fea0003800000 */
.L_x_1122:
[----:B------:R-:W-:Y:S05]  /*91f0*/  BRA `(.L_x_1124) ;  /* 0xffffffb4006c7947 */ /* 0x000fea000383ffff */
.L_x_1032:
[----:B------:R-:W-:Y:S01]  /*9200*/  BSSY B0, `(.L_x_1125) ;  /* 0x0000005000007945 */ /* 0x000fe20003800000 */
[----:B------:R-:W-:-:S07]  /*9210*/  IMAD.MOV.U32 R15, RZ, RZ, -0x1 ;  /* 0xffffffffff0f7424 */ /* 0x000fce00078e00ff */
[----:B-1----:R-:W-:Y:S05]  /*9220*/  WARPSYNC.COLLECTIVE R15, `(.L_x_1126) ;  /* 0x000000000f087348 */ /* 0x002fea0003c00000 */
[----:B------:R-:W-:Y:S01]  /*9230*/  NOP ;  /* 0x0000000000007918 */ /* 0x000fe20000000000 */
[----:B-1----:R-:W-:Y:S01]  /*9240*/  ENDCOLLECTIVE ;  /* 0x000000000000791b */ /* 0x002fe20003800000 */
.L_x_1126:
[----:B------:R-:W-:Y:S05]  /*9250*/  BSYNC B0 ;  /* 0x0000000000007941 */ /* 0x000fea0003800000 */
.L_x_1125:
[----:B------:R-:W-:Y:S05]  /*9260*/  BRA `(.L_x_1127) ;  /* 0xffffffb800587947 */ /* 0x000fea000383ffff */
.L_x_1045:
[----:B------:R-:W-:Y:S01]  /*9270*/  BSSY B0, `(.L_x_1128) ;  /* 0x0000005000007945 */ /* 0x000fe20003800000 */
[----:B------:R-:W-:-:S07]  /*9280*/  IMAD.MOV.U32 R15, RZ, RZ, -0x1 ;  /* 0xffffffffff0f7424 */ /* 0x000fce00078e00ff */
[----:B------:R-:W-:Y:S05]  /*9290*/  WARPSYNC.COLLECTIVE R15, `(.L_x_1129) ;  /* 0x000000000f087348 */ /* 0x000fea0003c00000 */
[----:B------:R-:W-:Y:S01]  /*92a0*/  NOP ;  /* 0x0000000000007918 */ /* 0x000fe20000000000 */
[----:B------:R-:W-:Y:S01]  /*92b0*/  ENDCOLLECTIVE ;  /* 0x000000000000791b */ /* 0x000fe20003800000 */
.L_x_1129:
[----:B------:R-:W-:Y:S05]  /*92c0*/  BSYNC B0 ;  /* 0x0000000000007941 */ /* 0x000fea0003800000 */
.L_x_1128:
[----:B------:R-:W-:Y:S05]  /*92d0*/  BRA `(.L_x_1130) ;  /* 0xffffffc400247947 */ /* 0x000fea000383ffff */
.L_x_1061:
[----:B------:R-:W-:Y:S01]  /*92e0*/  BSSY B0, `(.L_x_1131) ;  /* 0x0000005000007945 */ /* 0x000fe20003800000 */
[----:B------:R-:W-:-:S07]  /*92f0*/  IMAD.MOV.U32 R15, RZ, RZ, -0x1 ;  /* 0xffffffffff0f7424 */ /* 0x000fce00078e00ff */
[----:B------:R-:W-:Y:S05]  /*9300*/  WARPSYNC.COLLECTIVE R15, `(.L_x_1132) ;  /* 0x000000000f087348 */ /* 0x000fea0003c00000 */
[----:B------:R-:W-:Y:S01]  /*9310*/  NOP ;  /* 0x0000000000007918 */ /* 0x000fe20000000000 */
[----:B------:R-:W-:Y:S01]  /*9320*/  ENDCOLLECTIVE ;  /* 0x000000000000791b */ /* 0x000fe20003800000 */
.L_x_1132:
[----:B------:R-:W-:Y:S05]  /*9330*/  BSYNC B0 ;  /* 0x0000000000007941 */ /* 0x000fea0003800000 */
.L_x_1131:
[----:B------:R-:W-:Y:S05]  /*9340*/  BRA `(.L_x_1133) ;  /* 0xffffffc800947947 */ /* 0x000fea000383ffff */
.L_x_1078:
[----:B------:R-:W-:Y:S01]  /*9350*/  BSSY B0, `(.L_x_1134) ;  /* 0x0000005000007945 */ /* 0x000fe20003800000 */
[----:B------:R-:W-:-:S07]  /*9360*/  IMAD.MOV.U32 R15, RZ, RZ, -0x1 ;  /* 0xffffffffff0f7424 */ /* 0x000fce00078e00ff */
[----:B------:R-:W-:Y:S05]  /*9370*/  WARPSYNC.COLLECTIVE R15, `(.L_x_1135) ;  /* 0x000000000f087348 */ /* 0x000fea0003c00000 */
[----:B------:R-:W-:Y:S01]  /*9380*/  NOP ;  /* 0x0000000000007918 */ /* 0x000fe20000000000 */
[----:B------:R-:W-:Y:S01]  /*9390*/  ENDCOLLECTIVE ;  /* 0x000000000000791b */ /* 0x000fe20003800000 */
.L_x_1135:
[----:B------:R-:W-:Y:S05]  /*93a0*/  BSYNC B0 ;  /* 0x0000000000007941 */ /* 0x000fea0003800000 */
.L_x_1134:
[----:B------:R-:W-:Y:S05]  /*93b0*/  BRA `(.L_x_1136) ;  /* 0xffffffd000107947 */ /* 0x000fea000383ffff */
.L_x_1095:
[----:B-1----:R1:W2:Y:S02]  /*93c0*/  SYNCS.PHASECHK.TRANS64.TRYWAIT P1, [R12+URZ+0x36420], R11 ;  /* 0x0364200b0c0075a7 */ /* 0x0022a4000802017f */
[----:B--2---:R-:W-:Y:S05]  /*93d0*/  @!P1 NANOSLEEP.SYNCS 0x989680 ;  /* 0x009896800000995d */ /* 0x004fea0003900000 */
[----:B------:R-:W2:Y:S02]  /*93e0*/  @!P1 SYNCS.PHASECHK.TRANS64 P1, [R12+URZ+0x36420], R11 ;  /* 0x0364200b0c0095a7 */ /* 0x000ea4000802007f */
[----:B--2---:R-:W-:Y:S05]  /*93f0*/  @!P1 BRA `(.L_x_1095) ;  /* 0xfffffffc00f09947 */ /* 0x004fea000383ffff */
[----:B------:R-:W-:Y:S05]  /*9400*/  BRA `(.L_x_1137) ;  /* 0xffffffdc00847947 */ /* 0x000fea000383ffff */
.L_x_1099:
[----:B-1----:R1:W2:Y:S02]  /*9410*/  SYNCS.PHASECHK.TRANS64.TRYWAIT P1, [R12+URZ+0x36438], R11 ;  /* 0x0364380b0c0075a7 */ /* 0x0022a4000802017f */
[----:B--2---:R-:W-:Y:S05]  /*9420*/  @!P1 NANOSLEEP.SYNCS 0x989680 ;  /* 0x009896800000995d */ /* 0x004fea0003900000 */
[----:B------:R-:W2:Y:S02]  /*9430*/  @!P1 SYNCS.PHASECHK.TRANS64 P1, [R12+URZ+0x36438], R11 ;  /* 0x0364380b0c0095a7 */ /* 0x000ea4000802007f */
[----:B--2---:R-:W-:Y:S05]  /*9440*/  @!P1 BRA `(.L_x_1099) ;  /* 0xfffffffc00f09947 */ /* 0x004fea000383ffff */
[----:B------:R-:W-:Y:S05]  /*9450*/  BRA `(.L_x_1138) ;  /* 0xffffffe4002c7947 */ /* 0x000fea000383ffff */
.L_x_1101:
[----:B--2---:R2:W3:Y:S02]  /*9460*/  SYNCS.PHASECHK.TRANS64.TRYWAIT P1, [R12+URZ+0x36428], R27 ;  /* 0x0364281b0c0075a7 */ /* 0x0044e4000802017f */
[----:B---3--:R-:W-:Y:S05]  /*9470*/  @!P1 NANOSLEEP.SYNCS 0x989680 ;  /* 0x009896800000995d */ /* 0x008fea0003900000 */
[----:B------:R-:W3:Y:S02]  /*9480*/  @!P1 SYNCS.PHASECHK.TRANS64 P1, [R12+URZ+0x36428], R27 ;  /* 0x0364281b0c0095a7 */ /* 0x000ee4000802007f */
[----:B---3--:R-:W-:Y:S05]  /*9490*/  @!P1 BRA `(.L_x_1101) ;  /* 0xfffffffc00f09947 */ /* 0x008fea000383ffff */
[----:B------:R-:W-:Y:S05]  /*94a0*/  BRA `(.L_x_1139) ;  /* 0xffffffe400f47947 */ /* 0x000fea000383ffff */
.L_x_1103:
[----:B--2---:R2:W3:Y:S02]  /*94b0*/  SYNCS.PHASECHK.TRANS64.TRYWAIT P1, [R12+URZ+0x36438], R28 ;  /* 0x0364381c0c0075a7 */ /* 0x0044e4000802017f */
[----:B---3--:R-:W-:Y:S05]  /*94c0*/  @!P1 NANOSLEEP.SYNCS 0x989680 ;  /* 0x009896800000995d */ /* 0x008fea0003900000 */
[----:B------:R-:W3:Y:S02]  /*94d0*/  @!P1 SYNCS.PHASECHK.TRANS64 P1, [R12+URZ+0x36438], R28 ;  /* 0x0364381c0c0095a7 */ /* 0x000ee4000802007f */
[----:B---3--:R-:W-:Y:S05]  /*94e0*/  @!P1 BRA `(.L_x_1103) ;  /* 0xfffffffc00f09947 */ /* 0x008fea000383ffff */
[----:B------:R-:W-:Y:S05]  /*94f0*/  BRA `(.L_x_1140) ;  /* 0xffffffe8008c7947 */ /* 0x000fea000383ffff */
.L_x_1105:
[----:B------:R-:W-:-:S07]  /*9500*/  SHF.L.U32 R5, R0, 0x1f, RZ ;  /* 0x0000001f00057819 */ /* 0x000fce00000006ff */
.L_x_1141:
[----:B---3--:R3:W4:Y:S02]  /*9510*/  SYNCS.PHASECHK.TRANS64.TRYWAIT P1, [R12+URZ+0x36420], R5 ;  /* 0x036420050c0075a7 */ /* 0x008724000802017f */
[----:B----4-:R-:W-:Y:S05]  /*9520*/  @!P1 NANOSLEEP.SYNCS 0x989680 ;  /* 0x009896800000995d */ /* 0x010fea0003900000 */
[----:B------:R-:W4:Y:S02]  /*9530*/  @!P1 SYNCS.PHASECHK.TRANS64 P1, [R12+URZ+0x36420], R5 ;  /* 0x036420050c0095a7 */ /* 0x000f24000802007f */
[----:B----4-:R-:W-:Y:S05]  /*9540*/  @!P1 BRA `(.L_x_1141) ;  /* 0xfffffffc00f09947 */ /* 0x010fea000383ffff */
[----:B------:R-:W-:Y:S05]  /*9550*/  BRA `(.L_x_1142) ;  /* 0xffffffec00247947 */ /* 0x000fea000383ffff */
.L_x_1108:
[----:B---3--:R3:W4:Y:S02]  /*9560*/  SYNCS.PHASECHK.TRANS64.TRYWAIT P1, [R12+URZ+0x36438], R11 ;  /* 0x0364380b0c0075a7 */ /* 0x008724000802017f */
[----:B----4-:R-:W-:Y:S05]  /*9570*/  @!P1 NANOSLEEP.SYNCS 0x989680 ;  /* 0x009896800000995d */ /* 0x010fea0003900000 */
[----:B------:R-:W4:Y:S02]  /*9580*/  @!P1 SYNCS.PHASECHK.TRANS64 P1, [R12+URZ+0x36438], R11 ;  /* 0x0364380b0c0095a7 */ /* 0x000f24000802007f */
[----:B----4-:R-:W-:Y:S05]  /*9590*/  @!P1 BRA `(.L_x_1108) ;  /* 0xfffffffc00f09947 */ /* 0x010fea000383ffff */
[----:B------:R-:W-:Y:S05]  /*95a0*/  BRA `(.L_x_1143) ;  /* 0xffffffec00d07947 */ /* 0x000fea000383ffff */
.L_x_1110:
[----:B----4-:R4:W1:Y:S02]  /*95b0*/  SYNCS.PHASECHK.TRANS64.TRYWAIT P1, [R12+URZ+0x36428], R5 ;  /* 0x036428050c0075a7 */ /* 0x010864000802017f */
[----:B-1----:R-:W-:Y:S05]  /*95c0*/  @!P1 NANOSLEEP.SYNCS 0x989680 ;  /* 0x009896800000995d */ /* 0x002fea0003900000 */
[----:B------:R-:W1:Y:S02]  /*95d0*/  @!P1 SYNCS.PHASECHK.TRANS64 P1, [R12+URZ+0x36428], R5 ;  /* 0x036428050c0095a7 */ /* 0x000e64000802007f */
[----:B-1----:R-:W-:Y:S05]  /*95e0*/  @!P1 BRA `(.L_x_1110) ;  /* 0xfffffffc00f09947 */ /* 0x002fea000383ffff */
[----:B------:R-:W-:Y:S05]  /*95f0*/  BRA `(.L_x_1144) ;  /* 0xfffffff0007c7947 */ /* 0x000fea000383ffff */
.L_x_1112:
[----:B----4-:R4:W1:Y:S02]  /*9600*/  SYNCS.PHASECHK.TRANS64.TRYWAIT P1, [R12+URZ+0x36438], R3 ;  /* 0x036438030c0075a7 */ /* 0x010864000802017f */
[----:B-1----:R-:W-:Y:S05]  /*9610*/  @!P1 NANOSLEEP.SYNCS 0x989680 ;  /* 0x009896800000995d */ /* 0x002fea0003900000 */
[----:B------:R-:W1:Y:S02]  /*9620*/  @!P1 SYNCS.PHASECHK.TRANS64 P1, [R12+URZ+0x36438], R3 ;  /* 0x036438030c0095a7 */ /* 0x000e64000802007f */
[----:B-1----:R-:W-:Y:S05]  /*9630*/  @!P1 BRA `(.L_x_1112) ;  /* 0xfffffffc00f09947 */ /* 0x002fea000383ffff */
[----:B------:R-:W-:Y:S05]  /*9640*/  BRA `(.L_x_1145) ;  /* 0xfffffff400187947 */ /* 0x000fea000383ffff */
.L_x_1114:
[----:B------:R-:W-:Y:S01]  /*9650*/  BSSY B0, `(.L_x_1146) ;  /* 0x0000006000007945 */ /* 0x000fe20003800000 */
[----:B------:R-:W-:-:S07]  /*9660*/  IMAD.MOV.U32 R15, RZ, RZ, -0x1 ;  /* 0xffffffffff0f7424 */ /* 0x000fce00078e00ff */
[----:B-123--:R-:W-:Y:S05]  /*9670*/  WARPSYNC.COLLECTIVE R15, `(.L_x_1147) ;  /* 0x000000000f0c7348 */ /* 0x00efea0003c00000 */
[----:B------:R-:W-:Y:S02]  /*9680*/  ELECT P6, UR62, PT ;  /* 0x00000000003e782f */ /* 0x000fe400038c0000 */
[----:B------:R-:W-:Y:S01]  /*9690*/  MOV R14, UR62 ;  /* 0x0000003e000e7c02 */ /* 0x000fe20008000f00 */
[----:B-123--:R-:W-:Y:S10]  /*96a0*/  ENDCOLLECTIVE ;  /* 0x000000000000791b */ /* 0x00eff40003800000 */
.L_x_1147:
[----:B------:R-:W-:Y:S05]  /*96b0*/  BSYNC B0 ;  /* 0x0000000000007941 */ /* 0x000fea0003800000 */
.L_x_1146:
[----:B------:R-:W-:Y:S05]  /*96c0*/  BRA `(.L_x_1148) ;  /* 0xfffffff400d47947 */ /* 0x000fea000383ffff */
.L_x_1116:
[----:B----4-:R4:W1:Y:S02]  /*96d0*/  SYNCS.PHASECHK.TRANS64.TRYWAIT P0, [R7+URZ], R6 ;  /* 0x00000006070075a7 */ /* 0x010864000800017f */
[----:B-1----:R-:W-:Y:S05]  /*96e0*/  @!P0 NANOSLEEP.SYNCS 0x989680 ;  /* 0x009896800000895d */ /* 0x002fea0003900000 */
[----:B------:R-:W1:Y:S02]  /*96f0*/  @!P0 SYNCS.PHASECHK.TRANS64 P0, [R7+URZ], R6 ;  /* 0x00000006070085a7 */ /* 0x000e64000800007f */
[----:B-1----:R-:W-:Y:S05]  /*9700*/  @!P0 BRA `(.L_x_1116) ;  /* 0xfffffffc00f08947 */ /* 0x002fea000383ffff */
[----:B------:R-:W-:Y:S05]  /*9710*/  BRA `(.L_x_1149) ;  /* 0xfffffff800107947 */ /* 0x000fea000383ffff */
.L_x_1117:
[----:B------:R1:W1:Y:S02]  /*9720*/  SYNCS.PHASECHK.TRANS64.TRYWAIT P0, [R5+URZ], R0 ;  /* 0x00000000050075a7 */ /* 0x000264000800017f */
[----:B-1----:R-:W-:Y:S05]  /*9730*/  @!P0 NANOSLEEP.SYNCS 0x989680 ;  /* 0x009896800000895d */ /* 0x002fea0003900000 */
[----:B------:R-:W1:Y:S02]  /*9740*/  @!P0 SYNCS.PHASECHK.TRANS64 P0, [R5+URZ], R0 ;  /* 0x00000000050085a7 */ /* 0x000e64000800007f */
[----:B-1----:R-:W-:Y:S05]  /*9750*/  @!P0 BRA `(.L_x_1117) ;  /* 0xfffffffc00f08947 */ /* 0x002fea000383ffff */
[----:B------:R-:W-:Y:S05]  /*9760*/  BRA `(.L_x_1150) ;  /* 0xfffffff800047947 */ /* 0x000fea000383ffff */
.L_x_1151:
        /* <DEDUP_REMOVED lines=9> */
.L_x_7656:


//--------------------- .text._ZN7cutlass13device_kernelIN5flash11enable_sm90INS1_16FlashAttnBwdSm90INS1_25CollectiveMainloopBwdSm90ILi2ELi1ELi1EN4cute5tupleIJNS5_1CILi1EEES8_S8_EEENS6_IJNS7_ILi64EEENS7_ILi96EEENS7_ILi192EEEEEENS_6half_tEfNS_4arch4Sm90ELb0ELb1ELb1ELb0ELb0ELb0ELb1ELb0ELi3ELi1ELi1ELi1ELb0EEENS1_21CollectiveEpilogueBwdISD_SE_SG_Li384ELb0ELb1ELi3EEENS1_19SingleTileSchedulerILb0ELb0ELb0ELi96EEEEEEEEEvNT_6ParamsE --------------------------
	.section	.text._ZN7cutlass13device_kernelIN5flash11enable_sm90INS1_16FlashAttnBwdSm90INS1_25CollectiveMainloopBwdSm90ILi2ELi1ELi1EN4cute5tupleIJNS5_1CILi1EEES8_S8_EEENS6_IJNS7_ILi64EEENS7_ILi96EEENS7_ILi192EEEEEENS_6half_tEfNS_4arch4Sm90ELb0ELb1ELb1ELb0ELb0ELb0ELb1ELb0ELi3ELi1ELi1ELi1ELb0EEENS1_21CollectiveEpilogueBwdISD_SE_SG_Li384ELb0ELb1ELi3EEENS1_19SingleTileSchedulerILb0ELb0ELb0ELi96EEEEEEEEEvNT_6ParamsE,"ax",@progbits
	.align	128
.text._ZN7cutlass13device_kernelIN5flash11enable_sm90INS1_16FlashAttnBwdSm90INS1_25CollectiveMainloopBwdSm90ILi2ELi1ELi1EN4cute5tupleIJNS5_1CILi1EEES8_S8_EEENS6_IJNS7_ILi64EEENS7_ILi96EEENS7_ILi192EEEEEENS_6half_tEfNS_4arch4Sm90ELb0ELb1ELb1ELb0ELb0ELb0ELb1ELb0ELi3ELi1ELi1ELi1ELb0EEENS1_21CollectiveEpilogueBwdISD_SE_SG_Li384ELb0ELb1ELi3EEENS1_19SingleTileSchedulerILb0ELb0ELb0ELi96EEEEEEEEEvNT_6ParamsE:
        .type           _ZN7cutlass13device_kernelIN5flash11enable_sm90INS1_16FlashAttnBwdSm90INS1_25CollectiveMainloopBwdSm90ILi2ELi1ELi1EN4cute5tupleIJNS5_1CILi1EEES8_S8_EEENS6_IJNS7_ILi64EEENS7_ILi96EEENS7_ILi192EEEEEENS_6half_tEfNS_4arch4Sm90ELb0ELb1ELb1ELb0ELb0ELb0ELb1ELb0ELi3ELi1ELi1ELi1ELb0EEENS1_21CollectiveEpilogueBwdISD_SE_SG_Li384ELb0ELb1ELi3EEENS1_19SingleTileSchedulerILb0ELb0ELb0ELi96EEEEEEEEEvNT_6ParamsE,@function
        .size           _ZN7cutlass13device_kernelIN5flash11enable_sm90INS1_16FlashAttnBwdSm90INS1_25CollectiveMainloopBwdSm90ILi2ELi1ELi1EN4cute5tupleIJNS5_1CILi1EEES8_S8_EEENS6_IJNS7_ILi64EEENS7_ILi96EEENS7_ILi192EEEEEENS_6half_tEfNS_4arch4Sm90ELb0ELb1ELb1ELb0ELb0ELb0ELb1ELb0ELi3ELi1ELi1ELi1ELb0EEENS1_21CollectiveEpilogueBwdISD_SE_SG_Li384ELb0ELb1ELi3EEENS1_19SingleTileSchedulerILb0ELb0ELb0ELi96EEEEEEEEEvNT_6ParamsE,(.L_x_7657 - _ZN7cutlass13device_kernelIN5flash11enable_sm90INS1_16FlashAttnBwdSm90INS1_25CollectiveMainloopBwdSm90ILi2ELi1ELi1EN4cute5tupleIJNS5_1CILi1EEES8_S8_EEENS6_IJNS7_ILi64EEENS7_ILi96EEENS7_ILi192EEEEEENS_6half_tEfNS_4arch4Sm90ELb0ELb1ELb1ELb0ELb0ELb0ELb1ELb0ELi3ELi1ELi1ELi1ELb0EEENS1_21CollectiveEpilogueBwdISD_SE_SG_Li384ELb0ELb1ELi3EEENS1_19SingleTileSchedulerILb0ELb0ELb0ELi96EEEEEEEEEvNT_6ParamsE)
        .other          _ZN7cutlass13device_kernelIN5flash11enable_sm90INS1_16FlashAttnBwdSm90INS1_25CollectiveMainloopBwdSm90ILi2ELi1ELi1EN4cute5tupleIJNS5_1CILi1EEES8_S8_EEENS6_IJNS7_ILi64EEENS7_ILi96EEENS7_ILi192EEEEEENS_6half_tEfNS_4arch4Sm90ELb0ELb1ELb1ELb0ELb0ELb0ELb1ELb0ELi3ELi1ELi1ELi1ELb0EEENS1_21CollectiveEpilogueBwdISD_SE_SG_Li384ELb0ELb1ELi3EEENS1_19SingleTileSchedulerILb0ELb0ELb0ELi96EEEEEEEEEvNT_6ParamsE,@"STO_CUDA_ENTRY STV_DEFAULT"
_ZN7cutlass13device_kernelIN5flash11enable_sm90INS1_16FlashAttnBwdSm90INS1_25CollectiveMainloopBwdSm90ILi2ELi1ELi1EN4cute5tupleIJNS5_1CILi1EEES8_S8_EEENS6_IJNS7_ILi64EEENS7_ILi96EEENS7_ILi192EEEEEENS_6half_tEfNS_4arch4Sm90ELb0ELb1ELb1ELb0ELb0ELb0ELb1ELb0ELi3ELi1ELi1ELi1ELb0EEENS1_21CollectiveEpilogueBwdISD_SE_SG_Li384ELb0ELb1ELi3EEENS1_19SingleTileSchedulerILb0ELb0ELb0ELi96EEEEEEEEEvNT_6ParamsE:
[----:B------:R-:W1:Y:S02]  /*0000*/  LDC R1, c[0x0][0x28] ;  /* 0x00000a00ff017b82 */ /* 0x000e640000000800 */
[----:B-1----:R-:W-:Y:S01]  /*0010*/  VIADD R1, R1, 0xfffffff0 ;  /* 0xfffffff001017836 */ /* 0x002fe20000000000 */
[----:B------:R-:W1:Y:S01]  /*0020*/  S2R R3, SR_TID.X ;  /* 0x0000000000037919 */ /* 0x000e620000002100 */
[----:B------:R-:W-:Y:S01]  /*0030*/  ELECT P0, URZ, PT ;  /* 0x00000000003f782f */ /* 0x000fe20003800000 */
[----:B------:R-:W-:Y:S01]  /*0040*/  BSSY B0, `(.L_x_1152) ;  /* 0x000001a000007945 */ /* 0x000fe20003800000 */
[--C-:B-1----:R-:W-:Y:S02]  /*0050*/  SHF.R.U32.HI R0, RZ, 0x5, R3.reuse ;  /* 0x00000005ff007819 */ /* 0x102fe40000011603 */
[----:B------:R-:W-:-:S03]  /*0060*/  SHF.R.U32.HI R3, RZ, 0x7, R3 ;  /* 0x00000007ff037819 */ /* 0x000fc60000011603 */
        /* <DEDUP_REMOVED lines=23> */
.L_x_1153:
[----:B------:R-:W-:Y:S05]  /*01e0*/  BSYNC B0 ;  /* 0x0000000000007941 */ /* 0x000fea0003800000 */
.L_x_1152:
[----:B------:R-:W-:Y:S01]  /*01f0*/  VOTEU.ANY UP0, P0 ;  /* 0x00000000003f7886 */ /* 0x000fe20000000100 */
[----:B------:R-:W1:Y:S01]  /*0200*/  SHFL.IDX PT, R3, R3, RZ, 0x1f ;  /* 0x00001fff03037589 */ /* 0x000e6200000e0000 */
[----:B------:R-:W-:Y:S01]  /*0210*/  UMOV UR4, 0x1 ;  /* 0x0000000100047882 */ /* 0x000fe20000000000 */
[----:B------:R-:W-:Y:S01]  /*0220*/  VOTEU.ANY UP1, P0 ;  /* 0x00000000003f7886 */ /* 0x000fe20000020100 */
[----:B------:R-:W-:Y:S01]  /*0230*/  UMOV UR38, 0x1 ;  /* 0x0000000100267882 */ /* 0x000fe20000000000 */
[----:B------:R-:W2:Y:S01]  /*0240*/  @UP0 S2UR UR7, SR_CgaCtaId ;  /* 0x00000000000709c3 */ /* 0x000ea20000008800 */
[----:B------:R-:W3:Y:S01]  /*0250*/  SHFL.IDX PT, R2, R0, RZ, 0x1f ;  /* 0x00001fff00027589 */ /* 0x000ee200000e0000 */
[----:B------:R-:W-:Y:S01]  /*0260*/  @UP0 UMOV UR6, 0x400 ;  /* 0x0000040000060882 */ /* 0x000fe20000000000 */
[----:B------:R-:W-:-:S04]  /*0270*/  @UP0 UIADD3 UR4, -UR4, 0x100000, URZ ;  /* 0x0010000004040890 */ /* 0x000fc8000fffe13f */
[----:B------:R-:W-:Y:S02]  /*0280*/  @UP0 USHF.L.U32 UR5, UR4, 0xb, URZ ;  /* 0x0000000b04050899 */ /* 0x000fe4000800063f */
[----:B------:R-:W-:Y:S01]  /*0290*/  @UP0 USHF.L.U32 UR4, UR4, 0x1, URZ ;  /* 0x0000000104040899 */ /* 0x000fe2000800063f */
[----:B-1----:R-:W-:Y:S01]  /*02a0*/  R2UR UR8, R3 ;  /* 0x00000000030872ca */ /* 0x002fe200000e0000 */
[----:B--2---:R-:W-:Y:S01]  /*02b0*/  @UP0 ULEA UR6, UR7, UR6, 0x18 ;  /* 0x0000000607060291 */ /* 0x004fe2000f8ec03f */
[----:B---3--:R-:W-:-:S11]  /*02c0*/  ISETP.NE.AND P1, PT, R2, RZ, PT ;  /* 0x000000ff0200720c */ /* 0x008fd60003f25270 */
[----:B------:R-:W-:Y:S01]  /*02d0*/  UISETP.NE.AND UP0, UPT, UR8, URZ, UPT ;  /* 0x0000003f0800728c */ /* 0x000fe2000bf05270 */
[----:B------:R-:W1:Y:S02]  /*02e0*/  FENCE.VIEW.ASYNC.S ;  /* 0x00000000000073c6 */ /* 0x000e640000000000 */
[----:B-1----:R1:W2:Y:S01]  /*02f0*/  @UP1 SYNCS.EXCH.64 URZ, [UR6+0x36400], UR4 ;  /* 0x03640004063f15b2 */ /* 0x0022a20008000100 */
[----:B------:R-:W-:Y:S01]  /*0300*/  USEL UR38, UR38, 0x2, !UP0 ;  /* 0x0000000226267887 */ /* 0x000fe2000c000000 */
[----:B------:R-:W-:Y:S11]  /*0310*/  @P1 BRA `(.L_x_1154) ;  /* 0x0000000000481947 */ /* 0x000ff60003800000 */
[----:B-1----:R-:W1:Y:S01]  /*0320*/  S2UR UR5, SR_CgaCtaId ;  /* 0x00000000000579c3 */ /* 0x002e620000008800 */
        /* <DEDUP_REMOVED lines=15> */
[----:B------:R3:W1:Y:S02]  /*0420*/  SYNCS.EXCH.64 URZ, [UR8+0x36428], UR4 ;  /* 0x03642804083f75b2 */ /* 0x0006640008000100 */
[----:B---3--:R-:W-:Y:S01]  /*0430*/  NOP ;  /* 0x0000000000007918 */ /* 0x008fe20000000000 */
.L_x_1154:
        /* <DEDUP_REMOVED lines=20> */
.L_x_1155:
[----:B------:R-:W-:Y:S01]  /*0580*/  PLOP3.LUT P0, PT, PT, PT, UP0, 0x80, 0x0 ;  /* 0x000000000000781c */ /* 0x000fe20003f0f008 */
[----:B------:R-:W-:Y:S01]  /*0590*/  NOP ;  /* 0x0000000000007918 */ /* 0x000fe20000000000 */
[----:B-12-4-:R-:W-:Y:S11]  /*05a0*/  BAR.SYNC.DEFER_BLOCKING 0x0 ;  /* 0x0000000000007b1d */ /* 0x016ff60000010000 */
[----:B------:R-:W-:Y:S05]  /*05b0*/  @!P0 BRA `(.L_x_1156) ;  /* 0x0000005c00608947 */ /* 0x000fea0003800000 */
.L_x_1157:
        /* <DEDUP_REMOVED lines=14> */
[----:B------:R-:W1:Y:S01]  /*06a0*/  S2UR UR7, SR_CTAID.X ;  /* 0x00000000000779c3 */ /* 0x000e620000002500 */
[----:B------:R-:W-:Y:S01]  /*06b0*/  ULDC UR8, c[0x0][0x280] ;  /* 0x0000a00000087ab9 */ /* 0x000fe20000000800 */
[----:B------:R-:W-:Y:S01]  /*06c0*/  ULDC UR6, c[0x0][0x290] ;  /* 0x0000a40000067ab9 */ /* 0x000fe20000000800 */
[----:B------:R-:W-:Y:S01]  /*06d0*/  ULDC UR4, c[0x0][0x74c] ;  /* 0x0001d30000047ab9 */ /* 0x000fe20000000800 */
        /* <DEDUP_REMOVED lines=19> */
[----:B------:R-:W-:Y:S01]  /*0810*/  CS2R R34, SRZ ;  /* 0x0000000000227805 */ /* 0x000fe2000001ff00 */
[----:B-1----:R-:W-:Y:S02]  /*0820*/  UIMAD UR5, UR7, 0x60, UR8 ;  /* 0x00000060070578a4 */ /* 0x002fe4000f8e0208 */
[----:B------:R-:W-:Y:S02]  /*0830*/  ISETP.LE.AND P1, PT, RZ, UR7, PT ;  /* 0x00000007ff007c0c */ /* 0x000fe4000bf23270 */
[----:B------:R-:W-:-:S02]  /*0840*/  CS2R R32, SRZ ;  /* 0x0000000000207805 */ /* 0x000fc4000001ff00 */
[----:B------:R-:W-:Y:S01]  /*0850*/  CS2R R30, SRZ ;  /* 0x00000000001e7805 */ /* 0x000fe2000001ff00 */
[----:B------:R-:W-:Y:S01]  /*0860*/  UIADD3 UR4, -UR4, UR5, -UR6 ;  /* 0x0000000504047290 */ /* 0x000fe2000fffe906 */
[----:B------:R-:W-:Y:S02]  /*0870*/  CS2R R28, SRZ ;  /* 0x00000000001c7805 */ /* 0x000fe4000001ff00 */
[----:B------:R-:W-:Y:S02]  /*0880*/  CS2R R26, SRZ ;  /* 0x00000000001a7805 */ /* 0x000fe4000001ff00 */
[----:B------:R-:W-:Y:S01]  /*0890*/  CS2R R24, SRZ ;  /* 0x0000000000187805 */ /* 0x000fe2000001ff00 */
[----:B------:R-:W-:Y:S01]  /*08a0*/  USHF.R.S32.HI UR5, URZ, 0x1f, UR4 ;  /* 0x0000001f3f057899 */ /* 0x000fe20008011404 */
[----:B------:R-:W-:Y:S02]  /*08b0*/  CS2R R118, SRZ ;  /* 0x0000000000767805 */ /* 0x000fe4000001ff00 */
[----:B------:R-:W-:-:S02]  /*08c0*/  CS2R R116, SRZ ;  /* 0x0000000000747805 */ /* 0x000fc4000001ff00 */
[----:B------:R-:W-:Y:S01]  /*08d0*/  CS2R R114, SRZ ;  /* 0x0000000000727805 */ /* 0x000fe2000001ff00 */
[----:B------:R-:W-:Y:S01]  /*08e0*/  ULEA.HI UR5, UR5, UR4, URZ, 0x6 ;  /* 0x0000000405057291 */ /* 0x000fe2000f8f303f */
[----:B------:R-:W-:Y:S01]  /*08f0*/  CS2R R112, SRZ ;  /* 0x0000000000707805 */ /* 0x000fe2000001ff00 */
[----:B------:R-:W-:Y:S01]  /*0900*/  UIADD3 UR4, UR8, 0x3f, URZ ;  /* 0x0000003f08047890 */ /* 0x000fe2000fffe03f */
[----:B------:R-:W-:Y:S01]  /*0910*/  CS2R R110, SRZ ;  /* 0x00000000006e7805 */ /* 0x000fe2000001ff00 */
[----:B------:R-:W-:Y:S01]  /*0920*/  USHF.R.S32.HI UR6, URZ, 0x6, UR5 ;  /* 0x000000063f067899 */ /* 0x000fe20008011405 */
[----:B------:R-:W-:Y:S01]  /*0930*/  CS2R R108, SRZ ;  /* 0x00000000006c7805 */ /* 0x000fe2000001ff00 */
[----:B------:R-:W-:Y:S01]  /*0940*/  USHF.R.S32.HI UR5, URZ, 0x1f, UR4 ;  /* 0x0000001f3f057899 */ /* 0x000fe20008011404 */
[----:B------:R-:W-:Y:S01]  /*0950*/  CS2R R106, SRZ ;  /* 0x00000000006a7805 */ /* 0x000fe2000001ff00 */
[----:B------:R-:W-:Y:S01]  /*0960*/  UISETP.LT.AND UP0, UPT, URZ, UR6, UPT ;  /* 0x000000063f00728c */ /* 0x000fe2000bf01270 */
[----:B------:R-:W-:Y:S01]  /*0970*/  CS2R R104, SRZ ;  /* 0x0000000000687805 */ /* 0x000fe2000001ff00 */
[----:B------:R-:W-:Y:S01]  /*0980*/  ULEA.HI UR5, UR5, UR4, URZ, 0x6 ;  /* 0x0000000405057291 */ /* 0x000fe2000f8f303f */
[----:B------:R-:W-:Y:S01]  /*0990*/  CS2R R102, SRZ ;  /* 0x0000000000667805 */ /* 0x000fe2000001ff00 */
[----:B------:R-:W-:Y:S01]  /*09a0*/  USEL UR39, URZ, UR6, !UP0 ;  /* 0x000000063f277287 */ /* 0x000fe2000c000000 */
[----:B------:R-:W-:Y:S01]  /*09b0*/  CS2R R100, SRZ ;  /* 0x0000000000647805 */ /* 0x000fe2000001ff00 */
[----:B------:R-:W-:Y:S01]  /*09c0*/  USHF.R.S32.HI UR36, URZ, 0x6, UR5 ;  /* 0x000000063f247899 */ /* 0x000fe20008011405 */
[----:B------:R-:W-:-:S02]  /*09d0*/  CS2R R98, SRZ ;  /* 0x0000000000627805 */ /* 0x000fc4000001ff00 */
[----:B------:R-:W-:Y:S02]  /*09e0*/  CS2R R96, SRZ ;  /* 0x0000000000607805 */ /* 0x000fe4000001ff00 */
[----:B------:R-:W-:Y:S02]  /*09f0*/  CS2R R94, SRZ ;  /* 0x00000000005e7805 */ /* 0x000fe4000001ff00 */
[----:B------:R-:W-:Y:S02]  /*0a00*/  CS2R R92, SRZ ;  /* 0x00000000005c7805 */ /* 0x000fe4000001ff00 */
[----:B------:R-:W-:Y:S02]  /*0a10*/  CS2R R90, SRZ ;  /* 0x00000000005a7805 */ /* 0x000fe4000001ff00 */
[----:B------:R-:W-:Y:S02]  /*0a20*/  CS2R R88, SRZ ;  /* 0x0000000000587805 */ /* 0x000fe4000001ff00 */
[----:B------:R-:W-:-:S02]  /*0a30*/  CS2R R86, SRZ ;  /* 0x0000000000567805 */ /* 0x000fc4000001ff00 */
[----:B------:R-:W-:Y:S01]  /*0a40*/  CS2R R84, SRZ ;  /* 0x0000000000547805 */ /* 0x000fe2000001ff00 */
[----:B------:R-:W-:Y:S01]  /*0a50*/  IMAD.MOV.U32 R83, RZ, RZ, RZ ;  /* 0x000000ffff537224 */ /* 0x000fe200078e00ff */
[----:B------:R-:W-:Y:S06]  /*0a60*/  @!P1 BRA `(.L_x_1158) ;  /* 0x0000000000289947 */ /* 0x000fec0003800000 */
[----:B------:R-:W-:Y:S01]  /*0a70*/  UIMAD UR4, UR7, 0x60, UR8 ;  /* 0x00000060070478a4 */ /* 0x000fe2000f8e0208 */
[----:B------:R-:W-:-:S03]  /*0a80*/  ULDC UR5, c[0x0][0x290] ;  /* 0x0000a40000057ab9 */ /* 0x000fc60000000800 */
[----:B------:R-:W-:-:S03]  /*0a90*/  UIADD3 UR4, -UR5, 0x9f, UR4 ;  /* 0x0000009f05047890 */ /* 0x000fc6000fffe104 */
[----:B------:R-:W-:Y:S02]  /*0aa0*/  ULDC UR5, c[0x0][0x748] ;  /* 0x0001d20000057ab9 */ /* 0x000fe40000000800 */
[----:B------:R-:W-:-:S04]  /*0ab0*/  UIADD3 UR4, UR4, UR5, URZ ;  /* 0x0000000504047290 */ /* 0x000fc8000fffe03f */
[----:B------:R-:W-:-:S04]  /*0ac0*/  USHF.R.S32.HI UR5, URZ, 0x1f, UR4 ;  /* 0x0000001f3f057899 */ /* 0x000fc80008011404 */
[----:B------:R-:W-:-:S04]  /*0ad0*/  ULEA.HI UR5, UR5, UR4, URZ, 0x6 ;  /* 0x0000000405057291 */ /* 0x000fc8000f8f303f */
[----:B------:R-:W-:-:S04]  /*0ae0*/  USHF.R.S32.HI UR5, URZ, 0x6, UR5 ;  /* 0x000000063f057899 */ /* 0x000fc80008011405 */
[----:B------:R-:W-:-:S04]  /*0af0*/  UISETP.LT.AND UP0, UPT, UR36, UR5, UPT ;  /* 0x000000052400728c */ /* 0x000fc8000bf01270 */
[----:B------:R-:W-:-:S12]  /*0b00*/  USEL UR36, UR36, UR5, UP0 ;  /* 0x0000000524247287 */ /* 0x000fd80008000000 */
.L_x_1158:
[----:B------:R-:W-:Y:S01]  /*0b10*/  UISETP.GT.AND UP0, UPT, UR36, UR39, UPT ;  /* 0x000000272400728c */ /* 0x000fe2000bf04270 */
[----:B------:R-:W-:Y:S01]  /*0b20*/  IMAD.MOV.U32 R82, RZ, RZ, RZ ;  /* 0x000000ffff527224 */ /* 0x000fe200078e00ff */
[----:B------:R-:W-:Y:S02]  /*0b30*/  CS2R R80, SRZ ;  /* 0x0000000000507805 */ /* 0x000fe4000001ff00 */
[----:B------:R-:W-:Y:S02]  /*0b40*/  CS2R R78, SRZ ;  /* 0x00000000004e7805 */ /* 0x000fe4000001ff00 */
[----:B------:R-:W-:Y:S02]  /*0b50*/  CS2R R76, SRZ ;  /* 0x00000000004c7805 */ /* 0x000fe4000001ff00 */
[----:B------:R-:W-:Y:S02]  /*0b60*/  CS2R R74, SRZ ;  /* 0x00000000004a7805 */ /* 0x000fe4000001ff00 */
[----:B------:R-:W-:-:S02]  /*0b70*/  PLOP3.LUT P1, PT, PT, PT, UP0, 0x80, 0x0 ;  /* 0x000000000000781c */ /* 0x000fc40003f2f008 */
[----:B------:R-:W-:-:S11]  /*0b80*/  CS2R R72, SRZ ;  /* 0x0000000000487805 */ /* 0x000fd6000001ff00 */
[----:B------:R-:W-:Y:S05]  /*0b90*/  @!P1 BRA `(.L_x_1159) ;  /* 0x0000003800909947 */ /* 0x000fea0003800000 */
[----:B------:R-:W1:Y:S01]  /*0ba0*/  S2UR UR4, SR_CgaCtaId ;  /* 0x00000000000479c3 */ /* 0x000e620000008800 */
[----:B------:R-:W-:Y:S01]  /*0bb0*/  UMOV UR37, 0x400 ;  /* 0x0000040000257882 */ /* 0x000fe20000000000 */
[----:B------:R-:W-:Y:S01]  /*0bc0*/  ULDC UR43, c[0x0][0x290] ;  /* 0x0000a400002b7ab9 */ /* 0x000fe20000000800 */
[----:B------:R-:W-:Y:S01]  /*0bd0*/  ULDC UR44, c[0x0][0x750] ;  /* 0x0001d400002c7ab9 */ /* 0x000fe20000000800 */
[----:B------:R-:W-:Y:S01]  /*0be0*/  ULDC UR45, c[0x0][0x75c] ;  /* 0x0001d700002d7ab9 */ /* 0x000fe20000000800 */
[----:B------:R-:W-:Y:S01]  /*0bf0*/  ULDC UR46, c[0x0][0x744] ;  /* 0x0001d100002e7ab9 */ /* 0x000fe20000000800 */
[----:B------:R-:W-:Y:S01]  /*0c00*/  ULDC.64 UR40, c[0x0][0x748] ;  /* 0x0001d20000287ab9 */ /* 0x000fe20000000a00 */
        /* <DEDUP_REMOVED lines=21> */
.L_x_1161:
        /* <DEDUP_REMOVED lines=15> */
.L_x_1160:
        /* <DEDUP_REMOVED lines=20> */
.L_x_1163:
        /* <DEDUP_REMOVED lines=15> */
.L_x_1162:
        /* <DEDUP_REMOVED lines=8> */
.L_x_1283:
[----:B------:R-:W-:Y:S02]  /*1100*/  SHF.L.U32 R10, RZ, 0x1f, RZ ;  /* 0x0000001fff0a7819 */ /* 0x000fe400000006ff */
[CC--:B------:R-:W-:Y:S02]  /*1110*/  LEA.HI R4, R3.reuse, R0.reuse, RZ, 0x4 ;  /* 0x0000000003047211 */ /* 0x0c0fe400078f20ff */
[----:B------:R-:W3:Y:S01]  /*1120*/  SYNCS.PHASECHK.TRANS64.TRYWAIT P0, [UR37+0x36400], R10 ;  /* 0x0364000aff0075a7 */ /* 0x000ee20008000165 */
[----:B------:R-:W-:Y:S01]  /*1130*/  LEA.HI R6, R3, R0, RZ, 0x5 ;  /* 0x0000000003067211 */ /* 0x000fe200078f28ff */
[----:B--2---:R-:W-:Y:S01]  /*1140*/  IMAD.HI R3, R14, 0x55555556, RZ ;  /* 0x555555560e037827 */ /* 0x004fe200078e02ff */
[----:B------:R-:W-:Y:S02]  /*1150*/  LOP3.LUT R7, R4, 0xfffffff0, RZ, 0xc0, !PT ;  /* 0xfffffff004077812 */ /* 0x000fe400078ec0ff */
[--C-:B------:R-:W-:Y:S02]  /*1160*/  SHF.R.S32.HI R9, RZ, 0x5, R6.reuse ;  /* 0x00000005ff097819 */ /* 0x100fe40000011406 */
[----:B------:R-:W-:Y:S01]  /*1170*/  SHF.R.S32.HI R6, RZ, 0x1f, R6 ;  /* 0x0000001fff067819 */ /* 0x000fe20000011406 */
[----:B------:R-:W-:Y:S01]  /*1180*/  IMAD.IADD R7, R0, 0x1, -R7 ;  /* 0x0000000100077824 */ /* 0x000fe200078e0a07 */
[----:B------:R-:W-:-:S02]  /*1190*/  LOP3.LUT R5, R2, 0xffffff80, RZ, 0xc0, !PT ;  /* 0xffffff8002057812 */ /* 0x000fc400078ec0ff */
[----:B------:R-:W-:Y:S02]  /*11a0*/  LEA.HI R3, R3, R3, RZ, 0x1 ;  /* 0x0000000303037211 */ /* 0x000fe400078f08ff */
[----:B------:R-:W-:Y:S01]  /*11b0*/  LEA.HI R6, R6, R9, RZ, 0x2 ;  /* 0x0000000906067211 */ /* 0x000fe200078f10ff */
[----:B------:R-:W-:Y:S01]  /*11c0*/  IMAD.IADD R0, R0, 0x1, -R5 ;  /* 0x0000000100007824 */ /* 0x000fe200078e0a05 */
[----:B------:R-:W-:Y:S01]  /*11d0*/  LEA.HI R2, R7, R7, RZ, 0x1 ;  /* 0x0000000707027211 */ /* 0x000fe200078f08ff */
[----:B------:R-:W-:Y:S01]  /*11e0*/  IMAD R8, R3, -0x3, R14 ;  /* 0xfffffffd03087824 */ /* 0x000fe200078e020e */
[----:B------:R-:W-:Y:S01]  /*11f0*/  LOP3.LUT R6, R6, 0x3ffffc, RZ, 0xc0, !PT ;  /* 0x003ffffc06067812 */ /* 0x000fe200078ec0ff */
[----:B---3--:R-:W-:Y:S06]  /*1200*/  @P0 BRA `(.L_x_1165) ;  /* 0x0000000000080947 */ /* 0x008fec0003800000 */
[----:B------:R-:W2:Y:S02]  /*1210*/  SYNCS.PHASECHK.TRANS64.TRYWAIT P0, [UR37+0x36400], R10 ;  /* 0x0364000aff0075a7 */ /* 0x000ea40008000165 */
[----:B--2---:R-:W-:Y:S05]  /*1220*/  @!P0 BRA `(.L_x_1166) ;  /* 0x0000008800088947 */ /* 0x004fea0003800000 */
.L_x_1165:
[----:B------:R-:W-:Y:S01]  /*1230*/  IMAD.IADD R12, R9, 0x1, -R6 ;  /* 0x00000001090c7824 */ /* 0x000fe200078e0a06 */
[--C-:B------:R-:W-:Y:S01]  /*1240*/  SHF.R.S32.HI R5, RZ, 0x1, R2.reuse ;  /* 0x00000001ff057819 */ /* 0x100fe20000011402 */
[C---:B------:R-:W-:Y:S01]  /*1250*/  IMAD.HI R11, R13.reuse, 0x55555556, RZ ;  /* 0x555555560d0b7827 */ /* 0x040fe200078e02ff */
[----:B------:R-:W-:Y:S01]  /*1260*/  SHF.R.S32.HI R6, RZ, 0x1f, R2 ;  /* 0x0000001fff067819 */ /* 0x000fe20000011402 */
[----:B------:R-:W-:Y:S01]  /*1270*/  ULDC UR4, c[0x0][0x290] ;  /* 0x0000a40000047ab9 */ /* 0x000fe20000000800 */
[----:B--2---:R-:W-:Y:S01]  /*1280*/  SHF.R.S32.HI R10, RZ, 0x1f, R7 ;  /* 0x0000001fff0a7819 */ /* 0x004fe20000011407 */
[----:B------:R-:W-:Y:S01]  /*1290*/  IMAD R15, R13, 0x400, R0 ;  /* 0x000004000d0f7824 */ /* 0x000fe200078e0200 */
[----:B------:R-:W-:Y:S01]  /*12a0*/  LEA.HI R6, R6, R5, RZ, 0x2 ;  /* 0x0000000506067211 */ /* 0x000fe200078f10ff */
[----:B------:R-:W-:Y:S01]  /*12b0*/  ULDC UR5, c[0x0][0x280] ;  /* 0x0000a00000057ab9 */ /* 0x000fe20000000800 */
[----:B------:R-:W-:Y:S02]  /*12c0*/  LEA.HI R10, R10, R7, RZ, 0x3 ;  /* 0x000000070a0a7211 */ /* 0x000fe400078f18ff */
[----:B------:R-:W-:-:S02]  /*12d0*/  CS2R R70, SRZ ;  /* 0x0000000000467805 */ /* 0x000fc4000001ff00 */
[----:B------:R-:W-:Y:S02]  /*12e0*/  LOP3.LUT R2, R2, 0x7fffffe, RZ, 0xc0, !PT ;  /* 0x07fffffe02027812 */ /* 0x000fe400078ec0ff */
[----:B------:R-:W-:Y:S02]  /*12f0*/  CS2R R68, SRZ ;  /* 0x0000000000447805 */ /* 0x000fe4000001ff00 */
[----:B------:R-:W-:Y:S01]  /*1300*/  LOP3.LUT R6, R6, 0xfffffffc, RZ, 0xc0, !PT ;  /* 0xfffffffc06067812 */ /* 0x000fe200078ec0ff */
[----:B------:R-:W-:Y:S01]  /*1310*/  IMAD.SHL.U32 R10, R10, 0x20, RZ ;  /* 0x000000200a0a7824 */ /* 0x000fe200078e00ff */
[----:B------:R-:W-:Y:S01]  /*1320*/  SHF.R.S32.HI R3, RZ, 0x1f, R0 ;  /* 0x0000001fff037819 */ /* 0x000fe20000011400 */
[----:B------:R-:W-:Y:S01]  /*1330*/  IMAD.IADD R9, R7, 0x1, -R2 ;  /* 0x0000000107097824 */ /* 0x000fe200078e0a02 */
[----:B------:R-:W-:Y:S01]  /*1340*/  LEA.HI R14, R11, R11, RZ, 0x1 ;  /* 0x0000000b0b0e7211 */ /* 0x000fe200078f08ff */
[----:B------:R-:W-:Y:S01]  /*1350*/  IMAD.IADD R7, R5, 0x1, -R6 ;  /* 0x0000000105077824 */ /* 0x000fe200078e0a06 */
[----:B------:R-:W-:-:S02]  /*1360*/  LOP3.LUT R10, R10, 0x7fffff00, RZ, 0xc0, !PT ;  /* 0x7fffff000a0a7812 */ /* 0x000fc400078ec0ff */
[----:B------:R-:W-:Y:S02]  /*1370*/  CS2R R66, SRZ ;  /* 0x0000000000427805 */ /* 0x000fe4000001ff00 */
[----:B------:R-:W-:Y:S01]  /*1380*/  SHF.R.S32.HI R4, RZ, 0x4, R4 ;  /* 0x00000004ff047819 */ /* 0x000fe20000011404 */
[----:B------:R-:W-:Y:S01]  /*1390*/  IMAD.SHL.U32 R6, R7, 0x40, RZ ;  /* 0x0000004007067824 */ /* 0x000fe200078e00ff */
[CC--:B------:R-:W-:Y:S01]  /*13a0*/  LEA.HI R2, R3.reuse, R0.reuse, RZ, 0x2 ;  /* 0x0000000003027211 */ /* 0x0c0fe200078f10ff */
[----:B------:R-:W-:Y:S01]  /*13b0*/  IMAD R14, R14, -0x3, R13 ;  /* 0xfffffffd0e0e7824 */ /* 0x000fe200078e020d */
[----:B------:R-:W-:Y:S01]  /*13c0*/  LEA.HI R3, R3, R0, RZ, 0x5 ;  /* 0x0000000003037211 */ /* 0x000fe200078f28ff */
[----:B------:R-:W-:Y:S01]  /*13d0*/  IMAD R10, R13, 0x800, R10 ;  /* 0x000008000d0a7824 */ /* 0x000fe200078e020a */
[----:B-1----:R-:W-:Y:S01]  /*13e0*/  LOP3.LUT R13, R2, 0x7ffffffc, RZ, 0xc0, !PT ;  /* 0x7ffffffc020d7812 */ /* 0x002fe200078ec0ff */
[----:B------:R-:W-:Y:S01]  /*13f0*/  IMAD.SHL.U32 R11, R4, 0x8, RZ ;  /* 0x00000008040b7824 */ /* 0x000fe200078e00ff */
[----:B------:R-:W-:Y:S01]  /*1400*/  LOP3.LUT R6, R6, 0xc0, RZ, 0xc0, !PT ;  /* 0x000000c006067812 */ /* 0x000fe200078ec0ff */
[----:B------:R-:W-:Y:S01]  /*1410*/  IMAD R9, R9, 0x20, R10 ;  /* 0x0000002009097824 */ /* 0x000fe200078e020a */
[----:B------:R-:W-:Y:S01]  /*1420*/  SHF.R.S32.HI R4, RZ, 0x2, R2 ;  /* 0x00000002ff047819 */ /* 0x000fe20000011402 */
[----:B------:R-:W-:Y:S01]  /*1430*/  IMAD.IADD R13, R0, 0x1, -R13 ;  /* 0x00000001000d7824 */ /* 0x000fe200078e0a0d */
[----:B------:R-:W-:Y:S01]  /*1440*/  LOP3.LUT R11, R6, 0x8, R11, 0xf8, !PT ;  /* 0x00000008060b7812 */ /* 0x000fe200078ef80b */
[----:B------:R-:W-:Y:S01]  /*1450*/  IMAD R9, R12, 0x200, R9 ;  /* 0x000002000c097824 */ /* 0x000fe200078e0209 */
[----:B------:R-:W-:Y:S01]  /*1460*/  SHF.R.U32.HI R0, RZ, 0x3, R6 ;  /* 0x00000003ff007819 */ /* 0x000fe20000011606 */
[----:B------:R-:W-:Y:S01]  /*1470*/  IMAD R13, R14, 0x10, R13 ;  /* 0x000000100e0d7824 */ /* 0x000fe200078e020d */
[----:B------:R-:W-:Y:S01]  /*1480*/  SHF.R.S32.HI R5, RZ, 0x1f, R2 ;  /* 0x0000001fff057819 */ /* 0x000fe20000011402 */
[----:B------:R-:W-:Y:S01]  /*1490*/  IMAD.MOV.U32 R12, RZ, RZ, 0x20 ;  /* 0x00000020ff0c7424 */ /* 0x000fe200078e00ff */
[----:B------:R-:W-:Y:S01]  /*14a0*/  LOP3.LUT R0, R11, R0, RZ, 0x3c, !PT ;  /* 0x000000000b007212 */ /* 0x000fe200078e3cff */
[----:B------:R-:W-:Y:S01]  /*14b0*/  IMAD.MOV.U32 R2, RZ, RZ, RZ ;  /* 0x000000ffff027224 */ /* 0x000fe200078e00ff */
[----:B------:R-:W-:-:S02]  /*14c0*/  LEA.HI R5, R5, R4, RZ, 0x3 ;  /* 0x0000000405057211 */ /* 0x000fc400078f18ff */
[----:B------:R-:W-:Y:S02]  /*14d0*/  CS2R R64, SRZ ;  /* 0x0000000000407805 */ /* 0x000fe4000001ff00 */
[----:B------:R-:W-:Y:S01]  /*14e0*/  SHF.R.S32.HI R3, RZ, 0x5, R3 ;  /* 0x00000005ff037819 */ /* 0x000fe20000011403 */
[----:B------:R-:W-:Y:S01]  /*14f0*/  IMAD.IADD R9, R9, 0x1, R0 ;  /* 0x0000000109097824 */ /* 0x000fe200078e0200 */
[----:B------:R-:W-:Y:S01]  /*1500*/  LOP3.LUT R5, R5, 0xfffffff8, RZ, 0xc0, !PT ;  /* 0xfffffff805057812 */ /* 0x000fe200078ec0ff */
[----:B------:R-:W1:Y:S01]  /*1510*/  S2R R0, SR_CTAID.X ;  /* 0x0000000000007919 */ /* 0x000e620000002500 */
[----:B------:R-:W-:Y:S01]  /*1520*/  LOP3.LUT P0, RZ, R7, 0x2, RZ, 0xc0, !PT ;  /* 0x0000000207ff7812 */ /* 0x000fe2000780c0ff */
[----:B------:R-:W-:Y:S01]  /*1530*/  IMAD.MOV.U32 R7, RZ, RZ, RZ ;  /* 0x000000ffff077224 */ /* 0x000fe200078e00ff */
[----:B------:R-:W-:Y:S01]  /*1540*/  LEA R157, R9, UR37, 0x1 ;  /* 0x00000025099d7c11 */ /* 0x000fe2000f8e08ff */
[----:B------:R-:W-:Y:S01]  /*1550*/  IMAD.IADD R6, R4, 0x1, -R5 ;  /* 0x0000000104067824 */ /* 0x000fe200078e0a05 */
[----:B------:R-:W-:Y:S01]  /*1560*/  SEL R12, R12, 0xffffffe0, !P0 ;  /* 0xffffffe00c0c7807 */ /* 0x000fe20004000000 */
[----:B------:R-:W-:Y:S01]  /*1570*/  IMAD.MOV.U32 R4, RZ, RZ, RZ ;  /* 0x000000ffff047224 */ /* 0x000fe200078e00ff */
[----:B------:R-:W-:Y:S01]  /*1580*/  CS2R R62, SRZ ;  /* 0x00000000003e7805 */ /* 0x000fe2000001ff00 */
[----:B------:R-:W-:Y:S01]  /*1590*/  IMAD R6, R3, 0x10, R6 ;  /* 0x0000001003067824 */ /* 0x000fe200078e0206 */
[----:B------:R-:W-:Y:S01]  /*15a0*/  CS2R R60, SRZ ;  /* 0x00000000003c7805 */ /* 0x000fe2000001ff00 */
[----:B------:R-:W-:Y:S01]  /*15b0*/  IMAD.SHL.U32 R3, R13, 0x2, RZ ;  /* 0x000000020d037824 */ /* 0x000fe200078e00ff */
        /* <DEDUP_REMOVED lines=21> */
[----:B-1----:R-:W-:Y:S01]  /*1710*/  IMAD R16, R0, -0x60, RZ ;  /* 0xffffffa000107824 */ /* 0x002fe200078e02ff */
[----:B------:R-:W-:Y:S01]  /*1720*/  CS2R R112, SRZ ;  /* 0x0000000000707805 */ /* 0x000fe2000001ff00 */
[----:B------:R-:W-:Y:S01]  /*1730*/  IMAD.SHL.U32 R0, R15, 0x4, RZ ;  /* 0x000000040f007824 */ /* 0x000fe200078e00ff */
[----:B------:R-:W-:Y:S01]  /*1740*/  CS2R R110, SRZ ;  /* 0x00000000006e7805 */ /* 0x000fe2000001ff00 */
[C---:B------:R-:W-:Y:S01]  /*1750*/  IMAD.IADD R9, R16.reuse, 0x1, -R3 ;  /* 0x0000000110097824 */ /* 0x040fe200078e0a03 */
[----:B------:R-:W-:Y:S02]  /*1760*/  IADD3.X R10, R16, UR4, RZ, PT, !PT ;  /* 0x00000004100a7c10 */ /* 0x000fe4000bffe4ff */
[----:B------:R-:W-:-:S02]  /*1770*/  CS2R R108, SRZ ;  /* 0x00000000006c7805 */ /* 0x000fc4000001ff00 */
[----:B------:R-:W-:Y:S02]  /*1780*/  CS2R R106, SRZ ;  /* 0x00000000006a7805 */ /* 0x000fe4000001ff00 */
[----:B------:R-:W-:Y:S02]  /*1790*/  CS2R R104, SRZ ;  /* 0x0000000000687805 */ /* 0x000fe4000001ff00 */
[----:B------:R-:W-:Y:S02]  /*17a0*/  IADD3 R5, R10, -UR5, -R3 ;  /* 0x800000050a057c10 */ /* 0x000fe4000fffe803 */
[----:B------:R-:W-:Y:S02]  /*17b0*/  CS2R R102, SRZ ;  /* 0x0000000000667805 */ /* 0x000fe4000001ff00 */
[----:B------:R-:W-:Y:S02]  /*17c0*/  IADD3 R10, -R3, UR4, R16 ;  /* 0x00000004030a7c10 */ /* 0x000fe4000fffe110 */
[----:B------:R-:W-:-:S02]  /*17d0*/  CS2R R100, SRZ ;  /* 0x0000000000647805 */ /* 0x000fc4000001ff00 */
[----:B------:R-:W-:Y:S02]  /*17e0*/  IADD3 R3, R12, 0x30400, R157 ;  /* 0x000304000c037810 */ /* 0x000fe40007ffe09d */
[----:B------:R-:W-:Y:S02]  /*17f0*/  CS2R R98, SRZ ;  /* 0x0000000000627805 */ /* 0x000fe4000001ff00 */
[----:B------:R-:W-:Y:S01]  /*1800*/  CS2R R96, SRZ ;  /* 0x0000000000607805 */ /* 0x000fe2000001ff00 */
[----:B------:R1:W-:Y:S01]  /*1810*/  STL [R1+0x8], R10 ;  /* 0x0000080a01007387 */ /* 0x0003e20000100800 */
[----:B------:R-:W-:Y:S02]  /*1820*/  CS2R R94, SRZ ;  /* 0x00000000005e7805 */ /* 0x000fe4000001ff00 */
[----:B------:R-:W-:Y:S02]  /*1830*/  CS2R R92, SRZ ;  /* 0x00000000005c7805 */ /* 0x000fe4000001ff00 */
[----:B------:R-:W-:Y:S01]  /*1840*/  CS2R R90, SRZ ;  /* 0x00000000005a7805 */ /* 0x000fe2000001ff00 */
[----:B------:R1:W-:Y:S01]  /*1850*/  STL [R1], R3 ;  /* 0x0000000301007387 */ /* 0x0003e20000100800 */
[----:B------:R-:W-:-:S02]  /*1860*/  CS2R R88, SRZ ;  /* 0x0000000000587805 */ /* 0x000fc4000001ff00 */
[----:B------:R-:W-:Y:S02]  /*1870*/  CS2R R86, SRZ ;  /* 0x0000000000567805 */ /* 0x000fe4000001ff00 */
[----:B------:R-:W-:Y:S01]  /*1880*/  CS2R R84, SRZ ;  /* 0x0000000000547805 */ /* 0x000fe2000001ff00 */
[----:B------:R1:W-:Y:S01]  /*1890*/  STL [R1+0x4], R9 ;  /* 0x0000040901007387 */ /* 0x0003e20000100800 */
[----:B------:R-:W-:Y:S02]  /*18a0*/  CS2R R82, SRZ ;  /* 0x0000000000527805 */ /* 0x000fe4000001ff00 */
[----:B------:R-:W-:Y:S02]  /*18b0*/  CS2R R80, SRZ ;  /* 0x0000000000507805 */ /* 0x000fe4000001ff00 */
[----:B------:R-:W-:Y:S02]  /*18c0*/  CS2R R78, SRZ ;  /* 0x00000000004e7805 */ /* 0x000fe4000001ff00 */
[----:B------:R-:W-:-:S02]  /*18d0*/  CS2R R76, SRZ ;  /* 0x00000000004c7805 */ /* 0x000fc4000001ff00 */
[----:B------:R-:W-:Y:S02]  /*18e0*/  CS2R R74, SRZ ;  /* 0x00000000004a7805 */ /* 0x000fe4000001ff00 */
[----:B------:R-:W-:Y:S02]  /*18f0*/  CS2R R72, SRZ ;  /* 0x0000000000487805 */ /* 0x000fe4000001ff00 */
[----:B-1----:R-:W-:-:S07]  /*1900*/  LEA R0, R0, UR37, 0x2 ;  /* 0x0000002500007c11 */ /* 0x002fce000f8e10ff */
.L_x_1185:
[----:B------:R-:W-:Y:S01]  /*1910*/  IMAD.U32 R3, RZ, RZ, UR38 ;  /* 0x00000026ff037e24 */ /* 0x000fe2000f8e00ff */
[----:B------:R-:W-:Y:S05]  /*1920*/  YIELD ;  /* 0x0000000000007946 */ /* 0x000fea0003800000 */
[----:B------:R-:W-:-:S04]  /*1930*/  LOP3.LUT R3, R3, 0x1, RZ, 0xfc, !PT ;  /* 0x0000000103037812 */ /* 0x000fc800078efcff */
[----:B------:R-:W-:-:S13]  /*1940*/  ISETP.NE.AND P0, PT, R3, 0x3, PT ;  /* 0x000000030300780c */ /* 0x000fda0003f05270 */
[----:B------:R-:W-:Y:S05]  /*1950*/  @!P0 BRA `(.L_x_1167) ;  /* 0x0000000000048947 */ /* 0x000fea0003800000 */
[----:B------:R-:W-:Y:S01]  /*1960*/  BPT.TRAP 0x1 ;  /* 0x000000040000795c */ /* 0x000fe20000300000 */
.L_x_1167:
[----:B------:R-:W-:Y:S02]  /*1970*/  LEA R3, R2, UR37, 0x3 ;  /* 0x0000002502037c11 */ /* 0x000fe4000f8e18ff */
[----:B------:R-:W-:-:S04]  /*1980*/  SHF.L.U32 R10, R7, 0x1f, RZ ;  /* 0x0000001f070a7819 */ /* 0x000fc800000006ff */
[----:B------:R1:W2:Y:S01]  /*1990*/  SYNCS.PHASECHK.TRANS64.TRYWAIT P1, [R3+URZ+0x36410], R10 ;  /* 0x0364100a030075a7 */ /* 0x0002a2000802017f */
[----:B------:R-:W-:Y:S05]  /*19a0*/  @!P0 BRA `(.L_x_1168) ;  /* 0x0000000000048947 */ /* 0x000fea0003800000 */
[----:B------:R-:W-:Y:S01]  /*19b0*/  BPT.TRAP 0x1 ;  /* 0x000000040000795c */ /* 0x000fe20000300000 */
.L_x_1168:
[----:B--2---:R-:W-:Y:S05]  /*19c0*/  @P1 BRA `(.L_x_1169) ;  /* 0x0000000000081947 */ /* 0x004fea0003800000 */
[----:B------:R-:W2:Y:S02]  /*19d0*/  SYNCS.PHASECHK.TRANS64.TRYWAIT P1, [R3+URZ+0x36410], R10 ;  /* 0x0364100a030075a7 */ /* 0x000ea4000802017f */
[----:B--2---:R-:W-:Y:S05]  /*19e0*/  @!P1 BRA `(.L_x_1170) ;  /* 0x0000008000309947 */ /* 0x004fea0003800000 */
.L_x_1169:
        /* <DEDUP_REMOVED lines=12> */
[----:B-12---:R-:W-:-:S02]  /*1ab0*/  LEA R10, R9, UR37, 0x2 ;  /* 0x00000025090a7c11 */ /* 0x006fc4000f8e10ff */
        /* <DEDUP_REMOVED lines=86> */
[----:B------:R1:W2:Y:S04]  /*2020*/  LDS R23, [R10+0x30000] ;  /* 0x030000000a177984 */ /* 0x0002a80000000800 */
[----:B------:R1:W3:Y:S01]  /*2030*/  LDS R9, [R10+0x30020] ;  /* 0x030020000a097984 */ /* 0x0002e20000000800 */
[----:B------:R-:W-:Y:S05]  /*2040*/  @!P0 BRA `(.L_x_1171) ;  /* 0x0000000000048947 */ /* 0x000fea0003800000 */
[----:B------:R-:W-:Y:S01]  /*2050*/  BPT.TRAP 0x1 ;  /* 0x000000040000795c */ /* 0x000fe20000300000 */
.L_x_1171:
[----:B-1----:R-:W-:-:S04]  /*2060*/  SHF.L.U32 R10, R4, 0x1f, RZ ;  /* 0x0000001f040a7819 */ /* 0x002fc800000006ff */
[----:B------:R1:W4:Y:S01]  /*2070*/  SYNCS.PHASECHK.TRANS64.TRYWAIT P1, [UR37+0x36430], R10 ;  /* 0x0364300aff0075a7 */ /* 0x0003220008020165 */
[----:B------:R-:W-:Y:S05]  /*2080*/  @!P0 BRA `(.L_x_1172) ;  /* 0x0000000000048947 */ /* 0x000fea0003800000 */
[----:B------:R-:W-:Y:S01]  /*2090*/  BPT.TRAP 0x1 ;  /* 0x000000040000795c */ /* 0x000fe20000300000 */
.L_x_1172:
[----:B----4-:R-:W-:Y:S05]  /*20a0*/  @P1 BRA `(.L_x_1173) ;  /* 0x0000000000081947 */ /* 0x010fea0003800000 */
[----:B------:R-:W4:Y:S02]  /*20b0*/  SYNCS.PHASECHK.TRANS64.TRYWAIT P1, [UR37+0x36430], R10 ;  /* 0x0364300aff0075a7 */ /* 0x000f240008020165 */
[----:B----4-:R-:W-:Y:S05]  /*20c0*/  @!P1 BRA `(.L_x_1174) ;  /* 0x00000078008c9947 */ /* 0x010fea0003800000 */
.L_x_1173:
[----:B------:R-:W-:Y:S01]  /*20d0*/  UIADD3 UR5, UR37, 0x2a000, URZ ;  /* 0x0002a00025057890 */ /* 0x000fe2000fffe03f */
[----:B------:R-:W5:Y:S01]  /*20e0*/  LDL R152, [R1+0x8] ;  /* 0x0000080001987983 */ /* 0x000f620000100800 */
[----:B------:R-:W-:Y:S01]  /*20f0*/  UIADD3 UR4, UR4, 0x9000, URZ ;  /* 0x0000900004047890 */ /* 0x000fe2000fffe03f */
[----:B------:R-:W-:Y:S01]  /*2100*/  WARPGROUP.ARRIVE ;  /* 0x00000000000079c5 */ /* 0x000fe20000000000 */
[----:B------:R-:W-:Y:S01]  /*2110*/  USHF.R.U32.HI UR5, URZ, 0x4, UR5 ;  /* 0x000000043f057899 */ /* 0x000fe20008011605 */
[----:B-1--4-:R-:W-:Y:S01]  /*2120*/  FMUL.FTZ R10, R136, UR45 ;  /* 0x0000002d880a7c20 */ /* 0x012fe20008410000 */
[----:B------:R-:W-:Y:S01]  /*2130*/  USHF.R.U32.HI UR4, URZ, 0x4, UR4 ;  /* 0x000000043f047899 */ /* 0x000fe20008011604 */
[----:B------:R-:W-:Y:S01]  /*2140*/  FMUL.FTZ R11, R137, UR45 ;  /* 0x0000002d890b7c20 */ /* 0x000fe20008410000 */
[----:B------:R-:W-:Y:S01]  /*2150*/  ULOP3.LUT UR5, UR5, 0x3fff, URZ, 0xc0, !UPT ;  /* 0x00003fff05057892 */ /* 0x000fe2000f8ec03f */
[----:B------:R-:W-:Y:S01]  /*2160*/  FMUL.FTZ R12, R138, UR45 ;  /* 0x0000002d8a0c7c20 */ /* 0x000fe20008410000 */
[----:B------:R-:W-:Y:S01]  /*2170*/  ULOP3.LUT UR6, UR4, 0x3fff, URZ, 0xc0, !UPT ;  /* 0x00003fff04067892 */ /* 0x000fe2000f8ec03f */
[----:B------:R-:W-:Y:S01]  /*2180*/  FMUL.FTZ R15, R141, UR45 ;  /* 0x0000002d8d0f7c20 */ /* 0x000fe20008410000 */
[----:B------:R-:W-:Y:S01]  /*2190*/  ULOP3.LUT UR4, UR5, 0x10000, URZ, 0xfc, !UPT ;  /* 0x0001000005047892 */ /* 0x000fe2000f8efc3f */
[----:B------:R-:W-:Y:S01]  /*21a0*/  FMUL.FTZ R13, R139, UR45 ;  /* 0x0000002d8b0d7c20 */ /* 0x000fe20008410000 */
[----:B------:R-:W-:Y:S01]  /*21b0*/  ULOP3.LUT UR6, UR6, 0x10000, URZ, 0xfc, !UPT ;  /* 0x0001000006067892 */ /* 0x000fe2000f8efc3f */
[----:B------:R-:W-:Y:S01]  /*21c0*/  FMUL.FTZ R14, R140, UR45 ;  /* 0x0000002d8c0e7c20 */ /* 0x000fe20008410000 */
[----:B------:R-:W-:Y:S01]  /*21d0*/  UMOV UR5, 0x40000040 ;  /* 0x4000004000057882 */ /* 0x000fe20000000000 */
[----:B------:R-:W-:Y:S01]  /*21e0*/  UMOV UR7, 0x40000040 ;  /* 0x4000004000077882 */ /* 0x000fe20000000000 */
[----:B------:R-:W-:Y:S01]  /*21f0*/  UIADD3 UR10, UR6, 0x2, URZ ;  /* 0x00000002060a7890 */ /* 0x000fe2000fffe03f */
[----:B------:R-:W-:Y:S01]  /*2200*/  FMUL.FTZ R17, R142, UR45 ;  /* 0x0000002d8e117c20 */ /* 0x000fe20008410000 */
[----:B------:R-:W-:Y:S01]  /*2210*/  UIADD3 UR8, UR4, 0x2, URZ ;  /* 0x0000000204087890 */ /* 0x000fe2000fffe03f */
[----:B------:R-:W-:Y:S01]  /*2220*/  FMUL.FTZ R18, R143, UR45 ;  /* 0x0000002d8f127c20 */ /* 0x000fe20008410000 */
[----:B------:R-:W-:Y:S01]  /*2230*/  UMOV UR11, 0x40000040 ;  /* 0x40000040000b7882 */ /* 0x000fe20000000000 */
[----:B------:R-:W-:Y:S01]  /*2240*/  HGMMA.64x32x16.F32 R120, gdesc[UR4], RZ, !UPT, gsb0 ;  /* 0x00600000047879f0 */ /* 0x000fe2000c0008ff */
[----:B------:R-:W-:Y:S01]  /*2250*/  UMOV UR9, 0x40000040 ;  /* 0x4000004000097882 */ /* 0x000fe20000000000 */
[----:B------:R-:W-:Y:S01]  /*2260*/  UMOV UR7, 0x40000040 ;  /* 0x4000004000077882 */ /* 0x000fe20000000000 */
[----:B------:R-:W-:Y:S01]  /*2270*/  UMOV UR5, 0x40000040 ;  /* 0x4000004000057882 */ /* 0x000fe20000000000 */
[----:B------:R-:W-:Y:S01]  /*2280*/  UISETP.GE.AND UP0, UPT, UR44, 0x1, UPT ;  /* 0x000000012c00788c */ /* 0x000fe2000bf06270 */
        /* <DEDUP_REMOVED lines=8> */
[----:B------:R-:W-:Y:S01]  /*2310*/  PLOP3.LUT P2, PT, PT, PT, UP0, 0x80, 0x0 ;  /* 0x000000000000781c */ /* 0x000fe20003f4f008 */
[----:B------:R-:W1:Y:S01]  /*2320*/  MUFU.TANH R10, R10 ;  /* 0x0000000a000a7308 */ /* 0x000e620000002400 */
[----:B------:R-:W-:-:S04]  /*2330*/  IMAD.U32 R139, RZ, RZ, UR39 ;  /* 0x00000027ff8b7e24 */ /* 0x000fc8000f8e00ff */
[----:B------:R-:W-:Y:S02]  /*2340*/  IMAD R140, R139, 0x40, R6 ;  /* 0x000000408b8c7824 */ /* 0x000fe400078e0206 */
[----:B------:R-:W-:Y:S01]  /*2350*/  VIADD R139, R5, UR41 ;  /* 0x00000029058b7c36 */ /* 0x000fe20008000000 */
[----:B------:R-:W4:Y:S08]  /*2360*/  MUFU.TANH R11, R11 ;  /* 0x0000000b000b7308 */ /* 0x000f300000002400 */
[----:B------:R-:W1:Y:S08]  /*2370*/  MUFU.TANH R12, R12 ;  /* 0x0000000c000c7308 */ /* 0x000e700000002400 */
[----:B------:R-:W1:Y:S08]  /*2380*/  MUFU.TANH R13, R13 ;  /* 0x0000000d000d7308 */ /* 0x000e700000002400 */
[----:B------:R-:W1:Y:S08]  /*2390*/  MUFU.TANH R14, R14 ;  /* 0x0000000e000e7308 */ /* 0x000e700000002400 */
[----:B------:R-:W1:Y:S01]  /*23a0*/  MUFU.TANH R15, R15 ;  /* 0x0000000f000f7308 */ /* 0x000e620000002400 */
[----:B------:R-:W-:-:S02]  /*23b0*/  WARPGROUP.DEPBAR.LE gsb0, 0x0 ;  /* 0x00008000000079c5 */ /* 0x000fc40000010000 */
[----:B------:R-:W-:-:S05]  /*23c0*/  WARPGROUP.ARRIVE ;  /* 0x00000000000079c5 */ /* 0x000fca0000000000 */
[----:B------:R-:W1:Y:S01]  /*23d0*/  MUFU.TANH R17, R17 ;  /* 0x0000001100117308 */ /* 0x000e620000002400 */
[----:B------:R-:W-:Y:S01]  /*23e0*/  HGMMA.64x32x16.F32 R120, gdesc[UR8], R120, gsb0 ;  /* 0x00600000087879f0 */ /* 0x000fe20008000878 */
[----:B------:R-:W-:Y:S02]  /*23f0*/  UIADD3 UR10, UR6, 0x4, URZ ;  /* 0x00000004060a7890 */ /* 0x000fe4000fffe03f */
[----:B------:R-:W-:-:S04]  /*2400*/  UIADD3 UR8, UR4, 0x4, URZ ;  /* 0x0000000404087890 */ /* 0x000fc8000fffe03f */
[----:B------:R-:W1:Y:S01]  /*2410*/  MUFU.TANH R18, R18 ;  /* 0x0000001200127308 */ /* 0x000e620000002400 */
[----:B------:R-:W-:Y:S01]  /*2420*/  UMOV UR11, 0x40000040 ;  /* 0x40000040000b7882 */ /* 0x000fe20000000000 */
[----:B------:R-:W-:-:S06]  /*2430*/  UMOV UR9, 0x40000040 ;  /* 0x4000004000097882 */ /* 0x000fcc0000000000 */
[----:B------:R-:W1:Y:S08]  /*2440*/  MUFU.TANH R20, R20 ;  /* 0x0000001400147308 */ /* 0x000e700000002400 */
[----:B------:R-:W1:Y:S08]  /*2450*/  MUFU.TANH R21, R21 ;  /* 0x0000001500157308 */ /* 0x000e700000002400 */
        /* <DEDUP_REMOVED lines=27> */
[----:B-----5:R-:W-:Y:S01]  /*2610*/  VIADDMNMX R147, R140, R139, R152, PT ;  /* 0x0000008b8c937246 */ /* 0x020fe20003800198 */
        /* <DEDUP_REMOVED lines=35> */
[----:B------:R-:W-:Y:S02]  /*2850*/  UIADD3 UR6, UR6, 0x606, URZ ;  /* 0x0000060606067890 */ /* 0x000fe4000fffe03f */
[----:B------:R-:W-:Y:S01]  /*2860*/  UIADD3 UR4, UR4, 0x406, URZ ;  /* 0x0000040604047890 */ /* 0x000fe2000fffe03f */
[----:B------:R-:W-:Y:S02]  /*2870*/  WARPGROUP.DEPBAR.LE gsb0, 0x0 ;  /* 0x00008000000079c5 */ /* 0x000fe40000010000 */
[----:B------:R-:W-:-:S06]  /*2880*/  WARPGROUP.ARRIVE ;  /* 0x00000000000079c5 */ /* 0x000fcc0000000000 */
[----:B------:R-:W-:Y:S03]  /*2890*/  HGMMA.64x32x16.F32 R120, gdesc[UR8], R120, gsb0 ;  /* 0x00600000087879f0 */ /* 0x000fe60008000878 */
[----:B------:R-:W-:Y:S02]  /*28a0*/  WARPGROUP.DEPBAR.LE gsb0, 0x0 ;  /* 0x00008000000079c5 */ /* 0x000fe40000010000 */
[----:B------:R-:W-:-:S06]  /*28b0*/  WARPGROUP.ARRIVE ;  /* 0x00000000000079c5 */ /* 0x000fcc0000000000 */
[----:B------:R-:W-:Y:S01]  /*28c0*/  HGMMA.64x32x16.F32 R120, gdesc[UR4], R120, gsb0 ;  /* 0x00600000047879f0 */ /* 0x000fe20008000878 */
[----:B------:R-:W-:-:S06]  /*28d0*/  ULOP3.LUT UR4, URZ, UR40, URZ, 0x33, !UPT ;  /* 0x000000283f047292 */ /* 0x000fcc000f8e333f */
[----:B------:R-:W-:-:S04]  /*28e0*/  VIADD R145, R5, UR4 ;  /* 0x0000000405917c36 */ /* 0x000fc80008000000 */
[----:B------:R-:W-:Y:S01]  /*28f0*/  IMAD.IADD R148, R140, 0x1, R145 ;  /* 0x000000018c947824 */ /* 0x000fe200078e0291 */
[----:B------:R-:W-:Y:S02]  /*2900*/  WARPGROUP.DEPBAR.LE gsb0, 0x0 ;  /* 0x00008000000079c5 */ /* 0x000fe40000010000 */
[----:B-1--4-:R-:W-:Y:S05]  /*2910*/  @!P2 BRA `(.L_x_1175) ;  /* 0x000000000068a947 */ /* 0x012fea0003800000 */
[----:B------:R-:W1:Y:S01]  /*2920*/  LDC R143, c[0x0][0x280] ;  /* 0x0000a000ff8f7b82 */ /* 0x000e620000000800 */
[----:B------:R-:W-:Y:S01]  /*2930*/  BSSY B0, `(.L_x_1176) ;  /* 0x0000013000007945 */ /* 0x000fe20003800000 */
[----:B-1----:R-:W-:-:S04]  /*2940*/  IADD3 R142, R140, UR43, -R143 ;  /* 0x0000002b8c8e7c10 */ /* 0x002fc8000fffe88f */
[----:B------:R-:W-:-:S13]  /*2950*/  ISETP.GT.AND P1, PT, R142, -0x1, PT ;  /* 0xffffffff8e00780c */ /* 0x000fda0003f24270 */
[----:B------:R-:W-:Y:S05]  /*2960*/  @P1 BRA `(.L_x_1177) ;  /* 0x0000000000241947 */ /* 0x000fea0003800000 */
[----:B------:R-:W-:Y:S01]  /*2970*/  UISETP.NE.AND UP0, UPT, UR44, 0x1, UPT ;  /* 0x000000012c00788c */ /* 0x000fe2000bf05270 */
[----:B------:R-:W-:-:S05]  /*2980*/  LOP3.LUT R142, RZ, R142, RZ, 0x33, !PT ;  /* 0x0000008eff8e7212 */ /* 0x000fca00078e33ff */
[----:B------:R-:W-:-:S05]  /*2990*/  PLOP3.LUT P1, PT, PT, PT, UP0, 0x80, 0x0 ;  /* 0x000000000000781c */ /* 0x000fca0003f2f008 */
[----:B------:R-:W-:-:S08]  /*29a0*/  @UP0 ULDC UR5, c[0x0][0x754] ;  /* 0x0001d50000050ab9 */ /* 0x000fd00000000800 */
[----:B------:R-:W-:Y:S01]  /*29b0*/  @P1 IMAD.HI.U32 R143, R142, UR5, RZ ;  /* 0x000000058e8f1c27 */ /* 0x000fe2000f8e00ff */
[----:B------:R-:W-:-:S04]  /*29c0*/  @UP0 ULDC UR5, c[0x0][0x758] ;  /* 0x0001d60000050ab9 */ /* 0x000fc80000000800 */
[----:B------:R-:W-:-:S04]  /*29d0*/  @P1 SHF.R.U32.HI R142, RZ, UR5, R143 ;  /* 0x00000005ff8e1c19 */ /* 0x000fc8000801168f */
[----:B------:R-:W-:Y:S01]  /*29e0*/  LOP3.LUT R142, RZ, R142, RZ, 0x33, !PT ;  /* 0x0000008eff8e7212 */ /* 0x000fe200078e33ff */
[----:B------:R-:W-:Y:S06]  /*29f0*/  BRA `(.L_x_1178) ;  /* 0x0000000000187947 */ /* 0x000fec0003800000 */
.L_x_1177:
[----:B------:R-:W-:-:S06]  /*2a00*/  UISETP.NE.AND UP0, UPT, UR44, 0x1, UPT ;  /* 0x000000012c00788c */ /* 0x000fcc000bf05270 */
[----:B------:R-:W-:-:S05]  /*2a10*/  PLOP3.LUT P1, PT, PT, PT, UP0, 0x80, 0x0 ;  /* 0x000000000000781c */ /* 0x000fca0003f2f008 */
[----:B------:R-:W-:-:S08]  /*2a20*/  @UP0 ULDC UR5, c[0x0][0x754] ;  /* 0x0001d50000050ab9 */ /* 0x000fd00000000800 */
[----:B------:R-:W-:Y:S01]  /*2a30*/  @P1 IMAD.HI.U32 R143, R142, UR5, RZ ;  /* 0x000000058e8f1c27 */ /* 0x000fe2000f8e00ff */
[----:B------:R-:W-:-:S04]  /*2a40*/  @UP0 ULDC UR5, c[0x0][0x758] ;  /* 0x0001d60000050ab9 */ /* 0x000fc80000000800 */
[----:B------:R-:W-:-:S07]  /*2a50*/  @P1 SHF.R.U32.HI R142, RZ, UR5, R143 ;  /* 0x00000005ff8e1c19 */ /* 0x000fce000801168f */
.L_x_1178:
[----:B------:R-:W-:Y:S05]  /*2a60*/  BSYNC B0 ;  /* 0x0000000000007941 */ /* 0x000fea0003800000 */
.L_x_1176:
[----:B------:R-:W4:Y:S01]  /*2a70*/  LDL R143, [R1+0x4] ;  /* 0x00000400018f7983 */ /* 0x000f220000100800 */
[----:B------:R-:W-:Y:S01]  /*2a80*/  IADD3 R148, R140, UR4, R5 ;  /* 0x000000048c947c10 */ /* 0x000fe2000fffe005 */
[----:B----4-:R-:W-:-:S05]  /*2a90*/  IMAD R142, R142, UR44, R143 ;  /* 0x0000002c8e8e7c24 */ /* 0x010fca000f8e028f */
[----:B------:R-:W-:Y:S02]  /*2aa0*/  VIADDMNMX R147, R142, UR44, R147, PT ;  /* 0x0000002c8e937c46 */ /* 0x000fe4000b800193 */
[----:B------:R-:W-:-:S07]  /*2ab0*/  VIMNMX R148, R148, R142, !PT ;  /* 0x0000008e94947248 */ /* 0x000fce0007fe0100 */
.L_x_1175:
[----:B------:R-:W-:-:S04]  /*2ac0*/  VIADD R140, R140, 0x8 ;  /* 0x000000088c8c7836 */ /* 0x000fc80000000000 */
[----:B------:R-:W-:Y:S01]  /*2ad0*/  IMAD.IADD R145, R145, 0x1, R140 ;  /* 0x0000000191917824 */ /* 0x000fe200078e028c */
[----:B------:R-:W-:Y:S01]  /*2ae0*/  VIADDMNMX R139, R140, R139, R152, PT ;  /* 0x0000008b8c8b7246 */ /* 0x000fe20003800198 */
[----:B------:R-:W-:Y:S06]  /*2af0*/  @!P2 BRA `(.L_x_1179) ;  /* 0x000000000064a947 */ /* 0x000fec0003800000 */
        /* <DEDUP_REMOVED lines=14> */
.L_x_1181:
[----:B------:R-:W-:-:S06]  /*2be0*/  UISETP.NE.AND UP0, UPT, UR44, 0x1, UPT ;  /* 0x000000012c00788c */ /* 0x000fcc000bf05270 */
[----:B------:R-:W-:-:S05]  /*2bf0*/  PLOP3.LUT P1, PT, PT, PT, UP0, 0x80, 0x0 ;  /* 0x000000000000781c */ /* 0x000fca0003f2f008 */
[----:B------:R-:W-:-:S08]  /*2c00*/  @UP0 ULDC UR4, c[0x0][0x754] ;  /* 0x0001d50000040ab9 */ /* 0x000fd00000000800 */
[----:B------:R-:W-:Y:S01]  /*2c10*/  @P1 IMAD.HI.U32 R142, R140, UR4, RZ ;  /* 0x000000048c8e1c27 */ /* 0x000fe2000f8e00ff */
[----:B------:R-:W-:-:S04]  /*2c20*/  @UP0 ULDC UR4, c[0x0][0x758] ;  /* 0x0001d60000040ab9 */ /* 0x000fc80000000800 */
[----:B------:R-:W-:-:S07]  /*2c30*/  @P1 SHF.R.U32.HI R140, RZ, UR4, R142 ;  /* 0x00000004ff8c1c19 */ /* 0x000fce000801168e */
.L_x_1182:
[----:B------:R-:W-:Y:S05]  /*2c40*/  BSYNC B0 ;  /* 0x0000000000007941 */ /* 0x000fea0003800000 */
.L_x_1180:
[----:B------:R-:W4:Y:S02]  /*2c50*/  LDL R142, [R1+0x4] ;  /* 0x00000400018e7983 */ /* 0x000f240000100800 */
[----:B----4-:R-:W-:-:S05]  /*2c60*/  IMAD R140, R140, UR44, R142 ;  /* 0x0000002c8c8c7c24 */ /* 0x010fca000f8e028e */
[----:B------:R-:W-:Y:S02]  /*2c70*/  VIMNMX R145, R145, R140, !PT ;  /* 0x0000008c91917248 */ /* 0x000fe40007fe0100 */
[----:B------:R-:W-:-:S07]  /*2c80*/  VIADDMNMX R139, R140, UR44, R139, PT ;  /* 0x0000002c8c8b7c46 */ /* 0x000fce000b80018b */
.L_x_1179:
[----:B------:R-:W-:Y:S01]  /*2c90*/  LEA R152, R6, UR37, 0x2 ;  /* 0x0000002506987c11 */ /* 0x000fe2000f8e10ff */
[----:B------:R-:W1:Y:S01]  /*2ca0*/  S2R R150, SR_CTAID.X ;  /* 0x0000000000967919 */ /* 0x000e620000002500 */
[----:B------:R-:W-:-:S03]  /*2cb0*/  LOP3.LUT R16, R16, 0xfffffffb, RZ, 0xc0, !PT ;  /* 0xfffffffb10107812 */ /* 0x000fc600078ec0ff */
[----:B------:R-:W4:Y:S01]  /*2cc0*/  LDS R153, [R152+0x30200] ;  /* 0x0302000098997984 */ /* 0x000f220000000800 */
[----:B------:R-:W-:-:S03]  /*2cd0*/  @P0 LOP3.LUT R16, R16, 0x4, RZ, 0xfc, !PT ;  /* 0x0000000410100812 */ /* 0x000fc600078efcff */
[----:B------:R-:W5:Y:S01]  /*2ce0*/  LDS R152, [R152+0x30220] ;  /* 0x0302200098987984 */ /* 0x000f620000000800 */
[----:B-1----:R-:W-:-:S05]  /*2cf0*/  IMAD R150, R150, -0x60, RZ ;  /* 0xffffffa096967824 */ /* 0x002fca00078e02ff */
[C---:B------:R-:W-:Y:S02]  /*2d00*/  ISETP.GE.AND P6, PT, R150.reuse, 0x2, PT ;  /* 0x000000029600780c */ /* 0x040fe40003fc6270 */
[----:B------:R-:W-:Y:S02]  /*2d10*/  ISETP.GE.AND P4, PT, R150, 0x9, PT ;  /* 0x000000099600780c */ /* 0x000fe40003f86270 */
[----:B------:R-:W-:Y:S02]  /*2d20*/  ISETP.GT.AND P5, PT, R145, 0x1, !P6 ;  /* 0x000000019100780c */ /* 0x000fe400077a4270 */
[----:B------:R-:W-:Y:S01]  /*2d30*/  ISETP.GT.AND P6, PT, R148, 0x1, !P6 ;  /* 0x000000019400780c */ /* 0x000fe200077c4270 */
[--C-:B----4-:R-:W-:Y:S01]  /*2d40*/  FADD.FTZ R120, R120, -R153.reuse ;  /* 0x8000009978787221 */ /* 0x110fe20000010000 */
[--C-:B------:R-:W-:Y:S01]  /*2d50*/  FADD.FTZ R121, R121, -R153.reuse ;  /* 0x8000009979797221 */ /* 0x100fe20000010000 */
[--C-:B------:R-:W-:Y:S01]  /*2d60*/  FADD.FTZ R124, R124, -R153.reuse ;  /* 0x800000997c7c7221 */ /* 0x100fe20000010000 */
[--C-:B------:R-:W-:Y:S01]  /*2d70*/  FADD.FTZ R125, R125, -R153.reuse ;  /* 0x800000997d7d7221 */ /* 0x100fe20000010000 */
[--C-:B------:R-:W-:Y:S01]  /*2d80*/  FADD.FTZ R128, R128, -R153.reuse ;  /* 0x8000009980807221 */ /* 0x100fe20000010000 */
[--C-:B------:R-:W-:Y:S01]  /*2d90*/  FADD.FTZ R129, R129, -R153.reuse ;  /* 0x8000009981817221 */ /* 0x100fe20000010000 */
[--C-:B------:R-:W-:Y:S01]  /*2da0*/  FADD.FTZ R132, R132, -R153.reuse ;  /* 0x8000009984847221 */ /* 0x100fe20000010000 */
[----:B------:R-:W-:Y:S01]  /*2db0*/  FADD.FTZ R133, R133, -R153 ;  /* 0x8000009985857221 */ /* 0x000fe20000010000 */
[----:B------:R-:W-:Y:S01]  /*2dc0*/  ISETP.GT.AND P3, PT, R145, 0x8, !P4 ;  /* 0x000000089100780c */ /* 0x000fe20006764270 */
[----:B------:R-:W4:Y:S01]  /*2dd0*/  LDL R153, [R1] ;  /* 0x0000000001997983 */ /* 0x000f220000100800 */
[----:B------:R-:W-:-:S02]  /*2de0*/  ISETP.LT.OR P6, PT, R147, 0x2, P6 ;  /* 0x000000029300780c */ /* 0x000fc400037c1670 */
[C---:B------:R-:W-:Y:S02]  /*2df0*/  ISETP.GE.AND P2, PT, R150.reuse, 0xa, PT ;  /* 0x0000000a9600780c */ /* 0x040fe40003f46270 */
[----:B------:R-:W-:Y:S02]  /*2e00*/  ISETP.LT.OR P3, PT, R139, 0x9, P3 ;  /* 0x000000098b00780c */ /* 0x000fe40001f61670 */
[----:B------:R-:W-:Y:S02]  /*2e10*/  FSEL R155, R11, -INF , !P6 ;  /* 0xff8000000b9b7808 */ /* 0x000fe40007000000 */
[----:B------:R-:W-:Y:S02]  /*2e20*/  ISETP.LT.OR P5, PT, R139, 0x2, P5 ;  /* 0x000000028b00780c */ /* 0x000fe40002fa1670 */
[----:B------:R-:W-:Y:S01]  /*2e30*/  ISETP.GE.AND P1, PT, R150, 0x11, PT ;  /* 0x000000119600780c */ /* 0x000fe20003f26270 */
[----:B--2---:R-:W-:Y:S01]  /*2e40*/  FFMA.FTZ R155, R155, UR46, -R23 ;  /* 0x0000002e9b9b7c23 */ /* 0x004fe20008010817 */
[----:B------:R-:W-:-:S02]  /*2e50*/  ISETP.GT.AND P4, PT, R148, 0x8, !P4 ;  /* 0x000000089400780c */ /* 0x000fc40006784270 */
[----:B------:R-:W-:Y:S02]  /*2e60*/  ISETP.GT.AND P6, PT, R148, 0x9, !P2 ;  /* 0x000000099400780c */ /* 0x000fe400057c4270 */
[----:B------:R-:W-:Y:S01]  /*2e70*/  FSEL R146, R17, -INF , !P3 ;  /* 0xff80000011927808 */ /* 0x000fe20005800000 */
[----:B------:R-:W1:Y:S01]  /*2e80*/  MUFU.EX2 R155, R155 ;  /* 0x0000009b009b7308 */ /* 0x000e620000000800 */
[----:B------:R-:W-:Y:S02]  /*2e90*/  FSEL R149, R13, -INF , !P5 ;  /* 0xff8000000d957808 */ /* 0x000fe40006800000 */
[----:B------:R-:W-:Y:S01]  /*2ea0*/  ISETP.LT.OR P4, PT, R147, 0x9, P4 ;  /* 0x000000099300780c */ /* 0x000fe20002781670 */
[--C-:B---3--:R-:W-:Y:S01]  /*2eb0*/  FFMA.FTZ R146, R146, UR46, -R9.reuse ;  /* 0x0000002e92927c23 */ /* 0x108fe20008010809 */
[----:B------:R-:W-:Y:S01]  /*2ec0*/  ISETP.GT.AND P3, PT, R148, 0x10, !P1 ;  /* 0x000000109400780c */ /* 0x000fe20004f64270 */
[----:B------:R-:W-:Y:S01]  /*2ed0*/  FFMA.FTZ R149, R149, UR46, -R9 ;  /* 0x0000002e95957c23 */ /* 0x000fe20008010809 */
[----:B------:R-:W-:-:S02]  /*2ee0*/  ISETP.LT.OR P6, PT, R147, 0xa, P6 ;  /* 0x0000000a9300780c */ /* 0x000fc400037c1670 */
[----:B------:R-:W-:Y:S02]  /*2ef0*/  ISETP.GE.AND P5, PT, R150, 0x12, PT ;  /* 0x000000129600780c */ /* 0x000fe40003fa6270 */
[----:B------:R-:W-:Y:S02]  /*2f00*/  FSEL R142, R14, -INF , !P4 ;  /* 0xff8000000e8e7808 */ /* 0x000fe40006000000 */
[----:B------:R-:W-:Y:S01]  /*2f10*/  ISETP.GT.AND P2, PT, R145, 0x9, !P2 ;  /* 0x000000099100780c */ /* 0x000fe20005744270 */
[----:B------:R-:W-:Y:S01]  /*2f20*/  MUFU.EX2 R146, R146 ;  /* 0x0000009200927308 */ /* 0x000fe20000000800 */
[----:B------:R-:W-:Y:S01]  /*2f30*/  ISETP.LT.OR P3, PT, R147, 0x11, P3 ;  /* 0x000000119300780c */ /* 0x000fe20001f61670 */
[----:B------:R-:W-:Y:S01]  /*2f40*/  FFMA.FTZ R142, R142, UR46, -R23 ;  /* 0x0000002e8e8e7c23 */ /* 0x000fe20008010817 */
[----:B------:R-:W-:Y:S01]  /*2f50*/  FSEL R143, R15, -INF , !P6 ;  /* 0xff8000000f8f7808 */ /* 0x000fe20007000000 */
[----:B-1----:R-:W-:Y:S01]  /*2f60*/  FMUL.FTZ R121, R155, R121 ;  /* 0x000000799b797220 */ /* 0x002fe20000410000 */
[----:B------:R-:W-:-:S02]  /*2f70*/  ISETP.GE.AND P4, PT, R150, 0x19, PT ;  /* 0x000000199600780c */ /* 0x000fc40003f86270 */
[----:B------:R-:W-:Y:S01]  /*2f80*/  ISETP.GT.AND P6, PT, R148, 0x11, !P5 ;  /* 0x000000119400780c */ /* 0x000fe20006fc4270 */
[----:B------:R-:W1:Y:S01]  /*2f90*/  MUFU.EX2 R142, R142 ;  /* 0x0000008e008e7308 */ /* 0x000e620000000800 */
[----:B------:R-:W-:Y:S01]  /*2fa0*/  FSEL R140, R20, -INF , !P3 ;  /* 0xff800000148c7808 */ /* 0x000fe20005800000 */
[--C-:B------:R-:W-:Y:S01]  /*2fb0*/  FFMA.FTZ R143, R143, UR46, -R23.reuse ;  /* 0x0000002e8f8f7c23 */ /* 0x100fe20008010817 */
[----:B------:R-:W-:Y:S02]  /*2fc0*/  ISETP.GT.AND P3, PT, R148, 0x18, !P4 ;  /* 0x000000189400780c */ /* 0x000fe40006764270 */
[C---:B------:R-:W-:Y:S01]  /*2fd0*/  ISETP.LT.OR P6, PT, R147.reuse, 0x12, P6 ;  /* 0x000000129300780c */ /* 0x040fe200037c1670 */
[----:B------:R-:W-:Y:S01]  /*2fe0*/  FFMA.FTZ R140, R140, UR46, -R23 ;  /* 0x0000002e8c8c7c23 */ /* 0x000fe20008010817 */
[----:B------:R-:W-:Y:S01]  /*2ff0*/  ISETP.LT.OR P3, PT, R147, 0x19, P3 ;  /* 0x000000199300780c */ /* 0x000fe20001f61670 */
[----:B------:R-:W2:Y:S01]  /*3000*/  MUFU.EX2 R143, R143 ;  /* 0x0000008f008f7308 */ /* 0x000ea20000000800 */
[----:B------:R-:W-:-:S02]  /*3010*/  FSEL R144, R21, -INF , !P6 ;  /* 0xff80000015907808 */ /* 0x000fc40007000000 */
[----:B------:R-:W-:Y:S02]  /*3020*/  ISETP.GE.AND P6, PT, R150, 0x1, PT ;  /* 0x000000019600780c */ /* 0x000fe40003fc6270 */
[----:B------:R-:W-:Y:S01]  /*3030*/  FSEL R156, R22, -INF , !P3 ;  /* 0xff800000169c7808 */ /* 0x000fe20005800000 */
[--C-:B------:R-:W-:Y:S01]  /*3040*/  FFMA.FTZ R144, R144, UR46, -R23.reuse ;  /* 0x0000002e90907c23 */ /* 0x100fe20008010817 */
[----:B------:R-:W-:Y:S01]  /*3050*/  ISETP.GT.AND P3, PT, R148, RZ, !P6 ;  /* 0x000000ff9400720c */ /* 0x000fe20007764270 */
[----:B------:R-:W-:Y:S01]  /*3060*/  MUFU.EX2 R140, R140 ;  /* 0x0000008c008c7308 */ /* 0x000fe20000000800 */
[----:B------:R-:W-:Y:S01]  /*3070*/  ISETP.GT.AND P6, PT, R145, RZ, !P6 ;  /* 0x000000ff9100720c */ /* 0x000fe200077c4270 */
[--C-:B------:R-:W-:Y:S01]  /*3080*/  FFMA.FTZ R156, R156, UR46, -R23.reuse ;  /* 0x0000002e9c9c7c23 */ /* 0x100fe20008010817 */
[----:B------:R-:W-:Y:S01]  /*3090*/  ISETP.LT.OR P3, PT, R147, 0x1, P3 ;  /* 0x000000019300780c */ /* 0x000fe20001f61670 */
[----:B-----5:R-:W-:Y:S01]  /*30a0*/  FADD.FTZ R126, R126, -R152 ;  /* 0x800000987e7e7221 */ /* 0x020fe20000010000 */
[----:B------:R-:W-:Y:S01]  /*30b0*/  ISETP.GT.AND P1, PT, R145, 0x10, !P1 ;  /* 0x000000109100780c */ /* 0x000fe20004f24270 */
[----:B-1----:R-:W-:Y:S01]  /*30c0*/  FMUL.FTZ R124, R142, R124 ;  /* 0x0000007c8e7c7220 */ /* 0x002fe20000410000 */
[----:B------:R-:W-:Y:S01]  /*30d0*/  FSEL R154, R10, -INF , !P3 ;  /* 0xff8000000a9a7808 */ /* 0x000fe20005800000 */
[----:B------:R-:W-:Y:S01]  /*30e0*/  MUFU.EX2 R144, R144 ;  /* 0x0000009000907308 */ /* 0x000fe20000000800 */
[----:B------:R-:W-:Y:S01]  /*30f0*/  ISETP.GE.AND P3, PT, R150, 0x1a, PT ;  /* 0x0000001a9600780c */ /* 0x000fe20003f66270 */
[----:B--2---:R-:W-:Y:S01]  /*3100*/  FMUL.FTZ R125, R143, R125 ;  /* 0x0000007d8f7d7220 */ /* 0x004fe20000410000 */
[----:B------:R-:W-:Y:S01]  /*3110*/  ISETP.GT.AND P5, PT, R145, 0x11, !P5 ;  /* 0x000000119100780c */ /* 0x000fe20006fa4270 */
[----:B------:R-:W-:Y:S01]  /*3120*/  FFMA.FTZ R154, R154, UR46, -R23 ;  /* 0x0000002e9a9a7c23 */ /* 0x000fe20008010817 */
[----:B------:R-:W-:-:S02]  /*3130*/  ISETP.GT.AND P0, PT, R148, 0x19, !P3 ;  /* 0x000000199400780c */ /* 0x000fc40005f04270 */
[----:B------:R-:W-:Y:S01]  /*3140*/  ISETP.GT.AND P4, PT, R145, 0x18, !P4 ;  /* 0x000000189100780c */ /* 0x000fe20006784270 */
[----:B------:R-:W-:Y:S01]  /*3150*/  MUFU.EX2 R149, R149 ;  /* 0x0000009500957308 */ /* 0x000fe20000000800 */
[----:B------:R-:W-:Y:S02]  /*3160*/  ISETP.LT.OR P0, PT, R147, 0x1a, P0 ;  /* 0x0000001a9300780c */ /* 0x000fe40000701670 */
[----:B------:R-:W-:Y:S02]  /*3170*/  ISETP.GT.AND P3, PT, R145, 0x19, !P3 ;  /* 0x000000199100780c */ /* 0x000fe40005f64270 */
[----:B------:R-:W-:Y:S02]  /*3180*/  FSEL R147, R141, -INF , !P0 ;  /* 0xff8000008d937808 */ /* 0x000fe40004000000 */
[C---:B------:R-:W-:Y:S01]  /*3190*/  ISETP.LT.OR P6, PT, R139.reuse, 0x1, P6 ;  /* 0x000000018b00780c */ /* 0x040fe200037c1670 */
[----:B------:R-:W1:Y:S01]  /*31a0*/  MUFU.EX2 R154, R154 ;  /* 0x0000009a009a7308 */ /* 0x000e620000000800 */
[----:B------:R-:W-:Y:S01]  /*31b0*/  ISETP.LT.OR P2, PT, R139, 0xa, P2 ;  /* 0x0000000a8b00780c */ /* 0x000fe20001741670 */
[----:B------:R-:W-:Y:S01]  /*31c0*/  FFMA.FTZ R147, R147, UR46, -R23 ;  /* 0x0000002e93937c23 */ /* 0x000fe20008010817 */
[----:B------:R-:W-:-:S02]  /*31d0*/  ISETP.LT.OR P1, PT, R139, 0x11, P1 ;  /* 0x000000118b00780c */ /* 0x000fc40000f21670 */
[C---:B------:R-:W-:Y:S02]  /*31e0*/  ISETP.LT.OR P5, PT, R139.reuse, 0x12, P5 ;  /* 0x000000128b00780c */ /* 0x040fe40002fa1670 */
[C---:B------:R-:W-:Y:S01]  /*31f0*/  ISETP.LT.OR P4, PT, R139.reuse, 0x19, P4 ;  /* 0x000000198b00780c */ /* 0x040fe20002781670 */
[----:B------:R-:W2:Y:S01]  /*3200*/  MUFU.EX2 R147, R147 ;  /* 0x0000009300937308 */ /* 0x000ea20000000800 */
[----:B------:R-:W-:Y:S02]  /*3210*/  ISETP.LT.OR P3, PT, R139, 0x1a, P3 ;  /* 0x0000001a8b00780c */ /* 0x000fe40001f61670 */
[----:B------:R-:W-:Y:S02]  /*3220*/  FSEL R151, R12, -INF , !P6 ;  /* 0xff8000000c977808 */ /* 0x000fe40007000000 */
[----:B------:R-:W-:Y:S02]  /*3230*/  FSEL R145, R18, -INF , !P2 ;  /* 0xff80000012917808 */ /* 0x000fe40005000000 */
[----:B------:R-:W-:Y:S01]  /*3240*/  FSEL R150, R19, -INF , !P1 ;  /* 0xff80000013967808 */ /* 0x000fe20004800000 */
[--C-:B------:R-:W-:Y:S01]  /*3250*/  FFMA.FTZ R151, R151, UR46, -R9.reuse ;  /* 0x0000002e97977c23 */ /* 0x100fe20008010809 */
[----:B------:R-:W-:Y:S01]  /*3260*/  FSEL R148, R136, -INF , !P5 ;  /* 0xff80000088947808 */ /* 0x000fe20006800000 */
[--C-:B------:R-:W-:Y:S01]  /*3270*/  FFMA.FTZ R145, R145, UR46, -R9.reuse ;  /* 0x0000002e91917c23 */ /* 0x100fe20008010809 */
[----:B------:R-:W-:Y:S01]  /*3280*/  FSEL R23, R137, -INF , !P4 ;  /* 0xff80000089177808 */ /* 0x000fe20006000000 */
[--C-:B------:R-:W-:Y:S01]  /*3290*/  FFMA.FTZ R150, R150, UR46, -R9.reuse ;  /* 0x0000002e96967c23 */ /* 0x100fe20008010809 */
[----:B------:R-:W-:Y:S01]  /*32a0*/  FSEL R139, R138, -INF , !P3 ;  /* 0xff8000008a8b7808 */ /* 0x000fe20005800000 */
[--C-:B------:R-:W-:Y:S01]  /*32b0*/  FFMA.FTZ R148, R148, UR46, -R9.reuse ;  /* 0x0000002e94947c23 */ /* 0x100fe20008010809 */
[----:B-1----:R-:W-:Y:S01]  /*32c0*/  FMUL.FTZ R120, R154, R120 ;  /* 0x000000789a787220 */ /* 0x002fe20000410000 */
[--C-:B------:R-:W-:Y:S01]  /*32d0*/  FFMA.FTZ R23, R23, UR46, -R9.reuse ;  /* 0x0000002e17177c23 */ /* 0x100fe20008010809 */
[----:B------:R-:W1:Y:S01]  /*32e0*/  MUFU.EX2 R151, R151 ;  /* 0x0000009700977308 */ /* 0x000e620000000800 */
[----:B------:R-:W-:Y:S01]  /*32f0*/  FFMA.FTZ R139, R139, UR46, -R9 ;  /* 0x0000002e8b8b7c23 */ /* 0x000fe20008010809 */
[----:B------:R-:W-:Y:S01]  /*3300*/  FFMA.FTZ R9, -R10, R10, 1 ;  /* 0x3f8000000a097423 */ /* 0x000fe2000001010a */
[----:B------:R-:W-:Y:S01]  /*3310*/  FFMA.FTZ R10, -R11, R11, 1 ;  /* 0x3f8000000b0a7423 */ /* 0x000fe2000001010b */
[----:B------:R-:W-:Y:S01]  /*3320*/  FFMA.FTZ R11, -R14, R14, 1 ;  /* 0x3f8000000e0b7423 */ /* 0x000fe2000001010e */
[----:B------:R-:W-:Y:S01]  /*3330*/  FMUL.FTZ R14, R146, R126 ;  /* 0x0000007e920e7220 */ /* 0x000fe20000410000 */
[----:B------:R-:W-:Y:S01]  /*3340*/  FMUL.FTZ R9, R120, R9 ;  /* 0x0000000978097220 */ /* 0x000fe20000410000 */
[----:B------:R-:W-:Y:S01]  /*3350*/  FMUL.FTZ R10, R121, R10 ;  /* 0x0000000a790a7220 */ /* 0x000fe20000410000 */
[----:B------:R-:W-:Y:S01]  /*3360*/  FFMA.FTZ R121, -R15, R15, 1 ;  /* 0x3f8000000f797423 */ /* 0x000fe2000001010f */
[----:B------:R-:W-:Y:S01]  /*3370*/  MUFU.EX2 R145, R145 ;  /* 0x0000009100917308 */ /* 0x000fe20000000800 */
[----:B------:R-:W-:Y:S01]  /*3380*/  FMUL.FTZ R11, R124, R11 ;  /* 0x0000000b7c0b7220 */ /* 0x000fe20000410000 */
[----:B------:R-:W-:Y:S01]  /*3390*/  FFMA.FTZ R124, -R21, R21, 1 ;  /* 0x3f800000157c7423 */ /* 0x000fe20000010115 */
[----:B------:R-:W-:Y:S01]  /*33a0*/  FMUL.FTZ R129, R144, R129 ;  /* 0x0000008190817220 */ /* 0x000fe20000410000 */
[--C-:B------:R-:W-:Y:S01]  /*33b0*/  FADD.FTZ R123, R123, -R152.reuse ;  /* 0x800000987b7b7221 */ /* 0x100fe20000010000 */
[----:B------:R-:W-:Y:S01]  /*33c0*/  FMUL.FTZ R128, R140, R128 ;  /* 0x000000808c807220 */ /* 0x000fe20000410000 */
[--C-:B------:R-:W-:Y:S01]  /*33d0*/  FADD.FTZ R134, R134, -R152.reuse ;  /* 0x8000009886867221 */ /* 0x100fe20000010000 */
[----:B------:R-:W-:Y:S01]  /*33e0*/  FFMA.FTZ R17, -R17, R17, 1 ;  /* 0x3f80000011117423 */ /* 0x000fe20000010111 */
[----:B------:R-:W3:Y:S01]  /*33f0*/  MUFU.EX2 R15, R23 ;  /* 0x00000017000f7308 */ /* 0x000ee20000000800 */
[----:B------:R-:W-:Y:S01]  /*3400*/  FMUL.FTZ R124, R129, R124 ;  /* 0x0000007c817c7220 */ /* 0x000fe20000410000 */
[----:B------:R-:W-:Y:S01]  /*3410*/  FFMA.FTZ R129, -R141, R141, 1 ;  /* 0x3f8000008d817423 */ /* 0x000fe2000001018d */
[----:B------:R-:W-:Y:S01]  /*3420*/  R2UR UR7, R8 ;  /* 0x00000000080772ca */ /* 0x000fe200000e0000 */
[--C-:B------:R-:W-:Y:S01]  /*3430*/  FADD.FTZ R122, R122, -R152.reuse ;  /* 0x800000987a7a7221 */ /* 0x100fe20000010000 */
[--C-:B------:R-:W-:Y:S01]  /*3440*/  FADD.FTZ R127, R127, -R152.reuse ;  /* 0x800000987f7f7221 */ /* 0x100fe20000010000 */
[--C-:B------:R-:W-:Y:S01]  /*3450*/  FADD.FTZ R130, R130, -R152.reuse ;  /* 0x8000009882827221 */ /* 0x100fe20000010000 */
[--C-:B------:R-:W-:Y:S01]  /*3460*/  FADD.FTZ R131, R131, -R152.reuse ;  /* 0x8000009883837221 */ /* 0x100fe20000010000 */
[----:B------:R-:W-:Y:S01]  /*3470*/  MUFU.EX2 R120, R156 ;  /* 0x0000009c00787308 */ /* 0x000fe20000000800 */
[----:B--2---:R-:W-:Y:S01]  /*3480*/  FMUL.FTZ R133, R147, R133 ;  /* 0x0000008593857220 */ /* 0x004fe20000410000 */
[----:B------:R-:W-:Y:S01]  /*3490*/  FADD.FTZ R135, R135, -R152 ;  /* 0x8000009887877221 */ /* 0x000fe20000010000 */
[----:B------:R-:W-:Y:S01]  /*34a0*/  USHF.R.U32.HI UR6, URZ, 0x4, UR42 ;  /* 0x000000043f067899 */ /* 0x000fe2000801162a */
[----:B------:R-:W-:-:S04]  /*34b0*/  LOP3.LUT P0, RZ, R16, 0x4, RZ, 0xc0, !PT ;  /* 0x0000000410ff7812 */ /* 0x000fc8000780c0ff */
[----:B------:R-:W-:Y:S08]  /*34c0*/  MUFU.EX2 R150, R150 ;  /* 0x0000009600967308 */ /* 0x000ff00000000800 */
[----:B------:R-:W2:Y:S08]  /*34d0*/  MUFU.EX2 R148, R148 ;  /* 0x0000009400947308 */ /* 0x000eb00000000800 */
[----:B------:R-:W5:Y:S01]  /*34e0*/  MUFU.EX2 R126, R139 ;  /* 0x0000008b007e7308 */ /* 0x000f620000000800 */
[----:B------:R-:W-:Y:S01]  /*34f0*/  FMUL.FTZ R121, R125, R121 ;  /* 0x000000797d797220 */ /* 0x000fe20000410000 */
[----:B------:R-:W-:Y:S01]  /*3500*/  FFMA.FTZ R125, -R20, R20, 1 ;  /* 0x3f800000147d7423 */ /* 0x000fe20000010114 */
[----:B------:R-:W-:Y:S01]  /*3510*/  FMUL.FTZ R129, R133, R129 ;  /* 0x0000008185817220 */ /* 0x000fe20000410000 */
[----:B------:R-:W-:Y:S01]  /*3520*/  FFMA.FTZ R133, -R12, R12, 1 ;  /* 0x3f8000000c857423 */ /* 0x000fe2000001010c */
[----:B------:R-:W-:Y:S01]  /*3530*/  FMUL.FTZ R123, R149, R123 ;  /* 0x0000007b957b7220 */ /* 0x000fe20000410000 */
[----:B------:R-:W-:Y:S01]  /*3540*/  FFMA.FTZ R12, -R13, R13, 1 ;  /* 0x3f8000000d0c7423 */ /* 0x000fe2000001010d */
[----:B------:R-:W-:Y:S01]  /*3550*/  FMUL.FTZ R125, R128, R125 ;  /* 0x0000007d807d7220 */ /* 0x000fe20000410000 */
[----:B------:R-:W-:Y:S01]  /*3560*/  FFMA.FTZ R128, -R22, R22, 1 ;  /* 0x3f80000016807423 */ /* 0x000fe20000010116 */
[----:B------:R-:W-:Y:S01]  /*3570*/  F2FP.F16.F32.PACK_AB R20, R155, R154 ;  /* 0x0000009a9b14723e */ /* 0x000fe200000000ff */
[----:B------:R-:W-:Y:S01]  /*3580*/  FMUL.FTZ R123, R123, R12 ;  /* 0x0000000c7b7b7220 */ /* 0x000fe20000410000 */
[----:B-1----:R-:W-:Y:S01]  /*3590*/  F2FP.F16.F32.PACK_AB R21, R149, R151 ;  /* 0x000000979515723e */ /* 0x002fe200000000ff */
[----:B------:R-:W-:Y:S01]  /*35a0*/  FMUL.FTZ R17, R14, R17 ;  /* 0x000000110e117220 */ /* 0x000fe20000410000 */
[----:B------:R-:W-:Y:S01]  /*35b0*/  F2FP.F16.F32.PACK_AB R22, R143, R142 ;  /* 0x0000008e8f16723e */ /* 0x000fe200000000ff */
[----:B---3--:R-:W-:Y:S01]  /*35c0*/  FMUL.FTZ R134, R15, R134 ;  /* 0x000000860f867220 */ /* 0x008fe20000410000 */
[----:B------:R-:W-:Y:S01]  /*35d0*/  F2FP.F16.F32.PACK_AB R23, R145, R146 ;  /* 0x000000929117723e */ /* 0x000fe200000000ff */
[----:B------:R-:W-:Y:S01]  /*35e0*/  BAR.SYNC.DEFER_BLOCKING 0x9, 0x180 ;  /* 0x0246000000007b1d */ /* 0x000fe20000010000 */
[----:B------:R-:W-:-:S02]  /*35f0*/  F2FP.F16.F32.PACK_AB R12, R144, R140 ;  /* 0x0000008c900c723e */ /* 0x000fc400000000ff */
[----:B--2---:R-:W-:Y:S02]  /*3600*/  F2FP.F16.F32.PACK_AB R13, R148, R150 ;  /* 0x00000096940d723e */ /* 0x004fe400000000ff */
[----:B------:R-:W-:Y:S02]  /*3610*/  F2FP.F16.F32.PACK_AB R14, R147, R120 ;  /* 0x00000078930e723e */ /* 0x000fe400000000ff */
[----:B-----5:R-:W-:Y:S01]  /*3620*/  F2FP.F16.F32.PACK_AB R15, R126, R15 ;  /* 0x0000000f7e0f723e */ /* 0x020fe200000000ff */
[----:B------:R-:W-:Y:S01]  /*3630*/  STSM.16.M88.4 [R157+0x30400], R20 ;  /* 0x030400149d007844 */ /* 0x000fe20000000200 */
[----:B------:R-:W-:Y:S01]  /*3640*/  FMUL.FTZ R122, R151, R122 ;  /* 0x0000007a977a7220 */ /* 0x000fe20000410000 */
[----:B------:R-:W-:Y:S01]  /*3650*/  FMUL.FTZ R127, R145, R127 ;  /* 0x0000007f917f7220 */ /* 0x000fe20000410000 */
[----:B------:R-:W-:Y:S01]  /*3660*/  FFMA.FTZ R18, -R18, R18, 1 ;  /* 0x3f80000012127423 */ /* 0x000fe20000010112 */
[----:B------:R-:W-:Y:S01]  /*3670*/  FMUL.FTZ R132, R120, R132 ;  /* 0x0000008478847220 */ /* 0x000fe20000410000 */
[----:B------:R-:W-:Y:S01]  /*3680*/  FMUL.FTZ R130, R150, R130 ;  /* 0x0000008296827220 */ /* 0x000fe20000410000 */
[----:B------:R-:W-:Y:S01]  /*3690*/  FMUL.FTZ R131, R148, R131 ;  /* 0x0000008394837220 */ /* 0x000fe20000410000 */
[----:B------:R-:W-:Y:S01]  /*36a0*/  FMUL.FTZ R135, R126, R135 ;  /* 0x000000877e877220 */ /* 0x000fe20000410000 */
[----:B------:R-:W-:Y:S01]  /*36b0*/  FFMA.FTZ R19, -R19, R19, 1 ;  /* 0x3f80000013137423 */ /* 0x000fe20000010113 */
[----:B------:R-:W-:Y:S01]  /*36c0*/  FFMA.FTZ R136, -R136, R136, 1 ;  /* 0x3f80000088887423 */ /* 0x000fe20000010188 */
[----:B------:R-:W-:Y:S01]  /*36d0*/  FFMA.FTZ R137, -R137, R137, 1 ;  /* 0x3f80000089897423 */ /* 0x000fe20000010189 */
[----:B------:R-:W-:Y:S01]  /*36e0*/  FFMA.FTZ R138, -R138, R138, 1 ;  /* 0x3f8000008a8a7423 */ /* 0x000fe2000001018a */
[----:B------:R-:W-:Y:S01]  /*36f0*/  ULEA UR4, UR7, UR37, 0xd ;  /* 0x0000002507047291 */ /* 0x000fe2000f8e683f */
[----:B------:R-:W-:Y:S01]  /*3700*/  FMUL.FTZ R122, R122, R133 ;  /* 0x000000857a7a7220 */ /* 0x000fe20000410000 */
[----:B------:R-:W-:Y:S01]  /*3710*/  FMUL.FTZ R18, R127, R18 ;  /* 0x000000127f127220 */ /* 0x000fe20000410000 */
[----:B------:R-:W-:Y:S01]  /*3720*/  FMUL.FTZ R128, R132, R128 ;  /* 0x0000008084807220 */ /* 0x000fe20000410000 */
[----:B------:R-:W-:Y:S01]  /*3730*/  FMUL.FTZ R19, R130, R19 ;  /* 0x0000001382137220 */ /* 0x000fe20000410000 */
[----:B------:R-:W-:Y:S01]  /*3740*/  FMUL.FTZ R136, R131, R136 ;  /* 0x0000008883887220 */ /* 0x000fe20000410000 */
[----:B------:R-:W-:Y:S01]  /*3750*/  FMUL.FTZ R127, R134, R137 ;  /* 0x00000089867f7220 */ /* 0x000fe20000410000 */
[----:B------:R-:W-:Y:S01]  /*3760*/  FMUL.FTZ R138, R135, R138 ;  /* 0x0000008a878a7220 */ /* 0x000fe20000410000 */
[----:B------:R-:W-:Y:S01]  /*3770*/  UIADD3 UR5, UR4, 0x2a000, URZ ;  /* 0x0002a00004057890 */ /* 0x000fe2000fffe03f */
[----:B------:R-:W-:Y:S01]  /*3780*/  F2FP.F16.F32.PACK_AB R124, R124, R125 ;  /* 0x0000007d7c7c723e */ /* 0x000fe200000000ff */
[----:B------:R-:W-:Y:S01]  /*3790*/  ULOP3.LUT UR6, UR6, 0x3fff, URZ, 0xc0, !UPT ;  /* 0x00003fff06067892 */ /* 0x000fe2000f8ec03f */
[----:B------:R-:W-:Y:S01]  /*37a0*/  F2FP.F16.F32.PACK_AB R126, R129, R128 ;  /* 0x00000080817e723e */ /* 0x000fe200000000ff */
[----:B------:R-:W-:Y:S01]  /*37b0*/  USHF.R.U32.HI UR5, URZ, 0x4, UR5 ;  /* 0x000000043f057899 */ /* 0x000fe20008011605 */
[----:B------:R-:W-:-:S02]  /*37c0*/  F2FP.F16.F32.PACK_AB R125, R136, R19 ;  /* 0x00000013887d723e */ /* 0x000fc400000000ff */
[----:B------:R-:W-:Y:S01]  /*37d0*/  F2FP.F16.F32.PACK_AB R127, R138, R127 ;  /* 0x0000007f8a7f723e */ /* 0x000fe200000000ff */
[----:B------:R-:W-:Y:S02]  /*37e0*/  ULOP3.LUT UR12, UR6, 0x1000000, URZ, 0xfc, !UPT ;  /* 0x01000000060c7892 */ /* 0x000fe4000f8efc3f */
[----:B------:R-:W-:Y:S01]  /*37f0*/  ULOP3.LUT UR6, UR5, 0x3fff, URZ, 0xc0, !UPT ;  /* 0x00003fff05067892 */ /* 0x000fe2000f8ec03f */
[----:B------:R-:W-:Y:S01]  /*3800*/  UMOV UR11, 0x80000020 ;  /* 0x80000020000b7882 */ /* 0x000fe20000000000 */
[----:B------:R-:W-:-:S03]  /*3810*/  UMOV UR9, 0x40000040 ;  /* 0x4000004000097882 */ /* 0x000fc60000000000 */
[----:B------:R-:W-:Y:S02]  /*3820*/  UMOV UR10, UR12 ;  /* 0x0000000c000a7c82 */ /* 0x000fe40008000000 */
[----:B------:R-:W-:Y:S01]  /*3830*/  UMOV UR8, UR6 ;  /* 0x0000000600087c82 */ /* 0x000fe20008000000 */
[----:B----4-:R1:W-:Y:S01]  /*3840*/  STSM.16.M88.4 [R153], R12 ;  /* 0x0000000c99007844 */ /* 0x0103e20000000200 */
[----:B------:R-:W-:Y:S01]  /*3850*/  @!PT LDS RZ, [RZ] ;  /* 0x00000000fffff984 */ /* 0x000fe20000000800 */
[----:B------:R-:W-:Y:S01]  /*3860*/  @!PT LDS RZ, [RZ] ;  /* 0x00000000fffff984 */ /* 0x000fe20000000800 */
[----:B------:R-:W-:Y:S01]  /*3870*/  @!PT LDS RZ, [RZ] ;  /* 0x00000000fffff984 */ /* 0x000fe20000000800 */
[----:B------:R-:W-:Y:S01]  /*3880*/  @!PT LDS RZ, [RZ] ;  /* 0x00000000fffff984 */ /* 0x000fe20000000800 */
[----:B------:R2:W-:Y:S06]  /*3890*/  MEMBAR.ALL.CTA ;  /* 0x0000000000007992 */ /* 0x0005ec0000008000 */
[----:B--2---:R-:W2:Y:S01]  /*38a0*/  FENCE.VIEW.ASYNC.S ;  /* 0x00000000000073c6 */ /* 0x004ea20000000000 */
[----:B-1----:R-:W-:-:S02]  /*38b0*/  F2FP.F16.F32.PACK_AB R12, R10, R9 ;  /* 0x000000090a0c723e */ /* 0x002fc400000000ff */
[----:B------:R-:W-:Y:S02]  /*38c0*/  F2FP.F16.F32.PACK_AB R14, R121, R11 ;  /* 0x0000000b790e723e */ /* 0x000fe400000000ff */
[----:B------:R-:W-:Y:S02]  /*38d0*/  F2FP.F16.F32.PACK_AB R13, R123, R122 ;  /* 0x0000007a7b0d723e */ /* 0x000fe400000000ff */
[----:B------:R-:W-:Y:S01]  /*38e0*/  F2FP.F16.F32.PACK_AB R15, R18, R17 ;  /* 0x00000011120f723e */ /* 0x000fe200000000ff */
[----:B--2---:R-:W-:Y:S06]  /*38f0*/  BAR.SYNC.DEFER_BLOCKING 0x9, 0x180 ;  /* 0x0246000000007b1d */ /* 0x004fec0000010000 */
[----:B------:R-:W-:Y:S04]  /*3900*/  STSM.16.M88.4 [R157+0x33400], R12 ;  /* 0x0334000c9d007844 */ /* 0x000fe80000000200 */
        /* <DEDUP_REMOVED lines=24> */
[----:B-1----:R-:W-:-:S04]  /*3a90*/  IMAD.U32 R153, RZ, RZ, UR37 ;  /* 0x00000025ff997e24 */ /* 0x002fc8000f8e00ff */
[----:B------:R-:W-:-:S05]  /*3aa0*/  VIADD R153, R153, 0x33400 ;  /* 0x0003340099997836 */ /* 0x000fca0000000000 */
[----:B------:R-:W-:Y:S01]  /*3ab0*/  R2UR UR5, R153 ;  /* 0x00000000990572ca */ /* 0x000fe200000e0000 */
[----:B------:R-:W-:-:S04]  /*3ac0*/  UIMAD UR7, UR7, 0x3000, UR37 ;  /* 0x00003000070778a4 */ /* 0x000fc8000f8e0225 */
[----:B------:R-:W-:-:S08]  /*3ad0*/  USHF.R.U32.HI UR7, URZ, 0x4, UR7 ;  /* 0x000000043f077899 */ /* 0x000fd00008011607 */
[----:B------:R-:W-:-:S04]  /*3ae0*/  USHF.R.U32.HI UR5, URZ, 0x4, UR5 ;  /* 0x000000043f057899 */ /* 0x000fc80008011605 */
[----:B------:R-:W-:Y:S02]  /*3af0*/  ULOP3.LUT UR5, UR5, 0x3fff, URZ, 0xc0, !UPT ;  /* 0x00003fff05057892 */ /* 0x000fe4000f8ec03f */
[----:B------:R-:W-:Y:S02]  /*3b00*/  ULOP3.LUT UR14, UR7, 0x3fff, URZ, 0xc0, !UPT ;  /* 0x00003fff070e7892 */ /* 0x000fe4000f8ec03f */
[----:B------:R-:W-:Y:S01]  /*3b10*/  ULOP3.LUT UR12, UR5, 0x10000, URZ, 0xfc, !UPT ;  /* 0x00010000050c7892 */ /* 0x000fe2000f8efc3f */
        /* <DEDUP_REMOVED lines=8> */
[----:B-1----:R-:W1:Y:S02]  /*3ba0*/  FENCE.VIEW.ASYNC.S ;  /* 0x00000000000073c6 */ /* 0x002e640000000000 */
[----:B-1----:R-:W-:Y:S06]  /*3bb0*/  BAR.SYNC.DEFER_BLOCKING 0x9, 0x180 ;  /* 0x0246000000007b1d */ /* 0x002fec0000010000 */
[----:B------:R-:W-:-:S06]  /*3bc0*/  WARPGROUP.ARRIVE ;  /* 0x00000000000079c5 */ /* 0x000fcc0000000000 */
[----:B------:R-:W-:Y:S01]  /*3bd0*/  HGMMA.64x64x16.F32 R120, gdesc[UR12].tnspB, RZ, !UPT, gsb0 ;  /* 0x40e000000c7879f0 */ /* 0x000fe2000c0008ff */
        /* <DEDUP_REMOVED lines=36> */
[----:B------:R-:W-:Y:S05]  /*3e20*/  @!P0 BRA `(.L_x_1183) ;  /* 0x0000000000048947 */ /* 0x000fea0003800000 */
[----:B------:R-:W-:Y:S01]  /*3e30*/  BPT.TRAP 0x1 ;  /* 0x000000040000795c */ /* 0x000fe20000300000 */
.L_x_1183:
[----:B------:R-:W-:Y:S01]  /*3e40*/  R2UR UR8, R2 ;  /* 0x00000000020872ca */ /* 0x000fe200000e0000 */
[----:B------:R-:W-:Y:S01]  /*3e50*/  UIADD3 UR6, UR4, 0x1e000, URZ ;  /* 0x0001e00004067890 */ /* 0x000fe2000fffe03f */
[----:B------:R-:W1:Y:S01]  /*3e60*/  S2R R9, SR_TID.X ;  /* 0x0000000000097919 */ /* 0x000e620000002100 */
[----:B------:R-:W-:Y:S02]  /*3e70*/  UIADD3 UR4, UR37, 0x36438, URZ ;  /* 0x0003643825047890 */ /* 0x000fe4000fffe03f */
[----:B------:R-:W-:Y:S02]  /*3e80*/  USHF.R.U32.HI UR6, URZ, 0x4, UR6 ;  /* 0x000000043f067899 */ /* 0x000fe40008011606 */
[----:B------:R-:W-:Y:S02]  /*3e90*/  UPRMT UR4, URZ, 0x654, UR4 ;  /* 0x000006543f047896 */ /* 0x000fe40008000004 */
[----:B------:R-:W-:Y:S02]  /*3ea0*/  ULOP3.LUT UR6, UR6, 0x3fff, URZ, 0xc0, !UPT ;  /* 0x00003fff06067892 */ /* 0x000fe4000f8ec03f */
[----:B------:R-:W-:-:S02]  /*3eb0*/  ULOP3.LUT UR9, UR5, 0x1000000, URZ, 0xfc, !UPT ;  /* 0x0100000005097892 */ /* 0x000fc4000f8efc3f */
[----:B------:R-:W-:Y:S01]  /*3ec0*/  UIMAD UR8, UR8, 0x600, UR6 ;  /* 0x00000600080878a4 */ /* 0x000fe2000f8e0206 */
[----:B------:R-:W-:Y:S02]  /*3ed0*/  UMOV UR7, 0x80000020 ;  /* 0x8000002000077882 */ /* 0x000fe40000000000 */
[----:B------:R-:W-:Y:S01]  /*3ee0*/  SYNCS.ARRIVE.TRANS64.RED.A1T0 RZ, [UR4], RZ ;  /* 0x000000ffffff79a7 */ /* 0x000fe20008100404 */
[----:B------:R-:W-:Y:S01]  /*3ef0*/  WARPGROUP.ARRIVE ;  /* 0x00000000000079c5 */ /* 0x000fe20000000000 */
[----:B------:R-:W-:Y:S01]  /*3f00*/  UMOV UR6, UR9 ;  /* 0x0000000900067c82 */ /* 0x000fe20008000000 */
[----:B------:R-:W-:Y:S01]  /*3f10*/  UMOV UR5, 0x40000040 ;  /* 0x4000004000057882 */ /* 0x000fe20000000000 */
[----:B------:R-:W-:-:S03]  /*3f20*/  UMOV UR4, UR8 ;  /* 0x0000000800047c82 */ /* 0x000fc60008000000 */
[----:B------:R-:W-:Y:S01]  /*3f30*/  HGMMA.64x96x16.F32 R24, gdesc[UR4].tnspA.tnspB, R24, gsb0 ;  /* 0x61600000041879f0 */ /* 0x000fe20008000818 */
[----:B------:R-:W-:Y:S02]  /*3f40*/  UIADD3 UR6, UR9, 0x40, URZ ;  /* 0x0000004009067890 */ /* 0x000fe4000fffe03f */
[----:B------:R-:W-:Y:S01]  /*3f50*/  UIADD3 UR4, UR8, 0x80, URZ ;  /* 0x0000008008047890 */ /* 0x000fe2000fffe03f */
[----:B------:R-:W-:Y:S01]  /*3f60*/  UMOV UR7, 0x80000020 ;  /* 0x8000002000077882 */ /* 0x000fe20000000000 */
[----:B------:R-:W-:Y:S01]  /*3f70*/  UMOV UR5, 0x40000040 ;  /* 0x4000004000057882 */ /* 0x000fe20000000000 */
[----:B-1----:R-:W-:-:S05]  /*3f80*/  SHF.R.U32.HI R9, RZ, 0x7, R9 ;  /* 0x00000007ff097819 */ /* 0x002fca0000011609 */
[C---:B------:R-:W-:Y:S02]  /*3f90*/  VIADD R10, R9.reuse, 0x9 ;  /* 0x00000009090a7836 */ /* 0x040fe40000000000 */
[----:B------:R-:W-:Y:S01]  /*3fa0*/  VIADD R9, R9, 0xc ;  /* 0x0000000c09097836 */ /* 0x000fe20000000000 */
        /* <DEDUP_REMOVED lines=36> */
.L_x_1184:
[----:B------:R-:W-:Y:S01]  /*41f0*/  UIADD3 UR39, UR39, 0x1, URZ ;  /* 0x0000000127277890 */ /* 0x000fe2000fffe03f */
[----:B------:R-:W-:Y:S01]  /*4200*/  VIADD R2, R2, 0x1 ;  /* 0x0000000102027836 */ /* 0x000fe20000000000 */
[----:B------:R-:W-:Y:S01]  /*4210*/  LOP3.LUT R4, R4, 0x1, RZ, 0x3c, !PT ;  /* 0x0000000104047812 */ /* 0x000fe200078e3cff */
[----:B------:R-:W-:Y:S01]  /*4220*/  VIADD R3, R3, 0x36420 ;  /* 0x0003642003037836 */ /* 0x000fe20000000000 */
[----:B------:R-:W-:Y:S02]  /*4230*/  UISETP.GE.AND UP0, UPT, UR39, UR36, UPT ;  /* 0x000000242700728c */ /* 0x000fe4000bf06270 */
[----:B------:R-:W-:Y:S02]  /*4240*/  ISETP.NE.AND P0, PT, R2, 0x2, PT ;  /* 0x000000020200780c */ /* 0x000fe40003f05270 */
[----:B------:R-:W-:Y:S02]  /*4250*/  PRMT R3, RZ, 0x654, R3 ;  /* 0x00000654ff037816 */ /* 0x000fe40000000003 */
[----:B------:R-:W-:-:S02]  /*4260*/  PLOP3.LUT P1, PT, PT, PT, UP0, 0x80, 0x0 ;  /* 0x000000000000781c */ /* 0x000fc40003f2f008 */
[----:B-1----:R-:W-:Y:S01]  /*4270*/  SEL R10, RZ, 0x1, P0 ;  /* 0x00000001ff0a7807 */ /* 0x002fe20000000000 */
[----:B------:R1:W-:Y:S01]  /*4280*/  SYNCS.ARRIVE.TRANS64.RED.A1T0 RZ, [R3+URZ], RZ ;  /* 0x000000ff03ff79a7 */ /* 0x0003e2000810043f */
[----:B------:R-:W-:Y:S02]  /*4290*/  SEL R2, R2, RZ, P0 ;  /* 0x000000ff02027207 */ /* 0x000fe40000000000 */
[----:B------:R-:W-:-:S07]  /*42a0*/  LOP3.LUT R7, R7, R10, RZ, 0x3c, !PT ;  /* 0x0000000a07077212 */ /* 0x000fce00078e3cff */
[----:B-1----:R-:W-:Y:S05]  /*42b0*/  @!P1 BRA `(.L_x_1185) ;  /* 0xffffffd400949947 */ /* 0x002fea000383ffff */
        /* <DEDUP_REMOVED lines=50> */
.L_x_1159:
[----:B------:R-:W-:Y:S05]  /*45e0*/  @P0 BRA `(.L_x_1186) ;  /* 0x0000000c00700947 */ /* 0x000fea0003800000 */
[----:B------:R-:W1:Y:S01]  /*45f0*/  S2UR UR4, SR_CgaCtaId ;  /* 0x00000000000479c3 */ /* 0x000e620000008800 */
[----:B------:R-:W-:Y:S01]  /*4600*/  UMOV UR37, 0x400 ;  /* 0x0000040000257882 */ /* 0x000fe20000000000 */
[----:B------:R-:W-:Y:S01]  /*4610*/  LOP3.LUT R16, R16, 0xfffffffd, RZ, 0xc0, !PT ;  /* 0xfffffffd10107812 */ /* 0x000fe200078ec0ff */
[----:B-1----:R-:W-:-:S06]  /*4620*/  ULEA UR37, UR4, UR37, 0x18 ;  /* 0x0000002504257291 */ /* 0x002fcc000f8ec03f */
[----:B------:R-:W-:-:S05]  /*4630*/  IMAD.U32 R17, RZ, RZ, UR37 ;  /* 0x00000025ff117e24 */ /* 0x000fca000f8e00ff */
[----:B------:R-:W-:-:S13]  /*4640*/  LOP3.LUT P0, RZ, R17, 0x3ff, RZ, 0xc0, !PT ;  /* 0x000003ff11ff7812 */ /* 0x000fda000780c0ff */
[----:B------:R-:W-:Y:S01]  /*4650*/  @P0 LOP3.LUT R16, R16, 0x2, RZ, 0xfc, !PT ;  /* 0x0000000210100812 */ /* 0x000fe200078efcff */
[----:B------:R-:W-:Y:S06]  /*4660*/  @!P0 BRA `(.L_x_1187) ;  /* 0x0000000000408947 */ /* 0x000fec0003800000 */
[----:B------:R-:W-:Y:S01]  /*4670*/  MOV R2, 0x0 ;  /* 0x0000000000027802 */ /* 0x000fe20000000f00 */
[----:B------:R-:W-:Y:S01]  /*4680*/  ULDC.64 UR4, c[0x4][0x80] ;  /* 0x0100200000047ab9 */ /* 0x000fe20000000a00 */
[----:B------:R-:W-:Y:S01]  /*4690*/  ULDC.64 UR6, c[0x4][0x88] ;  /* 0x0100220000067ab9 */ /* 0x000fe20000000a00 */
[----:B------:R-:W-:Y:S02]  /*46a0*/  IMAD.U32 R4, RZ, RZ, UR4 ;  /* 0x00000004ff047e24 */ /* 0x000fe4000f8e00ff */
[----:B------:R-:W-:Y:S01]  /*46b0*/  IMAD.U32 R5, RZ, RZ, UR5 ;  /* 0x00000005ff057e24 */ /* 0x000fe2000f8e00ff */
[----:B------:R-:W1:Y:S01]  /*46c0*/  LDC.64 R2, c[0x4][R2] ;  /* 0x0100000002027b82 */ /* 0x000e620000000a00 */
[----:B------:R-:W-:Y:S01]  /*46d0*/  ULDC.64 UR4, c[0x4][0x18] ;  /* 0x0100060000047ab9 */ /* 0x000fe20000000a00 */
[----:B------:R-:W-:Y:S02]  /*46e0*/  IMAD.U32 R6, RZ, RZ, UR6 ;  /* 0x00000006ff067e24 */ /* 0x000fe4000f8e00ff */
[----:B------:R-:W-:-:S02]  /*46f0*/  IMAD.U32 R7, RZ, RZ, UR7 ;  /* 0x00000007ff077e24 */ /* 0x000fc4000f8e00ff */
[----:B------:R-:W-:Y:S02]  /*4700*/  IMAD.U32 R10, RZ, RZ, UR4 ;  /* 0x00000004ff0a7e24 */ /* 0x000fe4000f8e00ff */
[----:B------:R-:W-:Y:S02]  /*4710*/  IMAD.U32 R11, RZ, RZ, UR5 ;  /* 0x00000005ff0b7e24 */ /* 0x000fe4000f8e00ff */
[----:B------:R-:W-:Y:S02]  /*4720*/  IMAD.MOV.U32 R8, RZ, RZ, 0x70 ;  /* 0x00000070ff087424 */ /* 0x000fe400078e00ff */
[----:B------:R-:W-:Y:S02]  /*4730*/  IMAD.MOV.U32 R12, RZ, RZ, 0x1 ;  /* 0x00000001ff0c7424 */ /* 0x000fe400078e00ff */
[----:B------:R-:W-:-:S07]  /*4740*/  IMAD.MOV.U32 R13, RZ, RZ, RZ ;  /* 0x000000ffff0d7224 */ /* 0x000fce00078e00ff */
[----:B------:R-:W-:-:S07]  /*4750*/  LEPC R20, `(.L_x_1187) ;  /* 0x000000001014794e */ /* 0x000fce0000000000 */
[----:B-1----:R-:W-:Y:S05]  /*4760*/  CALL.ABS.NOINC R2 ;  /* 0x0000000002007343 */ /* 0x002fea0003c00000 */
.L_x_1187:
[----:B------:R-:W-:-:S06]  /*4770*/  UIADD3 UR4, UR37, 0x9000, URZ ;  /* 0x0000900025047890 */ /* 0x000fcc000fffe03f */
[----:B------:R-:W-:-:S05]  /*4780*/  IMAD.U32 R18, RZ, RZ, UR4 ;  /* 0x00000004ff127e24 */ /* 0x000fca000f8e00ff */
[----:B------:R-:W-:-:S13]  /*4790*/  LOP3.LUT P0, RZ, R18, 0x3ff, RZ, 0xc0, !PT ;  /* 0x000003ff12ff7812 */ /* 0x000fda000780c0ff */
[----:B------:R-:W-:Y:S05]  /*47a0*/  @!P0 BRA `(.L_x_1188) ;  /* 0x0000000000408947 */ /* 0x000fea0003800000 */
        /* <DEDUP_REMOVED lines=16> */
.L_x_1188:
        /* <DEDUP_REMOVED lines=18> */
.L_x_1189:
        /* <DEDUP_REMOVED lines=18> */
.L_x_1190:
[----:B------:R-:W1:Y:S01]  /*4af0*/  S2R R0, SR_TID.X ;  /* 0x0000000000007919 */ /* 0x000e620000002100 */
[----:B------:R-:W-:Y:S05]  /*4b00*/  WARPSYNC.ALL ;  /* 0x0000000000007948 */ /* 0x000fea0003800000 */
[----:B------:R-:W-:Y:S01]  /*4b10*/  BAR.SYNC.DEFER_BLOCKING 0x1, 0x180 ;  /* 0x0046000000007b1d */ /* 0x000fe20000010000 */
        /* <DEDUP_REMOVED lines=16> */
[----:B------:R-:W-:Y:S01]  /*4c20*/  IMAD.SHL.U32 R0, R5, 0x40, RZ ;  /* 0x0000004005007824 */ /* 0x000fe200078e00ff */
[----:B------:R-:W-:-:S02]  /*4c30*/  SHF.R.S32.HI R6, RZ, 0x1f, R5 ;  /* 0x0000001fff067819 */ /* 0x000fc40000011405 */
[----:B------:R-:W-:Y:S02]  /*4c40*/  F2FP.F16.F32.PACK_AB R98, R101, R100 ;  /* 0x000000646562723e */ /* 0x000fe400000000ff */
[CC--:B------:R-:W-:Y:S02]  /*4c50*/  LEA.HI R2, R6.reuse, R5.reuse, RZ, 0x5 ;  /* 0x0000000506027211 */ /* 0x0c0fe400078f28ff */
[----:B------:R-:W-:Y:S02]  /*4c60*/  LEA.HI R4, R6, R5, RZ, 0x4 ;  /* 0x0000000506047211 */ /* 0x000fe400078f20ff */
[----:B------:R-:W-:Y:S02]  /*4c70*/  SHF.R.S32.HI R7, RZ, 0x5, R2 ;  /* 0x00000005ff077819 */ /* 0x000fe40000011402 */
[----:B------:R-:W-:Y:S02]  /*4c80*/  SHF.R.S32.HI R9, RZ, 0x4, R4 ;  /* 0x00000004ff097819 */ /* 0x000fe40000011404 */
[----:B------:R-:W-:Y:S01]  /*4c90*/  LOP3.LUT R2, R0, 0x1c0, RZ, 0xc0, !PT ;  /* 0x000001c000027812 */ /* 0x000fe200078ec0ff */
[----:B------:R-:W-:Y:S01]  /*4ca0*/  IMAD.SHL.U32 R3, R7, 0x10, RZ ;  /* 0x0000001007037824 */ /* 0x000fe200078e00ff */
[----:B------:R-:W-:-:S02]  /*4cb0*/  LEA.HI R4, R4, R9, RZ, 0x1 ;  /* 0x0000000904047211 */ /* 0x000fc400078f08ff */
[-C--:B------:R-:W-:Y:S02]  /*4cc0*/  LEA.HI R0, R6, R5.reuse, RZ, 0x3 ;  /* 0x0000000506007211 */ /* 0x080fe400078f18ff */
[----:B------:R-:W-:Y:S02]  /*4cd0*/  LOP3.LUT R3, R2, 0x30, R3, 0xf8, !PT ;  /* 0x0000003002037812 */ /* 0x000fe400078ef803 */
[----:B------:R-:W-:Y:S02]  /*4ce0*/  LOP3.LUT R4, R4, 0x7ffffe, RZ, 0xc0, !PT ;  /* 0x007ffffe04047812 */ /* 0x000fe400078ec0ff */
[----:B------:R-:W-:Y:S02]  /*4cf0*/  LEA.HI R5, R6, R5, RZ, 0x7 ;  /* 0x0000000506057211 */ /* 0x000fe400078f38ff */
[----:B------:R-:W-:Y:S01]  /*4d00*/  LOP3.LUT R0, R3, 0x8, R0, 0xf8, !PT ;  /* 0x0000000803007812 */ /* 0x000fe200078ef800 */
[----:B------:R-:W-:Y:S01]  /*4d10*/  IMAD.IADD R4, R9, 0x1, -R4 ;  /* 0x0000000109047824 */ /* 0x000fe200078e0a04 */
[----:B------:R-:W-:-:S02]  /*4d20*/  SHF.R.S32.HI R5, RZ, 0x7, R5 ;  /* 0x00000007ff057819 */ /* 0x000fc40000011405 */
[----:B------:R-:W-:Y:S02]  /*4d30*/  SHF.R.U32.HI R3, RZ, 0x3, R2 ;  /* 0x00000003ff037819 */ /* 0x000fe40000011602 */
[----:B------:R-:W-:Y:S01]  /*4d40*/  F2FP.F16.F32.PACK_AB R99, R103, R102 ;  /* 0x000000666763723e */ /* 0x000fe200000000ff */
[----:B------:R-:W-:Y:S01]  /*4d50*/  IMAD R5, R5, 0xc, R4 ;  /* 0x0000000c05057824 */ /* 0x000fe200078e0204 */
[----:B------:R-:W-:Y:S01]  /*4d60*/  LOP3.LUT R0, R0, R3, RZ, 0x3c, !PT ;  /* 0x0000000300007212 */ /* 0x000fe200078e3cff */
[----:B------:R-:W1:Y:S01]  /*4d70*/  SHFL.IDX PT, R2, R7, RZ, 0x1f ;  /* 0x00001fff07027589 */ /* 0x000e6200000e0000 */
[----:B------:R-:W-:Y:S02]  /*4d80*/  F2FP.F16.F32.PACK_AB R105, R107, R106 ;  /* 0x0000006a6b69723e */ /* 0x000fe400000000ff */
[----:B------:R-:W-:Y:S01]  /*4d90*/  F2FP.F16.F32.PACK_AB R112, R113, R112 ;  /* 0x000000707170723e */ /* 0x000fe200000000ff */
[----:B------:R-:W-:Y:S01]  /*4da0*/  IMAD.U32 R0, R5, 0x200, R0 ;  /* 0x0000020005007824 */ /* 0x000fe200078e0000 */
[----:B------:R-:W-:-:S02]  /*4db0*/  F2FP.F16.F32.PACK_AB R106, R109, R108 ;  /* 0x0000006c6d6a723e */ /* 0x000fc400000000ff */
[----:B------:R-:W-:Y:S02]  /*4dc0*/  F2FP.F16.F32.PACK_AB R107, R111, R110 ;  /* 0x0000006e6f6b723e */ /* 0x000fe400000000ff */
[----:B------:R-:W-:Y:S02]  /*4dd0*/  LEA R0, R0, UR37, 0x1 ;  /* 0x0000002500007c11 */ /* 0x000fe4000f8e08ff */
[----:B------:R-:W-:Y:S02]  /*4de0*/  F2FP.F16.F32.PACK_AB R113, R115, R114 ;  /* 0x000000727371723e */ /* 0x000fe400000000ff */
[----:B------:R-:W-:Y:S01]  /*4df0*/  F2FP.F16.F32.PACK_AB R24, R25, R24 ;  /* 0x000000181918723e */ /* 0x000fe200000000ff */
[----:B------:R2:W-:Y:S01]  /*4e00*/  STSM.16.MT88.4 [R0+0x9000], R72 ;  /* 0x0090004800007844 */ /* 0x0005e20000004200 */
[----:B------:R-:W-:Y:S02]  /*4e10*/  F2FP.F16.F32.PACK_AB R114, R117, R116 ;  /* 0x000000747572723e */ /* 0x000fe400000000ff */
[----:B------:R-:W-:Y:S01]  /*4e20*/  F2FP.F16.F32.PACK_AB R115, R119, R118 ;  /* 0x000000767773723e */ /* 0x000fe200000000ff */
[----:B------:R2:W-:Y:S01]  /*4e30*/  STSM.16.MT88.4 [R0+0x9800], R80 ;  /* 0x0098005000007844 */ /* 0x0005e20000004200 */
[----:B------:R-:W-:-:S02]  /*4e40*/  F2FP.F16.F32.PACK_AB R25, R27, R26 ;  /* 0x0000001a1b19723e */ /* 0x000fc400000000ff */
[----:B------:R-:W-:Y:S01]  /*4e50*/  F2FP.F16.F32.PACK_AB R32, R33, R32 ;  /* 0x000000202120723e */ /* 0x000fe200000000ff */
[----:B------:R2:W-:Y:S01]  /*4e60*/  STSM.16.MT88.4 [R0+0xa000], R88 ;  /* 0x00a0005800007844 */ /* 0x0005e20000004200 */
        /* <DEDUP_REMOVED lines=11> */
[----:B------:R2:W-:Y:S01]  /*4f20*/  STSM.16.MT88.4 [R0], R24 ;  /* 0x0000001800007844 */ /* 0x0005e20000004200 */
[----:B------:R-:W-:Y:S02]  /*4f30*/  F2FP.F16.F32.PACK_AB R42, R45, R44 ;  /* 0x0000002c2d2a723e */ /* 0x000fe400000000ff */
[----:B------:R-:W-:Y:S01]  /*4f40*/  F2FP.F16.F32.PACK_AB R43, R47, R46 ;  /* 0x0000002e2f2b723e */ /* 0x000fe200000000ff */
[----:B------:R2:W-:Y:S01]  /*4f50*/  STSM.16.MT88.4 [R0+0x800], R32 ;  /* 0x0008002000007844 */ /* 0x0005e20000004200 */
[----:B------:R-:W-:-:S02]  /*4f60*/  F2FP.F16.F32.PACK_AB R49, R51, R50 ;  /* 0x000000323331723e */ /* 0x000fc400000000ff */
[----:B------:R-:W-:Y:S01]  /*4f70*/  F2FP.F16.F32.PACK_AB R56, R57, R56 ;  /* 0x000000383938723e */ /* 0x000fe200000000ff */
[----:B------:R2:W-:Y:S01]  /*4f80*/  STSM.16.MT88.4 [R0+0x1000], R40 ;  /* 0x0010002800007844 */ /* 0x0005e20000004200 */
[----:B------:R-:W-:Y:S02]  /*4f90*/  F2FP.F16.F32.PACK_AB R50, R53, R52 ;  /* 0x000000343532723e */ /* 0x000fe400000000ff */
[----:B------:R-:W-:Y:S02]  /*4fa0*/  F2FP.F16.F32.PACK_AB R51, R55, R54 ;  /* 0x000000363733723e */ /* 0x000fe400000000ff */
[----:B------:R-:W-:Y:S02]  /*4fb0*/  F2FP.F16.F32.PACK_AB R57, R59, R58 ;  /* 0x0000003a3b39723e */ /* 0x000fe400000000ff */
[----:B------:R-:W-:Y:S01]  /*4fc0*/  F2FP.F16.F32.PACK_AB R64, R65, R64 ;  /* 0x000000404140723e */ /* 0x000fe200000000ff */
[----:B------:R2:W-:Y:S01]  /*4fd0*/  STSM.16.MT88.4 [R0+0x1800], R48 ;  /* 0x0018003000007844 */ /* 0x0005e20000004200 */
[----:B------:R-:W-:-:S02]  /*4fe0*/  F2FP.F16.F32.PACK_AB R58, R61, R60 ;  /* 0x0000003c3d3a723e */ /* 0x000fc400000000ff */
[----:B------:R-:W-:Y:S02]  /*4ff0*/  F2FP.F16.F32.PACK_AB R59, R63, R62 ;  /* 0x0000003e3f3b723e */ /* 0x000fe400000000ff */
[----:B------:R-:W-:Y:S02]  /*5000*/  F2FP.F16.F32.PACK_AB R65, R67, R66 ;  /* 0x000000424341723e */ /* 0x000fe400000000ff */
[----:B------:R-:W-:Y:S01]  /*5010*/  F2FP.F16.F32.PACK_AB R66, R69, R68 ;  /* 0x000000444542723e */ /* 0x000fe200000000ff */
[----:B------:R2:W-:Y:S01]  /*5020*/  STSM.16.MT88.4 [R0+0x2000], R56 ;  /* 0x0020003800007844 */ /* 0x0005e20000004200 */
[----:B------:R-:W-:Y:S02]  /*5030*/  F2FP.F16.F32.PACK_AB R67, R71, R70 ;  /* 0x000000464743723e */ /* 0x000fe400000000ff */
[----:B-1----:R-:W-:-:S03]  /*5040*/  ISETP.NE.AND P0, PT, R2, 0xb, PT ;  /* 0x0000000b0200780c */ /* 0x002fc60003f05270 */
[----:B------:R2:W-:Y:S01]  /*5050*/  STSM.16.MT88.4 [R0+0x2800], R64 ;  /* 0x0028004000007844 */ /* 0x0005e20000004200 */
[----:B------:R-:W-:Y:S01]  /*5060*/  @!PT LDS RZ, [RZ] ;  /* 0x00000000fffff984 */ /* 0x000fe20000000800 */
[----:B------:R-:W-:Y:S01]  /*5070*/  @!PT LDS RZ, [RZ] ;  /* 0x00000000fffff984 */ /* 0x000fe20000000800 */
[----:B------:R-:W-:Y:S01]  /*5080*/  @!PT LDS RZ, [RZ] ;  /* 0x00000000fffff984 */ /* 0x000fe20000000800 */
[----:B------:R1:W-:Y:S06]  /*5090*/  MEMBAR.ALL.CTA ;  /* 0x0000000000007992 */ /* 0x0003ec0000008000 */
[----:B-1----:R-:W1:Y:S02]  /*50a0*/  FENCE.VIEW.ASYNC.S ;  /* 0x00000000000073c6 */ /* 0x002e640000000000 */
[----:B-1----:R-:W-:Y:S06]  /*50b0*/  BAR.ARV 0x1, 0x1a0 ;  /* 0x0046800000007b1d */ /* 0x002fec0000002000 */
[----:B------:R-:W-:Y:S05]  /*50c0*/  @P0 BRA `(.L_x_1191) ;  /* 0x0000000000b00947 */ /* 0x000fea0003800000 */
[----:B------:R-:W-:Y:S01]  /*50d0*/  BAR.SYNC.DEFER_BLOCKING 0x1, 0x1a0 ;  /* 0x0046800000007b1d */ /* 0x000fe20000010000 */
[----:B------:R-:W-:-:S05]  /*50e0*/  ELECT P0, URZ, PT ;  /* 0x00000000003f782f */ /* 0x000fca0003800000 */
[----:B------:R-:W-:Y:S08]  /*50f0*/  BSSY B0, `(.L_x_1191) ;  /* 0x0000029000007945 */ /* 0x000ff00003800000 */
[----:B------:R-:W-:Y:S05]  /*5100*/  @!P0 BRA `(.L_x_1192) ;  /* 0x00000000009c8947 */ /* 0x000fea0003800000 */
[----:B------:R-:W1:Y:S01]  /*5110*/  S2UR UR10, SR_CTAID.X ;  /* 0x00000000000a79c3 */ /* 0x000e620000002500 */
[----:B------:R-:W-:Y:S01]  /*5120*/  ULDC.64 UR6, c[0x0][0x198] ;  /* 0x0000660000067ab9 */ /* 0x000fe20000000a00 */
[----:B------:R-:W-:Y:S02]  /*5130*/  UIADD3 UR8, UR37, 0x9000, URZ ;  /* 0x0000900025087890 */ /* 0x000fe4000fffe03f */
[----:B------:R-:W-:Y:S02]  /*5140*/  UIADD3 UR4, UP0, UR6, 0x770, URZ ;  /* 0x0000077006047890 */ /* 0x000fe4000ff1e03f */
[----:B------:R-:W-:Y:S02]  /*5150*/  UIADD3 UR40, UR37, 0xc000, URZ ;  /* 0x0000c00025287890 */ /* 0x000fe4000fffe03f */
[----:B------:R-:W3:Y:S01]  /*5160*/  S2UR UR11, SR_CTAID.Y ;  /* 0x00000000000b79c3 */ /* 0x000ee20000002600 */
[----:B------:R-:W-:Y:S02]  /*5170*/  UIADD3.X UR5, URZ, UR7, URZ, UP0, !UPT ;  /* 0x000000073f057290 */ /* 0x000fe400087fe43f */
[----:B------:R-:W-:-:S02]  /*5180*/  UIADD3 UR6, UP0, UR6, 0x670, URZ ;  /* 0x0000067006067890 */ /* 0x000fc4000ff1e03f */
[----:B------:R-:W-:Y:S02]  /*5190*/  UIADD3 UR32, UR37, 0xf000, URZ ;  /* 0x0000f00025207890 */ /* 0x000fe4000fffe03f */
[----:B------:R-:W-:Y:S01]  /*51a0*/  UIADD3.X UR7, URZ, UR7, URZ, UP0, !UPT ;  /* 0x000000073f077290 */ /* 0x000fe200087fe43f */
[----:B------:R-:W4:Y:S01]  /*51b0*/  S2UR UR12, SR_CTAID.Z ;  /* 0x00000000000c79c3 */ /* 0x000f220000002700 */
[----:B------:R-:W-:Y:S02]  /*51c0*/  UIADD3 UR24, UR37, 0x3000, URZ ;  /* 0x0000300025187890 */ /* 0x000fe4000fffe03f */
[----:B------:R-:W-:Y:S01]  /*51d0*/  UIADD3 UR16, UR37, 0x6000, URZ ;  /* 0x0000600025107890 */ /* 0x000fe2000fffe03f */
[----:B------:R-:W-:Y:S01]  /*51e0*/  UMOV UR9, URZ ;  /* 0x0000003f00097c82 */ /* 0x000fe20008000000 */
[----:B------:R-:W-:Y:S01]  /*51f0*/  UMOV UR41, 0x40 ;  /* 0x0000004000297882 */ /* 0x000fe20000000000 */
[----:B------:R-:W-:Y:S01]  /*5200*/  UMOV UR33, 0x80 ;  /* 0x0000008000217882 */ /* 0x000fe20000000000 */
[----:B-1----:R-:W-:Y:S01]  /*5210*/  UIMAD UR10, UR10, 0x60, URZ ;  /* 0x000000600a0a78a4 */ /* 0x002fe2000f8e023f */
[----:B------:R-:W-:Y:S01]  /*5220*/  UMOV UR25, 0x40 ;  /* 0x0000004000197882 */ /* 0x000fe20000000000 */
[----:B------:R-:W-:-:S05]  /*5230*/  UMOV UR17, 0x80 ;  /* 0x0000008000117882 */ /* 0x000fca0000000000 */
[----:B------:R-:W-:Y:S01]  /*5240*/  UMOV UR42, UR10 ;  /* 0x0000000a002a7c82 */ /* 0x000fe20008000000 */
[----:B---3--:R-:W-:Y:S01]  /*5250*/  UMOV UR43, UR11 ;  /* 0x0000000b002b7c82 */ /* 0x008fe20008000000 */
[----:B------:R-:W-:Y:S01]  /*5260*/  UMOV UR35, UR11 ;  /* 0x0000000b00237c82 */ /* 0x000fe20008000000 */
[----:B------:R-:W-:Y:S01]  /*5270*/  UMOV UR34, UR10 ;  /* 0x0000000a00227c82 */ /* 0x000fe20008000000 */
[----:B------:R-:W-:Y:S01]  /*5280*/  UMOV UR27, UR11 ;  /* 0x0000000b001b7c82 */ /* 0x000fe20008000000 */
[----:B------:R-:W-:Y:S01]  /*5290*/  UMOV UR26, UR10 ;  /* 0x0000000a001a7c82 */ /* 0x000fe20008000000 */
[----:B------:R-:W-:Y:S01]  /*52a0*/  UMOV UR19, UR11 ;  /* 0x0000000b00137c82 */ /* 0x000fe20008000000 */
[----:B------:R-:W-:Y:S01]  /*52b0*/  UMOV UR18, UR10 ;  /* 0x0000000a00127c82 */ /* 0x000fe20008000000 */
[----:B----4-:R-:W-:Y:S01]  /*52c0*/  UMOV UR44, UR12 ;  /* 0x0000000c002c7c82 */ /* 0x010fe20008000000 */
        /* <DEDUP_REMOVED lines=10> */
[----:B---3--:R0:W-:Y:S02]  /*5370*/  UTMACMDFLUSH ;  /* 0x00000000000079b7 */ /* 0x0081e40000000000 */
.L_x_1192:
[----:B------:R-:W-:Y:S05]  /*5380*/  BSYNC B0 ;  /* 0x0000000000007941 */ /* 0x000fea0003800000 */
.L_x_1191:
[----:B------:R-:W-:-:S04]  /*5390*/  DEPBAR.LE SB0, 0x0 ;  /* 0x000080000000791a */ /* 0x000fc80000000000 */
[----:B------:R-:W-:Y:S05]  /*53a0*/  EXIT ;  /* 0x000000000000794d */ /* 0x000fea0003800000 */
.L_x_1186:
[----:B------:R-:W1:Y:S01]  /*53b0*/  S2R R0, SR_TID.X ;  /* 0x0000000000007919 */ /* 0x000e620000002100 */
[----:B------:R-:W2:Y:S01]  /*53c0*/  S2UR UR11, SR_CTAID.Y ;  /* 0x00000000000b79c3 */ /* 0x000ea20000002600 */
[----:B------:R-:W-:Y:S01]  /*53d0*/  ULDC.64 UR4, c[0x0][0x208] ;  /* 0x0000820000047ab9 */ /* 0x000fe20000000a00 */
[----:B------:R-:W-:Y:S01]  /*53e0*/  BSSY B0, `(.L_x_1193) ;  /* 0x0000032000007945 */ /* 0x000fe20003800000 */
[----:B------:R-:W3:Y:S05]  /*53f0*/  S2R R11, SR_CTAID.X ;  /* 0x00000000000b7919 */ /* 0x000eea0000002500 */
[----:B------:R-:W4:Y:S08]  /*5400*/  LDC.64 R2, c[0x0][0x820] ;  /* 0x00020800ff027b82 */ /* 0x000f300000000a00 */
[----:B------:R-:W3:Y:S08]  /*5410*/  LDC.64 R18, c[0x0][0x808] ;  /* 0x00020200ff127b82 */ /* 0x000ef00000000a00 */
[----:B------:R-:W5:Y:S01]  /*5420*/  S2UR UR10, SR_CTAID.Z ;  /* 0x00000000000a79c3 */ /* 0x000f620000002700 */
[----:B--2---:R-:W-:Y:S01]  /*5430*/  USHF.R.S32.HI UR7, URZ, 0x1f, UR11 ;  /* 0x0000001f3f077899 */ /* 0x004fe2000801140b */
[----:B-1----:R-:W-:-:S06]  /*5440*/  VIADD R7, R0, 0xffffff80 ;  /* 0xffffff8000077836 */ /* 0x002fcc0000000000 */
[----:B------:R-:W1:Y:S01]  /*5450*/  LDC.64 R12, c[0x0][0x828] ;  /* 0x00020a00ff0c7b82 */ /* 0x000e620000000a00 */
[----:B----4-:R-:W-:Y:S02]  /*5460*/  IMAD R0, R2, UR7, RZ ;  /* 0x0000000702007c24 */ /* 0x010fe4000f8e02ff */
[----:B------:R-:W-:-:S05]  /*5470*/  IMAD.HI R4, R7, 0x2aaaaaab, RZ ;  /* 0x2aaaaaab07047827 */ /* 0x000fca00078e02ff */
[----:B------:R-:W-:Y:S01]  /*5480*/  SHF.R.U32.HI R5, RZ, 0x1f, R4 ;  /* 0x0000001fff057819 */ /* 0x000fe20000011604 */
[----:B---3--:R-:W-:Y:S01]  /*5490*/  IMAD R15, R11, -0x60, R18 ;  /* 0xffffffa00b0f7824 */ /* 0x008fe200078e0212 */
[----:B------:R-:W2:Y:S02]  /*54a0*/  LDC.64 R20, c[0x0][0x850] ;  /* 0x00021400ff147b82 */ /* 0x000ea40000000a00 */
[----:B------:R-:W-:Y:S01]  /*54b0*/  LEA.HI.SX32 R4, R4, R5, 0x1e ;  /* 0x0000000504047211 */ /* 0x000fe200078ff2ff */
[----:B------:R-:W-:-:S03]  /*54c0*/  IMAD R5, R3, UR11, R0 ;  /* 0x0000000b03057c24 */ /* 0x000fc6000f8e0200 */
[CC--:B------:R-:W-:Y:S01]  /*54d0*/  ISETP.GE.AND P3, PT, R4.reuse, R15.reuse, PT ;  /* 0x0000000f0400720c */ /* 0x0c0fe20003f66270 */
[C---:B------:R-:W-:Y:S01]  /*54e0*/  IMAD R6, R4.reuse, -0x18, R7 ;  /* 0xffffffe804067824 */ /* 0x040fe200078e0207 */
[----:B------:R-:W3:Y:S01]  /*54f0*/  LDC.64 R22, c[0x0][0x858] ;  /* 0x00021600ff167b82 */ /* 0x000ee20000000a00 */
[----:B------:R-:W-:Y:S01]  /*5500*/  VIADD R0, R4, 0x10 ;  /* 0x0000001004007836 */ /* 0x000fe20000000000 */
[----:B-----5:R-:W-:Y:S01]  /*5510*/  USHF.R.S32.HI UR6, URZ, 0x1f, UR10 ;  /* 0x0000001f3f067899 */ /* 0x020fe2000801140a */
[----:B------:R-:W-:Y:S02]  /*5520*/  IMAD.SHL.U32 R6, R6, 0x8, RZ ;  /* 0x0000000806067824 */ /* 0x000fe400078e00ff */
[----:B------:R-:W-:Y:S01]  /*5530*/  VIADD R8, R4, 0x30 ;  /* 0x0000003004087836 */ /* 0x000fe20000000000 */
[----:B------:R-:W-:Y:S01]  /*5540*/  ISETP.GE.AND P4, PT, R0, R15, PT ;  /* 0x0000000f0000720c */ /* 0x000fe20003f86270 */
[C---:B------:R-:W-:Y:S01]  /*5550*/  VIADD R0, R4.reuse, 0x20 ;  /* 0x0000002004007836 */ /* 0x040fe20000000000 */
[----:B------:R-:W-:Y:S01]  /*5560*/  SHF.R.S32.HI R7, RZ, 0x1f, R6 ;  /* 0x0000001fff077819 */ /* 0x000fe20000011406 */
[----:B------:R-:W-:Y:S01]  /*5570*/  VIADD R10, R4, 0x40 ;  /* 0x00000040040a7836 */ /* 0x000fe20000000000 */
[----:B------:R-:W-:-:S02]  /*5580*/  ISETP.GE.OR P6, PT, R6, R19, P3 ;  /* 0x000000130600720c */ /* 0x000fc40001fc6670 */
[-C--:B------:R-:W-:Y:S01]  /*5590*/  ISETP.GE.AND P5, PT, R0, R15.reuse, PT ;  /* 0x0000000f0000720c */ /* 0x080fe20003fa6270 */
[----:B------:R-:W-:Y:S01]  /*55a0*/  IMAD.WIDE.U32 R2, R2, UR11, R6 ;  /* 0x0000000b02027c25 */ /* 0x000fe2000f8e0006 */
[-C--:B------:R-:W-:Y:S02]  /*55b0*/  ISETP.GE.AND P0, PT, R8, R15.reuse, PT ;  /* 0x0000000f0800720c */ /* 0x080fe40003f06270 */
[----:B------:R-:W-:Y:S01]  /*55c0*/  ISETP.GE.AND P1, PT, R10, R15, PT ;  /* 0x0000000f0a00720c */ /* 0x000fe20003f26270 */
[----:B------:R-:W-:Y:S01]  /*55d0*/  IMAD.IADD R3, R3, 0x1, R5 ;  /* 0x0000000103037824 */ /* 0x000fe200078e0205 */
[----:B------:R-:W-:Y:S01]  /*55e0*/  SHF.R.S32.HI R5, RZ, 0x1f, R4 ;  /* 0x0000001fff057819 */ /* 0x000fe20000011404 */
[----:B-1----:R-:W-:Y:S01]  /*55f0*/  IMAD R0, R12, UR6, RZ ;  /* 0x000000060c007c24 */ /* 0x002fe2000f8e02ff */
[----:B------:R-:W-:Y:S01]  /*5600*/  ISETP.GE.OR P2, PT, R6, R19, P4 ;  /* 0x000000130600720c */ /* 0x000fe20002746670 */
[----:B------:R-:W-:-:S04]  /*5610*/  IMAD.WIDE.U32 R8, R12, UR10, R2 ;  /* 0x0000000a0c087c25 */ /* 0x000fc8000f8e0002 */
[----:B------:R-:W-:Y:S02]  /*5620*/  IMAD R13, R13, UR10, R0 ;  /* 0x0000000a0d0d7c24 */ /* 0x000fe4000f8e0200 */
        /* <DEDUP_REMOVED lines=13> */
.L_x_1194:
[----:B------:R-:W-:Y:S05]  /*5700*/  BSYNC B0 ;  /* 0x0000000000007941 */ /* 0x000fea0003800000 */
.L_x_1193:
[----:B------:R-:W-:Y:S01]  /*5710*/  BSSY B0, `(.L_x_1195) ;  /* 0x0000010000007945 */ /* 0x000fe20003800000 */
[----:B------:R-:W-:-:S03]  /*5720*/  ISETP.GE.OR P6, PT, R6, R19, P5 ;  /* 0x000000130600720c */ /* 0x000fc60002fc6670 */
[----:B------:R-:W-:Y:S10]  /*5730*/  @P2 BRA `(.L_x_1196) ;  /* 0x0000000000342947 */ /* 0x000ff40003800000 */
        /* <DEDUP_REMOVED lines=13> */
.L_x_1196:
[----:B------:R-:W-:Y:S05]  /*5810*/  BSYNC B0 ;  /* 0x0000000000007941 */ /* 0x000fea0003800000 */
.L_x_1195:
[----:B------:R-:W-:Y:S01]  /*5820*/  BSSY B0, `(.L_x_1197) ;  /* 0x0000010000007945 */ /* 0x000fe20003800000 */
[----:B------:R-:W-:-:S03]  /*5830*/  ISETP.GE.OR P2, PT, R6, R19, P0 ;  /* 0x000000130600720c */ /* 0x000fc60000746670 */
[----:B------:R-:W-:Y:S10]  /*5840*/  @P6 BRA `(.L_x_1198) ;  /* 0x0000000000346947 */ /* 0x000ff40003800000 */
[----:B-1--4-:R-:W-:Y:S01]  /*5850*/  IADD3 R17, P6, R2, 0x20, RZ ;  /* 0x0000002002117810 */ /* 0x012fe20007fde0ff */
        /* <DEDUP_REMOVED lines=12> */
.L_x_1198:
[----:B------:R-:W-:Y:S05]  /*5920*/  BSYNC B0 ;  /* 0x0000000000007941 */ /* 0x000fea0003800000 */
.L_x_1197:
[----:B------:R-:W-:Y:S01]  /*5930*/  BSSY B0, `(.L_x_1199) ;  /* 0x0000011000007945 */ /* 0x000fe20003800000 */
[----:B------:R-:W-:Y:S01]  /*5940*/  ISETP.GE.OR P6, PT, R6, R19, P1 ;  /* 0x000000130600720c */ /* 0x000fe20000fc6670 */
[----:B------:R-:W-:Y:S02]  /*5950*/  VIADD R0, R4, 0x50 ;  /* 0x0000005004007836 */ /* 0x000fe40000000000 */
[----:B------:R-:W-:Y:S10]  /*5960*/  @P2 BRA `(.L_x_1200) ;  /* 0x0000000000342947 */ /* 0x000ff40003800000 */
        /* <DEDUP_REMOVED lines=12> */
[----:B------:R1:W-:Y:S02]  /*5a30*/  STG.E.128 desc[UR4][R10.64], RZ ;  /* 0x000000ff0a007986 */ /* 0x0003e4000c101d04 */
.L_x_1200:
[----:B------:R-:W-:Y:S05]  /*5a40*/  BSYNC B0 ;  /* 0x0000000000007941 */ /* 0x000fea0003800000 */
.L_x_1199:
[----:B------:R-:W-:Y:S01]  /*5a50*/  BSSY B0, `(.L_x_1201) ;  /* 0x0000011000007945 */ /* 0x000fe20003800000 */
[----:B------:R-:W-:Y:S01]  /*5a60*/  ISETP.GE.AND P2, PT, R0, R15, PT ;  /* 0x0000000f0000720c */ /* 0x000fe20003f46270 */
[----:B-12---:R-:W-:Y:S02]  /*5a70*/  IMAD R10, R20, UR7, RZ ;  /* 0x00000007140a7c24 */ /* 0x006fe4000f8e02ff */
        /* <DEDUP_REMOVED lines=14> */
.L_x_1202:
[----:B------:R-:W-:Y:S05]  /*5b60*/  BSYNC B0 ;  /* 0x0000000000007941 */ /* 0x000fea0003800000 */
.L_x_1201:
[----:B------:R-:W-:Y:S01]  /*5b70*/  ISETP.GE.OR P6, PT, R6, R19, P2 ;  /* 0x000000130600720c */ /* 0x000fe200017c6670 */
[----:B------:R-:W-:Y:S01]  /*5b80*/  IMAD R11, R21, UR11, R10 ;  /* 0x0000000b150b7c24 */ /* 0x000fe2000f8e020a */
[----:B------:R-:W-:Y:S01]  /*5b90*/  ULDC UR8, c[0x0][0x83c] ;  /* 0x00020f0000087ab9 */ /* 0x000fe20000000800 */
[----:B------:R-:W-:Y:S01]  /*5ba0*/  IMAD.WIDE.U32 R4, R20, UR11, R6 ;  /* 0x0000000b14047c25 */ /* 0x000fe2000f8e0006 */
[----:B------:R-:W-:Y:S01]  /*5bb0*/  BSSY B0, `(.L_x_1203) ;  /* 0x0000019000007945 */ /* 0x000fe20003800000 */
[C---:B------:R-:W-:Y:S02]  /*5bc0*/  ISETP.GE.OR P3, PT, R6.reuse, UR8, P3 ;  /* 0x0000000806007c0c */ /* 0x040fe40009f66670 */
[----:B------:R-:W-:Y:S01]  /*5bd0*/  IMAD.IADD R5, R5, 0x1, R11 ;  /* 0x0000000105057824 */ /* 0x000fe200078e020b */
[----:B------:R-:W-:Y:S01]  /*5be0*/  ISETP.GE.OR P4, PT, R6, UR8, P4 ;  /* 0x0000000806007c0c */ /* 0x000fe2000a786670 */
[----:B---3--:R-:W-:Y:S01]  /*5bf0*/  IMAD R0, R22, UR6, RZ ;  /* 0x0000000616007c24 */ /* 0x008fe2000f8e02ff */
[----:B------:R-:W-:-:S02]  /*5c00*/  ISETP.GE.OR P5, PT, R6, UR8, P5 ;  /* 0x0000000806007c0c */ /* 0x000fc4000afa6670 */
[C---:B------:R-:W-:Y:S01]  /*5c10*/  ISETP.GE.OR P0, PT, R6.reuse, UR8, P0 ;  /* 0x0000000806007c0c */ /* 0x040fe20008706670 */
[----:B------:R-:W-:Y:S01]  /*5c20*/  IMAD R11, R23, UR10, R0 ;  /* 0x0000000a170b7c24 */ /* 0x000fe2000f8e0200 */
[C---:B------:R-:W-:Y:S02]  /*5c30*/  ISETP.GE.OR P1, PT, R6.reuse, UR8, P1 ;  /* 0x0000000806007c0c */ /* 0x040fe40008f26670 */
[----:B------:R-:W-:Y:S01]  /*5c40*/  ISETP.GE.OR P2, PT, R6, UR8, P2 ;  /* 0x0000000806007c0c */ /* 0x000fe20009746670 */
[----:B------:R-:W-:Y:S01]  /*5c50*/  IMAD.WIDE.U32 R6, R22, UR10, R4 ;  /* 0x0000000a16067c25 */ /* 0x000fe2000f8e0004 */
[----:B------:R-:W-:Y:S11]  /*5c60*/  @P6 BRA `(.L_x_1204) ;  /* 0x0000000000346947 */ /* 0x000ff60003800000 */
        /* <DEDUP_REMOVED lines=13> */
.L_x_1204:
[----:B------:R-:W-:Y:S05]  /*5d40*/  BSYNC B0 ;  /* 0x0000000000007941 */ /* 0x000fea0003800000 */
.L_x_1203:
[----:B------:R-:W-:Y:S01]  /*5d50*/  BSSY B0, `(.L_x_1205) ;  /* 0x000000d000007945 */ /* 0x000fe20003800000 */
[----:B--2---:R-:W-:-:S03]  /*5d60*/  IMAD.IADD R9, R7, 0x1, R11 ;  /* 0x0000000107097824 */ /* 0x004fc600078e020b */
[----:B------:R-:W-:Y:S05]  /*5d70*/  @P3 BRA `(.L_x_1206) ;  /* 0x0000000000283947 */ /* 0x000fea0003800000 */
        /* <DEDUP_REMOVED lines=10> */
.L_x_1206:
[----:B------:R-:W-:Y:S05]  /*5e20*/  BSYNC B0 ;  /* 0x0000000000007941 */ /* 0x000fea0003800000 */
.L_x_1205:
[----:B------:R-:W-:Y:S04]  /*5e30*/  BSSY B0, `(.L_x_1207) ;  /* 0x000000f000007945 */ /* 0x000fe80003800000 */
[----:B------:R-:W-:Y:S05]  /*5e40*/  @P4 BRA `(.L_x_1208) ;  /* 0x0000000000344947 */ /* 0x000fea0003800000 */
[----:B--2---:R-:W-:Y:S01]  /*5e50*/  IADD3 R11, P3, R2, 0x10, RZ ;  /* 0x00000010020b7810 */ /* 0x004fe20007f7e0ff */
        /* <DEDUP_REMOVED lines=12> */
.L_x_1208:
[----:B------:R-:W-:Y:S05]  /*5f20*/  BSYNC B0 ;  /* 0x0000000000007941 */ /* 0x000fea0003800000 */
.L_x_1207:
[----:B------:R-:W-:Y:S04]  /*5f30*/  BSSY B0, `(.L_x_1209) ;  /* 0x000000f000007945 */ /* 0x000fe80003800000 */
[----:B------:R-:W-:Y:S05]  /*5f40*/  @P5 BRA `(.L_x_1210) ;  /* 0x0000000000345947 */ /* 0x000fea0003800000 */
[----:B--23--:R-:W-:Y:S01]  /*5f50*/  IADD3 R11, P3, R2, 0x20, RZ ;  /* 0x00000020020b7810 */ /* 0x00cfe20007f7e0ff */
        /* <DEDUP_REMOVED lines=12> */
.L_x_1210:
[----:B------:R-:W-:Y:S05]  /*6020*/  BSYNC B0 ;  /* 0x0000000000007941 */ /* 0x000fea0003800000 */
.L_x_1209:
        /* <DEDUP_REMOVED lines=15> */
.L_x_1212:
[----:B------:R-:W-:Y:S05]  /*6120*/  BSYNC B0 ;  /* 0x0000000000007941 */ /* 0x000fea0003800000 */
.L_x_1211:
        /* <DEDUP_REMOVED lines=15> */
.L_x_1214:
[----:B------:R-:W-:Y:S05]  /*6220*/  BSYNC B0 ;  /* 0x0000000000007941 */ /* 0x000fea0003800000 */
.L_x_1213:
[----:B------:R-:W-:Y:S04]  /*6230*/  BSSY B0, `(.L_x_1215) ;  /* 0x000000f000007945 */ /* 0x000fe80003800000 */
        /* <DEDUP_REMOVED lines=14> */
.L_x_1216:
[----:B------:R-:W-:Y:S05]  /*6320*/  BSYNC B0 ;  /* 0x0000000000007941 */ /* 0x000fea0003800000 */
.L_x_1215:
[----:B------:R-:W-:Y:S05]  /*6330*/  EXIT ;  /* 0x000000000000794d */ /* 0x000fea0003800000 */
.L_x_1156:
[----:B------:R-:W-:-:S08]  /*6340*/  NOP ;  /* 0x0000000000007918 */ /* 0x000fd00000000000 */
[----:B------:R-:W1:-:S00]  /*6350*/  USETMAXREG.DEALLOC.CTAPOOL 0x20 ;  /* 0x00000020000079c8 */ /* 0x000e4000080e0500 */
[----:B-1----:R-:W-:Y:S01]  /*6360*/  LOP3.LUT R0, R0, 0x3, RZ, 0xc0, !PT ;  /* 0x0000000300007812 */ /* 0x002fe200078ec0ff */
[----:B------:R-:W-:Y:S01]  /*6370*/  BSSY B0, `(.L_x_1217) ;  /* 0x0000365000007945 */ /* 0x000fe20003800000 */
[----:B------:R-:W-:-:S04]  /*6380*/  IMAD.MOV.U32 R18, RZ, RZ, RZ ;  /* 0x000000ffff127224 */ /* 0x000fc800078e00ff */
        /* <DEDUP_REMOVED lines=8> */
[----:B------:R-:W1:Y:S01]  /*6410*/  S2UR UR9, SR_CTAID.X ;  /* 0x00000000000979c3 */ /* 0x000e620000002500 */
[----:B------:R-:W-:Y:S01]  /*6420*/  ULDC UR4, c[0x0][0x280] ;  /* 0x0000a00000047ab9 */ /* 0x000fe20000000800 */
[----:B------:R-:W-:Y:S01]  /*6430*/  ULDC UR6, c[0x0][0x290] ;  /* 0x0000a40000067ab9 */ /* 0x000fe20000000800 */
[----:B------:R-:W-:-:S05]  /*6440*/  ULDC UR7, c[0x0][0x74c] ;  /* 0x0001d30000077ab9 */ /* 0x000fca0000000800 */
[----:B------:R-:W2:Y:S01]  /*6450*/  S2UR UR13, SR_CTAID.Y ;  /* 0x00000000000d79c3 */ /* 0x000ea20000002600 */
[----:B-1----:R-:W-:Y:S02]  /*6460*/  UIMAD UR5, UR9, 0x60, UR4 ;  /* 0x00000060090578a4 */ /* 0x002fe4000f8e0204 */
[----:B------:R-:W-:Y:S02]  /*6470*/  ISETP.LE.AND P0, PT, RZ, UR9, PT ;  /* 0x00000009ff007c0c */ /* 0x000fe4000bf03270 */
[----:B------:R-:W-:-:S04]  /*6480*/  UIADD3 UR5, -UR7, UR5, -UR6 ;  /* 0x0000000507057290 */ /* 0x000fc8000fffe906 */
[----:B------:R-:W-:-:S04]  /*6490*/  USHF.R.S32.HI UR6, URZ, 0x1f, UR5 ;  /* 0x0000001f3f067899 */ /* 0x000fc80008011405 */
[----:B------:R-:W-:-:S04]  /*64a0*/  ULEA.HI UR6, UR6, UR5, URZ, 0x6 ;  /* 0x0000000506067291 */ /* 0x000fc8000f8f303f */
[----:B------:R-:W-:Y:S02]  /*64b0*/  USHF.R.S32.HI UR5, URZ, 0x6, UR6 ;  /* 0x000000063f057899 */ /* 0x000fe40008011406 */
[----:B------:R-:W-:Y:S02]  /*64c0*/  UIADD3 UR6, UR4, 0x3f, URZ ;  /* 0x0000003f04067890 */ /* 0x000fe4000fffe03f */
[----:B------:R-:W-:Y:S02]  /*64d0*/  UISETP.LT.AND UP0, UPT, URZ, UR5, UPT ;  /* 0x000000053f00728c */ /* 0x000fe4000bf01270 */
[----:B------:R-:W-:Y:S02]  /*64e0*/  USHF.R.S32.HI UR7, URZ, 0x1f, UR6 ;  /* 0x0000001f3f077899 */ /* 0x000fe40008011406 */
[----:B------:R-:W-:Y:S02]  /*64f0*/  USEL UR5, URZ, UR5, !UP0 ;  /* 0x000000053f057287 */ /* 0x000fe4000c000000 */
[----:B------:R-:W-:-:S04]  /*6500*/  ULEA.HI UR7, UR7, UR6, URZ, 0x6 ;  /* 0x0000000607077291 */ /* 0x000fc8000f8f303f */
[----:B------:R-:W-:Y:S01]  /*6510*/  USHF.R.S32.HI UR8, URZ, 0x6, UR7 ;  /* 0x000000063f087899 */ /* 0x000fe20008011407 */
[----:B--2---:R-:W-:Y:S11]  /*6520*/  @!P0 BRA `(.L_x_1220) ;  /* 0x0000000000288947 */ /* 0x004ff60003800000 */
        /* <DEDUP_REMOVED lines=10> */
.L_x_1220:
[----:B------:R-:W-:Y:S02]  /*65d0*/  UISETP.GT.AND UP0, UPT, UR8, UR5, UPT ;  /* 0x000000050800728c */ /* 0x000fe4000bf04270 */
[----:B------:R-:W-:Y:S02]  /*65e0*/  USHF.R.S32.HI UR14, URZ, 0x1f, UR12 ;  /* 0x0000001f3f0e7899 */ /* 0x000fe4000801140c */
[----:B------:R-:W-:Y:S02]  /*65f0*/  USHF.R.S32.HI UR9, URZ, 0x1f, UR13 ;  /* 0x0000001f3f097899 */ /* 0x000fe4000801140d */
[----:B------:R-:W-:-:S13]  /*6600*/  PLOP3.LUT P0, PT, PT, PT, UP0, 0x80, 0x0 ;  /* 0x000000000000781c */ /* 0x000fda0003f0f008 */
[----:B------:R-:W-:Y:S05]  /*6610*/  @!P0 BRA `(.L_x_1219) ;  /* 0x0000003000e88947 */ /* 0x000fea0003800000 */
[----:B------:R-:W-:Y:S01]  /*6620*/  UIADD3 UR4, -UR5, UR8, URZ ;  /* 0x0000000805047290 */ /* 0x000fe2000fffe13f */
[----:B------:R-:W-:Y:S01]  /*6630*/  ULDC.64 UR10, c[0x0][0x2d8] ;  /* 0x0000b600000a7ab9 */ /* 0x000fe20000000a00 */
[----:B------:R-:W-:Y:S02]  /*6640*/  ELECT P0, URZ, PT ;  /* 0x00000000003f782f */ /* 0x000fe40003800000 */
[----:B------:R-:W-:Y:S02]  /*6650*/  ULOP3.LUT UR4, UR4, 0x1, URZ, 0xc0, !UPT ;  /* 0x0000000104047892 */ /* 0x000fe4000f8ec03f */
[----:B------:R-:W-:Y:S02]  /*6660*/  UIMAD UR9, UR9, UR10, URZ ;  /* 0x0000000a090972a4 */ /* 0x000fe4000f8e023f */
[----:B------:R-:W-:Y:S02]  /*6670*/  UISETP.NE.U32.AND UP0, UPT, UR4, 0x1, UPT ;  /* 0x000000010400788c */ /* 0x000fe4000bf05070 */
[----:B------:R-:W-:-:S02]  /*6680*/  UIMAD.WIDE.U32 UR6, UR13, UR10, URZ ;  /* 0x0000000a0d0672a5 */ /* 0x000fc4000f8e003f */
[----:B------:R-:W-:Y:S02]  /*6690*/  UIMAD UR9, UR13, UR11, UR9 ;  /* 0x0000000b0d0972a4 */ /* 0x000fe4000f8e0209 */
[----:B------:R-:W-:Y:S01]  /*66a0*/  PLOP3.LUT P1, PT, PT, PT, UP0, 0x80, 0x0 ;  /* 0x000000000000781c */ /* 0x000fe20003f2f008 */
[----:B------:R-:W-:Y:S01]  /*66b0*/  ULDC.64 UR10, c[0x0][0x2e0] ;  /* 0x0000b800000a7ab9 */ /* 0x000fe20000000a00 */
[----:B------:R-:W-:Y:S02]  /*66c0*/  UIADD3 UR7, UR7, UR9, URZ ;  /* 0x0000000907077290 */ /* 0x000fe4000fffe03f */
[----:B------:R-:W-:Y:S02]  /*66d0*/  UIMAD UR9, UR14, UR10, URZ ;  /* 0x0000000a0e0972a4 */ /* 0x000fe4000f8e023f */
[----:B------:R-:W-:Y:S02]  /*66e0*/  UIMAD.WIDE.U32 UR6, UR12, UR10, UR6 ;  /* 0x0000000a0c0672a5 */ /* 0x000fe4000f8e0006 */
[----:B------:R-:W-:-:S04]  /*66f0*/  UIMAD UR9, UR12, UR11, UR9 ;  /* 0x0000000b0c0972a4 */ /* 0x000fc8000f8e0209 */
[----:B------:R-:W-:Y:S01]  /*6700*/  UIADD3 UR9, UR7, UR9, URZ ;  /* 0x0000000907097290 */ /* 0x000fe2000fffe03f */
[----:B------:R-:W-:Y:S11]  /*6710*/  @P1 BRA `(.L_x_1221) ;  /* 0x00000004001c1947 */ /* 0x000ff60003800000 */
[----:B------:R-:W-:Y:S01]  /*6720*/  UIMAD UR14, UR5, 0x3000, URZ ;  /* 0x00003000050e78a4 */ /* 0x000fe2000f8e023f */
        /* <DEDUP_REMOVED lines=9> */
[----:B------:R-:W-:Y:S01]  /*67c0*/  UMOV UR16, 0x0 ;  /* 0x0000000000107882 */ /* 0x000fe20000000000 */
[----:B------:R-:W-:Y:S02]  /*67d0*/  UMOV UR17, 0x14f00000 ;  /* 0x14f0000000117882 */ /* 0x000fe40000000000 */
[----:B------:R-:W-:-:S02]  /*67e0*/  ULEA.HI.X UR11, UR13, UR11, UR15, 0x2, UP0 ;  /* 0x0000000b0d0b7291 */ /* 0x000fc400080f140f */
[----:B-1----:R-:W-:-:S03]  /*67f0*/  ULEA UR4, UR12, UR4, 0x18 ;  /* 0x000000040c047291 */ /* 0x002fc6000f8ec03f */
[----:B------:R-:W-:Y:S01]  /*6800*/  UMOV UR12, 0x400 ;  /* 0x00000400000c7882 */ /* 0x000fe20000000000 */
[----:B------:R-:W-:-:S09]  /*6810*/  UIADD3 UR4, UR4, 0x12000, URZ ;  /* 0x0001200004047890 */ /* 0x000fd2000fffe03f */
[----:B------:R1:W-:Y:S02]  /*6820*/  UBLKRED.G.S.ADD.F32.RN [UR10], [UR4], UR12, desc[UR16] ;  /* 0x0000100a040073bb */ /* 0x0003e400080a140c */
[----:B-1----:R0:W-:Y:S02]  /*6830*/  UTMACMDFLUSH ;  /* 0x00000000000079b7 */ /* 0x0021e40000000000 */
.L_x_1223:
[----:B------:R-:W-:Y:S05]  /*6840*/  BSYNC B1 ;  /* 0x0000000000017941 */ /* 0x000fea0003800000 */
.L_x_1222:
        /* <DEDUP_REMOVED lines=9> */
[----:B------:R-:W-:Y:S02]  /*68e0*/  UMOV UR17, 0x14f00000 ;  /* 0x14f0000000117882 */ /* 0x000fe40000000000 */
[----:B------:R-:W-:Y:S02]  /*68f0*/  ULEA.HI.X.SX32 UR4, UR4, UR9, 0x1, UP0 ;  /* 0x0000000904047291 */ /* 0x000fe400080f0e3f */
[----:B------:R-:W-:-:S04]  /*6900*/  ULEA UR10, UP0, UR15, UR10, 0x2 ;  /* 0x0000000a0f0a7291 */ /* 0x000fc8000f80103f */
[----:B------:R-:W-:-:S03]  /*6910*/  ULEA.HI.X UR11, UR15, UR11, UR4, 0x2, UP0 ;  /* 0x0000000b0f0b7291 */ /* 0x000fc600080f1404 */
[----:B------:R-:W-:Y:S01]  /*6920*/  UMOV UR4, 0x400 ;  /* 0x0000040000047882 */ /* 0x000fe20000000000 */
[----:B-1----:R-:W-:-:S04]  /*6930*/  ULEA UR12, UR13, UR12, 0x18 ;  /* 0x0000000c0d0c7291 */ /* 0x002fc8000f8ec03f */
[----:B------:R-:W-:-:S09]  /*6940*/  UIADD3 UR12, UR12, 0x16000, URZ ;  /* 0x000160000c0c7890 */ /* 0x000fd2000fffe03f */
[----:B------:R1:W-:Y:S02]  /*6950*/  UBLKRED.G.S.ADD.F32.RN [UR10], [UR12], UR4, desc[UR16] ;  /* 0x0000100a0c0073bb */ /* 0x0003e400080a1404 */
[----:B-1----:R0:W-:Y:S02]  /*6960*/  UTMACMDFLUSH ;  /* 0x00000000000079b7 */ /* 0x0021e40000000000 */
.L_x_1225:
[----:B------:R-:W-:Y:S05]  /*6970*/  BSYNC B1 ;  /* 0x0000000000017941 */ /* 0x000fea0003800000 */
.L_x_1224:
        /* <DEDUP_REMOVED lines=16> */
[----:B------:R1:W-:Y:S01]  /*6a80*/  UBLKRED.G.S.ADD.F32.RN [UR10], [UR12], UR4, desc[UR16] ;  /* 0x0000100a0c0073bb */ /* 0x0003e200080a1404 */
[----:B------:R0:W-:Y:S01]  /*6a90*/  UTMACMDFLUSH ;  /* 0x00000000000079b7 */ /* 0x0001e20000000000 */
[----:B-1----:R-:W-:-:S04]  /*6aa0*/  DEPBAR.LE SB0, 0x2 ;  /* 0x000080800000791a */ /* 0x002fc80000000000 */
.L_x_1227:
[----:B------:R-:W-:Y:S05]  /*6ab0*/  BSYNC B1 ;  /* 0x0000000000017941 */ /* 0x000fea0003800000 */
.L_x_1226:
[----:B------:R-:W-:Y:S06]  /*6ac0*/  BAR.ARV 0xa, 0xa0 ;  /* 0x0282800000007b1d */ /* 0x000fec0000002000 */
[----:B------:R-:W-:Y:S04]  /*6ad0*/  BSSY B1, `(.L_x_1228) ;  /* 0x0000003000017945 */ /* 0x000fe80003800000 */
[----:B------:R-:W-:Y:S05]  /*6ae0*/  @!P0 BRA `(.L_x_1229) ;  /* 0x0000000000048947 */ /* 0x000fea0003800000 */
[----:B------:R-:W-:-:S04]  /*6af0*/  DEPBAR.LE SB0, 0x1 ;  /* 0x000080400000791a */ /* 0x000fc80000000000 */
.L_x_1229:
[----:B------:R-:W-:Y:S05]  /*6b00*/  BSYNC B1 ;  /* 0x0000000000017941 */ /* 0x000fea0003800000 */
.L_x_1228:
[----:B------:R-:W-:Y:S06]  /*6b10*/  BAR.ARV 0xb, 0xa0 ;  /* 0x02c2800000007b1d */ /* 0x000fec0000002000 */
[----:B------:R-:W-:Y:S04]  /*6b20*/  BSSY B1, `(.L_x_1230) ;  /* 0x0000003000017945 */ /* 0x000fe80003800000 */
[----:B------:R-:W-:Y:S05]  /*6b30*/  @!P0 BRA `(.L_x_1231) ;  /* 0x0000000000048947 */ /* 0x000fea0003800000 */
[----:B------:R-:W-:-:S04]  /*6b40*/  DEPBAR.LE SB0, 0x0 ;  /* 0x000080000000791a */ /* 0x000fc80000000000 */
.L_x_1231:
[----:B------:R-:W-:Y:S05]  /*6b50*/  BSYNC B1 ;  /* 0x0000000000017941 */ /* 0x000fea0003800000 */
.L_x_1230:
[----:B------:R-:W-:Y:S06]  /*6b60*/  BAR.ARV 0xc, 0xa0 ;  /* 0x0302800000007b1d */ /* 0x000fec0000002000 */
[----:B------:R-:W-:Y:S01]  /*6b70*/  UIADD3 UR12, UR5, 0x1, URZ ;  /* 0x00000001050c7890 */ /* 0x000fe2000fffe03f */
[----:B------:R-:W-:Y:S11]  /*6b80*/  BRA `(.L_x_1232) ;  /* 0x0000000000047947 */ /* 0x000ff60003800000 */
.L_x_1221:
[----:B------:R-:W-:-:S05]  /*6b90*/  UMOV UR12, UR5 ;  /* 0x00000005000c7c82 */ /* 0x000fca0008000000 */
.L_x_1232:
[----:B------:R-:W-:-:S04]  /*6ba0*/  UIADD3 UR4, UR5, 0x1, URZ ;  /* 0x0000000105047890 */ /* 0x000fc8000fffe03f */
[----:B------:R-:W-:-:S06]  /*6bb0*/  UISETP.NE.AND UP0, UPT, UR8, UR4, UPT ;  /* 0x000000040800728c */ /* 0x000fcc000bf05270 */
[----:B------:R-:W-:-:S13]  /*6bc0*/  PLOP3.LUT P1, PT, PT, PT, UP0, 0x80, 0x0 ;  /* 0x000000000000781c */ /* 0x000fda0003f2f008 */
[----:B------:R-:W-:Y:S05]  /*6bd0*/  @!P1 BRA `(.L_x_1219) ;  /* 0x0000002c00789947 */ /* 0x000fea0003800000 */
[----:B------:R-:W-:Y:S01]  /*6be0*/  ULDC.64 UR22, c[0x0][0x2c0] ;  /* 0x0000b00000167ab9 */ /* 0x000fe20000000a00 */
[----:B------:R-:W-:Y:S02]  /*6bf0*/  UIMAD UR13, UR12, 0x3000, URZ ;  /* 0x000030000c0d78a4 */ /* 0x000fe4000f8e023f */
[----:B------:R-:W-:Y:S01]  /*6c00*/  ULEA UR22, UP0, UR6, UR22, 0x2 ;  /* 0x0000001606167291 */ /* 0x000fe2000f80103f */
[----:B------:R-:W-:Y:S01]  /*6c10*/  UMOV UR4, URZ ;  /* 0x0000003f00047c82 */ /* 0x000fe20008000000 */
[----:B------:R-:W-:Y:S02]  /*6c20*/  ULDC.64 UR28, c[0x0][0x2c0] ;  /* 0x0000b000001c7ab9 */ /* 0x000fe40000000a00 */
        /* <DEDUP_REMOVED lines=11> */
[----:B------:R-:W-:-:S11]  /*6ce0*/  UMOV UR24, UR13 ;  /* 0x0000000d00187c82 */ /* 0x000fd60008000000 */
.L_x_1253:
[----:B------:R-:W-:Y:S01]  /*6cf0*/  UIADD3 UR10, UR13, UR4, URZ ;  /* 0x000000040d0a7290 */ /* 0x000fe2000fffe03f */
[----:B------:R-:W-:Y:S03]  /*6d00*/  BAR.SYNC.DEFER_BLOCKING 0xd, 0xa0 ;  /* 0x0342800000007b1d */ /* 0x000fe60000010000 */
        /* <DEDUP_REMOVED lines=9> */
[----:B------:R-:W-:Y:S01]  /*6da0*/  UMOV UR25, 0x400 ;  /* 0x0000040000197882 */ /* 0x000fe20000000000 */
[----:B------:R-:W-:Y:S02]  /*6db0*/  UMOV UR40, 0x0 ;  /* 0x0000000000287882 */ /* 0x000fe40000000000 */
[----:B------:R-:W-:Y:S01]  /*6dc0*/  ULEA.HI.X.SX32 UR39, UR24, UR9, 0x1, UP0 ;  /* 0x0000000918277291 */ /* 0x000fe200080f0e3f */
[----:B------:R-:W-:Y:S01]  /*6dd0*/  UMOV UR41, 0x14f00000 ;  /* 0x14f0000000297882 */ /* 0x000fe20000000000 */
[----:B-1----:R-:W-:Y:S02]  /*6de0*/  ULEA UR25, UR26, UR25, 0x18 ;  /* 0x000000191a197291 */ /* 0x002fe4000f8ec03f */
[----:B------:R-:W-:Y:S02]  /*6df0*/  ULEA UR26, UP0, UR27, UR28, 0x2 ;  /* 0x0000001c1b1a7291 */ /* 0x000fe4000f80103f */
[----:B------:R-:W-:-:S02]  /*6e00*/  UIADD3 UR25, UR25, 0x12000, URZ ;  /* 0x0001200019197890 */ /* 0x000fc4000fffe03f */
[----:B------:R-:W-:-:S03]  /*6e10*/  ULEA.HI.X UR27, UR27, UR29, UR39, 0x2, UP0 ;  /* 0x0000001d1b1b7291 */ /* 0x000fc600080f1427 */
[----:B------:R-:W-:-:S06]  /*6e20*/  UMOV UR39, 0x400 ;  /* 0x0000040000277882 */ /* 0x000fcc0000000000 */
[----:B------:R1:W-:Y:S02]  /*6e30*/  UBLKRED.G.S.ADD.F32.RN [UR26], [UR25], UR39, desc[UR40] ;  /* 0x0000281a190073bb */ /* 0x0003e400080a1427 */
[----:B-1----:R0:W-:Y:S02]  /*6e40*/  UTMACMDFLUSH ;  /* 0x00000000000079b7 */ /* 0x0021e40000000000 */
.L_x_1234:
[----:B------:R-:W-:Y:S05]  /*6e50*/  BSYNC B1 ;  /* 0x0000000000017941 */ /* 0x000fea0003800000 */
.L_x_1233:
        /* <DEDUP_REMOVED lines=12> */
.L_x_1236:
[----:B------:R-:W-:Y:S05]  /*6f20*/  BSYNC B1 ;  /* 0x0000000000017941 */ /* 0x000fea0003800000 */
.L_x_1235:
        /* <DEDUP_REMOVED lines=13> */
.L_x_1238:
[----:B------:R-:W-:Y:S05]  /*7000*/  BSYNC B1 ;  /* 0x0000000000017941 */ /* 0x000fea0003800000 */
.L_x_1237:
[----:B------:R-:W-:Y:S06]  /*7010*/  BAR.ARV 0xa, 0xa0 ;  /* 0x0282800000007b1d */ /* 0x000fec0000002000 */
[----:B------:R-:W-:Y:S04]  /*7020*/  BSSY B1, `(.L_x_1239) ;  /* 0x0000003000017945 */ /* 0x000fe80003800000 */
[----:B------:R-:W-:Y:S05]  /*7030*/  @!P0 BRA `(.L_x_1240) ;  /* 0x0000000000048947 */ /* 0x000fea0003800000 */
[----:B------:R-:W-:-:S04]  /*7040*/  DEPBAR.LE SB0, 0x1 ;  /* 0x000080400000791a */ /* 0x000fc80000000000 */
.L_x_1240:
[----:B------:R-:W-:Y:S05]  /*7050*/  BSYNC B1 ;  /* 0x0000000000017941 */ /* 0x000fea0003800000 */
.L_x_1239:
[----:B------:R-:W-:Y:S06]  /*7060*/  BAR.ARV 0xb, 0xa0 ;  /* 0x02c2800000007b1d */ /* 0x000fec0000002000 */
[----:B------:R-:W-:Y:S04]  /*7070*/  BSSY B1, `(.L_x_1241) ;  /* 0x0000003000017945 */ /* 0x000fe80003800000 */
[----:B------:R-:W-:Y:S05]  /*7080*/  @!P0 BRA `(.L_x_1242) ;  /* 0x0000000000048947 */ /* 0x000fea0003800000 */
[----:B------:R-:W-:-:S04]  /*7090*/  DEPBAR.LE SB0, 0x0 ;  /* 0x000080000000791a */ /* 0x000fc80000000000 */
.L_x_1242:
[----:B------:R-:W-:Y:S05]  /*70a0*/  BSYNC B1 ;  /* 0x0000000000017941 */ /* 0x000fea0003800000 */
.L_x_1241:
        /* <DEDUP_REMOVED lines=13> */
.L_x_1244:
[----:B------:R-:W-:Y:S05]  /*7180*/  BSYNC B1 ;  /* 0x0000000000017941 */ /* 0x000fea0003800000 */
.L_x_1243:
        /* <DEDUP_REMOVED lines=12> */
.L_x_1246:
[----:B------:R-:W-:Y:S05]  /*7250*/  BSYNC B1 ;  /* 0x0000000000017941 */ /* 0x000fea0003800000 */
.L_x_1245:
        /* <DEDUP_REMOVED lines=13> */
.L_x_1248:
[----:B------:R-:W-:Y:S05]  /*7330*/  BSYNC B1 ;  /* 0x0000000000017941 */ /* 0x000fea0003800000 */
.L_x_1247:
[----:B------:R-:W-:Y:S06]  /*7340*/  BAR.ARV 0xa, 0xa0 ;  /* 0x0282800000007b1d */ /* 0x000fec0000002000 */
[----:B------:R-:W-:Y:S04]  /*7350*/  BSSY B1, `(.L_x_1249) ;  /* 0x0000003000017945 */ /* 0x000fe80003800000 */
[----:B------:R-:W-:Y:S05]  /*7360*/  @!P0 BRA `(.L_x_1250) ;  /* 0x0000000000048947 */ /* 0x000fea0003800000 */
[----:B------:R-:W-:-:S04]  /*7370*/  DEPBAR.LE SB0, 0x1 ;  /* 0x000080400000791a */ /* 0x000fc80000000000 */
.L_x_1250:
[----:B------:R-:W-:Y:S05]  /*7380*/  BSYNC B1 ;  /* 0x0000000000017941 */ /* 0x000fea0003800000 */
.L_x_1249:
[----:B------:R-:W-:Y:S01]  /*7390*/  UIADD3 UR12, UR12, 0x2, URZ ;  /* 0x000000020c0c7890 */ /* 0x000fe2000fffe03f */
[----:B------:R-:W-:Y:S06]  /*73a0*/  BAR.ARV 0xb, 0xa0 ;  /* 0x02c2800000007b1d */ /* 0x000fec0000002000 */
[----:B------:R-:W-:Y:S01]  /*73b0*/  UISETP.GE.AND UP0, UPT, UR12, UR8, UPT ;  /* 0x000000080c00728c */ /* 0x000fe2000bf06270 */
[----:B------:R-:W-:Y:S04]  /*73c0*/  BSSY B1, `(.L_x_1251) ;  /* 0x0000003000017945 */ /* 0x000fe80003800000 */
[----:B------:R-:W-:Y:S06]  /*73d0*/  @!P0 BRA `(.L_x_1252) ;  /* 0x0000000000048947 */ /* 0x000fec0003800000 */
[----:B------:R-:W-:-:S04]  /*73e0*/  DEPBAR.LE SB0, 0x0 ;  /* 0x000080000000791a */ /* 0x000fc80000000000 */
.L_x_1252:
[----:B------:R-:W-:Y:S05]  /*73f0*/  BSYNC B1 ;  /* 0x0000000000017941 */ /* 0x000fea0003800000 */
.L_x_1251:
[----:B------:R-:W-:Y:S06]  /*7400*/  BAR.ARV 0xc, 0xa0 ;  /* 0x0302800000007b1d */ /* 0x000fec0000002000 */
[----:B------:R-:W-:Y:S01]  /*7410*/  PLOP3.LUT P1, PT, PT, PT, UP0, 0x80, 0x0 ;  /* 0x000000000000781c */ /* 0x000fe20003f2f008 */
[----:B------:R-:W-:Y:S02]  /*7420*/  UIADD3 UR24, UR24, 0x6000, URZ ;  /* 0x0000600018187890 */ /* 0x000fe4000fffe03f */
[----:B------:R-:W-:-:S10]  /*7430*/  UIADD3 UR4, UR4, 0x6000, URZ ;  /* 0x0000600004047890 */ /* 0x000fd4000fffe03f */
[----:B------:R-:W-:Y:S05]  /*7440*/  @!P1 BRA `(.L_x_1253) ;  /* 0xfffffff800289947 */ /* 0x000fea000383ffff */
[----:B------:R-:W-:Y:S05]  /*7450*/  BRA `(.L_x_1219) ;  /* 0x0000002400587947 */ /* 0x000fea0003800000 */
.L_x_1218:
[----:B------:R-:W1:Y:S01]  /*7460*/  S2UR UR29, SR_CTAID.Z ;  /* 0x00000000001d79c3 */ /* 0x000e620000002700 */
[----:B------:R-:W-:Y:S02]  /*7470*/  IMAD.MOV.U32 R7, RZ, RZ, 0x1 ;  /* 0x00000001ff077424 */ /* 0x000fe400078e00ff */
[----:B------:R-:W-:Y:S01]  /*7480*/  IMAD.MOV.U32 R5, RZ, RZ, 0x1 ;  /* 0x00000001ff057424 */ /* 0x000fe200078e00ff */
[----:B-1----:R-:W-:-:S13]  /*7490*/  ISETP.LE.AND P0, PT, RZ, UR29, PT ;  /* 0x0000001dff007c0c */ /* 0x002fda000bf03270 */
[----:B------:R-:W-:Y:S05]  /*74a0*/  @!P0 BRA `(.L_x_1254) ;  /* 0x0000002000c08947 */ /* 0x000fea0003800000 */
[----:B------:R-:W1:Y:S01]  /*74b0*/  S2UR UR9, SR_CTAID.X ;  /* 0x00000000000979c3 */ /* 0x000e620000002500 */
[----:B------:R-:W-:Y:S01]  /*74c0*/  ULDC UR8, c[0x0][0x280] ;  /* 0x0000a00000087ab9 */ /* 0x000fe20000000800 */
[----:B------:R-:W-:Y:S01]  /*74d0*/  ULDC UR4, c[0x0][0x290] ;  /* 0x0000a40000047ab9 */ /* 0x000fe20000000800 */
[----:B------:R-:W-:-:S05]  /*74e0*/  ULDC UR5, c[0x0][0x74c] ;  /* 0x0001d30000057ab9 */ /* 0x000fca0000000800 */
[----:B------:R-:W2:Y:S01]  /*74f0*/  S2UR UR28, SR_CTAID.Y ;  /* 0x00000000001c79c3 */ /* 0x000ea20000002600 */
[----:B-1----:R-:W-:Y:S02]  /*7500*/  UIMAD UR35, UR9, 0x60, URZ ;  /* 0x00000060092378a4 */ /* 0x002fe4000f8e023f */
[----:B------:R-:W-:Y:S02]  /*7510*/  ISETP.LE.AND P0, PT, RZ, UR9, PT ;  /* 0x00000009ff007c0c */ /* 0x000fe4000bf03270 */
[----:B------:R-:W-:-:S04]  /*7520*/  UIADD3 UR4, -UR4, UR35, UR8 ;  /* 0x0000002304047290 */ /* 0x000fc8000fffe108 */
[----:B------:R-:W-:-:S04]  /*7530*/  UIADD3 UR4, UR4, -UR5, URZ ;  /* 0x8000000504047290 */ /* 0x000fc8000fffe03f */
[----:B------:R-:W-:-:S04]  /*7540*/  USHF.R.S32.HI UR5, URZ, 0x1f, UR4 ;  /* 0x0000001f3f057899 */ /* 0x000fc80008011404 */
[----:B------:R-:W-:Y:S02]  /*7550*/  ULEA.HI UR5, UR5, UR4, URZ, 0x6 ;  /* 0x0000000405057291 */ /* 0x000fe4000f8f303f */
[----:B------:R-:W-:Y:S02]  /*7560*/  UIADD3 UR4, UR8, 0x3f, URZ ;  /* 0x0000003f08047890 */ /* 0x000fe4000fffe03f */
[----:B------:R-:W-:Y:S02]  /*7570*/  USHF.R.S32.HI UR5, URZ, 0x6, UR5 ;  /* 0x000000063f057899 */ /* 0x000fe40008011405 */
[----:B------:R-:W-:Y:S02]  /*7580*/  USHF.R.S32.HI UR6, URZ, 0x1f, UR4 ;  /* 0x0000001f3f067899 */ /* 0x000fe40008011404 */
[----:B------:R-:W-:Y:S02]  /*7590*/  UISETP.LT.AND UP0, UPT, URZ, UR5, UPT ;  /* 0x000000053f00728c */ /* 0x000fe4000bf01270 */
[----:B------:R-:W-:-:S02]  /*75a0*/  ULEA.HI UR6, UR6, UR4, URZ, 0x6 ;  /* 0x0000000406067291 */ /* 0x000fc4000f8f303f */
[----:B------:R-:W-:Y:S02]  /*75b0*/  USEL UR7, URZ, UR5, !UP0 ;  /* 0x000000053f077287 */ /* 0x000fe4000c000000 */
[----:B------:R-:W-:Y:S01]  /*75c0*/  USHF.R.S32.HI UR6, URZ, 0x6, UR6 ;  /* 0x000000063f067899 */ /* 0x000fe20008011406 */
[----:B--2---:R-:W-:Y:S11]  /*75d0*/  @!P0 BRA `(.L_x_1255) ;  /* 0x0000000000288947 */ /* 0x004ff60003800000 */
[----:B------:R-:W-:Y:S01]  /*75e0*/  UIMAD UR8, UR9, 0x60, UR8 ;  /* 0x00000060090878a4 */ /* 0x000fe2000f8e0208 */
[----:B------:R-:W-:Y:S01]  /*75f0*/  ULDC UR4, c[0x0][0x290] ;  /* 0x0000a40000047ab9 */ /* 0x000fe20000000800 */
[----:B------:R-:W-:Y:S02]  /*7600*/  ULDC UR5, c[0x0][0x748] ;  /* 0x0001d20000057ab9 */ /* 0x000fe40000000800 */
[----:B------:R-:W-:-:S04]  /*7610*/  UIADD3 UR4, -UR4, 0x9f, UR8 ;  /* 0x0000009f04047890 */ /* 0x000fc8000fffe108 */
[----:B------:R-:W-:-:S04]  /*7620*/  UIADD3 UR4, UR4, UR5, URZ ;  /* 0x0000000504047290 */ /* 0x000fc8000fffe03f */
[----:B------:R-:W-:-:S04]  /*7630*/  USHF.R.S32.HI UR5, URZ, 0x1f, UR4 ;  /* 0x0000001f3f057899 */ /* 0x000fc80008011404 */
[----:B------:R-:W-:-:S04]  /*7640*/  ULEA.HI UR5, UR5, UR4, URZ, 0x6 ;  /* 0x0000000405057291 */ /* 0x000fc8000f8f303f */
[----:B------:R-:W-:-:S04]  /*7650*/  USHF.R.S32.HI UR5, URZ, 0x6, UR5 ;  /* 0x000000063f057899 */ /* 0x000fc80008011405 */
[----:B------:R-:W-:-:S04]  /*7660*/  UISETP.LT.AND UP0, UPT, UR5, UR6, UPT ;  /* 0x000000060500728c */ /* 0x000fc8000bf01270 */
[----:B------:R-:W-:-:S12]  /*7670*/  USEL UR6, UR5, UR6, UP0 ;  /* 0x0000000605067287 */ /* 0x000fd80008000000 */
.L_x_1255:
[----:B------:R-:W-:Y:S01]  /*7680*/  UISETP.GT.AND UP0, UPT, UR6, UR7, UPT ;  /* 0x000000070600728c */ /* 0x000fe2000bf04270 */
[----:B------:R-:W-:-:S05]  /*7690*/  IMAD.MOV.U32 R5, RZ, RZ, 0x1 ;  /* 0x00000001ff057424 */ /* 0x000fca00078e00ff */
[----:B------:R-:W-:-:S13]  /*76a0*/  PLOP3.LUT P0, PT, PT, PT, UP0, 0x80, 0x0 ;  /* 0x000000000000781c */ /* 0x000fda0003f0f008 */
[----:B------:R-:W-:Y:S05]  /*76b0*/  @!P0 BRA `(.L_x_1254) ;  /* 0x00000020003c8947 */ /* 0x000fea0003800000 */
[----:B------:R-:W-:Y:S01]  /*76c0*/  USHF.R.S32.HI UR10, URZ, 0x1f, UR28 ;  /* 0x0000001f3f0a7899 */ /* 0x000fe2000801141c */
[----:B------:R-:W-:Y:S01]  /*76d0*/  IMAD.U32 R4, RZ, RZ, UR7 ;  /* 0x00000007ff047e24 */ /* 0x000fe2000f8e00ff */
[----:B------:R-:W-:Y:S01]  /*76e0*/  ULDC.64 UR8, c[0x0][0x718] ;  /* 0x0001c60000087ab9 */ /* 0x000fe20000000a00 */
[----:B------:R-:W-:Y:S01]  /*76f0*/  ULDC.64 UR12, c[0x0][0x730] ;  /* 0x0001cc00000c7ab9 */ /* 0x000fe20000000a00 */
[----:B------:R-:W-:Y:S01]  /*7700*/  UIMAD.WIDE.U32 UR4, UR28, UR8, URZ ;  /* 0x000000081c0472a5 */ /* 0x000fe2000f8e003f */
[----:B------:R-:W-:Y:S01]  /*7710*/  BSSY B1, `(.L_x_1254) ;  /* 0x0000209000017945 */ /* 0x000fe20003800000 */
[----:B------:R-:W-:Y:S01]  /*7720*/  UIMAD UR8, UR10, UR8, URZ ;  /* 0x000000080a0872a4 */ /* 0x000fe2000f8e023f */
[----:B------:R-:W-:Y:S01]  /*7730*/  IMAD.MOV.U32 R18, RZ, RZ, RZ ;  /* 0x000000ffff127224 */ /* 0x000fe200078e00ff */
[----:B------:R-:W-:Y:S01]  /*7740*/  UIMAD UR10, UR10, UR12, URZ ;  /* 0x0000000c0a0a72a4 */ /* 0x000fe2000f8e023f */
[----:B------:R-:W-:Y:S01]  /*7750*/  IMAD.MOV.U32 R5, RZ, RZ, 0x1 ;  /* 0x00000001ff057424 */ /* 0x000fe200078e00ff */
[----:B------:R-:W-:-:S02]  /*7760*/  UIMAD UR22, UR28, UR9, UR8 ;  /* 0x000000091c1672a4 */ /* 0x000fc4000f8e0208 */
[----:B------:R-:W-:Y:S02]  /*7770*/  UIMAD UR11, UR28, UR13, UR10 ;  /* 0x0000000d1c0b72a4 */ /* 0x000fe4000f8e020a */
[----:B------:R-:W-:Y:S01]  /*7780*/  UIMAD.WIDE.U32 UR8, UR28, UR12, URZ ;  /* 0x0000000c1c0872a5 */ /* 0x000fe2000f8e003f */
[----:B------:R-:W-:Y:S01]  /*7790*/  ULDC UR10, c[0x0][0x2e8] ;  /* 0x0000ba00000a7ab9 */ /* 0x000fe20000000800 */
[----:B------:R-:W-:Y:S02]  /*77a0*/  USHF.R.S32.HI UR12, URZ, 0x1f, UR29 ;  /* 0x0000001f3f0c7899 */ /* 0x000fe4000801141d */
[----:B------:R-:W-:Y:S01]  /*77b0*/  UISETP.NE.AND UP0, UPT, UR10, 0x1, UPT ;  /* 0x000000010a00788c */ /* 0x000fe2000bf05270 */
[----:B------:R-:W-:Y:S01]  /*77c0*/  ULDC.64 UR14, c[0x0][0x720] ;  /* 0x0001c800000e7ab9 */ /* 0x000fe20000000a00 */
[----:B------:R-:W-:Y:S01]  /*77d0*/  ELECT P0, URZ, PT ;  /* 0x00000000003f782f */ /* 0x000fe20003800000 */
[----:B------:R-:W-:Y:S02]  /*77e0*/  UIMAD UR10, UR12, UR14, URZ ;  /* 0x0000000e0c0a72a4 */ /* 0x000fe4000f8e023f */
[----:B------:R-:W-:-:S02]  /*77f0*/  UIADD3 UR23, UR5, UR22, URZ ;  /* 0x0000001605177290 */ /* 0x000fc4000fffe03f */
[----:B------:R-:W-:Y:S02]  /*7800*/  UIMAD UR5, UR29, UR15, UR10 ;  /* 0x0000000f1d0572a4 */ /* 0x000fe4000f8e020a */
[----:B------:R-:W-:Y:S01]  /*7810*/  UIADD3 UR9, UR9, UR11, URZ ;  /* 0x0000000b09097290 */ /* 0x000fe2000fffe03f */
[----:B------:R-:W-:Y:S01]  /*7820*/  ULDC.64 UR16, c[0x0][0x738] ;  /* 0x0001ce0000107ab9 */ /* 0x000fe20000000a00 */
[----:B------:R-:W-:Y:S01]  /*7830*/  UMOV UR22, UR4 ;  /* 0x0000000400167c82 */ /* 0x000fe20008000000 */
[----:B------:R-:W-:Y:S01]  /*7840*/  @UP0 ULDC UR10, c[0x0][0x2ec] ;  /* 0x0000bb00000a0ab9 */ /* 0x000fe20000000800 */
[----:B------:R-:W-:Y:S02]  /*7850*/  UIMAD UR12, UR12, UR16, URZ ;  /* 0x000000100c0c72a4 */ /* 0x000fe4000f8e023f */
[----:B------:R-:W-:Y:S02]  /*7860*/  UIMAD.WIDE.U32 UR22, UR29, UR14, UR22 ;  /* 0x0000000e1d1672a5 */ /* 0x000fe4000f8e0016 */
[----:B------:R-:W-:-:S02]  /*7870*/  UIMAD.WIDE.U32 UR10, UR28, UR10, URZ ;  /* 0x0000000a1c0a72a5 */ /* 0x000fc4000f8e003f */
[----:B------:R-:W-:Y:S01]  /*7880*/  UIMAD.WIDE.U32 UR14, UR29, UR16, UR8 ;  /* 0x000000101d0e72a5 */ /* 0x000fe2000f8e0008 */
[----:B------:R-:W-:Y:S02]  /*7890*/  UMOV UR36, UR28 ;  /* 0x0000001c00247c82 */ /* 0x000fe40008000000 */
[----:B------:R-:W-:Y:S01]  /*78a0*/  @UP0 ULDC UR8, c[0x0][0x2f0] ;  /* 0x0000bc0000080ab9 */ /* 0x000fe20000000800 */
[----:B------:R-:W-:Y:S02]  /*78b0*/  UIMAD UR4, UR29, UR17, UR12 ;  /* 0x000000111d0472a4 */ /* 0x000fe4000f8e020c */
[----:B------:R-:W-:Y:S01]  /*78c0*/  @UP0 USHF.R.U32.HI UR36, URZ, UR8, UR11 ;  /* 0x000000083f240299 */ /* 0x000fe2000801160b */
[----:B------:R-:W-:Y:S11]  /*78d0*/  @!P0 BRA `(.L_x_1256) ;  /* 0x0000001c00b08947 */ /* 0x000ff60003800000 */
[----:B------:R-:W1:Y:S01]  /*78e0*/  S2R R3, SR_CgaCtaId ;  /* 0x0000000000037919 */ /* 0x000e620000008800 */
[----:B------:R-:W-:Y:S01]  /*78f0*/  IMAD.MOV.U32 R6, RZ, RZ, 0x1 ;  /* 0x00000001ff067424 */ /* 0x000fe200078e00ff */
[----:B------:R-:W-:Y:S01]  /*7900*/  MOV R0, 0x400 ;  /* 0x0000040000007802 */ /* 0x000fe20000000f00 */
[----:B------:R-:W-:Y:S01]  /*7910*/  IMAD.U32 R8, RZ, RZ, UR23 ;  /* 0x00000017ff087e24 */ /* 0x000fe2000f8e00ff */
[----:B------:R-:W2:Y:S01]  /*7920*/  S2R R2, SR_TID.X ;  /* 0x0000000000027919 */ /* 0x000ea20000002100 */
[----:B------:R-:W-:Y:S01]  /*7930*/  IMAD.U32 R9, RZ, RZ, UR15 ;  /* 0x0000000fff097e24 */ /* 0x000fe2000f8e00ff */
[----:B------:R-:W-:Y:S01]  /*7940*/  SHF.L.U32 R6, R6, 0x1f, RZ ;  /* 0x0000001f06067819 */ /* 0x000fe200000006ff */
[----:B------:R-:W-:Y:S01]  /*7950*/  IMAD.MOV.U32 R7, RZ, RZ, 0x1 ;  /* 0x00000001ff077424 */ /* 0x000fe200078e00ff */
[----:B-1----:R-:W-:-:S04]  /*7960*/  LEA R0, R3, R0, 0x18 ;  /* 0x0000000003007211 */ /* 0x002fc800078ec0ff */
[----:B------:R-:W1:Y:S01]  /*7970*/  SYNCS.PHASECHK.TRANS64.TRYWAIT P1, [R0+URZ+0x36420], R6 ;  /* 0x03642006000075a7 */ /* 0x000e62000802017f */
[----:B--2---:R-:W-:Y:S01]  /*7980*/  LOP3.LUT P0, RZ, R2, 0x7f, RZ, 0xc0, !PT ;  /* 0x0000007f02ff7812 */ /* 0x004fe2000780c0ff */
[----:B-1----:R-:W-:-:S12]  /*7990*/  @!P1 BRA `(.L_x_1257) ;  /* 0x0000002000709947 */ /* 0x002fd80003800000 */
.L_x_1284:
[----:B------:R-:W-:Y:S02]  /*79a0*/  VIADD R8, R8, UR5 ;  /* 0x0000000508087c36 */ /* 0x000fe40008000000 */
[----:B------:R-:W-:Y:S01]  /*79b0*/  VIADD R9, R9, UR4 ;  /* 0x0000000409097c36 */ /* 0x000fe20008000000 */
[----:B------:R-:W-:Y:S06]  /*79c0*/  @P0 BRA `(.L_x_1258) ;  /* 0x0000000000180947 */ /* 0x000fec0003800000 */
[----:B------:R-:W2:Y:S01]  /*79d0*/  S2R R2, SR_TID.X ;  /* 0x0000000000027919 */ /* 0x000ea20000002100 */
[----:B------:R-:W-:-:S04]  /*79e0*/  IMAD.MOV.U32 R3, RZ, RZ, 0x6100 ;  /* 0x00006100ff037424 */ /* 0x000fc800078e00ff */
[----:B------:R3:W-:Y:S01]  /*79f0*/  SYNCS.ARRIVE.TRANS64 RZ, [R0+URZ+0x36410], R3 ;  /* 0x0364100300ff79a7 */ /* 0x0007e2000800003f */
[----:B--2---:R-:W-:-:S13]  /*7a00*/  LOP3.LUT P1, RZ, R2, 0x1f, RZ, 0xc0, !PT ;  /* 0x0000001f02ff7812 */ /* 0x004fda000782c0ff */
[----:B---3--:R-:W-:Y:S05]  /*7a10*/  @!P1 BRA `(.L_x_1258) ;  /* 0x0000000000049947 */ /* 0x008fea0003800000 */
[----:B------:R-:W-:Y:S01]  /*7a20*/  BPT.TRAP 0x1 ;  /* 0x000000040000795c */ /* 0x000fe20000300000 */
.L_x_1258:
[----:B------:R-:W2:Y:S01]  /*7a30*/  LDC.64 R12, c[0x0][0x198] ;  /* 0x00006600ff0c7b82 */ /* 0x000ea20000000a00 */
[----:B------:R-:W-:Y:S01]  /*7a40*/  R2UR UR27, R4 ;  /* 0x00000000041b72ca */ /* 0x000fe200000e0000 */
[----:B------:R-:W-:Y:S01]  /*7a50*/  ULDC.64 UR10, c[0x0][0x700] ;  /* 0x0001c000000a7ab9 */ /* 0x000fe20000000a00 */
[----:B------:R-:W-:Y:S01]  /*7a60*/  R2UR UR7, R8 ;  /* 0x00000000080772ca */ /* 0x000fe200000e0000 */
[----:B------:R-:W-:Y:S01]  /*7a70*/  UMOV UR48, 0x0 ;  /* 0x0000000000307882 */ /* 0x000fe20000000000 */
[----:B------:R-:W-:Y:S01]  /*7a80*/  R2UR UR32, R0 ;  /* 0x00000000002072ca */ /* 0x000fe200000e0000 */
[----:B------:R-:W-:Y:S01]  /*7a90*/  UMOV UR49, 0x14f00000 ;  /* 0x14f0000000317882 */ /* 0x000fe20000000000 */
[----:B------:R-:W-:Y:S01]  /*7aa0*/  UMOV UR26, URZ ;  /* 0x0000003f001a7c82 */ /* 0x000fe20008000000 */
[----:B------:R-:W-:Y:S01]  /*7ab0*/  UMOV UR18, 0x40 ;  /* 0x0000004000127882 */ /* 0x000fe20000000000 */
[----:B------:R-:W-:Y:S01]  /*7ac0*/  UMOV UR20, UR28 ;  /* 0x0000001c00147c82 */ /* 0x000fe20008000000 */
[----:B------:R-:W-:Y:S01]  /*7ad0*/  UMOV UR21, UR29 ;  /* 0x0000001d00157c82 */ /* 0x000fe20008000000 */
[----:B------:R-:W-:Y:S01]  /*7ae0*/  UMOV UR12, UR28 ;  /* 0x0000001c000c7c82 */ /* 0x000fe20008000000 */
[----:B------:R-:W-:Y:S01]  /*7af0*/  UMOV UR13, UR29 ;  /* 0x0000001d000d7c82 */ /* 0x000fe20008000000 */
[----:B------:R-:W-:Y:S01]  /*7b00*/  UMOV UR30, 0x0 ;  /* 0x00000000001e7882 */ /* 0x000fe20000000000 */
[----:B------:R-:W-:Y:S01]  /*7b10*/  USHF.L.U32 UR27, UR27, 0x6, URZ ;  /* 0x000000061b1b7899 */ /* 0x000fe2000800063f */
[----:B------:R-:W-:Y:S01]  /*7b20*/  IMAD.MOV.U32 R18, RZ, RZ, 0x1 ;  /* 0x00000001ff127424 */ /* 0x000fe200078e00ff */
[----:B------:R-:W-:Y:S01]  /*7b30*/  UMOV UR31, 0x10000000 ;  /* 0x10000000001f7882 */ /* 0x000fe20000000000 */
[----:B------:R-:W-:Y:S01]  /*7b40*/  UMOV UR37, UR29 ;  /* 0x0000001d00257c82 */ /* 0x000fe20008000000 */
[----:B------:R-:W-:-:S02]  /*7b50*/  UIADD3 UR8, UP0, UR27, UR22, URZ ;  /* 0x000000161b087290 */ /* 0x000fc4000ff1e03f */
[----:B------:R-:W-:Y:S02]  /*7b60*/  UIADD3 UR24, UR32, 0x1e000, URZ ;  /* 0x0001e00020187890 */ /* 0x000fe4000fffe03f */
[----:B------:R-:W-:Y:S01]  /*7b70*/  ULEA.HI.X.SX32 UR7, UR27, UR7, 0x1, UP0 ;  /* 0x000000071b077291 */ /* 0x000fe200080f0e3f */
[----:B--2---:R-:W-:Y:S01]  /*7b80*/  IMAD.MOV.U32 R10, RZ, RZ, R12 ;  /* 0x000000ffff0a7224 */ /* 0x004fe200078e000c */
[----:B------:R-:W-:Y:S01]  /*7b90*/  UIADD3 UR25, UR32, 0x36410, URZ ;  /* 0x0003641020197890 */ /* 0x000fe2000fffe03f */
[----:B------:R-:W-:Y:S01]  /*7ba0*/  IMAD.MOV.U32 R11, RZ, RZ, R13 ;  /* 0x000000ffff0b7224 */ /* 0x000fe200078e000d */
[----:B------:R-:W-:Y:S01]  /*7bb0*/  UIADD3 UR16, UR32, 0x20000, URZ ;  /* 0x0002000020107890 */ /* 0x000fe2000fffe03f */
[----:B------:R-:W-:Y:S01]  /*7bc0*/  IMAD.U32 R12, RZ, RZ, UR10 ;  /* 0x0000000aff0c7e24 */ /* 0x000fe2000f8e00ff */
[C---:B------:R-:W-:Y:S01]  /*7bd0*/  IADD3 R3, P2, R10.reuse, 0x3f0, RZ ;  /* 0x000003f00a037810 */ /* 0x040fe20007f5e0ff */
[----:B------:R-:W-:Y:S01]  /*7be0*/  IMAD.U32 R13, RZ, RZ, UR11 ;  /* 0x0000000bff0d7e24 */ /* 0x000fe2000f8e00ff */
[----:B------:R-:W-:Y:S01]  /*7bf0*/  IADD3 R2, P1, R10, 0x2f0, RZ ;  /* 0x000002f00a027810 */ /* 0x000fe20007f3e0ff */
[----:B------:R-:W-:Y:S01]  /*7c00*/  IMAD.U32 R14, RZ, RZ, UR8 ;  /* 0x00000008ff0e7e24 */ /* 0x000fe2000f8e00ff */
[----:B------:R-:W-:Y:S01]  /*7c10*/  R2UR UR46, R3 ;  /* 0x00000000032e72ca */ /* 0x000fe200000e0000 */
[----:B------:R-:W-:Y:S01]  /*7c20*/  IMAD.U32 R3, RZ, RZ, UR8 ;  /* 0x00000008ff037e24 */ /* 0x000fe2000f8e00ff */
[----:B------:R-:W-:Y:S01]  /*7c30*/  R2UR UR54, R2 ;  /* 0x00000000023672ca */ /* 0x000fe200000e0000 */
[----:B------:R-:W-:Y:S01]  /*7c40*/  IMAD.X R15, RZ, RZ, R11, P1 ;  /* 0x000000ffff0f7224 */ /* 0x000fe200008e060b */
[----:B------:R-:W-:Y:S01]  /*7c50*/  UIADD3 UR8, UR32, 0x22000, URZ ;  /* 0x0002200020087890 */ /* 0x000fe2000fffe03f */
[----:B------:R-:W-:Y:S01]  /*7c60*/  IMAD.U32 R5, RZ, RZ, UR7 ;  /* 0x00000007ff057e24 */ /* 0x000fe2000f8e00ff */
[----:B------:R-:W-:Y:S01]  /*7c70*/  LEA R2, P1, R3, R12, 0x2 ;  /* 0x0000000c03027211 */ /* 0x000fe200078210ff */
[----:B------:R-:W-:Y:S01]  /*7c80*/  UIADD3 UR33, UR32, 0x36400, URZ ;  /* 0x0003640020217890 */ /* 0x000fe2000fffe03f */
[----:B------:R-:W-:Y:S01]  /*7c90*/  R2UR UR55, R15 ;  /* 0x000000000f3772ca */ /* 0x000fe200000e0000 */
[----:B------:R-:W-:Y:S01]  /*7ca0*/  IMAD.U32 R15, RZ, RZ, UR6 ;  /* 0x00000006ff0f7e24 */ /* 0x000fe2000f8e00ff */
[----:B------:R-:W-:Y:S01]  /*7cb0*/  LEA.HI.X R5, R14, R13, R5, 0x2, P1 ;  /* 0x0000000d0e057211 */ /* 0x000fe200008f1405 */
[--C-:B------:R-:W-:Y:S01]  /*7cc0*/  IMAD.X R14, RZ, RZ, R11.reuse, P2 ;  /* 0x000000ffff0e7224 */ /* 0x100fe200010e060b */
[----:B------:R-:W-:Y:S01]  /*7cd0*/  R2UR UR56, R2 ;  /* 0x00000000023872ca */ /* 0x000fe200000e0000 */
[----:B------:R-:W-:Y:S01]  /*7ce0*/  UMOV UR17, UR25 ;  /* 0x0000001900117c82 */ /* 0x000fe20008000000 */
[----:B------:R-:W-:Y:S01]  /*7cf0*/  IADD3 R2, P1, R10, 0xf0, RZ ;  /* 0x000000f00a027810 */ /* 0x000fe20007f3e0ff */
[----:B------:R-:W-:Y:S01]  /*7d00*/  UMOV UR19, UR27 ;  /* 0x0000001b00137c82 */ /* 0x000fe20008000000 */
[----:B------:R-:W-:Y:S01]  /*7d10*/  R2UR UR57, R5 ;  /* 0x00000000053972ca */ /* 0x000fe200000e0000 */
[----:B------:R-:W-:Y:S01]  /*7d20*/  VIADD R15, R15, 0xffffffff ;  /* 0xffffffff0f0f7836 */ /* 0x000fe20000000000 */
[----:B------:R-:W-:Y:S01]  /*7d30*/  R2UR UR40, R2 ;  /* 0x00000000022872ca */ /* 0x000fe200000e0000 */
[----:B------:R-:W-:Y:S01]  /*7d40*/  IMAD.X R3, RZ, RZ, R11, P1 ;  /* 0x000000ffff037224 */ /* 0x000fe200008e060b */
[----:B------:R-:W-:Y:S01]  /*7d50*/  UMOV UR10, 0x80 ;  /* 0x00000080000a7882 */ /* 0x000fe20000000000 */
[----:B------:R-:W-:Y:S01]  /*7d60*/  UMOV UR9, UR25 ;  /* 0x0000001900097c82 */ /* 0x000fe20008000000 */
[----:B------:R-:W-:Y:S01]  /*7d70*/  UMOV UR11, UR27 ;  /* 0x0000001b000b7c82 */ /* 0x000fe20008000000 */
[----:B------:R-:W-:Y:S01]  /*7d80*/  R2UR UR47, R14 ;  /* 0x000000000e2f72ca */ /* 0x000fe200000e0000 */
[----:B------:R-:W-:Y:S01]  /*7d90*/  IMAD.MOV.U32 R5, RZ, RZ, 0x12000 ;  /* 0x00012000ff057424 */ /* 0x000fe200078e00ff */
[----:B------:R-:W-:Y:S01]  /*7da0*/  R2UR UR41, R3 ;  /* 0x00000000032972ca */ /* 0x000fe200000e0000 */
[----:B------:R-:W-:Y:S01]  /*7db0*/  UMOV UR7, 0x10 ;  /* 0x0000001000077882 */ /* 0x000fe20000000000 */
[----:B------:R-:W-:Y:S01]  /*7dc0*/  UMOV UR34, UR26 ;  /* 0x0000001a00227c82 */ /* 0x000fe20008000000 */
[----:B------:R-:W-:Y:S01]  /*7dd0*/  ISETP.GE.AND P1, PT, R4, R15, PT ;  /* 0x0000000f0400720c */ /* 0x000fe20003f26270 */
[----:B------:R-:W-:Y:S01]  /*7de0*/  UMOV UR50, 0x40 ;  /* 0x0000004000327882 */ /* 0x000fe20000000000 */
[----:B------:R-:W-:Y:S01]  /*7df0*/  UMOV UR51, UR35 ;  /* 0x0000002300337c82 */ /* 0x000fe20008000000 */
[----:B------:R-:W-:Y:S01]  /*7e00*/  UMOV UR52, UR36 ;  /* 0x0000002400347c82 */ /* 0x000fe20008000000 */
[----:B------:R-:W-:Y:S01]  /*7e10*/  UMOV UR53, UR29 ;  /* 0x0000001d00357c82 */ /* 0x000fe20008000000 */
[----:B------:R-:W-:Y:S01]  /*7e20*/  UMOV UR42, 0x80 ;  /* 0x00000080002a7882 */ /* 0x000fe20000000000 */
[----:B------:R-:W-:Y:S01]  /*7e30*/  UMOV UR43, UR35 ;  /* 0x00000023002b7c82 */ /* 0x000fe20008000000 */
[----:B------:R-:W-:Y:S01]  /*7e40*/  UMOV UR44, UR36 ;  /* 0x00000024002c7c82 */ /* 0x000fe20008000000 */
[----:B------:R-:W-:-:S02]  /*7e50*/  UMOV UR45, UR29 ;  /* 0x0000001d002d7c82 */ /* 0x000fc40008000000 */
[----:B------:R2:W-:Y:S01]  /*7e60*/  UTMALDG.4D [UR24], [UR40], desc[UR48] ;  /* 0x00003018280075b4 */ /* 0x0005e20008019000 */
[----:B------:R3:W-:Y:S01]  /*7e70*/  UTMALDG.4D [UR16], [UR40], desc[UR48] ;  /* 0x00003010280075b4 */ /* 0x0007e20008019000 */
[----:B------:R4:W-:Y:S01]  /*7e80*/  UTMALDG.4D [UR8], [UR40], desc[UR48] ;  /* 0x00003008280075b4 */ /* 0x0009e20008019000 */
[----:B--2---:R-:W-:Y:S02]  /*7e90*/  UIADD3 UR24, UR32, 0x30000, URZ ;  /* 0x0003000020187890 */ /* 0x004fe4000fffe03f */
[----:B---3--:R-:W-:-:S07]  /*7ea0*/  UIADD3 UR16, UR32, 0x9000, URZ ;  /* 0x0000900020107890 */ /* 0x008fce000fffe03f */
[----:B------:R-:W-:Y:S01]  /*7eb0*/  UBLKCP.S.G [UR24], [UR56], UR7 ;  /* 0x00000018380073ba */ /* 0x000fe20008000207 */
[----:B------:R2:W-:Y:S01]  /*7ec0*/  SYNCS.ARRIVE.TRANS64 RZ, [R0+URZ+0x36400], R5 ;  /* 0x0364000500ff79a7 */ /* 0x0005e2000800003f */
[----:B------:R-:W-:Y:S01]  /*7ed0*/  UMOV UR19, UR35 ;  /* 0x0000002300137c82 */ /* 0x000fe20008000000 */
[----:B------:R-:W-:Y:S01]  /*7ee0*/  UMOV UR20, UR36 ;  /* 0x0000002400147c82 */ /* 0x000fe20008000000 */
[----:B------:R-:W-:Y:S01]  /*7ef0*/  UMOV UR18, UR26 ;  /* 0x0000001a00127c82 */ /* 0x000fe20008000000 */
[----:B------:R-:W-:Y:S01]  /*7f00*/  UMOV UR17, UR33 ;  /* 0x0000002100117c82 */ /* 0x000fe20008000000 */
[----:B----4-:R-:W-:Y:S02]  /*7f10*/  UIADD3 UR48, UR32, 0x3000, URZ ;  /* 0x0000300020307890 */ /* 0x010fe4000fffe03f */
[----:B------:R3:W-:Y:S01]  /*7f20*/  UTMALDG.4D [UR32], [UR54], desc[UR30] ;  /* 0x00001e20360075b4 */ /* 0x0007e20008019000 */
[----:B------:R-:W-:Y:S02]  /*7f30*/  UIADD3 UR40, UR32, 0x6000, URZ ;  /* 0x0000600020287890 */ /* 0x000fe4000fffe03f */
[----:B------:R-:W-:Y:S01]  /*7f40*/  UIADD3 UR8, UR32, 0xc000, URZ ;  /* 0x0000c00020087890 */ /* 0x000fe2000fffe03f */
[----:B--2---:R-:W-:Y:S01]  /*7f50*/  IMAD.MOV.U32 R5, RZ, RZ, 0x1 ;  /* 0x00000001ff057424 */ /* 0x004fe200078e00ff */
[----:B------:R-:W-:Y:S01]  /*7f60*/  UMOV UR49, UR33 ;  /* 0x0000002100317c82 */ /* 0x000fe20008000000 */
[----:B------:R-:W-:Y:S01]  /*7f70*/  UMOV UR41, UR33 ;  /* 0x0000002100297c82 */ /* 0x000fe20008000000 */
[----:B------:R-:W-:Y:S01]  /*7f80*/  UMOV UR10, 0x40 ;  /* 0x00000040000a7882 */ /* 0x000fe20000000000 */
[----:B------:R2:W-:Y:S01]  /*7f90*/  UTMALDG.4D [UR48], [UR54], desc[UR30] ;  /* 0x00001e30360075b4 */ /* 0x0005e20008019000 */
[----:B------:R-:W-:Y:S01]  /*7fa0*/  UMOV UR11, UR35 ;  /* 0x00000023000b7c82 */ /* 0x000fe20008000000 */
[----:B------:R-:W-:Y:S01]  /*7fb0*/  UMOV UR12, UR36 ;  /* 0x00000024000c7c82 */ /* 0x000fe20008000000 */
[----:B------:R-:W-:Y:S01]  /*7fc0*/  UMOV UR9, UR33 ;  /* 0x0000002100097c82 */ /* 0x000fe20008000000 */
[----:B------:R2:W-:Y:S01]  /*7fd0*/  UTMALDG.4D [UR40], [UR54], desc[UR30] ;  /* 0x00001e28360075b4 */ /* 0x0005e20008019000 */
[----:B------:R2:W-:Y:S01]  /*7fe0*/  UTMALDG.4D [UR16], [UR46], desc[UR30] ;  /* 0x00001e102e0075b4 */ /* 0x0005e20008019000 */
[----:B---3--:R-:W-:Y:S01]  /*7ff0*/  UIADD3 UR32, UR32, 0xf000, URZ ;  /* 0x0000f00020207890 */ /* 0x008fe2000fffe03f */
[----:B------:R-:W-:Y:S01]  /*8000*/  UMOV UR34, 0x80 ;  /* 0x0000008000227882 */ /* 0x000fe20000000000 */
[----:B------:R2:W-:Y:S07]  /*8010*/  UTMALDG.4D [UR8], [UR46], desc[UR30] ;  /* 0x00001e082e0075b4 */ /* 0x0005ee0008019000 */
[----:B------:R2:W-:Y:S02]  /*8020*/  UTMALDG.4D [UR32], [UR46], desc[UR30] ;  /* 0x00001e202e0075b4 */ /* 0x0005e40008019000 */
[----:B--2---:R-:W-:Y:S05]  /*8030*/  @P1 BRA `(.L_x_1259) ;  /* 0x0000001400041947 */ /* 0x004fea0003800000 */
[----:B------:R-:W2:Y:S01]  /*8040*/  S2R R16, SR_TID.X ;  /* 0x0000000000107919 */ /* 0x000ea20000002100 */
[C---:B------:R-:W-:Y:S01]  /*8050*/  R2UR UR7, R4.reuse ;  /* 0x00000000040772ca */ /* 0x040fe200000e0000 */
[----:B------:R-:W-:Y:S01]  /*8060*/  UIADD3 UR8, UR6, -0x2, URZ ;  /* 0xfffffffe06087890 */ /* 0x000fe2000fffe03f */
[----:B------:R-:W-:Y:S02]  /*8070*/  IMAD.MOV.U32 R18, RZ, RZ, 0x1 ;  /* 0x00000001ff127424 */ /* 0x000fe400078e00ff */
[----:B------:R-:W-:Y:S02]  /*8080*/  IMAD.MOV.U32 R21, RZ, RZ, R4 ;  /* 0x000000ffff157224 */ /* 0x000fe400078e0004 */
[----:B------:R-:W-:Y:S01]  /*8090*/  IMAD.MOV.U32 R7, RZ, RZ, 0x1 ;  /* 0x00000001ff077424 */ /* 0x000fe200078e00ff */
[----:B------:R-:W-:-:S06]  /*80a0*/  ISETP.NE.AND P1, PT, R4, UR8, PT ;  /* 0x0000000804007c0c */ /* 0x000fcc000bf25270 */
[----:B------:R-:W-:-:S04]  /*80b0*/  ULOP3.LUT UR7, URZ, UR7, URZ, 0x33, !UPT ;  /* 0x000000073f077292 */ /* 0x000fc8000f8e333f */
[----:B------:R-:W-:-:S06]  /*80c0*/  UIADD3 UR7, UR7, UR6, URZ ;  /* 0x0000000607077290 */ /* 0x000fcc000fffe03f */
[----:B------:R-:W-:-:S05]  /*80d0*/  IMAD.U32 R19, RZ, RZ, UR7 ;  /* 0x00000007ff137e24 */ /* 0x000fca000f8e00ff */
[----:B------:R-:W-:Y:S02]  /*80e0*/  LOP3.LUT R19, R19, 0x1, RZ, 0xc0, !PT ;  /* 0x0000000113137812 */ /* 0x000fe400078ec0ff */
[----:B--2---:R-:W-:Y:S01]  /*80f0*/  LOP3.LUT R20, R16, 0x1f, RZ, 0xc0, !PT ;  /* 0x0000001f10147812 */ /* 0x004fe200078ec0ff */
[----:B------:R-:W-:Y:S06]  /*8100*/  @!P1 BRA `(.L_x_1260) ;  /* 0x0000000c00389947 */ /* 0x000fec0003800000 */
[----:B------:R-:W-:Y:S01]  /*8110*/  R2UR UR8, R19 ;  /* 0x00000000130872ca */ /* 0x000fe200000e0000 */
[----:B------:R-:W-:Y:S02]  /*8120*/  IMAD.MOV.U32 R21, RZ, RZ, R4 ;  /* 0x000000ffff157224 */ /* 0x000fe400078e0004 */
[----:B------:R-:W-:-:S10]  /*8130*/  IMAD.MOV.U32 R7, RZ, RZ, 0x1 ;  /* 0x00000001ff077424 */ /* 0x000fd400078e00ff */
[----:B------:R-:W-:-:S06]  /*8140*/  UIADD3 UR7, UR7, -UR8, URZ ;  /* 0x8000000807077290 */ /* 0x000fcc000fffe03f */
[----:B------:R-:W-:-:S07]  /*8150*/  IMAD.U32 R22, RZ, RZ, UR7 ;  /* 0x00000007ff167e24 */ /* 0x000fce000f8e00ff */
.L_x_1269:
[----:B-1----:R-:W-:-:S05]  /*8160*/  IMAD.MOV.U32 R6, RZ, RZ, 0x1 ;  /* 0x00000001ff067424 */ /* 0x002fca00078e00ff */
[----:B------:R-:W-:-:S04]  /*8170*/  SHF.L.U32 R6, R6, 0x1f, RZ ;  /* 0x0000001f06067819 */ /* 0x000fc800000006ff */
[----:B------:R-:W1:Y:S02]  /*8180*/  SYNCS.PHASECHK.TRANS64.TRYWAIT P1, [R0+URZ+0x36438], R6 ;  /* 0x03643806000075a7 */ /* 0x000e64000802017f */
[----:B-123--:R-:W-:Y:S05]  /*8190*/  @!P1 BRA `(.L_x_1261) ;  /* 0x0000001800849947 */ /* 0x00efea0003800000 */
.L_x_1285:
[----:B------:R-:W-:Y:S05]  /*81a0*/  @P0 BRA `(.L_x_1262) ;  /* 0x0000000000140947 */ /* 0x000fea0003800000 */
[----:B------:R-:W-:Y:S01]  /*81b0*/  ISETP.NE.AND P1, PT, R20, RZ, PT ;  /* 0x000000ff1400720c */ /* 0x000fe20003f25270 */
[----:B------:R-:W-:-:S04]  /*81c0*/  IMAD.MOV.U32 R3, RZ, RZ, 0x6100 ;  /* 0x00006100ff037424 */ /* 0x000fc800078e00ff */
[----:B------:R2:W-:Y:S08]  /*81d0*/  SYNCS.ARRIVE.TRANS64 RZ, [R0+URZ+0x36430], R3 ;  /* 0x0364300300ff79a7 */ /* 0x0005f0000800003f */
[----:B------:R-:W-:Y:S05]  /*81e0*/  @!P1 BRA `(.L_x_1262) ;  /* 0x0000000000049947 */ /* 0x000fea0003800000 */
[----:B------:R-:W-:Y:S01]  /*81f0*/  BPT.TRAP 0x1 ;  /* 0x000000040000795c */ /* 0x000fe20000300000 */
.L_x_1262:
[----:B------:R-:W3:Y:S01]  /*8200*/  LDC.64 R16, c[0x0][0x728] ;  /* 0x0001ca00ff107b82 */ /* 0x000ee20000000a00 */
[----:B------:R-:W-:Y:S01]  /*8210*/  IMAD.SHL.U32 R28, R21, 0x40, RZ ;  /* 0x00000040151c7824 */ /* 0x000fe200078e00ff */
[----:B------:R-:W-:Y:S01]  /*8220*/  UMOV UR32, 0x0 ;  /* 0x0000000000207882 */ /* 0x000fe20000000000 */
[C---:B------:R-:W-:Y:S01]  /*8230*/  VIADD R23, R0.reuse, 0x36430 ;  /* 0x0003643000177836 */ /* 0x040fe20000000000 */
[----:B------:R-:W-:Y:S01]  /*8240*/  UMOV UR33, 0x14f00000 ;  /* 0x14f0000000217882 */ /* 0x000fe20000000000 */
[----:B------:R-:W-:Y:S01]  /*8250*/  VIADD R24, R0, 0x2a000 ;  /* 0x0002a00000187836 */ /* 0x000fe20000000000 */
[----:B------:R-:W-:Y:S01]  /*8260*/  IADD3 R2, P1, R28, UR14, RZ ;  /* 0x0000000e1c027c10 */ /* 0x000fe2000ff3e0ff */
[C---:B------:R-:W-:Y:S01]  /*8270*/  VIADD R25, R0.reuse, 0x2c000 ;  /* 0x0002c00000197836 */ /* 0x040fe20000000000 */
[----:B------:R-:W4:Y:S01]  /*8280*/  LDC.64 R12, c[0x0][0x198] ;  /* 0x00006600ff0c7b82 */ /* 0x000f220000000a00 */
[----:B------:R-:W-:Y:S01]  /*8290*/  VIADD R26, R0, 0x2e000 ;  /* 0x0002e000001a7836 */ /* 0x000fe20000000000 */
[----:B--2---:R-:W-:Y:S01]  /*82a0*/  LEA.HI.X.SX32 R3, R28, R9, 0x1, P1 ;  /* 0x000000091c037211 */ /* 0x004fe200008f0eff */
[----:B------:R-:W-:Y:S01]  /*82b0*/  VIADD R27, R0, 0x30200 ;  /* 0x00030200001b7836 */ /* 0x000fe20000000000 */
[----:B------:R-:W-:Y:S01]  /*82c0*/  R2UR UR27, R28 ;  /* 0x000000001c1b72ca */ /* 0x000fe200000e0000 */
[----:B------:R-:W-:Y:S01]  /*82d0*/  UMOV UR26, URZ ;  /* 0x0000003f001a7c82 */ /* 0x000fe20008000000 */
[----:B------:R-:W-:Y:S01]  /*82e0*/  R2UR UR25, R23 ;  /* 0x00000000171972ca */ /* 0x000fe200000e0000 */
[----:B------:R-:W-:Y:S01]  /*82f0*/  UMOV UR18, 0x40 ;  /* 0x0000004000127882 */ /* 0x000fe20000000000 */
        /* <DEDUP_REMOVED lines=8> */
[C---:B---3--:R-:W-:Y:S01]  /*8380*/  LEA R4, P1, R2.reuse, R16, 0x2 ;  /* 0x0000001002047211 */ /* 0x048fe200078210ff */
[----:B------:R-:W-:Y:S01]  /*8390*/  UMOV UR19, UR27 ;  /* 0x0000001b00137c82 */ /* 0x000fe20008000000 */
[----:B------:R-:W-:Y:S01]  /*83a0*/  UMOV UR13, UR29 ;  /* 0x0000001d000d7c82 */ /* 0x000fe20008000000 */
[----:B------:R-:W-:Y:S01]  /*83b0*/  UMOV UR17, UR25 ;  /* 0x0000001900117c82 */ /* 0x000fe20008000000 */
[----:B------:R-:W-:Y:S01]  /*83c0*/  LEA.HI.X R2, R2, R17, R3, 0x2, P1 ;  /* 0x0000001102027211 */ /* 0x000fe200008f1403 */
[----:B------:R-:W-:Y:S01]  /*83d0*/  UMOV UR9, UR25 ;  /* 0x0000001900097c82 */ /* 0x000fe20008000000 */
[----:B------:R-:W-:Y:S01]  /*83e0*/  R2UR UR40, R4 ;  /* 0x00000000042872ca */ /* 0x000fe200000e0000 */
[----:B------:R-:W-:Y:S01]  /*83f0*/  UMOV UR11, UR27 ;  /* 0x0000001b000b7c82 */ /* 0x000fe20008000000 */
[----:B----4-:R-:W-:Y:S01]  /*8400*/  IMAD.MOV.U32 R10, RZ, RZ, R12 ;  /* 0x000000ffff0a7224 */ /* 0x010fe200078e000c */
[----:B------:R-:W-:Y:S01]  /*8410*/  R2UR UR41, R2 ;  /* 0x00000000022972ca */ /* 0x000fe200000e0000 */
[----:B------:R-:W-:Y:S01]  /*8420*/  IMAD.MOV.U32 R11, RZ, RZ, R13 ;  /* 0x000000ffff0b7224 */ /* 0x000fe200078e000d */
[----:B------:R-:W-:Y:S01]  /*8430*/  SHF.L.U32 R3, R7, 0x1f, RZ ;  /* 0x0000001f07037819 */ /* 0x000fe200000006ff */
[----:B------:R-:W-:Y:S01]  /*8440*/  UMOV UR7, 0x10 ;  /* 0x0000001000077882 */ /* 0x000fe20000000000 */
[----:B------:R-:W-:Y:S01]  /*8450*/  IADD3 R4, P1, R10, 0x1f0, RZ ;  /* 0x000001f00a047810 */ /* 0x000fe20007f3e0ff */
[----:B------:R-:W-:-:S03]  /*8460*/  UMOV UR43, UR25 ;  /* 0x00000019002b7c82 */ /* 0x000fc60008000000 */
[----:B------:R-:W-:Y:S01]  /*8470*/  R2UR UR30, R4 ;  /* 0x00000000041e72ca */ /* 0x000fe200000e0000 */
[----:B------:R-:W-:-:S05]  /*8480*/  IMAD.X R5, RZ, RZ, R11, P1 ;  /* 0x000000ffff057224 */ /* 0x000fca00008e060b */
[----:B------:R-:W-:-:S13]  /*8490*/  R2UR UR31, R5 ;  /* 0x00000000051f72ca */ /* 0x000fda00000e0000 */
[----:B------:R2:W-:Y:S01]  /*84a0*/  UTMALDG.4D [UR24], [UR30], desc[UR32] ;  /* 0x000020181e0075b4 */ /* 0x0005e20008019000 */
[----:B------:R2:W-:Y:S01]  /*84b0*/  UTMALDG.4D [UR16], [UR30], desc[UR32] ;  /* 0x000020101e0075b4 */ /* 0x0005e20008019000 */
[----:B------:R2:W-:Y:S01]  /*84c0*/  UTMALDG.4D [UR8], [UR30], desc[UR32] ;  /* 0x000020081e0075b4 */ /* 0x0005e20008019000 */
[----:B------:R2:W-:Y:S01]  /*84d0*/  UBLKCP.S.G [UR42], [UR40], UR7 ;  /* 0x0000002a280073ba */ /* 0x0005e20008000207 */
[----:B------:R-:W3:Y:S02]  /*84e0*/  SYNCS.PHASECHK.TRANS64.TRYWAIT P1, [R0+URZ+0x36428], R3 ;  /* 0x03642803000075a7 */ /* 0x000ee4000802017f */
[----:B--23--:R-:W-:Y:S05]  /*84f0*/  @!P1 BRA `(.L_x_1263) ;  /* 0x0000001400c09947 */ /* 0x00cfea0003800000 */
.L_x_1286:
[----:B------:R-:W-:Y:S05]  /*8500*/  @P0 BRA `(.L_x_1264) ;  /* 0x0000000000140947 */ /* 0x000fea0003800000 */
[----:B------:R-:W-:Y:S01]  /*8510*/  ISETP.NE.AND P1, PT, R20, RZ, PT ;  /* 0x000000ff1400720c */ /* 0x000fe20003f25270 */
[----:B--2---:R-:W-:-:S04]  /*8520*/  IMAD.MOV.U32 R3, RZ, RZ, 0x6100 ;  /* 0x00006100ff037424 */ /* 0x004fc800078e00ff */
[----:B------:R3:W-:Y:S08]  /*8530*/  SYNCS.ARRIVE.TRANS64 RZ, [R0+URZ+0x36418], R3 ;  /* 0x0364180300ff79a7 */ /* 0x0007f0000800003f */
[----:B------:R-:W-:Y:S05]  /*8540*/  @!P1 BRA `(.L_x_1264) ;  /* 0x0000000000049947 */ /* 0x000fea0003800000 */
[----:B------:R-:W-:Y:S01]  /*8550*/  BPT.TRAP 0x1 ;  /* 0x000000040000795c */ /* 0x000fe20000300000 */
.L_x_1264:
[----:B------:R-:W-:Y:S01]  /*8560*/  VIADD R28, R28, 0x40 ;  /* 0x000000401c1c7836 */ /* 0x000fe20000000000 */
[----:B------:R-:W-:Y:S01]  /*8570*/  ULDC.64 UR8, c[0x0][0x700] ;  /* 0x0001c00000087ab9 */ /* 0x000fe20000000a00 */
[----:B------:R-:W-:Y:S01]  /*8580*/  R2UR UR40, R0 ;  /* 0x00000000002872ca */ /* 0x000fe200000e0000 */
[----:B------:R-:W-:Y:S01]  /*8590*/  IMAD.U32 R12, RZ, RZ, UR8 ;  /* 0x00000008ff0c7e24 */ /* 0x000fe2000f8e00ff */
[----:B------:R-:W-:Y:S01]  /*85a0*/  UMOV UR32, 0x0 ;  /* 0x0000000000207882 */ /* 0x000fe20000000000 */
[----:B------:R-:W-:Y:S01]  /*85b0*/  IADD3 R2, P1, R28, UR22, RZ ;  /* 0x000000161c027c10 */ /* 0x000fe2000ff3e0ff */
[----:B------:R-:W-:Y:S01]  /*85c0*/  IMAD.U32 R13, RZ, RZ, UR9 ;  /* 0x00000009ff0d7e24 */ /* 0x000fe2000f8e00ff */
[----:B------:R-:W-:Y:S01]  /*85d0*/  SHF.R.S32.HI R14, RZ, 0x1f, R28 ;  /* 0x0000001fff0e7819 */ /* 0x000fe2000001141c */
[----:B------:R-:W-:Y:S01]  /*85e0*/  UMOV UR33, 0x14f00000 ;  /* 0x14f0000000217882 */ /* 0x000fe20000000000 */
[----:B--23--:R-:W-:Y:S01]  /*85f0*/  LEA R3, P2, R2, R12, 0x2 ;  /* 0x0000000c02037211 */ /* 0x00cfe200078410ff */
[----:B------:R-:W-:Y:S01]  /*8600*/  UMOV UR18, URZ ;  /* 0x0000003f00127c82 */ /* 0x000fe20008000000 */
[----:B------:R-:W-:Y:S01]  /*8610*/  R2UR UR19, R28 ;  /* 0x000000001c1372ca */ /* 0x000fe200000e0000 */
[----:B------:R-:W-:Y:S01]  /*8620*/  UMOV UR20, UR28 ;  /* 0x0000001c00147c82 */ /* 0x000fe20008000000 */
[----:B------:R-:W-:Y:S01]  /*8630*/  R2UR UR42, R3 ;  /* 0x00000000032a72ca */ /* 0x000fe200000e0000 */
[----:B------:R-:W-:Y:S01]  /*8640*/  IMAD.X R3, R14, 0x1, R8, P1 ;  /* 0x000000010e037824 */ /* 0x000fe200008e0608 */
[----:B------:R-:W-:Y:S01]  /*8650*/  UIADD3 UR17, UR40, 0x36418, URZ ;  /* 0x0003641828117890 */ /* 0x000fe2000fffe03f */
[----:B------:R-:W-:Y:S01]  /*8660*/  SHF.L.U32 R29, RZ, 0x1f, RZ ;  /* 0x0000001fff1d7819 */ /* 0x000fe200000006ff */
[----:B------:R-:W-:-:S02]  /*8670*/  UIADD3 UR16, UR40, 0x24000, URZ ;  /* 0x0002400028107890 */ /* 0x000fc4000fffe03f */
[----:B------:R-:W-:Y:S01]  /*8680*/  LEA.HI.X R3, R2, R13, R3, 0x2, P2 ;  /* 0x0000000d02037211 */ /* 0x000fe200010f1403 */
[----:B------:R-:W-:Y:S01]  /*8690*/  UIADD3 UR8, UR40, 0x26000, URZ ;  /* 0x0002600028087890 */ /* 0x000fe2000fffe03f */
[----:B------:R-:W-:Y:S01]  /*86a0*/  IADD3 R2, P1, R10, 0xf0, RZ ;  /* 0x000000f00a027810 */ /* 0x000fe20007f3e0ff */
[----:B------:R-:W-:Y:S01]  /*86b0*/  UIADD3 UR24, UR40, 0x28000, URZ ;  /* 0x0002800028187890 */ /* 0x000fe2000fffe03f */
[----:B------:R-:W-:Y:S01]  /*86c0*/  R2UR UR43, R3 ;  /* 0x00000000032b72ca */ /* 0x000fe200000e0000 */
[----:B------:R-:W-:Y:S01]  /*86d0*/  UIADD3 UR40, UR40, 0x30100, URZ ;  /* 0x0003010028287890 */ /* 0x000fe2000fffe03f */
[----:B------:R-:W-:Y:S01]  /*86e0*/  R2UR UR30, R2 ;  /* 0x00000000021e72ca */ /* 0x000fe200000e0000 */
[----:B------:R-:W-:Y:S01]  /*86f0*/  IMAD.X R3, RZ, RZ, R11, P1 ;  /* 0x000000ffff037224 */ /* 0x000fe200008e060b */
[----:B------:R-:W-:Y:S01]  /*8700*/  UMOV UR21, UR29 ;  /* 0x0000001d00157c82 */ /* 0x000fe20008000000 */
[----:B------:R-:W-:Y:S01]  /*8710*/  UMOV UR10, 0x40 ;  /* 0x00000040000a7882 */ /* 0x000fe20000000000 */
[----:B------:R-:W-:Y:S01]  /*8720*/  UMOV UR12, UR28 ;  /* 0x0000001c000c7c82 */ /* 0x000fe20008000000 */
[----:B------:R-:W-:Y:S01]  /*8730*/  UMOV UR13, UR29 ;  /* 0x0000001d000d7c82 */ /* 0x000fe20008000000 */
[----:B------:R-:W-:Y:S01]  /*8740*/  R2UR UR31, R3 ;  /* 0x00000000031f72ca */ /* 0x000fe200000e0000 */
[----:B------:R-:W-:Y:S01]  /*8750*/  UMOV UR9, UR17 ;  /* 0x0000001100097c82 */ /* 0x000fe20008000000 */
[----:B------:R-:W-:Y:S01]  /*8760*/  UMOV UR11, UR19 ;  /* 0x00000013000b7c82 */ /* 0x000fe20008000000 */
[----:B------:R-:W-:Y:S01]  /*8770*/  UMOV UR26, 0x80 ;  /* 0x00000080001a7882 */ /* 0x000fe20000000000 */
[----:B------:R-:W-:Y:S01]  /*8780*/  UMOV UR25, UR17 ;  /* 0x0000001100197c82 */ /* 0x000fe20008000000 */
[----:B------:R-:W-:Y:S01]  /*8790*/  UMOV UR27, UR19 ;  /* 0x00000013001b7c82 */ /* 0x000fe20008000000 */
[----:B------:R-:W-:Y:S01]  /*87a0*/  UMOV UR41, UR17 ;  /* 0x0000001100297c82 */ /* 0x000fe20008000000 */
[----:B------:R-:W-:-:S06]  /*87b0*/  UMOV UR7, 0x10 ;  /* 0x0000001000077882 */ /* 0x000fcc0000000000 */
[----:B------:R2:W-:Y:S01]  /*87c0*/  UTMALDG.4D [UR16], [UR30], desc[UR32] ;  /* 0x000020101e0075b4 */ /* 0x0005e20008019000 */
[----:B------:R2:W-:Y:S01]  /*87d0*/  UTMALDG.4D [UR8], [UR30], desc[UR32] ;  /* 0x000020081e0075b4 */ /* 0x0005e20008019000 */
[----:B------:R2:W-:Y:S01]  /*87e0*/  UTMALDG.4D [UR24], [UR30], desc[UR32] ;  /* 0x000020181e0075b4 */ /* 0x0005e20008019000 */
[----:B------:R2:W-:Y:S01]  /*87f0*/  UBLKCP.S.G [UR40], [UR42], UR7 ;  /* 0x000000282a0073ba */ /* 0x0005e20008000207 */
[----:B------:R-:W3:Y:S02]  /*8800*/  SYNCS.PHASECHK.TRANS64.TRYWAIT P1, [R0+URZ+0x36438], R29 ;  /* 0x0364381d000075a7 */ /* 0x000ee4000802017f */
[----:B--23--:R-:W-:Y:S05]  /*8810*/  @!P1 BRA `(.L_x_1265) ;  /* 0x00000014000c9947 */ /* 0x00cfea0003800000 */
.L_x_1287:
[----:B------:R-:W-:Y:S05]  /*8820*/  @P0 BRA `(.L_x_1266) ;  /* 0x0000000000140947 */ /* 0x000fea0003800000 */
[----:B------:R-:W-:Y:S01]  /*8830*/  ISETP.NE.AND P1, PT, R20, RZ, PT ;  /* 0x000000ff1400720c */ /* 0x000fe20003f25270 */
[----:B--2---:R-:W-:-:S04]  /*8840*/  IMAD.MOV.U32 R29, RZ, RZ, 0x6100 ;  /* 0x00006100ff1d7424 */ /* 0x004fc800078e00ff */
[----:B------:R3:W-:Y:S08]  /*8850*/  SYNCS.ARRIVE.TRANS64 RZ, [R0+URZ+0x36430], R29 ;  /* 0x0364301d00ff79a7 */ /* 0x0007f0000800003f */
[----:B------:R-:W-:Y:S05]  /*8860*/  @!P1 BRA `(.L_x_1266) ;  /* 0x0000000000049947 */ /* 0x000fea0003800000 */
[----:B------:R-:W-:Y:S01]  /*8870*/  BPT.TRAP 0x1 ;  /* 0x000000040000795c */ /* 0x000fe20000300000 */
.L_x_1266:
[C---:B------:R-:W-:Y:S01]  /*8880*/  R2UR UR27, R28.reuse ;  /* 0x000000001c1b72ca */ /* 0x040fe200000e0000 */
[----:B------:R-:W-:Y:S01]  /*8890*/  UMOV UR32, 0x0 ;  /* 0x0000000000207882 */ /* 0x000fe20000000000 */
[----:B------:R-:W-:Y:S01]  /*88a0*/  IADD3 R28, P1, R28, UR14, RZ ;  /* 0x0000000e1c1c7c10 */ /* 0x000fe2000ff3e0ff */
        /* <DEDUP_REMOVED lines=32> */
[----:B------:R-:W5:Y:S02]  /*8ab0*/  SYNCS.PHASECHK.TRANS64.TRYWAIT P1, [R0+URZ+0x36420], R5 ;  /* 0x03642005000075a7 */ /* 0x000f64000802017f */
[----:B----45:R-:W-:Y:S05]  /*8ac0*/  @!P1 BRA `(.L_x_1267) ;  /* 0x0000001000749947 */ /* 0x030fea0003800000 */
.L_x_1289:
[----:B------:R-:W-:Y:S05]  /*8ad0*/  @P0 BRA `(.L_x_1268) ;  /* 0x0000000000140947 */ /* 0x000fea0003800000 */
[----:B------:R-:W-:Y:S01]  /*8ae0*/  ISETP.NE.AND P1, PT, R20, RZ, PT ;  /* 0x000000ff1400720c */ /* 0x000fe20003f25270 */
[----:B----4-:R-:W-:-:S04]  /*8af0*/  IMAD.MOV.U32 R5, RZ, RZ, 0x6100 ;  /* 0x00006100ff057424 */ /* 0x010fc800078e00ff */
[----:B------:R4:W-:Y:S08]  /*8b00*/  SYNCS.ARRIVE.TRANS64 RZ, [R0+URZ+0x36410], R5 ;  /* 0x0364100500ff79a7 */ /* 0x0009f0000800003f */
[----:B------:R-:W-:Y:S05]  /*8b10*/  @!P1 BRA `(.L_x_1268) ;  /* 0x0000000000049947 */ /* 0x000fea0003800000 */
[----:B------:R-:W-:Y:S01]  /*8b20*/  BPT.TRAP 0x1 ;  /* 0x000000040000795c */ /* 0x000fe20000300000 */
.L_x_1268:
        /* <DEDUP_REMOVED lines=14> */
[----:B------:R-:W-:Y:S01]  /*8c10*/  UMOV UR13, UR29 ;  /* 0x0000001d000d7c82 */ /* 0x000fe20008000000 */
[----:B------:R-:W-:-:S02]  /*8c20*/  UMOV UR26, 0x80 ;  /* 0x00000080001a7882 */ /* 0x000fc40000000000 */
[----:B------:R-:W-:Y:S02]  /*8c30*/  USHF.L.U32 UR19, UR7, 0x6, URZ ;  /* 0x0000000607137899 */ /* 0x000fe4000800063f */
[----:B------:R-:W-:Y:S01]  /*8c40*/  UIADD3 UR17, UR40, 0x36410, URZ ;  /* 0x0003641028117890 */ /* 0x000fe2000fffe03f */
[----:B------:R-:W-:Y:S01]  /*8c50*/  IMAD.U32 R21, RZ, RZ, UR7 ;  /* 0x00000007ff157e24 */ /* 0x000fe2000f8e00ff */
[----:B------:R-:W-:Y:S02]  /*8c60*/  UIADD3 UR9, UP0, UR19, UR22, URZ ;  /* 0x0000001613097290 */ /* 0x000fe4000ff1e03f */
[----:B------:R-:W-:Y:S02]  /*8c70*/  UIADD3 UR16, UR40, 0x1e000, URZ ;  /* 0x0001e00028107890 */ /* 0x000fe4000fffe03f */
[----:B------:R-:W-:Y:S02]  /*8c80*/  ULEA.HI.X.SX32 UR8, UR19, UR8, 0x1, UP0 ;  /* 0x0000000813087291 */ /* 0x000fe400080f0e3f */
[----:B----4-:R-:W-:Y:S01]  /*8c90*/  IMAD.U32 R5, RZ, RZ, UR9 ;  /* 0x00000009ff057e24 */ /* 0x010fe2000f8e00ff */
[----:B------:R-:W-:Y:S01]  /*8ca0*/  UIADD3 UR24, UR40, 0x22000, URZ ;  /* 0x0002200028187890 */ /* 0x000fe2000fffe03f */
[----:B------:R-:W-:Y:S01]  /*8cb0*/  UMOV UR11, UR19 ;  /* 0x00000013000b7c82 */ /* 0x000fe20008000000 */
[----:B------:R-:W-:-:S02]  /*8cc0*/  UMOV UR25, UR17 ;  /* 0x0000001100197c82 */ /* 0x000fc40008000000 */
[----:B------:R-:W-:Y:S01]  /*8cd0*/  LEA R4, P1, R5, R12, 0x2 ;  /* 0x0000000c05047211 */ /* 0x000fe200078210ff */
[----:B------:R-:W-:Y:S01]  /*8ce0*/  IMAD.U32 R5, RZ, RZ, UR8 ;  /* 0x00000008ff057e24 */ /* 0x000fe2000f8e00ff */
[----:B------:R-:W-:Y:S01]  /*8cf0*/  UIADD3 UR8, UR40, 0x20000, URZ ;  /* 0x0002000028087890 */ /* 0x000fe2000fffe03f */
[----:B------:R4:W-:Y:S01]  /*8d00*/  UTMALDG.4D [UR16], [UR30], desc[UR32] ;  /* 0x000020101e0075b4 */ /* 0x0009e20008019000 */
[----:B------:R-:W-:Y:S01]  /*8d10*/  R2UR UR42, R4 ;  /* 0x00000000042a72ca */ /* 0x000fe200000e0000 */
[----:B------:R-:W-:Y:S01]  /*8d20*/  IMAD.U32 R4, RZ, RZ, UR9 ;  /* 0x00000009ff047e24 */ /* 0x000fe2000f8e00ff */
[----:B------:R-:W-:Y:S01]  /*8d30*/  UIADD3 UR40, UR40, 0x30000, URZ ;  /* 0x0003000028287890 */ /* 0x000fe2000fffe03f */
[----:B------:R-:W-:Y:S01]  /*8d40*/  UMOV UR9, UR17 ;  /* 0x0000001100097c82 */ /* 0x000fe20008000000 */
[----:B------:R-:W-:Y:S02]  /*8d50*/  UMOV UR27, UR19 ;  /* 0x00000013001b7c82 */ /* 0x000fe40008000000 */
[----:B------:R-:W-:Y:S01]  /*8d60*/  LEA.HI.X R4, R4, R13, R5, 0x2, P1 ;  /* 0x0000000d04047211 */ /* 0x000fe200008f1405 */
[----:B------:R-:W-:Y:S01]  /*8d70*/  UMOV UR41, UR17 ;  /* 0x0000001100297c82 */ /* 0x000fe20008000000 */
[----:B------:R-:W-:Y:S01]  /*8d80*/  ISETP.NE.AND P1, PT, R22, RZ, PT ;  /* 0x000000ff1600720c */ /* 0x000fe20003f25270 */
[----:B------:R4:W-:Y:S01]  /*8d90*/  UTMALDG.4D [UR8], [UR30], desc[UR32] ;  /* 0x000020081e0075b4 */ /* 0x0009e20008019000 */
[----:B------:R-:W-:Y:S01]  /*8da0*/  R2UR UR43, R4 ;  /* 0x00000000042b72ca */ /* 0x000fe200000e0000 */
[----:B------:R-:W-:Y:S01]  /*8db0*/  UMOV UR34, 0x10 ;  /* 0x0000001000227882 */ /* 0x000fe20000000000 */
[----:B------:R4:W-:Y:S11]  /*8dc0*/  UTMALDG.4D [UR24], [UR30], desc[UR32] ;  /* 0x000020181e0075b4 */ /* 0x0009f60008019000 */
[----:B------:R4:W-:Y:S02]  /*8dd0*/  UBLKCP.S.G [UR40], [UR42], UR34 ;  /* 0x000000282a0073ba */ /* 0x0009e40008000222 */
[----:B----4-:R-:W-:Y:S05]  /*8de0*/  @P1 BRA `(.L_x_1269) ;  /* 0xfffffff000dc1947 */ /* 0x010fea000383ffff */
.L_x_1260:
[----:B------:R-:W-:Y:S01]  /*8df0*/  ISETP.NE.AND P1, PT, R19, RZ, PT ;  /* 0x000000ff1300720c */ /* 0x000fe20003f25270 */
[----:B------:R-:W-:Y:S02]  /*8e00*/  IMAD.MOV.U32 R5, RZ, RZ, 0x1 ;  /* 0x00000001ff057424 */ /* 0x000fe400078e00ff */
[----:B------:R-:W-:-:S10]  /*8e10*/  IMAD.MOV.U32 R4, RZ, RZ, R15 ;  /* 0x000000ffff047224 */ /* 0x000fd400078e000f */
[----:B------:R-:W-:Y:S05]  /*8e20*/  @!P1 BRA `(.L_x_1259) ;  /* 0x0000000400889947 */ /* 0x000fea0003800000 */
[----:B------:R-:W4:Y:S02]  /*8e30*/  SYNCS.PHASECHK.TRANS64.TRYWAIT P1, [R0+URZ+0x36438], R6 ;  /* 0x03643806000075a7 */ /* 0x000f24000802017f */
[----:B----4-:R-:W-:Y:S05]  /*8e40*/  @!P1 BRA `(.L_x_1270) ;  /* 0x0000000c00ac9947 */ /* 0x010fea0003800000 */
.L_x_1290:
[----:B------:R-:W-:Y:S05]  /*8e50*/  @P0 BRA `(.L_x_1271) ;  /* 0x0000000000140947 */ /* 0x000fea0003800000 */
[----:B------:R-:W-:Y:S01]  /*8e60*/  ISETP.NE.AND P1, PT, R20, RZ, PT ;  /* 0x000000ff1400720c */ /* 0x000fe20003f25270 */
[----:B------:R-:W-:-:S04]  /*8e70*/  IMAD.MOV.U32 R5, RZ, RZ, 0x6100 ;  /* 0x00006100ff057424 */ /* 0x000fc800078e00ff */
[----:B------:R1:W-:Y:S08]  /*8e80*/  SYNCS.ARRIVE.TRANS64 RZ, [R0+URZ+0x36430], R5 ;  /* 0x0364300500ff79a7 */ /* 0x0003f0000800003f */
[----:B------:R-:W-:Y:S05]  /*8e90*/  @!P1 BRA `(.L_x_1271) ;  /* 0x0000000000049947 */ /* 0x000fea0003800000 */
[----:B------:R-:W-:Y:S01]  /*8ea0*/  BPT.TRAP 0x1 ;  /* 0x000000040000795c */ /* 0x000fe20000300000 */
.L_x_1271:
[----:B-1----:R-:W1:Y:S01]  /*8eb0*/  LDC.64 R4, c[0x0][0x728] ;  /* 0x0001ca00ff047b82 */ /* 0x002e620000000a00 */
[----:B------:R-:W-:Y:S01]  /*8ec0*/  IMAD.SHL.U32 R16, R21, 0x40, RZ ;  /* 0x0000004015107824 */ /* 0x000fe200078e00ff */
[----:B------:R-:W-:Y:S01]  /*8ed0*/  R2UR UR24, R0 ;  /* 0x00000000001872ca */ /* 0x000fe200000e0000 */
[----:B------:R-:W-:Y:S01]  /*8ee0*/  UMOV UR32, 0x0 ;  /* 0x0000000000207882 */ /* 0x000fe20000000000 */
[----:B------:R-:W-:Y:S01]  /*8ef0*/  UMOV UR33, 0x14f00000 ;  /* 0x14f0000000217882 */ /* 0x000fe20000000000 */
[----:B------:R-:W-:Y:S01]  /*8f00*/  UMOV UR18, URZ ;  /* 0x0000003f00127c82 */ /* 0x000fe20008000000 */
[C---:B----4-:R-:W-:Y:S01]  /*8f10*/  IADD3 R6, P1, R16.reuse, UR14, RZ ;  /* 0x0000000e10067c10 */ /* 0x050fe2000ff3e0ff */
        /* <DEDUP_REMOVED lines=13> */
[C---:B-1----:R-:W-:Y:S01]  /*8ff0*/  LEA R4, P2, R6.reuse, R4, 0x2 ;  /* 0x0000000406047211 */ /* 0x042fe200078410ff */
        /* <DEDUP_REMOVED lines=19> */
[----:B-1--4-:R-:W-:Y:S05]  /*9130*/  @!P1 BRA `(.L_x_1272) ;  /* 0x0000000c00049947 */ /* 0x012fea0003800000 */
.L_x_1291:
[----:B-1----:R-:W-:Y:S01]  /*9140*/  IMAD.MOV.U32 R5, RZ, RZ, RZ ;  /* 0x000000ffff057224 */ /* 0x002fe200078e00ff */
[----:B------:R-:W-:Y:S06]  /*9150*/  @P0 BRA `(.L_x_1273) ;  /* 0x0000000000140947 */ /* 0x000fec0003800000 */
[----:B------:R-:W-:Y:S01]  /*9160*/  ISETP.NE.AND P1, PT, R20, RZ, PT ;  /* 0x000000ff1400720c */ /* 0x000fe20003f25270 */
[----:B------:R-:W-:-:S04]  /*9170*/  IMAD.MOV.U32 R17, RZ, RZ, 0x6100 ;  /* 0x00006100ff117424 */ /* 0x000fc800078e00ff */
[----:B------:R1:W-:Y:S08]  /*9180*/  SYNCS.ARRIVE.TRANS64 RZ, [R0+URZ+0x36418], R17 ;  /* 0x0364181100ff79a7 */ /* 0x0003f0000800003f */
[----:B------:R-:W-:Y:S05]  /*9190*/  @!P1 BRA `(.L_x_1273) ;  /* 0x0000000000049947 */ /* 0x000fea0003800000 */
[----:B------:R-:W-:Y:S01]  /*91a0*/  BPT.TRAP 0x1 ;  /* 0x000000040000795c */ /* 0x000fe20000300000 */
.L_x_1273:
        /* <DEDUP_REMOVED lines=8> */
[----:B------:R-:W-:Y:S01]  /*9230*/  R2UR UR31, R3 ;  /* 0x00000000031f72ca */ /* 0x000fe200000e0000 */
[----:B------:R-:W-:Y:S01]  /*9240*/  UMOV UR21, UR29 ;  /* 0x0000001d00157c82 */ /* 0x000fe20008000000 */
[----:B------:R-:W-:Y:S01]  /*9250*/  UMOV UR10, 0x40 ;  /* 0x00000040000a7882 */ /* 0x000fe20000000000 */
[----:B------:R-:W-:Y:S01]  /*9260*/  UMOV UR12, UR28 ;  /* 0x0000001c000c7c82 */ /* 0x000fe20008000000 */
[----:B------:R-:W-:Y:S01]  /*9270*/  UMOV UR13, UR29 ;  /* 0x0000001d000d7c82 */ /* 0x000fe20008000000 */
[----:B------:R-:W-:Y:S01]  /*9280*/  UIADD3 UR19, UR19, 0x40, URZ ;  /* 0x0000004013137890 */ /* 0x000fe2000fffe03f */
[----:B------:R-:W-:Y:S01]  /*9290*/  IMAD.MOV.U32 R4, RZ, RZ, R15 ;  /* 0x000000ffff047224 */ /* 0x000fe200078e000f */
[----:B------:R-:W-:Y:S01]  /*92a0*/  UMOV UR26, 0x80 ;  /* 0x00000080001a7882 */ /* 0x000fe20000000000 */
[----:B------:R-:W-:Y:S01]  /*92b0*/  IMAD.MOV.U32 R18, RZ, RZ, 0x2 ;  /* 0x00000002ff127424 */ /* 0x000fe200078e00ff */
[----:B------:R-:W-:-:S02]  /*92c0*/  UIADD3 UR8, UP0, UR19, UR22, URZ ;  /* 0x0000001613087290 */ /* 0x000fc4000ff1e03f */
[----:B------:R-:W-:Y:S02]  /*92d0*/  UIADD3 UR16, UR40, 0x24000, URZ ;  /* 0x0002400028107890 */ /* 0x000fe4000fffe03f */
[----:B------:R-:W-:Y:S02]  /*92e0*/  ULEA.HI.X.SX32 UR7, UR19, UR7, 0x1, UP0 ;  /* 0x0000000713077291 */ /* 0x000fe400080f0e3f */
[----:B-1----:R-:W-:Y:S01]  /*92f0*/  IMAD.U32 R17, RZ, RZ, UR8 ;  /* 0x00000008ff117e24 */ /* 0x002fe2000f8e00ff */
[----:B------:R-:W-:Y:S01]  /*9300*/  UIADD3 UR17, UR40, 0x36418, URZ ;  /* 0x0003641828117890 */ /* 0x000fe2000fffe03f */
[----:B------:R-:W-:Y:S01]  /*9310*/  IMAD.U32 R2, RZ, RZ, UR8 ;  /* 0x00000008ff027e24 */ /* 0x000fe2000f8e00ff */
[----:B------:R-:W-:Y:S01]  /*9320*/  UIADD3 UR8, UR40, 0x26000, URZ ;  /* 0x0002600028087890 */ /* 0x000fe2000fffe03f */
[----:B------:R-:W-:Y:S01]  /*9330*/  IMAD.U32 R3, RZ, RZ, UR7 ;  /* 0x00000007ff037e24 */ /* 0x000fe2000f8e00ff */
[----:B------:R-:W-:Y:S01]  /*9340*/  LEA R12, P1, R17, R12, 0x2 ;  /* 0x0000000c110c7211 */ /* 0x000fe200078210ff */
[----:B------:R-:W-:-:S02]  /*9350*/  UIADD3 UR24, UR40, 0x28000, URZ ;  /* 0x0002800028187890 */ /* 0x000fc4000fffe03f */
[----:B------:R-:W-:Y:S01]  /*9360*/  UIADD3 UR40, UR40, 0x30100, URZ ;  /* 0x0003010028287890 */ /* 0x000fe2000fffe03f */
[----:B------:R-:W-:Y:S01]  /*9370*/  LEA.HI.X R13, R2, R13, R3, 0x2, P1 ;  /* 0x0000000d020d7211 */ /* 0x000fe200008f1403 */
[----:B------:R-:W-:Y:S01]  /*9380*/  UMOV UR9, UR17 ;  /* 0x0000001100097c82 */ /* 0x000fe20008000000 */
[----:B------:R-:W-:Y:S01]  /*9390*/  R2UR UR42, R12 ;  /* 0x000000000c2a72ca */ /* 0x000fe200000e0000 */
[----:B------:R-:W-:Y:S01]  /*93a0*/  UMOV UR11, UR19 ;  /* 0x00000013000b7c82 */ /* 0x000fe20008000000 */
[----:B------:R-:W-:Y:S01]  /*93b0*/  R2UR UR43, R13 ;  /* 0x000000000d2b72ca */ /* 0x000fe200000e0000 */
[----:B------:R4:W-:Y:S01]  /*93c0*/  UTMALDG.4D [UR16], [UR30], desc[UR32] ;  /* 0x000020101e0075b4 */ /* 0x0009e20008019000 */
[----:B------:R-:W-:Y:S01]  /*93d0*/  UMOV UR25, UR17 ;  /* 0x0000001100197c82 */ /* 0x000fe20008000000 */
[----:B------:R-:W-:Y:S01]  /*93e0*/  UMOV UR27, UR19 ;  /* 0x00000013001b7c82 */ /* 0x000fe20008000000 */
[----:B------:R-:W-:Y:S01]  /*93f0*/  UMOV UR41, UR17 ;  /* 0x0000001100297c82 */ /* 0x000fe20008000000 */
[----:B------:R-:W-:Y:S01]  /*9400*/  UMOV UR7, 0x10 ;  /* 0x0000001000077882 */ /* 0x000fe20000000000 */
[----:B------:R4:W-:Y:S01]  /*9410*/  UTMALDG.4D [UR8], [UR30], desc[UR32] ;  /* 0x000020081e0075b4 */ /* 0x0009e20008019000 */
[----:B------:R4:W-:Y:S06]  /*9420*/  UTMALDG.4D [UR24], [UR30], desc[UR32] ;  /* 0x000020181e0075b4 */ /* 0x0009ec0008019000 */
[----:B------:R4:W-:Y:S02]  /*9430*/  UBLKCP.S.G [UR40], [UR42], UR7 ;  /* 0x000000282a0073ba */ /* 0x0009e40008000207 */
[----:B----4-:R-:W-:Y:S01]  /*9440*/  NOP ;  /* 0x0000000000007918 */ /* 0x010fe20000000000 */
.L_x_1259:
[----:B------:R-:W-:-:S04]  /*9450*/  SHF.L.U32 R3, R5, 0x1f, RZ ;  /* 0x0000001f05037819 */ /* 0x000fc800000006ff */
[----:B------:R-:W4:Y:S02]  /*9460*/  SYNCS.PHASECHK.TRANS64.TRYWAIT P1, [R0+URZ+0x36438], R3 ;  /* 0x03643803000075a7 */ /* 0x000f24000802017f */
[----:B----4-:R-:W-:Y:S05]  /*9470*/  @!P1 BRA `(.L_x_1274) ;  /* 0x0000000800489947 */ /* 0x010fea0003800000 */
.L_x_1292:
[----:B------:R-:W-:Y:S05]  /*9480*/  @P0 BRA `(.L_x_1275) ;  /* 0x0000000000180947 */ /* 0x000fea0003800000 */
[----:B------:R-:W5:Y:S01]  /*9490*/  S2R R2, SR_TID.X ;  /* 0x0000000000027919 */ /* 0x000f620000002100 */
[----:B----4-:R-:W-:-:S04]  /*94a0*/  IMAD.MOV.U32 R3, RZ, RZ, 0x6100 ;  /* 0x00006100ff037424 */ /* 0x010fc800078e00ff */
[----:B------:R4:W-:Y:S01]  /*94b0*/  SYNCS.ARRIVE.TRANS64 RZ, [R0+URZ+0x36430], R3 ;  /* 0x0364300300ff79a7 */ /* 0x0009e2000800003f */
[----:B-----5:R-:W-:-:S13]  /*94c0*/  LOP3.LUT P0, RZ, R2, 0x1f, RZ, 0xc0, !PT ;  /* 0x0000001f02ff7812 */ /* 0x020fda000780c0ff */
[----:B----4-:R-:W-:Y:S05]  /*94d0*/  @!P0 BRA `(.L_x_1275) ;  /* 0x0000000000048947 */ /* 0x010fea0003800000 */
[----:B------:R-:W-:Y:S01]  /*94e0*/  BPT.TRAP 0x1 ;  /* 0x000000040000795c */ /* 0x000fe20000300000 */
.L_x_1275:
[----:B------:R-:W-:Y:S01]  /*94f0*/  R2UR UR19, R4 ;  /* 0x00000000041372ca */ /* 0x000fe200000e0000 */
[----:B------:R-:W-:Y:S01]  /*9500*/  ULDC.64 UR30, c[0x0][0x728] ;  /* 0x0001ca00001e7ab9 */ /* 0x000fe20000000a00 */
[----:B------:R-:W-:Y:S01]  /*9510*/  R2UR UR7, R9 ;  /* 0x00000000090772ca */ /* 0x000fe200000e0000 */
[----:B------:R-:W-:Y:S01]  /*9520*/  UMOV UR40, 0x0 ;  /* 0x0000000000287882 */ /* 0x000fe20000000000 */
[----:B------:R-:W-:Y:S01]  /*9530*/  IADD3 R10, P0, R10, 0x1f0, RZ ;  /* 0x000001f00a0a7810 */ /* 0x000fe20007f1e0ff */
[----:B------:R-:W-:Y:S01]  /*9540*/  UMOV UR41, 0x14f00000 ;  /* 0x14f0000000297882 */ /* 0x000fe20000000000 */
[----:B------:R-:W-:Y:S01]  /*9550*/  R2UR UR24, R0 ;  /* 0x00000000001872ca */ /* 0x000fe200000e0000 */
[----:B------:R-:W-:Y:S01]  /*9560*/  UMOV UR18, URZ ;  /* 0x0000003f00127c82 */ /* 0x000fe20008000000 */
[----:B------:R-:W-:Y:S01]  /*9570*/  R2UR UR32, R10 ;  /* 0x000000000a2072ca */ /* 0x000fe200000e0000 */
[----:B------:R-:W-:Y:S01]  /*9580*/  IMAD.X R11, RZ, RZ, R11, P0 ;  /* 0x000000ffff0b7224 */ /* 0x000fe200000e060b */
[----:B------:R-:W-:Y:S01]  /*9590*/  UMOV UR20, UR28 ;  /* 0x0000001c00147c82 */ /* 0x000fe20008000000 */
[----:B------:R-:W-:Y:S01]  /*95a0*/  UMOV UR21, UR29 ;  /* 0x0000001d00157c82 */ /* 0x000fe20008000000 */
[----:B------:R-:W-:Y:S01]  /*95b0*/  UMOV UR10, 0x40 ;  /* 0x00000040000a7882 */ /* 0x000fe20000000000 */
[----:B------:R-:W-:Y:S01]  /*95c0*/  USHF.L.U32 UR19, UR19, 0x6, URZ ;  /* 0x0000000613137899 */ /* 0x000fe2000800063f */
[----:B------:R-:W-:Y:S01]  /*95d0*/  R2UR UR33, R11 ;  /* 0x000000000b2172ca */ /* 0x000fe200000e0000 */
[----:B------:R-:W-:Y:S01]  /*95e0*/  UMOV UR12, UR28 ;  /* 0x0000001c000c7c82 */ /* 0x000fe20008000000 */
[----:B------:R-:W-:Y:S01]  /*95f0*/  UMOV UR13, UR29 ;  /* 0x0000001d000d7c82 */ /* 0x000fe20008000000 */
[----:B------:R-:W-:Y:S01]  /*9600*/  UIADD3 UR8, UP0, UR19, UR14, URZ ;  /* 0x0000000e13087290 */ /* 0x000fe2000ff1e03f */
[C---:B------:R-:W-:Y:S01]  /*9610*/  ISETP.NE.AND P0, PT, R18.reuse, 0x2, PT ;  /* 0x000000021200780c */ /* 0x040fe20003f05270 */
[----:B------:R-:W-:Y:S01]  /*9620*/  UIADD3 UR17, UR24, 0x36430, URZ ;  /* 0x0003643018117890 */ /* 0x000fe2000fffe03f */
[----:B------:R-:W-:Y:S01]  /*9630*/  LOP3.LUT R5, R5, 0x1, RZ, 0x3c, !PT ;  /* 0x0000000105057812 */ /* 0x000fe200078e3cff */
[----:B------:R-:W-:Y:S01]  /*9640*/  ULEA.HI.X.SX32 UR7, UR19, UR7, 0x1, UP0 ;  /* 0x0000000713077291 */ /* 0x000fe200080f0e3f */
[----:B-1234-:R-:W-:Y:S01]  /*9650*/  SEL R0, RZ, 0x1, P0 ;  /* 0x00000001ff007807 */ /* 0x01efe20000000000 */
[----:B------:R-:W-:Y:S01]  /*9660*/  ULEA UR30, UP0, UR8, UR30, 0x2 ;  /* 0x0000001e081e7291 */ /* 0x000fe2000f80103f */
[----:B------:R-:W-:Y:S01]  /*9670*/  SEL R18, R18, RZ, P0 ;  /* 0x000000ff12127207 */ /* 0x000fe20000000000 */
[----:B------:R-:W-:Y:S01]  /*9680*/  UIADD3 UR16, UR24, 0x2a000, URZ ;  /* 0x0002a00018107890 */ /* 0x000fe2000fffe03f */
[----:B------:R-:W-:Y:S01]  /*9690*/  LOP3.LUT R7, R7, R0, RZ, 0x3c, !PT ;  /* 0x0000000007077212 */ /* 0x000fe200078e3cff */
[----:B------:R-:W-:-:S02]  /*96a0*/  ULEA.HI.X UR31, UR8, UR31, UR7, 0x2, UP0 ;  /* 0x0000001f081f7291 */ /* 0x000fc400080f1407 */
[----:B------:R-:W-:Y:S02]  /*96b0*/  UIADD3 UR42, UR24, 0x30200, URZ ;  /* 0x00030200182a7890 */ /* 0x000fe4000fffe03f */
[----:B------:R-:W-:Y:S02]  /*96c0*/  UIADD3 UR8, UR24, 0x2c000, URZ ;  /* 0x0002c00018087890 */ /* 0x000fe4000fffe03f */
[----:B------:R-:W-:Y:S01]  /*96d0*/  UIADD3 UR24, UR24, 0x2e000, URZ ;  /* 0x0002e00018187890 */ /* 0x000fe2000fffe03f */
[----:B------:R1:W-:Y:S01]  /*96e0*/  UTMALDG.4D [UR16], [UR32], desc[UR40] ;  /* 0x00002810200075b4 */ /* 0x0003e20008019000 */
[----:B------:R-:W-:Y:S01]  /*96f0*/  UMOV UR9, UR17 ;  /* 0x0000001100097c82 */ /* 0x000fe20008000000 */
[----:B------:R-:W-:Y:S01]  /*9700*/  UMOV UR11, UR19 ;  /* 0x00000013000b7c82 */ /* 0x000fe20008000000 */
[----:B------:R-:W-:Y:S01]  /*9710*/  UMOV UR26, 0x80 ;  /* 0x00000080001a7882 */ /* 0x000fe20000000000 */
[----:B------:R-:W-:Y:S01]  /*9720*/  UMOV UR25, UR17 ;  /* 0x0000001100197c82 */ /* 0x000fe20008000000 */
[----:B------:R-:W-:Y:S01]  /*9730*/  UMOV UR27, UR19 ;  /* 0x00000013001b7c82 */ /* 0x000fe20008000000 */
[----:B------:R-:W-:Y:S01]  /*9740*/  UMOV UR43, UR17 ;  /* 0x00000011002b7c82 */ /* 0x000fe20008000000 */
[----:B------:R-:W-:Y:S01]  /*9750*/  UMOV UR7, 0x10 ;  /* 0x0000001000077882 */ /* 0x000fe20000000000 */
[----:B------:R1:W-:Y:S01]  /*9760*/  UTMALDG.4D [UR8], [UR32], desc[UR40] ;  /* 0x00002808200075b4 */ /* 0x0003e20008019000 */
[----:B------:R1:W-:Y:S01]  /*9770*/  UTMALDG.4D [UR24], [UR32], desc[UR40] ;  /* 0x00002818200075b4 */ /* 0x0003e20008019000 */
[----:B------:R1:W-:Y:S02]  /*9780*/  UBLKCP.S.G [UR42], [UR30], UR7 ;  /* 0x0000002a1e0073ba */ /* 0x0003e40008000207 */
[----:B-1----:R-:W-:Y:S01]  /*9790*/  NOP ;  /* 0x0000000000007918 */ /* 0x002fe20000000000 */
.L_x_1256:
[----:B------:R-:W-:Y:S05]  /*97a0*/  BSYNC B1 ;  /* 0x0000000000017941 */ /* 0x000fea0003800000 */
.L_x_1254:
[----:B------:R-:W-:-:S03]  /*97b0*/  UMOV UR7, 0xffffffff ;  /* 0xffffffff00077882 */ /* 0x000fc60000000000 */
[----:B------:R-:W-:Y:S05]  /*97c0*/  BRA.DIV UR7, `(.L_x_1276) ;  /* 0x0000000607887947 */ /* 0x000fea000b800000 */
[----:B------:R-:W-:-:S13]  /*97d0*/  ELECT P6, URZ, PT ;  /* 0x00000000003f782f */ /* 0x000fda00038c0000 */
.L_x_1295:
[----:B------:R-:W-:Y:S05]  /*97e0*/  @!P6 BRA `(.L_x_1219) ;  /* 0x000000000074e947 */ /* 0x000fea0003800000 */
[----:B------:R-:W-:-:S06]  /*97f0*/  ULOP3.LUT UR7, UR38, 0x2, URZ, 0xfc, !UPT ;  /* 0x0000000226077892 */ /* 0x000fcc000f8efc3f */
[----:B------:R-:W-:-:S05]  /*9800*/  IMAD.U32 R0, RZ, RZ, UR7 ;  /* 0x00000007ff007e24 */ /* 0x000fca000f8e00ff */
[----:B------:R-:W-:-:S13]  /*9810*/  ISETP.NE.AND P2, PT, R0, 0x3, PT ;  /* 0x000000030000780c */ /* 0x000fda0003f45270 */
[----:B------:R-:W-:Y:S05]  /*9820*/  @!P2 BRA `(.L_x_1277) ;  /* 0x000000000004a947 */ /* 0x000fea0003800000 */
[----:B------:R-:W-:Y:S01]  /*9830*/  BPT.TRAP 0x1 ;  /* 0x000000040000795c */ /* 0x000fe20000300000 */
.L_x_1277:
[----:B------:R-:W1:Y:S01]  /*9840*/  S2R R3, SR_CgaCtaId ;  /* 0x0000000000037919 */ /* 0x000e620000008800 */
[----:B------:R-:W-:Y:S02]  /*9850*/  MOV R0, 0x400 ;  /* 0x0000040000007802 */ /* 0x000fe40000000f00 */
[----:B------:R-:W-:Y:S02]  /*9860*/  SHF.L.U32 R2, R7, 0x1f, RZ ;  /* 0x0000001f07027819 */ /* 0x000fe400000006ff */
[----:B-1----:R-:W-:-:S05]  /*9870*/  LEA R4, R3, R0, 0x18 ;  /* 0x0000000003047211 */ /* 0x002fca00078ec0ff */
        /* <DEDUP_REMOVED lines=11> */
.L_x_1296:
[----:B------:R-:W2:Y:S02]  /*9930*/  SYNCS.PHASECHK.TRANS64.TRYWAIT P0, [R3+URZ], R0 ;  /* 0x00000000030075a7 */ /* 0x000ea4000800017f */
[----:B--2---:R-:W-:Y:S05]  /*9940*/  @!P0 BRA `(.L_x_1279) ;  /* 0x00000004005c8947 */ /* 0x004fea0003800000 */
.L_x_1297:
[----:B------:R-:W-:Y:S05]  /*9950*/  @!P2 BRA `(.L_x_1280) ;  /* 0x000000000004a947 */ /* 0x000fea0003800000 */
[----:B------:R-:W-:Y:S01]  /*9960*/  BPT.TRAP 0x1 ;  /* 0x000000040000795c */ /* 0x000fe20000300000 */
.L_x_1280:
[----:B------:R-:W-:-:S07]  /*9970*/  SHF.L.U32 R5, R5, 0x1f, RZ ;  /* 0x0000001f05057819 */ /* 0x000fce00000006ff */
.L_x_1281:
[----:B---3--:R3:W4:Y:S02]  /*9980*/  SYNCS.PHASECHK.TRANS64.TRYWAIT P0, [R4+URZ+0x36438], R5 ;  /* 0x03643805040075a7 */ /* 0x008724000800017f */
[----:B----4-:R-:W-:Y:S05]  /*9990*/  @!P0 NANOSLEEP.SYNCS 0x989680 ;  /* 0x009896800000895d */ /* 0x010fea0003900000 */
[----:B------:R-:W4:Y:S02]  /*99a0*/  @!P0 SYNCS.PHASECHK.TRANS64 P0, [R4+URZ+0x36438], R5 ;  /* 0x03643805040085a7 */ /* 0x000f24000800007f */
[----:B----4-:R-:W-:Y:S05]  /*99b0*/  @!P0 BRA `(.L_x_1281) ;  /* 0xfffffffc00f08947 */ /* 0x010fea000383ffff */
.L_x_1219:
[----:B------:R-:W-:Y:S05]  /*99c0*/  BSYNC B0 ;  /* 0x0000000000007941 */ /* 0x000fea0003800000 */
.L_x_1217:
[----:B------:R-:W-:Y:S05]  /*99d0*/  EXIT ;  /* 0x000000000000794d */ /* 0x000fea0003800000 */
.L_x_1164:
[----:B------:R-:W-:Y:S02]  /*99e0*/  IMAD.MOV.U32 R12, RZ, RZ, RZ ;  /* 0x000000ffff0c7224 */ /* 0x000fe400078e00ff */
[----:B------:R-:W-:Y:S02]  /*99f0*/  IMAD.MOV.U32 R11, RZ, RZ, 0x1f ;  /* 0x0000001fff0b7424 */ /* 0x000fe400078e00ff */
[----:B------:R-:W-:-:S07]  /*9a00*/  IMAD.MOV.U32 R15, RZ, RZ, -0x1 ;  /* 0xffffffffff0f7424 */ /* 0x000fce00078e00ff */
[----:B------:R-:W-:Y:S05]  /*9a10*/  WARPSYNC.COLLECTIVE R15, `(.L_x_1282) ;  /* 0x000000000f087348 */ /* 0x000fea0003c00000 */
[----:B------:R1:W2:Y:S02]  /*9a20*/  SHFL.IDX P6, R14, R13, R12, R11 ;  /* 0x0000000c0d0e7389 */ /* 0x0002a400000c000b */
[----:B-12---:R-:W-:Y:S01]  /*9a30*/  ENDCOLLECTIVE ;  /* 0x000000000000791b */ /* 0x006fe20003800000 */
.L_x_1282:
[----:B------:R-:W-:Y:S05]  /*9a40*/  BRA `(.L_x_1283) ;  /* 0xffffff7400ac7947 */ /* 0x000fea000383ffff */
.L_x_1166:
[----:B--2---:R-:W-:-:S04]  /*9a50*/  IMAD.U32 R3, RZ, RZ, UR37 ;  /* 0x00000025ff037e24 */ /* 0x004fc8000f8e00ff */
[----:B------:R2:W3:Y:S03]  /*9a60*/  SYNCS.PHASECHK.TRANS64.TRYWAIT P0, [R3+URZ+0x36400], R10 ;  /* 0x0364000a030075a7 */ /* 0x0004e6000800017f */
[----:B---3--:R-:W-:Y:S05]  /*9a70*/  @!P0 NANOSLEEP.SYNCS 0x989680 ;  /* 0x009896800000895d */ /* 0x008fea0003900000 */
[----:B------:R-:W3:Y:S02]  /*9a80*/  @!P0 SYNCS.PHASECHK.TRANS64 P0, [R3+URZ+0x36400], R10 ;  /* 0x0364000a030085a7 */ /* 0x000ee4000800007f */
[----:B---3--:R-:W-:Y:S05]  /*9a90*/  @!P0 BRA `(.L_x_1166) ;  /* 0xfffffffc00ec8947 */ /* 0x008fea000383ffff */
[----:B------:R-:W-:Y:S05]  /*9aa0*/  BRA `(.L_x_1165) ;  /* 0xffffff7400e07947 */ /* 0x000fea000383ffff */
.L_x_1170:
[----:B--2---:R2:W3:Y:S02]  /*9ab0*/  SYNCS.PHASECHK.TRANS64.TRYWAIT P1, [R3+URZ+0x36410], R10 ;  /* 0x0364100a030075a7 */ /* 0x0044e4000802017f */
[----:B---3--:R-:W-:Y:S05]  /*9ac0*/  @!P1 NANOSLEEP.SYNCS 0x989680 ;  /* 0x009896800000995d */ /* 0x008fea0003900000 */
[----:B------:R-:W3:Y:S02]  /*9ad0*/  @!P1 SYNCS.PHASECHK.TRANS64 P1, [R3+URZ+0x36410], R10 ;  /* 0x0364100a030095a7 */ /* 0x000ee4000802007f */
[----:B---3--:R-:W-:Y:S05]  /*9ae0*/  @!P1 BRA `(.L_x_1170) ;  /* 0xfffffffc00f09947 */ /* 0x008fea000383ffff */
[----:B------:R-:W-:Y:S05]  /*9af0*/  BRA `(.L_x_1169) ;  /* 0xffffff7c00bc7947 */ /* 0x000fea000383ffff */
.L_x_1174:
[----:B----4-:R-:W-:-:S04]  /*9b00*/  IMAD.U32 R11, RZ, RZ, UR37 ;  /* 0x00000025ff0b7e24 */ /* 0x010fc8000f8e00ff */
[----:B------:R4:W1:Y:S03]  /*9b10*/  SYNCS.PHASECHK.TRANS64.TRYWAIT P1, [R11+URZ+0x36430], R10 ;  /* 0x0364300a0b0075a7 */ /* 0x000866000802017f */
[----:B-1----:R-:W-:Y:S05]  /*9b20*/  @!P1 NANOSLEEP.SYNCS 0x989680 ;  /* 0x009896800000995d */ /* 0x002fea0003900000 */
[----:B------:R-:W1:Y:S02]  /*9b30*/  @!P1 SYNCS.PHASECHK.TRANS64 P1, [R11+URZ+0x36430], R10 ;  /* 0x0364300a0b0095a7 */ /* 0x000e64000802007f */
[----:B-1----:R-:W-:Y:S05]  /*9b40*/  @!P1 BRA `(.L_x_1174) ;  /* 0xfffffffc00ec9947 */ /* 0x002fea000383ffff */
[----:B------:R-:W-:Y:S05]  /*9b50*/  BRA `(.L_x_1173) ;  /* 0xffffff84005c7947 */ /* 0x000fea000383ffff */
.L_x_1257:
[----:B-1----:R1:W2:Y:S02]  /*9b60*/  SYNCS.PHASECHK.TRANS64.TRYWAIT P1, [R0+URZ+0x36420], R6 ;  /* 0x03642006000075a7 */ /* 0x0022a4000802017f */
[----:B--2---:R-:W-:Y:S05]  /*9b70*/  @!P1 NANOSLEEP.SYNCS 0x989680 ;  /* 0x009896800000995d */ /* 0x004fea0003900000 */
[----:B------:R-:W2:Y:S02]  /*9b80*/  @!P1 SYNCS.PHASECHK.TRANS64 P1, [R0+URZ+0x36420], R6 ;  /* 0x03642006000095a7 */ /* 0x000ea4000802007f */
[----:B--2---:R-:W-:Y:S05]  /*9b90*/  @!P1 BRA `(.L_x_1257) ;  /* 0xfffffffc00f09947 */ /* 0x004fea000383ffff */
[----:B------:R-:W-:Y:S05]  /*9ba0*/  BRA `(.L_x_1284) ;  /* 0xffffffdc007c7947 */ /* 0x000fea000383ffff */
.L_x_1261:
[----:B-1----:R1:W2:Y:S02]  /*9bb0*/  SYNCS.PHASECHK.TRANS64.TRYWAIT P1, [R0+URZ+0x36438], R6 ;  /* 0x03643806000075a7 */ /* 0x0022a4000802017f */
[----:B--2---:R-:W-:Y:S05]  /*9bc0*/  @!P1 NANOSLEEP.SYNCS 0x989680 ;  /* 0x009896800000995d */ /* 0x004fea0003900000 */
[----:B------:R-:W2:Y:S02]  /*9bd0*/  @!P1 SYNCS.PHASECHK.TRANS64 P1, [R0+URZ+0x36438], R6 ;  /* 0x03643806000095a7 */ /* 0x000ea4000802007f */
[----:B--2---:R-:W-:Y:S05]  /*9be0*/  @!P1 BRA `(.L_x_1261) ;  /* 0xfffffffc00f09947 */ /* 0x004fea000383ffff */
[----:B------:R-:W-:Y:S05]  /*9bf0*/  BRA `(.L_x_1285) ;  /* 0xffffffe400687947 */ /* 0x000fea000383ffff */
.L_x_1263:
[----:B--2---:R2:W3:Y:S02]  /*9c00*/  SYNCS.PHASECHK.TRANS64.TRYWAIT P1, [R0+URZ+0x36428], R3 ;  /* 0x03642803000075a7 */ /* 0x0044e4000802017f */
[----:B---3--:R-:W-:Y:S05]  /*9c10*/  @!P1 NANOSLEEP.SYNCS 0x989680 ;  /* 0x009896800000995d */ /* 0x008fea0003900000 */
[----:B------:R-:W3:Y:S02]  /*9c20*/  @!P1 SYNCS.PHASECHK.TRANS64 P1, [R0+URZ+0x36428], R3 ;  /* 0x03642803000095a7 */ /* 0x000ee4000802007f */
[----:B---3--:R-:W-:Y:S05]  /*9c30*/  @!P1 BRA `(.L_x_1263) ;  /* 0xfffffffc00f09947 */ /* 0x008fea000383ffff */
[----:B------:R-:W-:Y:S05]  /*9c40*/  BRA `(.L_x_1286) ;  /* 0xffffffe8002c7947 */ /* 0x000fea000383ffff */
.L_x_1265:
[----:B--2---:R2:W3:Y:S02]  /*9c50*/  SYNCS.PHASECHK.TRANS64.TRYWAIT P1, [R0+URZ+0x36438], R29 ;  /* 0x0364381d000075a7 */ /* 0x0044e4000802017f */
[----:B---3--:R-:W-:Y:S05]  /*9c60*/  @!P1 NANOSLEEP.SYNCS 0x989680 ;  /* 0x009896800000995d */ /* 0x008fea0003900000 */
[----:B------:R-:W3:Y:S02]  /*9c70*/  @!P1 SYNCS.PHASECHK.TRANS64 P1, [R0+URZ+0x36438], R29 ;  /* 0x0364381d000095a7 */ /* 0x000ee4000802007f */
[----:B---3--:R-:W-:Y:S05]  /*9c80*/  @!P1 BRA `(.L_x_1265) ;  /* 0xfffffffc00f09947 */ /* 0x008fea000383ffff */
[----:B------:R-:W-:Y:S05]  /*9c90*/  BRA `(.L_x_1287) ;  /* 0xffffffe800e07947 */ /* 0x000fea000383ffff */
.L_x_1267:
[----:B------:R-:W-:-:S07]  /*9ca0*/  SHF.L.U32 R5, R7, 0x1f, RZ ;  /* 0x0000001f07057819 */ /* 0x000fce00000006ff */
.L_x_1288:
[----:B----4-:R4:W1:Y:S02]  /*9cb0*/  SYNCS.PHASECHK.TRANS64.TRYWAIT P1, [R0+URZ+0x36420], R5 ;  /* 0x03642005000075a7 */ /* 0x010864000802017f */
[----:B-1----:R-:W-:Y:S05]  /*9cc0*/  @!P1 NANOSLEEP.SYNCS 0x989680 ;  /* 0x009896800000995d */ /* 0x002fea0003900000 */
[----:B------:R-:W1:Y:S02]  /*9cd0*/  @!P1 SYNCS.PHASECHK.TRANS64 P1, [R0+URZ+0x36420], R5 ;  /* 0x03642005000095a7 */ /* 0x000e64000802007f */
[----:B-1----:R-:W-:Y:S05]  /*9ce0*/  @!P1 BRA `(.L_x_1288) ;  /* 0xfffffffc00f09947 */ /* 0x002fea000383ffff */
[----:B------:R-:W-:Y:S05]  /*9cf0*/  BRA `(.L_x_1289) ;  /* 0xffffffec00747947 */ /* 0x000fea000383ffff */
.L_x_1270:
[----:B----4-:R4:W1:Y:S02]  /*9d00*/  SYNCS.PHASECHK.TRANS64.TRYWAIT P1, [R0+URZ+0x36438], R6 ;  /* 0x03643806000075a7 */ /* 0x010864000802017f */
[----:B-1----:R-:W-:Y:S05]  /*9d10*/  @!P1 NANOSLEEP.SYNCS 0x989680 ;  /* 0x009896800000995d */ /* 0x002fea0003900000 */
[----:B------:R-:W1:Y:S02]  /*9d20*/  @!P1 SYNCS.PHASECHK.TRANS64 P1, [R0+URZ+0x36438], R6 ;  /* 0x03643806000095a7 */ /* 0x000e64000802007f */
[----:B-1----:R-:W-:Y:S05]  /*9d30*/  @!P1 BRA `(.L_x_1270) ;  /* 0xfffffffc00f09947 */ /* 0x002fea000383ffff */
[----:B------:R-:W-:Y:S05]  /*9d40*/  BRA `(.L_x_1290) ;  /* 0xfffffff000407947 */ /* 0x000fea000383ffff */
.L_x_1272:
[----:B-1----:R1:W4:Y:S02]  /*9d50*/  SYNCS.PHASECHK.TRANS64.TRYWAIT P1, [R0+URZ+0x36428], R5 ;  /* 0x03642805000075a7 */ /* 0x002324000802017f */
[----:B----4-:R-:W-:Y:S05]  /*9d60*/  @!P1 NANOSLEEP.SYNCS 0x989680 ;  /* 0x009896800000995d */ /* 0x010fea0003900000 */
[----:B------:R-:W4:Y:S02]  /*9d70*/  @!P1 SYNCS.PHASECHK.TRANS64 P1, [R0+URZ+0x36428], R5 ;  /* 0x03642805000095a7 */ /* 0x000f24000802007f */
[----:B----4-:R-:W-:Y:S05]  /*9d80*/  @!P1 BRA `(.L_x_1272) ;  /* 0xfffffffc00f09947 */ /* 0x010fea000383ffff */
[----:B------:R-:W-:Y:S05]  /*9d90*/  BRA `(.L_x_1291) ;  /* 0xfffffff000e87947 */ /* 0x000fea000383ffff */
.L_x_1274:
[----:B----4-:R4:W1:Y:S02]  /*9da0*/  SYNCS.PHASECHK.TRANS64.TRYWAIT P1, [R0+URZ+0x36438], R3 ;  /* 0x03643803000075a7 */ /* 0x010864000802017f */
[----:B-1----:R-:W-:Y:S05]  /*9db0*/  @!P1 NANOSLEEP.SYNCS 0x989680 ;  /* 0x009896800000995d */ /* 0x002fea0003900000 */
[----:B------:R-:W1:Y:S02]  /*9dc0*/  @!P1 SYNCS.PHASECHK.TRANS64 P1, [R0+URZ+0x36438], R3 ;  /* 0x03643803000095a7 */ /* 0x000e64000802007f */
[----:B-1----:R-:W-:Y:S05]  /*9dd0*/  @!P1 BRA `(.L_x_1274) ;  /* 0xfffffffc00f09947 */ /* 0x002fea000383ffff */
[----:B------:R-:W-:Y:S05]  /*9de0*/  BRA `(.L_x_1292) ;  /* 0xfffffff400a47947 */ /* 0x000fea000383ffff */
.L_x_1276:
[----:B------:R-:W-:Y:S01]  /*9df0*/  BSSY B1, `(.L_x_1293) ;  /* 0x0000006000017945 */ /* 0x000fe20003800000 */
[----:B------:R-:W-:-:S07]  /*9e00*/  IMAD.MOV.U32 R15, RZ, RZ, -0x1 ;  /* 0xffffffffff0f7424 */ /* 0x000fce00078e00ff */
[----:B------:R-:W-:Y:S05]  /*9e10*/  WARPSYNC.COLLECTIVE R15, `(.L_x_1294) ;  /* 0x000000000f0c7348 */ /* 0x000fea0003c00000 */
[----:B------:R-:W-:Y:S02]  /*9e20*/  ELECT P6, UR62, PT ;  /* 0x00000000003e782f */ /* 0x000fe400038c0000 */
[----:B------:R-:W-:Y:S01]  /*9e30*/  MOV R14, UR62 ;  /* 0x0000003e000e7c02 */ /* 0x000fe20008000f00 */
[----:B------:R-:W-:Y:S10]  /*9e40*/  ENDCOLLECTIVE ;  /* 0x000000000000791b */ /* 0x000ff40003800000 */
.L_x_1294:
[----:B------:R-:W-:Y:S05]  /*9e50*/  BSYNC B1 ;  /* 0x0000000000017941 */ /* 0x000fea0003800000 */
.L_x_1293:
[----:B------:R-:W-:Y:S05]  /*9e60*/  BRA `(.L_x_1295) ;  /* 0xfffffff8005c7947 */ /* 0x000fea000383ffff */
.L_x_1278:
[----:B-1----:R1:W2:Y:S02]  /*9e70*/  SYNCS.PHASECHK.TRANS64.TRYWAIT P0, [R9+URZ], R2 ;  /* 0x00000002090075a7 */ /* 0x0022a4000800017f */
[----:B--2---:R-:W-:Y:S05]  /*9e80*/  @!P0 NANOSLEEP.SYNCS 0x989680 ;  /* 0x009896800000895d */ /* 0x004fea0003900000 */
[----:B------:R-:W2:Y:S02]  /*9e90*/  @!P0 SYNCS.PHASECHK.TRANS64 P0, [R9+URZ], R2 ;  /* 0x00000002090085a7 */ /* 0x000ea4000800007f */
[----:B--2---:R-:W-:Y:S05]  /*9ea0*/  @!P0 BRA `(.L_x_1278) ;  /* 0xfffffffc00f08947 */ /* 0x004fea000383ffff */
[----:B------:R-:W-:Y:S05]  /*9eb0*/  BRA `(.L_x_1296) ;  /* 0xfffffff8009c7947 */ /* 0x000fea000383ffff */
.L_x_1279:
[----:B--2---:R2:W3:Y:S02]  /*9ec0*/  SYNCS.PHASECHK.TRANS64.TRYWAIT P0, [R3+URZ], R0 ;  /* 0x00000000030075a7 */ /* 0x0044e4000800017f */
[----:B---3--:R-:W-:Y:S05]  /*9ed0*/  @!P0 NANOSLEEP.SYNCS 0x989680 ;  /* 0x009896800000895d */ /* 0x008fea0003900000 */
[----:B------:R-:W3:Y:S02]  /*9ee0*/  @!P0 SYNCS.PHASECHK.TRANS64 P0, [R3+URZ], R0 ;  /* 0x00000000030085a7 */ /* 0x000ee4000800007f */
[----:B---3--:R-:W-:Y:S05]  /*9ef0*/  @!P0 BRA `(.L_x_1279) ;  /* 0xfffffffc00f08947 */ /* 0x008fea000383ffff */
[----:B------:R-:W-:Y:S05]  /*9f00*/  BRA `(.L_x_1297) ;  /* 0xfffffff800907947 */ /* 0x000fea000383ffff */
.L_x_1298:
        /* <DEDUP_REMOVED lines=15> */
.L_x_7657:


//--------------------- .text._ZN7cutlass13device_kernelIN5flash11enable_sm90INS1_16FlashAttnBwdSm90INS1_25CollectiveMainloopBwdSm90ILi2ELi1ELi1EN4cute5tupleIJNS5_1CILi1EEES8_S8_EEENS6_IJNS7_ILi64EEENS7_ILi96EEENS7_ILi192EEEEEENS_6half_tEfNS_4arch4Sm90ELb0ELb1ELb1ELb0ELb1ELb0ELb1ELb0ELi3ELi1ELi1ELi1ELb0EEENS1_21CollectiveEpilogueBwdISD_SE_SG_Li384ELb0ELb1ELi3EEENS1_19SingleTileSchedulerILb0ELb0ELb0ELi96EEEEEEEEEvNT_6ParamsE --------------------------
	.section	.text._ZN7cutlass13device_kernelIN5flash11enable_sm90INS1_16FlashAttnBwdSm90INS1_25CollectiveMainloopBwdSm90ILi2ELi1ELi1EN4cute5tupleIJNS5_1CILi1EEES8_S8_EEENS6_IJNS7_ILi64EEENS7_ILi96EEENS7_ILi192EEEEEENS_6half_tEfNS_4arch4Sm90ELb0ELb1ELb1ELb0ELb1ELb0ELb1ELb0ELi3ELi1ELi1ELi1ELb0EEENS1_21CollectiveEpilogueBwdISD_SE_SG_Li384ELb0ELb1ELi3EEENS1_19SingleTileSchedulerILb0ELb0ELb0ELi96EEEEEEEEEvNT_6ParamsE,"ax",@progbits
	.align	128
.text._ZN7cutlass13device_kernelIN5flash11enable_sm90INS1_16FlashAttnBwdSm90INS1_25CollectiveMainloopBwdSm90ILi2ELi1ELi1EN4cute5tupleIJNS5_1CILi1EEES8_S8_EEENS6_IJNS7_ILi64EEENS7_ILi96EEENS7_ILi192EEEEEENS_6half_tEfNS_4arch4Sm90ELb0ELb1ELb1ELb0ELb1ELb0ELb1ELb0ELi3ELi1ELi1ELi1ELb0EEENS1_21CollectiveEpilogueBwdISD_SE_SG_Li384ELb0ELb1ELi3EEENS1_19SingleTileSchedulerILb0ELb0ELb0ELi96EEEEEEEEEvNT_6ParamsE:
        .type           _ZN7cutlass13device_kernelIN5flash11enable_sm90INS1_16FlashAttnBwdSm90INS1_25CollectiveMainloopBwdSm90ILi2ELi1ELi1EN4cute5tupleIJNS5_1CILi1EEES8_S8_EEENS6_IJNS7_ILi64EEENS7_ILi96EEENS7_ILi192EEEEEENS_6half_tEfNS_4arch4Sm90ELb0ELb1ELb1ELb0ELb1ELb0ELb1ELb0ELi3ELi1ELi1ELi1ELb0EEENS1_21CollectiveEpilogueBwdISD_SE_SG_Li384ELb0ELb1ELi3EEENS1_19SingleTileSchedulerILb0ELb0ELb0ELi96EEEEEEEEEvNT_6ParamsE,@function
        .size           _ZN7cutlass13device_kernelIN5flash11enable_sm90INS1_16FlashAttnBwdSm90INS1_25CollectiveMainloopBwdSm90ILi2ELi1ELi1EN4cute5tupleIJNS5_1CILi1EEES8_S8_EEENS6_IJNS7_ILi64EEENS7_ILi96EEENS7_ILi192EEEEEENS_6half_tEfNS_4arch4Sm90ELb0ELb1ELb1ELb0ELb1ELb0ELb1ELb0ELi3ELi1ELi1ELi1ELb0EEENS1_21CollectiveEpilogueBwdISD_SE_SG_Li384ELb0ELb1ELi3EEENS1_19SingleTileSchedulerILb0ELb0ELb0ELi96EEEEEEEEEvNT_6ParamsE,(.L_x_7658 - _ZN7cutlass13device_kernelIN5flash11enable_sm90INS1_16FlashAttnBwdSm90INS1_25CollectiveMainloopBwdSm90ILi2ELi1ELi1EN4cute5tupleIJNS5_1CILi1EEES8_S8_EEENS6_IJNS7_ILi64EEENS7_ILi96EEENS7_ILi192EEEEEENS_6half_tEfNS_4arch4Sm90ELb0ELb1ELb1ELb0ELb1ELb0ELb1ELb0ELi3ELi1ELi1ELi1ELb0EEENS1_21CollectiveEpilogueBwdISD_SE_SG_Li384ELb0ELb1ELi3EEENS1_19SingleTileSchedulerILb0ELb0ELb0ELi96EEEEEEEEEvNT_6ParamsE)
        .other          _ZN7cutlass13device_kernelIN5flash11enable_sm90INS1_16FlashAttnBwdSm90INS1_25CollectiveMainloopBwdSm90ILi2ELi1ELi1EN4cute5tupleIJNS5_1CILi1EEES8_S8_EEENS6_IJNS7_ILi64EEENS7_ILi96EEENS7_ILi192EEEEEENS_6half_tEfNS_4arch4Sm90ELb0ELb1ELb1ELb0ELb1ELb0ELb1ELb0ELi3ELi1ELi1ELi1ELb0EEENS1_21CollectiveEpilogueBwdISD_SE_SG_Li384ELb0ELb1ELi3EEENS1_19SingleTileSchedulerILb0ELb0ELb0ELi96EEEEEEEEEvNT_6ParamsE,@"STO_CUDA_ENTRY STV_DEFAULT"
_ZN7cutlass13device_kernelIN5flash11enable_sm90INS1_16FlashAttnBwdSm90INS1_25CollectiveMainloopBwdSm90ILi2ELi1ELi1EN4cute5tupleIJNS5_1CILi1EEES8_S8_EEENS6_IJNS7_ILi64EEENS7_ILi96EEENS7_ILi192EEEEEENS_6half_tEfNS_4arch4Sm90ELb0ELb1ELb1ELb0ELb1ELb0ELb1ELb0ELi3ELi1ELi1ELi1ELb0EEENS1_21CollectiveEpilogueBwdISD_SE_SG_Li384ELb0ELb1ELi3EEENS1_19SingleTileSchedulerILb0ELb0ELb0ELi96EEEEEEEEEvNT_6ParamsE:
        /* <DEDUP_REMOVED lines=30> */
.L_x_1300:
[----:B------:R-:W-:Y:S05]  /*01e0*/  BSYNC B0 ;  /* 0x0000000000007941 */ /* 0x000fea0003800000 */
.L_x_1299:
        /* <DEDUP_REMOVED lines=37> */
.L_x_1301:
        /* <DEDUP_REMOVED lines=20> */
.L_x_1302:
[----:B------:R-:W-:Y:S01]  /*0580*/  PLOP3.LUT P0, PT, PT, PT, UP0, 0x80, 0x0 ;  /* 0x000000000000781c */ /* 0x000fe20003f0f008 */
[----:B------:R-:W-:Y:S01]  /*0590*/  NOP ;  /* 0x0000000000007918 */ /* 0x000fe20000000000 */
[----:B------:R-:W-:Y:S01]  /*05a0*/  ULDC.64 UR46, c[0x0][0x208] ;  /* 0x00008200002e7ab9 */ /* 0x000fe20000000a00 */
[----:B-12-4-:R-:W-:Y:S10]  /*05b0*/  BAR.SYNC.DEFER_BLOCKING 0x0 ;  /* 0x0000000000007b1d */ /* 0x016ff40000010000 */
[----:B------:R-:W-:Y:S05]  /*05c0*/  @!P0 BRA `(.L_x_1303) ;  /* 0x0000005c005c8947 */ /* 0x000fea0003800000 */
.L_x_1304:
        /* <DEDUP_REMOVED lines=85> */
.L_x_1305:
        /* <DEDUP_REMOVED lines=37> */
.L_x_1308:
        /* <DEDUP_REMOVED lines=15> */
.L_x_1307:
        /* <DEDUP_REMOVED lines=20> */
.L_x_1310:
        /* <DEDUP_REMOVED lines=15> */
.L_x_1309:
        /* <DEDUP_REMOVED lines=8> */
.L_x_1459:
        /* <DEDUP_REMOVED lines=19> */
.L_x_1312:
        /* <DEDUP_REMOVED lines=110> */
.L_x_1332:
[----:B------:R-:W-:Y:S01]  /*1920*/  IMAD.U32 R3, RZ, RZ, UR38 ;  /* 0x00000026ff037e24 */ /* 0x000fe2000f8e00ff */
[----:B------:R-:W-:Y:S05]  /*1930*/  YIELD ;  /* 0x0000000000007946 */ /* 0x000fea0003800000 */
[----:B------:R-:W-:-:S04]  /*1940*/  LOP3.LUT R3, R3, 0x1, RZ, 0xfc, !PT ;  /* 0x0000000103037812 */ /* 0x000fc800078efcff */
[----:B------:R-:W-:-:S13]  /*1950*/  ISETP.NE.AND P0, PT, R3, 0x3, PT ;  /* 0x000000030300780c */ /* 0x000fda0003f05270 */
[----:B------:R-:W-:Y:S05]  /*1960*/  @!P0 BRA `(.L_x_1314) ;  /* 0x0000000000048947 */ /* 0x000fea0003800000 */
[----:B------:R-:W-:Y:S01]  /*1970*/  BPT.TRAP 0x1 ;  /* 0x000000040000795c */ /* 0x000fe20000300000 */
.L_x_1314:
[----:B------:R-:W-:Y:S02]  /*1980*/  LEA R3, R2, UR37, 0x3 ;  /* 0x0000002502037c11 */ /* 0x000fe4000f8e18ff */
[----:B------:R-:W-:-:S04]  /*1990*/  SHF.L.U32 R10, R7, 0x1f, RZ ;  /* 0x0000001f070a7819 */ /* 0x000fc800000006ff */
[----:B------:R1:W2:Y:S01]  /*19a0*/  SYNCS.PHASECHK.TRANS64.TRYWAIT P1, [R3+URZ+0x36410], R10 ;  /* 0x0364100a030075a7 */ /* 0x0002a2000802017f */
[----:B------:R-:W-:Y:S05]  /*19b0*/  @!P0 BRA `(.L_x_1315) ;  /* 0x0000000000048947 */ /* 0x000fea0003800000 */
[----:B------:R-:W-:Y:S01]  /*19c0*/  BPT.TRAP 0x1 ;  /* 0x000000040000795c */ /* 0x000fe20000300000 */
.L_x_1315:
[----:B--2---:R-:W-:Y:S05]  /*19d0*/  @P1 BRA `(.L_x_1316) ;  /* 0x0000000000081947 */ /* 0x004fea0003800000 */
[----:B------:R-:W2:Y:S02]  /*19e0*/  SYNCS.PHASECHK.TRANS64.TRYWAIT P1, [R3+URZ+0x36410], R10 ;  /* 0x0364100a030075a7 */ /* 0x000ea4000802017f */
[----:B--2---:R-:W-:Y:S05]  /*19f0*/  @!P1 BRA `(.L_x_1317) ;  /* 0x0000008c00e89947 */ /* 0x004fea0003800000 */
.L_x_1316:
        /* <DEDUP_REMOVED lines=8> */
[----:B------:R-:W-:-:S02]  /*1a80*/  UMOV UR11, 0x40000040 ;  /* 0x40000040000b7882 */ /* 0x000fc40000000000 */
[----:B------:R-:W-:Y:S02]  /*1a90*/  ULOP3.LUT UR5, UR5, 0x3fff, URZ, 0xc0, !UPT ;  /* 0x00003fff05057892 */ /* 0x000fe4000f8ec03f */
[----:B-12---:R-:W-:Y:S02]  /*1aa0*/  LEA R10, R9, UR37, 0x2 ;  /* 0x00000025090a7c11 */ /* 0x006fe4000f8e10ff */
[----:B------:R-:W-:Y:S02]  /*1ab0*/  ULEA UR4, UR6, UR37, 0xc ;  /* 0x0000002506047291 */ /* 0x000fe4000f8e603f */
[----:B------:R-:W-:Y:S02]  /*1ac0*/  ULOP3.LUT UR5, UR5, 0x10000, URZ, 0xfc, !UPT ;  /* 0x0001000005057892 */ /* 0x000fe4000f8efc3f */
[----:B------:R-:W-:Y:S02]  /*1ad0*/  USHF.R.U32.HI UR6, URZ, 0x4, UR4 ;  /* 0x000000043f067899 */ /* 0x000fe40008011604 */
[----:B------:R-:W-:-:S02]  /*1ae0*/  UIMAD UR5, UR7, 0x600, UR5 ;  /* 0x00000600070578a4 */ /* 0x000fc4000f8e0205 */
[----:B------:R-:W-:-:S04]  /*1af0*/  ULOP3.LUT UR6, UR6, 0x3fff, URZ, 0xc0, !UPT ;  /* 0x00003fff06067892 */ /* 0x000fc8000f8ec03f */
[----:B------:R-:W-:Y:S01]  /*1b00*/  ULOP3.LUT UR6, UR6, 0x10000, URZ, 0xfc, !UPT ;  /* 0x0001000006067892 */ /* 0x000fe2000f8efc3f */
[----:B------:R-:W-:-:S06]  /*1b10*/  UMOV UR8, UR5 ;  /* 0x0000000500087c82 */ /* 0x000fcc0008000000 */
[----:B------:R-:W-:Y:S02]  /*1b20*/  UMOV UR10, UR6 ;  /* 0x00000006000a7c82 */ /* 0x000fe40008000000 */
[----:B------:R-:W-:Y:S01]  /*1b30*/  HGMMA.64x32x16.F32 R136, gdesc[UR8], RZ, !UPT, gsb0 ;  /* 0x00600000088879f0 */ /* 0x000fe2000c0008ff */
        /* <DEDUP_REMOVED lines=82> */
.L_x_1318:
[----:B-1----:R-:W-:-:S04]  /*2060*/  SHF.L.U32 R10, R4, 0x1f, RZ ;  /* 0x0000001f040a7819 */ /* 0x002fc800000006ff */
[----:B------:R1:W4:Y:S01]  /*2070*/  SYNCS.PHASECHK.TRANS64.TRYWAIT P1, [UR37+0x36430], R10 ;  /* 0x0364300aff0075a7 */ /* 0x0003220008020165 */
[----:B------:R-:W-:Y:S05]  /*2080*/  @!P0 BRA `(.L_x_1319) ;  /* 0x0000000000048947 */ /* 0x000fea0003800000 */
[----:B------:R-:W-:Y:S01]  /*2090*/  BPT.TRAP 0x1 ;  /* 0x000000040000795c */ /* 0x000fe20000300000 */
.L_x_1319:
[----:B----4-:R-:W-:Y:S05]  /*20a0*/  @P1 BRA `(.L_x_1320) ;  /* 0x0000000000081947 */ /* 0x010fea0003800000 */
[----:B------:R-:W4:Y:S02]  /*20b0*/  SYNCS.PHASECHK.TRANS64.TRYWAIT P1, [UR37+0x36430], R10 ;  /* 0x0364300aff0075a7 */ /* 0x000f240008020165 */
[----:B----4-:R-:W-:Y:S05]  /*20c0*/  @!P1 BRA `(.L_x_1321) ;  /* 0x0000008800489947 */ /* 0x010fea0003800000 */
.L_x_1320:
        /* <DEDUP_REMOVED lines=147> */
.L_x_1324:
[----:B------:R-:W-:-:S06]  /*2a00*/  UISETP.NE.AND UP0, UPT, UR42, 0x1, UPT ;  /* 0x000000012a00788c */ /* 0x000fcc000bf05270 */
[----:B------:R-:W-:-:S05]  /*2a10*/  PLOP3.LUT P1, PT, PT, PT, UP0, 0x80, 0x0 ;  /* 0x000000000000781c */ /* 0x000fca0003f2f008 */
[----:B------:R-:W-:-:S08]  /*2a20*/  @UP0 ULDC UR5, c[0x0][0x754] ;  /* 0x0001d50000050ab9 */ /* 0x000fd00000000800 */
[----:B------:R-:W-:Y:S01]  /*2a30*/  @P1 IMAD.HI.U32 R143, R142, UR5, RZ ;  /* 0x000000058e8f1c27 */ /* 0x000fe2000f8e00ff */
[----:B------:R-:W-:-:S04]  /*2a40*/  @UP0 ULDC UR5, c[0x0][0x758] ;  /* 0x0001d60000050ab9 */ /* 0x000fc80000000800 */
[----:B------:R-:W-:-:S07]  /*2a50*/  @P1 SHF.R.U32.HI R142, RZ, UR5, R143 ;  /* 0x00000005ff8e1c19 */ /* 0x000fce000801168f */
.L_x_1325:
[----:B------:R-:W-:Y:S05]  /*2a60*/  BSYNC B0 ;  /* 0x0000000000007941 */ /* 0x000fea0003800000 */
.L_x_1323:
[----:B------:R-:W4:Y:S01]  /*2a70*/  LDL R143, [R1+0x4] ;  /* 0x00000400018f7983 */ /* 0x000f220000100800 */
[----:B------:R-:W-:Y:S01]  /*2a80*/  IADD3 R148, R140, UR4, R5 ;  /* 0x000000048c947c10 */ /* 0x000fe2000fffe005 */
[----:B----4-:R-:W-:-:S05]  /*2a90*/  IMAD R142, R142, UR42, R143 ;  /* 0x0000002a8e8e7c24 */ /* 0x010fca000f8e028f */
[----:B------:R-:W-:Y:S02]  /*2aa0*/  VIADDMNMX R147, R142, UR42, R147, PT ;  /* 0x0000002a8e937c46 */ /* 0x000fe4000b800193 */
[----:B------:R-:W-:-:S07]  /*2ab0*/  VIMNMX R148, R148, R142, !PT ;  /* 0x0000008e94947248 */ /* 0x000fce0007fe0100 */
.L_x_1322:
        /* <DEDUP_REMOVED lines=18> */
.L_x_1328:
[----:B------:R-:W-:-:S06]  /*2be0*/  UISETP.NE.AND UP0, UPT, UR42, 0x1, UPT ;  /* 0x000000012a00788c */ /* 0x000fcc000bf05270 */
[----:B------:R-:W-:-:S05]  /*2bf0*/  PLOP3.LUT P1, PT, PT, PT, UP0, 0x80, 0x0 ;  /* 0x000000000000781c */ /* 0x000fca0003f2f008 */
[----:B------:R-:W-:-:S08]  /*2c00*/  @UP0 ULDC UR4, c[0x0][0x754] ;  /* 0x0001d50000040ab9 */ /* 0x000fd00000000800 */
[----:B------:R-:W-:Y:S01]  /*2c10*/  @P1 IMAD.HI.U32 R142, R140, UR4, RZ ;  /* 0x000000048c8e1c27 */ /* 0x000fe2000f8e00ff */
[----:B------:R-:W-:-:S04]  /*2c20*/  @UP0 ULDC UR4, c[0x0][0x758] ;  /* 0x0001d60000040ab9 */ /* 0x000fc80000000800 */
[----:B------:R-:W-:-:S07]  /*2c30*/  @P1 SHF.R.U32.HI R140, RZ, UR4, R142 ;  /* 0x00000004ff8c1c19 */ /* 0x000fce000801168e */
.L_x_1329:
[----:B------:R-:W-:Y:S05]  /*2c40*/  BSYNC B0 ;  /* 0x0000000000007941 */ /* 0x000fea0003800000 */
.L_x_1327:
[----:B------:R-:W4:Y:S02]  /*2c50*/  LDL R142, [R1+0x4] ;  /* 0x00000400018e7983 */ /* 0x000f240000100800 */
[----:B----4-:R-:W-:-:S05]  /*2c60*/  IMAD R140, R140, UR42, R142 ;  /* 0x0000002a8c8c7c24 */ /* 0x010fca000f8e028e */
[----:B------:R-:W-:Y:S02]  /*2c70*/  VIMNMX R145, R145, R140, !PT ;  /* 0x0000008c91917248 */ /* 0x000fe40007fe0100 */
[----:B------:R-:W-:-:S07]  /*2c80*/  VIADDMNMX R139, R140, UR42, R139, PT ;  /* 0x0000002a8c8b7c46 */ /* 0x000fce000b80018b */
.L_x_1326:
        /* <DEDUP_REMOVED lines=217> */
[----:B------:R-:W-:Y:S02]  /*3a20*/  UIMAD UR4, UR10, 0x3000, UR37 ;  /* 0x000030000a0478a4 */ /* 0x000fe4000f8e0225 */
[----:B------:R-:W-:Y:S02]  /*3a30*/  UIADD3 UR6, UR9, 0xc0, URZ ;  /* 0x000000c009067890 */ /* 0x000fe4000fffe03f */
[----:B------:R-:W-:Y:S02]  /*3a40*/  USHF.R.U32.HI UR5, URZ, 0x4, UR4 ;  /* 0x000000043f057899 */ /* 0x000fe40008011604 */
[----:B------:R-:W-:Y:S02]  /*3a50*/  UIADD3 UR4, UR8, 0x180, URZ ;  /* 0x0000018008047890 */ /* 0x000fe4000fffe03f */
[----:B------:R-:W-:Y:S01]  /*3a60*/  ULOP3.LUT UR10, UR5, 0x3fff, URZ, 0xc0, !UPT ;  /* 0x00003fff050a7892 */ /* 0x000fe2000f8ec03f */
[----:B------:R-:W-:-:S02]  /*3a70*/  UMOV UR7, 0x80000020 ;  /* 0x8000002000077882 */ /* 0x000fc40000000000 */
[----:B------:R-:W-:Y:S01]  /*3a80*/  UMOV UR5, 0x40000040 ;  /* 0x4000004000057882 */ /* 0x000fe20000000000 */
[----:B------:R-:W-:Y:S02]  /*3a90*/  WARPGROUP.DEPBAR.LE gsb0, 0x0 ;  /* 0x00008000000079c5 */ /* 0x000fe40000010000 */
[----:B------:R-:W-:-:S06]  /*3aa0*/  WARPGROUP.ARRIVE ;  /* 0x00000000000079c5 */ /* 0x000fcc0000000000 */
[----:B------:R-:W-:Y:S01]  /*3ab0*/  HGMMA.64x96x16.F32 R72, gdesc[UR4].tnspA.tnspB, R72, gsb0 ;  /* 0x61600000044879f0 */ /* 0x000fe20008000848 */
[----:B-1----:R-:W-:-:S04]  /*3ac0*/  IMAD.U32 R153, RZ, RZ, UR37 ;  /* 0x00000025ff997e24 */ /* 0x002fc8000f8e00ff */
[----:B------:R-:W-:-:S05]  /*3ad0*/  VIADD R153, R153, 0x33400 ;  /* 0x0003340099997836 */ /* 0x000fca0000000000 */
[----:B------:R-:W-:-:S13]  /*3ae0*/  R2UR UR13, R153 ;  /* 0x00000000990d72ca */ /* 0x000fda00000e0000 */
[----:B------:R-:W-:-:S04]  /*3af0*/  USHF.R.U32.HI UR13, URZ, 0x4, UR13 ;  /* 0x000000043f0d7899 */ /* 0x000fc8000801160d */
[----:B------:R-:W-:-:S04]  /*3b00*/  ULOP3.LUT UR13, UR13, 0x3fff, URZ, 0xc0, !UPT ;  /* 0x00003fff0d0d7892 */ /* 0x000fc8000f8ec03f */
[----:B------:R-:W-:Y:S01]  /*3b10*/  ULOP3.LUT UR14, UR13, 0x10000, URZ, 0xfc, !UPT ;  /* 0x000100000d0e7892 */ /* 0x000fe2000f8efc3f */
[----:B------:R-:W-:Y:S01]  /*3b20*/  UMOV UR9, 0x80000020 ;  /* 0x8000002000097882 */ /* 0x000fe20000000000 */
[----:B------:R-:W-:-:S05]  /*3b30*/  UMOV UR11, 0x40000040 ;  /* 0x40000040000b7882 */ /* 0x000fca0000000000 */
[----:B------:R-:W-:Y:S01]  /*3b40*/  UMOV UR8, UR14 ;  /* 0x0000000e00087c82 */ /* 0x000fe20008000000 */
        /* <DEDUP_REMOVED lines=48> */
.L_x_1330:
        /* <DEDUP_REMOVED lines=59> */
.L_x_1331:
        /* <DEDUP_REMOVED lines=63> */
.L_x_1306:
        /* <DEDUP_REMOVED lines=25> */
.L_x_1334:
        /* <DEDUP_REMOVED lines=20> */
.L_x_1335:
        /* <DEDUP_REMOVED lines=18> */
.L_x_1336:
        /* <DEDUP_REMOVED lines=18> */
.L_x_1337:
        /* <DEDUP_REMOVED lines=137> */
.L_x_1339:
[----:B------:R-:W-:Y:S05]  /*5390*/  BSYNC B0 ;  /* 0x0000000000007941 */ /* 0x000fea0003800000 */
.L_x_1338:
[----:B------:R-:W-:-:S04]  /*53a0*/  DEPBAR.LE SB0, 0x0 ;  /* 0x000080000000791a */ /* 0x000fc80000000000 */
[----:B------:R-:W-:Y:S05]  /*53b0*/  EXIT ;  /* 0x000000000000794d */ /* 0x000fea0003800000 */
.L_x_1333:
[----:B------:R-:W1:Y:S01]  /*53c0*/  S2R R0, SR_TID.X ;  /* 0x0000000000007919 */ /* 0x000e620000002100 */
[----:B------:R-:W2:Y:S01]  /*53d0*/  S2UR UR9, SR_CTAID.Y ;  /* 0x00000000000979c3 */ /* 0x000ea20000002600 */
[----:B------:R-:W-:Y:S01]  /*53e0*/  BSSY B0, `(.L_x_1340) ;  /* 0x0000032000007945 */ /* 0x000fe20003800000 */
[----:B------:R-:W3:Y:S06]  /*53f0*/  S2R R11, SR_CTAID.X ;  /* 0x00000000000b7919 */ /* 0x000eec0000002500 */
        /* <DEDUP_REMOVED lines=48> */
.L_x_1341:
[----:B------:R-:W-:Y:S05]  /*5700*/  BSYNC B0 ;  /* 0x0000000000007941 */ /* 0x000fea0003800000 */
.L_x_1340:
        /* <DEDUP_REMOVED lines=16> */
.L_x_1343:
[----:B------:R-:W-:Y:S05]  /*5810*/  BSYNC B0 ;  /* 0x0000000000007941 */ /* 0x000fea0003800000 */
.L_x_1342:
        /* <DEDUP_REMOVED lines=16> */
.L_x_1345:
[----:B------:R-:W-:Y:S05]  /*5920*/  BSYNC B0 ;  /* 0x0000000000007941 */ /* 0x000fea0003800000 */
.L_x_1344:
        /* <DEDUP_REMOVED lines=17> */
.L_x_1347:
[----:B------:R-:W-:Y:S05]  /*5a40*/  BSYNC B0 ;  /* 0x0000000000007941 */ /* 0x000fea0003800000 */
.L_x_1346:
        /* <DEDUP_REMOVED lines=17> */
.L_x_1349:
[----:B------:R-:W-:Y:S05]  /*5b60*/  BSYNC B0 ;  /* 0x0000000000007941 */ /* 0x000fea0003800000 */
.L_x_1348:
        /* <DEDUP_REMOVED lines=29> */
.L_x_1351:
[----:B------:R-:W-:Y:S05]  /*5d40*/  BSYNC B0 ;  /* 0x0000000000007941 */ /* 0x000fea0003800000 */
.L_x_1350:
        /* <DEDUP_REMOVED lines=13> */
.L_x_1353:
[----:B------:R-:W-:Y:S05]  /*5e20*/  BSYNC B0 ;  /* 0x0000000000007941 */ /* 0x000fea0003800000 */
.L_x_1352:
        /* <DEDUP_REMOVED lines=15> */
.L_x_1355:
[----:B------:R-:W-:Y:S05]  /*5f20*/  BSYNC B0 ;  /* 0x0000000000007941 */ /* 0x000fea0003800000 */
.L_x_1354:
        /* <DEDUP_REMOVED lines=15> */
.L_x_1357:
[----:B------:R-:W-:Y:S05]  /*6020*/  BSYNC B0 ;  /* 0x0000000000007941 */ /* 0x000fea0003800000 */
.L_x_1356:
        /* <DEDUP_REMOVED lines=15> */
.L_x_1359:
[----:B------:R-:W-:Y:S05]  /*6120*/  BSYNC B0 ;  /* 0x0000000000007941 */ /* 0x000fea0003800000 */
.L_x_1358:
        /* <DEDUP_REMOVED lines=15> */
.L_x_1361:
[----:B------:R-:W-:Y:S05]  /*6220*/  BSYNC B0 ;  /* 0x0000000000007941 */ /* 0x000fea0003800000 */
.L_x_1360:
        /* <DEDUP_REMOVED lines=15> */
.L_x_1363:
[----:B------:R-:W-:Y:S05]  /*6320*/  BSYNC B0 ;  /* 0x0000000000007941 */ /* 0x000fea0003800000 */
.L_x_1362:
[----:B------:R-:W-:Y:S05]  /*6330*/  EXIT ;  /* 0x000000000000794d */ /* 0x000fea0003800000 */
.L_x_1303:
        /* <DEDUP_REMOVED lines=14> */
[----:B------:R-:W-:Y:S02]  /*6420*/  ULDC UR4, c[0x0][0x280] ;  /* 0x0000a00000047ab9 */ /* 0x000fe40000000800 */
[----:B------:R-:W-:-:S04]  /*6430*/  UIADD3 UR5, UR4, 0x3f, URZ ;  /* 0x0000003f04057890 */ /* 0x000fc8000fffe03f */
[----:B------:R-:W-:Y:S01]  /*6440*/  USHF.R.S32.HI UR6, URZ, 0x1f, UR5 ;  /* 0x0000001f3f067899 */ /* 0x000fe20008011405 */
[----:B------:R-:W2:Y:S03]  /*6450*/  S2UR UR17, SR_CTAID.Y ;  /* 0x00000000001179c3 */ /* 0x000ea60000002600 */
[----:B------:R-:W-:-:S04]  /*6460*/  ULEA.HI UR5, UR6, UR5, URZ, 0x6 ;  /* 0x0000000506057291 */ /* 0x000fc8000f8f303f */
[----:B------:R-:W-:Y:S01]  /*6470*/  USHF.R.S32.HI UR5, URZ, 0x6, UR5 ;  /* 0x000000063f057899 */ /* 0x000fe20008011405 */
[----:B-1----:R-:W-:Y:S01]  /*6480*/  ISETP.LE.AND P0, PT, RZ, UR23, PT ;  /* 0x00000017ff007c0c */ /* 0x002fe2000bf03270 */
[----:B--2---:R-:W-:-:S12]  /*6490*/  USHF.R.S32.HI UR18, URZ, 0x1f, UR17 ;  /* 0x0000001f3f127899 */ /* 0x004fd80008011411 */
[----:B------:R-:W-:Y:S05]  /*64a0*/  @!P0 BRA `(.L_x_1367) ;  /* 0x00000000002c8947 */ /* 0x000fea0003800000 */
        /* <DEDUP_REMOVED lines=9> */
[----:B------:R-:W-:Y:S01]  /*6540*/  USEL UR11, UR5, UR7, UP0 ;  /* 0x00000007050b7287 */ /* 0x000fe20008000000 */
[----:B------:R-:W-:Y:S11]  /*6550*/  BRA `(.L_x_1368) ;  /* 0x0000000000047947 */ /* 0x000ff60003800000 */
.L_x_1367:
[----:B------:R-:W-:-:S05]  /*6560*/  UMOV UR11, UR5 ;  /* 0x00000005000b7c82 */ /* 0x000fca0008000000 */
.L_x_1368:
[----:B------:R-:W-:Y:S01]  /*6570*/  UIMAD UR4, UR23, 0x60, UR4 ;  /* 0x00000060170478a4 */ /* 0x000fe2000f8e0204 */
[----:B------:R-:W-:Y:S01]  /*6580*/  ULDC UR6, c[0x0][0x290] ;  /* 0x0000a40000067ab9 */ /* 0x000fe20000000800 */
[----:B------:R-:W-:Y:S01]  /*6590*/  ULDC UR7, c[0x0][0x74c] ;  /* 0x0001d30000077ab9 */ /* 0x000fe20000000800 */
[----:B------:R-:W-:Y:S01]  /*65a0*/  ULDC.64 UR8, c[0x0][0x2d8] ;  /* 0x0000b60000087ab9 */ /* 0x000fe20000000a00 */
[----:B------:R-:W-:Y:S02]  /*65b0*/  UIADD3 UR6, -UR7, UR4, -UR6 ;  /* 0x0000000407067290 */ /* 0x000fe4000fffe906 */
[----:B------:R-:W-:Y:S02]  /*65c0*/  UIMAD UR4, UR18, UR8, URZ ;  /* 0x00000008120472a4 */ /* 0x000fe4000f8e023f */
[----:B------:R-:W-:Y:S02]  /*65d0*/  USHF.R.S32.HI UR7, URZ, 0x1f, UR6 ;  /* 0x0000001f3f077899 */ /* 0x000fe40008011406 */
[----:B------:R-:W-:-:S02]  /*65e0*/  UIMAD UR4, UR17, UR9, UR4 ;  /* 0x00000009110472a4 */ /* 0x000fc4000f8e0204 */
[----:B------:R-:W-:Y:S02]  /*65f0*/  ULEA.HI UR10, UR7, UR6, URZ, 0x6 ;  /* 0x00000006070a7291 */ /* 0x000fe4000f8f303f */
[----:B------:R-:W-:Y:S02]  /*6600*/  UIMAD.WIDE.U32 UR6, UR17, UR8, URZ ;  /* 0x00000008110672a5 */ /* 0x000fe4000f8e003f */
[----:B------:R-:W-:Y:S02]  /*6610*/  USHF.R.S32.HI UR10, URZ, 0x6, UR10 ;  /* 0x000000063f0a7899 */ /* 0x000fe4000801140a */
[----:B------:R-:W-:Y:S02]  /*6620*/  USHF.R.S32.HI UR9, URZ, 0x1f, UR16 ;  /* 0x0000001f3f097899 */ /* 0x000fe40008011410 */
[----:B------:R-:W-:Y:S01]  /*6630*/  UISETP.LT.AND UP0, UPT, URZ, UR10, UPT ;  /* 0x0000000a3f00728c */ /* 0x000fe2000bf01270 */
[----:B------:R-:W-:Y:S01]  /*6640*/  ULDC.64 UR12, c[0x0][0x2e0] ;  /* 0x0000b800000c7ab9 */ /* 0x000fe20000000a00 */
[----:B------:R-:W-:-:S02]  /*6650*/  ULDC UR15, c[0x0][0x288] ;  /* 0x0000a200000f7ab9 */ /* 0x000fc40000000800 */
[----:B------:R-:W-:Y:S02]  /*6660*/  USEL UR8, URZ, UR10, !UP0 ;  /* 0x0000000a3f087287 */ /* 0x000fe4000c000000 */
[----:B------:R-:W-:Y:S02]  /*6670*/  UIMAD UR9, UR9, UR12, URZ ;  /* 0x0000000c090972a4 */ /* 0x000fe4000f8e023f */
[----:B------:R-:W-:Y:S02]  /*6680*/  UISETP.GT.AND UP0, UPT, UR11, UR8, UPT ;  /* 0x000000080b00728c */ /* 0x000fe4000bf04270 */
[----:B------:R-:W-:Y:S02]  /*6690*/  UIMAD UR10, UR16, UR15, URZ ;  /* 0x0000000f100a72a4 */ /* 0x000fe4000f8e023f */
[----:B------:R-:W-:Y:S02]  /*66a0*/  UIMAD UR14, UR16, UR13, UR9 ;  /* 0x0000000d100e72a4 */ /* 0x000fe4000f8e0209 */
[----:B------:R-:W-:Y:S01]  /*66b0*/  PLOP3.LUT P1, PT, PT, PT, UP0, 0x80, 0x0 ;  /* 0x000000000000781c */ /* 0x000fe20003f2f008 */
[----:B------:R-:W-:-:S02]  /*66c0*/  UIADD3 UR7, UR7, UR4, URZ ;  /* 0x0000000407077290 */ /* 0x000fc4000fffe03f */
[----:B------:R-:W-:Y:S02]  /*66d0*/  UIADD3 UR9, UP1, UR10, UR17, URZ ;  /* 0x000000110a097290 */ /* 0x000fe4000ff3e03f */
[----:B------:R-:W-:Y:S01]  /*66e0*/  UIMAD.WIDE.U32 UR6, UR16, UR12, UR6 ;  /* 0x0000000c100672a5 */ /* 0x000fe2000f8e0006 */
[----:B------:R-:W-:Y:S01]  /*66f0*/  ELECT P0, URZ, PT ;  /* 0x00000000003f782f */ /* 0x000fe20003800000 */
[----:B------:R-:W-:-:S06]  /*6700*/  ULEA.HI.X.SX32 UR10, UR10, UR18, 0x1, UP1 ;  /* 0x000000120a0a7291 */ /* 0x000fcc00088f0e3f */
[----:B------:R-:W-:Y:S06]  /*6710*/  @!P1 BRA `(.L_x_1369) ;  /* 0x0000001400509947 */ /* 0x000fec0003800000 */
[----:B------:R-:W1:Y:S01]  /*6720*/  S2R R0, SR_TID.X ;  /* 0x0000000000007919 */ /* 0x000e620000002100 */
[----:B------:R-:W-:Y:S02]  /*6730*/  UIADD3 UR4, -UR8, UR11, URZ ;  /* 0x0000000b08047290 */ /* 0x000fe4000fffe13f */
[----:B------:R-:W-:Y:S02]  /*6740*/  UIADD3 UR14, UR7, UR14, URZ ;  /* 0x0000000e070e7290 */ /* 0x000fe4000fffe03f */
[----:B------:R-:W-:-:S04]  /*6750*/  ULOP3.LUT UR4, UR4, 0x1, URZ, 0xc0, !UPT ;  /* 0x0000000104047892 */ /* 0x000fc8000f8ec03f */
[----:B------:R-:W-:-:S03]  /*6760*/  UISETP.NE.U32.AND UP0, UPT, UR4, 0x1, UPT ;  /* 0x000000010400788c */ /* 0x000fc6000bf05070 */
[----:B------:R-:W-:Y:S02]  /*6770*/  ULDC UR4, c[0x0][0x760] ;  /* 0x0001d80000047ab9 */ /* 0x000fe40000000800 */
[----:B------:R-:W-:Y:S01]  /*6780*/  UIMAD UR15, UR15, UR4, URZ ;  /* 0x000000040f0f72a4 */ /* 0x000fe2000f8e023f */
[----:B------:R-:W-:Y:S02]  /*6790*/  PLOP3.LUT P1, PT, PT, PT, UP0, 0x80, 0x0 ;  /* 0x000000000000781c */ /* 0x000fe40003f2f008 */
[----:B-1----:R-:W-:-:S11]  /*67a0*/  LOP3.LUT R9, R0, 0x1f, RZ, 0xc0, !PT ;  /* 0x0000001f00097812 */ /* 0x002fd600078ec0ff */
[----:B------:R-:W-:Y:S05]  /*67b0*/  @P1 BRA `(.L_x_1370) ;  /* 0x0000000400d01947 */ /* 0x000fea0003800000 */
        /* <DEDUP_REMOVED lines=8> */
[----:B------:R-:W-:-:S04]  /*6840*/  IMAD.U32 R2, RZ, RZ, UR13 ;  /* 0x0000000dff027e24 */ /* 0x000fc8000f8e00ff */
[----:B------:R-:W-:Y:S01]  /*6850*/  IMAD.U32 R3, RZ, RZ, UR4 ;  /* 0x00000004ff037e24 */ /* 0x000fe2000f8e00ff */
[----:B------:R-:W-:Y:S06]  /*6860*/  @P2 BRA `(.L_x_1372) ;  /* 0x0000000000142947 */ /* 0x000fec0003800000 */
.L_x_1373:
[----:B------:R-:W2:Y:S04]  /*6870*/  LDG.E.STRONG.GPU R0, desc[UR46][R2.64] ;  /* 0x0000002e02007981 */ /* 0x000ea8000c1ef900 */
[----:B--2---:R-:W-:Y:S01]  /*6880*/  CCTL.IVALL ;  /* 0x00000000ff00798f */ /* 0x004fe20002000000 */
[----:B------:R-:W-:Y:S05]  /*6890*/  YIELD ;  /* 0x0000000000007946 */ /* 0x000fea0003800000 */
[----:B------:R-:W-:-:S13]  /*68a0*/  ISETP.NE.AND P1, PT, R0, UR23, PT ;  /* 0x0000001700007c0c */ /* 0x000fda000bf25270 */
[----:B------:R-:W-:Y:S05]  /*68b0*/  @P1 BRA `(.L_x_1373) ;  /* 0xfffffffc00ec1947 */ /* 0x000fea000383ffff */
.L_x_1372:
[----:B------:R-:W-:Y:S05]  /*68c0*/  BSYNC B1 ;  /* 0x0000000000017941 */ /* 0x000fea0003800000 */
.L_x_1371:
[----:B------:R-:W-:-:S03]  /*68d0*/  UMOV UR4, 0xffffffff ;  /* 0xffffffff00047882 */ /* 0x000fc60000000000 */
[----:B------:R-:W-:Y:S05]  /*68e0*/  BRA.DIV UR4, `(.L_x_1374) ;  /* 0x0000004204587947 */ /* 0x000fea000b800000 */
[----:B------:R-:W-:Y:S01]  /*68f0*/  NOP ;  /* 0x0000000000007918 */ /* 0x000fe20000000000 */
.L_x_1462:
        /* <DEDUP_REMOVED lines=22> */
.L_x_1376:
[----:B------:R-:W-:Y:S05]  /*6a60*/  BSYNC B1 ;  /* 0x0000000000017941 */ /* 0x000fea0003800000 */
.L_x_1375:
        /* <DEDUP_REMOVED lines=19> */
.L_x_1378:
[----:B------:R-:W-:Y:S05]  /*6ba0*/  BSYNC B1 ;  /* 0x0000000000017941 */ /* 0x000fea0003800000 */
.L_x_1377:
        /* <DEDUP_REMOVED lines=20> */
.L_x_1380:
[----:B------:R-:W-:Y:S05]  /*6cf0*/  BSYNC B1 ;  /* 0x0000000000017941 */ /* 0x000fea0003800000 */
.L_x_1379:
[----:B------:R-:W-:Y:S06]  /*6d00*/  BAR.ARV 0xa, 0xa0 ;  /* 0x0282800000007b1d */ /* 0x000fec0000002000 */
[----:B------:R-:W-:Y:S04]  /*6d10*/  BSSY B1, `(.L_x_1381) ;  /* 0x0000003000017945 */ /* 0x000fe80003800000 */
[----:B------:R-:W-:Y:S05]  /*6d20*/  @!P0 BRA `(.L_x_1382) ;  /* 0x0000000000048947 */ /* 0x000fea0003800000 */
[----:B------:R-:W-:-:S04]  /*6d30*/  DEPBAR.LE SB0, 0x1 ;  /* 0x000080400000791a */ /* 0x000fc80000000000 */
.L_x_1382:
[----:B------:R-:W-:Y:S05]  /*6d40*/  BSYNC B1 ;  /* 0x0000000000017941 */ /* 0x000fea0003800000 */
.L_x_1381:
[----:B------:R-:W-:Y:S06]  /*6d50*/  BAR.ARV 0xb, 0xa0 ;  /* 0x02c2800000007b1d */ /* 0x000fec0000002000 */
[----:B------:R-:W-:Y:S04]  /*6d60*/  BSSY B1, `(.L_x_1383) ;  /* 0x0000003000017945 */ /* 0x000fe80003800000 */
[----:B------:R-:W-:Y:S05]  /*6d70*/  @!P0 BRA `(.L_x_1384) ;  /* 0x0000000000048947 */ /* 0x000fea0003800000 */
[----:B------:R-:W-:-:S04]  /*6d80*/  DEPBAR.LE SB0, 0x0 ;  /* 0x000080000000791a */ /* 0x000fc80000000000 */
.L_x_1384:
[----:B------:R-:W-:Y:S05]  /*6d90*/  BSYNC B1 ;  /* 0x0000000000017941 */ /* 0x000fea0003800000 */
.L_x_1383:
        /* <DEDUP_REMOVED lines=19> */
.L_x_1386:
[----:B------:R-:W-:Y:S05]  /*6ed0*/  BSYNC B1 ;  /* 0x0000000000017941 */ /* 0x000fea0003800000 */
.L_x_1385:
[----:B------:R-:W-:Y:S01]  /*6ee0*/  UIADD3 UR18, UR8, 0x1, URZ ;  /* 0x0000000108127890 */ /* 0x000fe2000fffe03f */
[----:B------:R-:W-:Y:S11]  /*6ef0*/  BRA `(.L_x_1387) ;  /* 0x0000000000047947 */ /* 0x000ff60003800000 */
.L_x_1370:
[----:B------:R-:W-:-:S05]  /*6f00*/  UMOV UR18, UR8 ;  /* 0x0000000800127c82 */ /* 0x000fca0008000000 */
.L_x_1387:
[----:B------:R-:W-:-:S03]  /*6f10*/  UIADD3 UR4, UR8, 0x1, URZ ;  /* 0x0000000108047890 */ /* 0x000fc6000fffe03f */
[----:B------:R-:W-:Y:S01]  /*6f20*/  UMOV UR8, UR18 ;  /* 0x0000001200087c82 */ /* 0x000fe20008000000 */
[----:B------:R-:W-:-:S06]  /*6f30*/  UISETP.NE.AND UP0, UPT, UR11, UR4, UPT ;  /* 0x000000040b00728c */ /* 0x000fcc000bf05270 */
[----:B------:R-:W-:-:S13]  /*6f40*/  PLOP3.LUT P1, PT, PT, PT, UP0, 0x80, 0x0 ;  /* 0x000000000000781c */ /* 0x000fda0003f2f008 */
[----:B------:R-:W-:Y:S05]  /*6f50*/  @!P1 BRA `(.L_x_1369) ;  /* 0x0000000c00409947 */ /* 0x000fea0003800000 */
[----:B------:R-:W-:Y:S01]  /*6f60*/  ULDC.64 UR20, c[0x0][0x2c0] ;  /* 0x0000b00000147ab9 */ /* 0x000fe20000000a00 */
[----:B------:R-:W-:Y:S01]  /*6f70*/  UMOV UR4, URZ ;  /* 0x0000003f00047c82 */ /* 0x000fe20008000000 */
[----:B------:R-:W-:Y:S01]  /*6f80*/  ULEA UR20, UP0, UR6, UR20, 0x2 ;  /* 0x0000001406147291 */ /* 0x000fe2000f80103f */
[----:B------:R-:W-:-:S03]  /*6f90*/  UMOV UR8, UR18 ;  /* 0x0000001200087c82 */ /* 0x000fc60008000000 */
[----:B------:R-:W-:Y:S02]  /*6fa0*/  ULEA.HI.X UR21, UR6, UR21, UR14, 0x2, UP0 ;  /* 0x0000001506157291 */ /* 0x000fe400080f140e */
[----:B------:R-:W-:-:S04]  /*6fb0*/  UIADD3 UR20, UP0, UR20, 0x4000, URZ ;  /* 0x0000400014147890 */ /* 0x000fc8000ff1e03f */
[----:B------:R-:W-:-:S12]  /*6fc0*/  UIADD3.X UR21, URZ, UR21, URZ, UP0, !UPT ;  /* 0x000000153f157290 */ /* 0x000fd800087fe43f */
.L_x_1420:
        /* <DEDUP_REMOVED lines=11> */
.L_x_1390:
[----:B------:R-:W2:Y:S04]  /*7080*/  LDG.E.STRONG.GPU R0, desc[UR46][R2.64] ;  /* 0x0000002e02007981 */ /* 0x000ea8000c1ef900 */
[----:B--2---:R-:W-:Y:S01]  /*7090*/  CCTL.IVALL ;  /* 0x00000000ff00798f */ /* 0x004fe20002000000 */
[----:B------:R-:W-:Y:S05]  /*70a0*/  YIELD ;  /* 0x0000000000007946 */ /* 0x000fea0003800000 */
[----:B------:R-:W-:-:S13]  /*70b0*/  ISETP.NE.AND P1, PT, R0, UR23, PT ;  /* 0x0000001700007c0c */ /* 0x000fda000bf25270 */
[----:B------:R-:W-:Y:S05]  /*70c0*/  @P1 BRA `(.L_x_1390) ;  /* 0xfffffffc00ec1947 */ /* 0x000fea000383ffff */
.L_x_1389:
[----:B------:R-:W-:Y:S05]  /*70d0*/  BSYNC B1 ;  /* 0x0000000000017941 */ /* 0x000fea0003800000 */
.L_x_1388:
[----:B------:R-:W-:-:S03]  /*70e0*/  UMOV UR16, 0xffffffff ;  /* 0xffffffff00107882 */ /* 0x000fc60000000000 */
[----:B------:R-:W-:Y:S05]  /*70f0*/  BRA.DIV UR16, `(.L_x_1391) ;  /* 0x0000003a10707947 */ /* 0x000fea000b800000 */
[----:B------:R-:W-:Y:S01]  /*7100*/  NOP ;  /* 0x0000000000007918 */ /* 0x000fe20000000000 */
.L_x_1465:
        /* <DEDUP_REMOVED lines=19> */
.L_x_1393:
[----:B------:R-:W-:Y:S05]  /*7240*/  BSYNC B1 ;  /* 0x0000000000017941 */ /* 0x000fea0003800000 */
.L_x_1392:
[----:B------:R-:W-:Y:S01]  /*7250*/  UIMAD UR16, UR18, 0x3000, UR4 ;  /* 0x00003000121078a4 */ /* 0x000fe2000f8e0204 */
        /* <DEDUP_REMOVED lines=13> */
.L_x_1395:
[----:B------:R-:W-:Y:S05]  /*7330*/  BSYNC B1 ;  /* 0x0000000000017941 */ /* 0x000fea0003800000 */
.L_x_1394:
        /* <DEDUP_REMOVED lines=15> */
.L_x_1397:
[----:B------:R-:W-:Y:S05]  /*7430*/  BSYNC B1 ;  /* 0x0000000000017941 */ /* 0x000fea0003800000 */
.L_x_1396:
[----:B------:R-:W-:Y:S06]  /*7440*/  BAR.ARV 0xa, 0xa0 ;  /* 0x0282800000007b1d */ /* 0x000fec0000002000 */
[----:B------:R-:W-:Y:S04]  /*7450*/  BSSY B1, `(.L_x_1398) ;  /* 0x0000003000017945 */ /* 0x000fe80003800000 */
[----:B------:R-:W-:Y:S05]  /*7460*/  @!P0 BRA `(.L_x_1399) ;  /* 0x0000000000048947 */ /* 0x000fea0003800000 */
[----:B------:R-:W-:-:S04]  /*7470*/  DEPBAR.LE SB0, 0x1 ;  /* 0x000080400000791a */ /* 0x000fc80000000000 */
.L_x_1399:
[----:B------:R-:W-:Y:S05]  /*7480*/  BSYNC B1 ;  /* 0x0000000000017941 */ /* 0x000fea0003800000 */
.L_x_1398:
[----:B------:R-:W-:Y:S06]  /*7490*/  BAR.ARV 0xb, 0xa0 ;  /* 0x02c2800000007b1d */ /* 0x000fec0000002000 */
[----:B------:R-:W-:Y:S04]  /*74a0*/  BSSY B1, `(.L_x_1400) ;  /* 0x0000003000017945 */ /* 0x000fe80003800000 */
[----:B------:R-:W-:Y:S05]  /*74b0*/  @!P0 BRA `(.L_x_1401) ;  /* 0x0000000000048947 */ /* 0x000fea0003800000 */
[----:B------:R-:W-:-:S04]  /*74c0*/  DEPBAR.LE SB0, 0x0 ;  /* 0x000080000000791a */ /* 0x000fc80000000000 */
.L_x_1401:
[----:B------:R-:W-:Y:S05]  /*74d0*/  BSYNC B1 ;  /* 0x0000000000017941 */ /* 0x000fea0003800000 */
.L_x_1400:
        /* <DEDUP_REMOVED lines=19> */
.L_x_1403:
[----:B------:R-:W-:Y:S05]  /*7610*/  BSYNC B1 ;  /* 0x0000000000017941 */ /* 0x000fea0003800000 */
.L_x_1402:
        /* <DEDUP_REMOVED lines=9> */
.L_x_1406:
[----:B------:R-:W2:Y:S04]  /*76b0*/  LDG.E.STRONG.GPU R0, desc[UR46][R2.64] ;  /* 0x0000002e02007981 */ /* 0x000ea8000c1ef900 */
[----:B--2---:R-:W-:Y:S01]  /*76c0*/  CCTL.IVALL ;  /* 0x00000000ff00798f */ /* 0x004fe20002000000 */
[----:B------:R-:W-:Y:S05]  /*76d0*/  YIELD ;  /* 0x0000000000007946 */ /* 0x000fea0003800000 */
[----:B------:R-:W-:-:S13]  /*76e0*/  ISETP.NE.AND P1, PT, R0, UR23, PT ;  /* 0x0000001700007c0c */ /* 0x000fda000bf25270 */
[----:B------:R-:W-:Y:S05]  /*76f0*/  @P1 BRA `(.L_x_1406) ;  /* 0xfffffffc00ec1947 */ /* 0x000fea000383ffff */
.L_x_1405:
[----:B------:R-:W-:Y:S05]  /*7700*/  BSYNC B1 ;  /* 0x0000000000017941 */ /* 0x000fea0003800000 */
.L_x_1404:
[----:B------:R-:W-:-:S03]  /*7710*/  UMOV UR12, 0xffffffff ;  /* 0xffffffff000c7882 */ /* 0x000fc60000000000 */
[----:B------:R-:W-:Y:S05]  /*7720*/  BRA.DIV UR12, `(.L_x_1407) ;  /* 0x000000360c007947 */ /* 0x000fea000b800000 */
[----:B------:R-:W-:Y:S01]  /*7730*/  NOP ;  /* 0x0000000000007918 */ /* 0x000fe20000000000 */
.L_x_1468:
        /* <DEDUP_REMOVED lines=15> */
.L_x_1409:
[----:B------:R-:W-:Y:S05]  /*7830*/  BSYNC B1 ;  /* 0x0000000000017941 */ /* 0x000fea0003800000 */
.L_x_1408:
        /* <DEDUP_REMOVED lines=14> */
.L_x_1411:
[----:B------:R-:W-:Y:S05]  /*7920*/  BSYNC B1 ;  /* 0x0000000000017941 */ /* 0x000fea0003800000 */
.L_x_1410:
        /* <DEDUP_REMOVED lines=15> */
.L_x_1413:
[----:B------:R-:W-:Y:S05]  /*7a20*/  BSYNC B1 ;  /* 0x0000000000017941 */ /* 0x000fea0003800000 */
.L_x_1412:
[----:B------:R-:W-:Y:S06]  /*7a30*/  BAR.ARV 0xa, 0xa0 ;  /* 0x0282800000007b1d */ /* 0x000fec0000002000 */
[----:B------:R-:W-:Y:S04]  /*7a40*/  BSSY B1, `(.L_x_1414) ;  /* 0x0000003000017945 */ /* 0x000fe80003800000 */
[----:B------:R-:W-:Y:S05]  /*7a50*/  @!P0 BRA `(.L_x_1415) ;  /* 0x0000000000048947 */ /* 0x000fea0003800000 */
[----:B------:R-:W-:-:S04]  /*7a60*/  DEPBAR.LE SB0, 0x1 ;  /* 0x000080400000791a */ /* 0x000fc80000000000 */
.L_x_1415:
[----:B------:R-:W-:Y:S05]  /*7a70*/  BSYNC B1 ;  /* 0x0000000000017941 */ /* 0x000fea0003800000 */
.L_x_1414:
[----:B------:R-:W-:Y:S06]  /*7a80*/  BAR.ARV 0xb, 0xa0 ;  /* 0x02c2800000007b1d */ /* 0x000fec0000002000 */
[----:B------:R-:W-:Y:S04]  /*7a90*/  BSSY B1, `(.L_x_1416) ;  /* 0x0000003000017945 */ /* 0x000fe80003800000 */
[----:B------:R-:W-:Y:S05]  /*7aa0*/  @!P0 BRA `(.L_x_1417) ;  /* 0x0000000000048947 */ /* 0x000fea0003800000 */
[----:B------:R-:W-:-:S04]  /*7ab0*/  DEPBAR.LE SB0, 0x0 ;  /* 0x000080000000791a */ /* 0x000fc80000000000 */
.L_x_1417:
[----:B------:R-:W-:Y:S05]  /*7ac0*/  BSYNC B1 ;  /* 0x0000000000017941 */ /* 0x000fea0003800000 */
.L_x_1416:
        /* <DEDUP_REMOVED lines=19> */
.L_x_1419:
[----:B------:R-:W-:Y:S05]  /*7c00*/  BSYNC B1 ;  /* 0x0000000000017941 */ /* 0x000fea0003800000 */
.L_x_1418:
[----:B------:R-:W-:Y:S02]  /*7c10*/  UIADD3 UR8, UR8, 0x2, URZ ;  /* 0x0000000208087890 */ /* 0x000fe4000fffe03f */
[----:B------:R-:W-:Y:S02]  /*7c20*/  UIADD3 UR4, UR4, 0x6000, URZ ;  /* 0x0000600004047890 */ /* 0x000fe4000fffe03f */
[----:B------:R-:W-:-:S06]  /*7c30*/  UISETP.GE.AND UP0, UPT, UR8, UR11, UPT ;  /* 0x0000000b0800728c */ /* 0x000fcc000bf06270 */
[----:B------:R-:W-:-:S13]  /*7c40*/  PLOP3.LUT P1, PT, PT, PT, UP0, 0x80, 0x0 ;  /* 0x000000000000781c */ /* 0x000fda0003f2f008 */
[----:B------:R-:W-:Y:S05]  /*7c50*/  @!P1 BRA `(.L_x_1420) ;  /* 0xfffffff000dc9947 */ /* 0x000fea000383ffff */
.L_x_1369:
[----:B------:R-:W-:-:S06]  /*7c60*/  UISETP.GT.AND UP0, UPT, UR5, UR8, UPT ;  /* 0x000000080500728c */ /* 0x000fcc000bf04270 */
[----:B------:R-:W-:-:S13]  /*7c70*/  PLOP3.LUT P0, PT, PT, PT, UP0, 0x80, 0x0 ;  /* 0x000000000000781c */ /* 0x000fda0003f0f008 */
[----:B------:R-:W-:Y:S05]  /*7c80*/  @!P0 BRA `(.L_x_1366) ;  /* 0x0000002c00088947 */ /* 0x000fea0003800000 */
[----:B------:R-:W2:Y:S01]  /*7c90*/  S2R R0, SR_TID.X ;  /* 0x0000000000007919 */ /* 0x000ea20000002100 */
[----:B------:R-:W-:Y:S01]  /*7ca0*/  UIADD3 UR4, UR5, -UR8, URZ ;  /* 0x8000000805047290 */ /* 0x000fe2000fffe03f */
[----:B------:R-:W-:Y:S01]  /*7cb0*/  ULDC UR16, c[0x0][0x288] ;  /* 0x0000a20000107ab9 */ /* 0x000fe20000000800 */
[----:B------:R-:W-:Y:S02]  /*7cc0*/  ULDC UR17, c[0x0][0x760] ;  /* 0x0001d80000117ab9 */ /* 0x000fe40000000800 */
[----:B------:R-:W-:Y:S02]  /*7cd0*/  ULOP3.LUT UR4, UR4, 0x1, URZ, 0xc0, !UPT ;  /* 0x0000000104047892 */ /* 0x000fe4000f8ec03f */
[----:B------:R-:W-:Y:S02]  /*7ce0*/  UIMAD UR18, UR16, UR17, URZ ;  /* 0x00000011101272a4 */ /* 0x000fe4000f8e023f */
[----:B------:R-:W-:-:S06]  /*7cf0*/  UISETP.NE.U32.AND UP0, UPT, UR4, 0x1, UPT ;  /* 0x000000010400788c */ /* 0x000fcc000bf05070 */
[----:B------:R-:W-:Y:S02]  /*7d00*/  PLOP3.LUT P0, PT, PT, PT, UP0, 0x80, 0x0 ;  /* 0x000000000000781c */ /* 0x000fe40003f0f008 */
[----:B--2---:R-:W-:-:S11]  /*7d10*/  LOP3.LUT R0, R0, 0x1f, RZ, 0xc0, !PT ;  /* 0x0000001f00007812 */ /* 0x004fd600078ec0ff */
[----:B------:R-:W-:Y:S05]  /*7d20*/  @P0 BRA `(.L_x_1421) ;  /* 0x0000000000780947 */ /* 0x000fea0003800000 */
[----:B------:R-:W-:Y:S01]  /*7d30*/  UIMAD UR4, UR18, UR8, URZ ;  /* 0x00000008120472a4 */ /* 0x000fe2000f8e023f */
[----:B------:R-:W-:Y:S01]  /*7d40*/  ISETP.NE.AND P0, PT, R0, RZ, PT ;  /* 0x000000ff0000720c */ /* 0x000fe20003f05270 */
[----:B------:R-:W-:Y:S01]  /*7d50*/  ULDC.64 UR12, c[0x0][0x768] ;  /* 0x0001da00000c7ab9 */ /* 0x000fe20000000a00 */
[----:B------:R-:W-:Y:S01]  /*7d60*/  BSSY B1, `(.L_x_1422) ;  /* 0x0000019000017945 */ /* 0x000fe20003800000 */
[----:B------:R-:W-:-:S04]  /*7d70*/  UIADD3 UR6, UP0, UR4, UR9, URZ ;  /* 0x0000000904067290 */ /* 0x000fc8000ff1e03f */
[----:B------:R-:W-:Y:S02]  /*7d80*/  ULEA.HI.X.SX32 UR7, UR4, UR10, 0x1, UP0 ;  /* 0x0000000a04077291 */ /* 0x000fe400080f0e3f */
[----:B------:R-:W-:Y:S02]  /*7d90*/  ULEA UR11, UP0, UR6, UR12, 0x2 ;  /* 0x0000000c060b7291 */ /* 0x000fe4000f80103f */
[----:B------:R-:W-:Y:S02]  /*7da0*/  UIADD3 UR4, UR8, 0x1, URZ ;  /* 0x0000000108047890 */ /* 0x000fe4000fffe03f */
[----:B------:R-:W-:Y:S01]  /*7db0*/  ULEA.HI.X UR7, UR6, UR13, UR7, 0x2, UP0 ;  /* 0x0000000d06077291 */ /* 0x000fe200080f1407 */
[----:B------:R-:W-:Y:S01]  /*7dc0*/  NOP ;  /* 0x0000000000007918 */ /* 0x000fe20000000000 */
[----:B------:R-:W-:Y:S10]  /*7dd0*/  @P0 BRA `(.L_x_1423) ;  /* 0x0000000000440947 */ /* 0x000ff40003800000 */
        /* <DEDUP_REMOVED lines=9> */
[----:B-1----:R-:W1:Y:S01]  /*7e70*/  S2R R2, SR_LANEID ;  /* 0x0000000000027919 */ /* 0x002e620000000000 */
[----:B------:R-:W-:Y:S01]  /*7e80*/  VOTEU.ANY UR6, UPT, PT ;  /* 0x0000000000067886 */ /* 0x000fe200038e0100 */
[----:B------:R-:W-:Y:S01]  /*7e90*/  IMAD.U32 R3, RZ, RZ, UR7 ;  /* 0x00000007ff037e24 */ /* 0x000fe2000f8e00ff */
[----:B------:R-:W-:-:S02]  /*7ea0*/  UFLO.U32 UR12, UR6 ;  /* 0x00000006000c72bd */ /* 0x000fc400080e0000 */
[----:B------:R-:W2:Y:S04]  /*7eb0*/  POPC R5, UR6 ;  /* 0x0000000600057d09 */ /* 0x000ea80008000000 */
[----:B-1----:R-:W-:Y:S01]  /*7ec0*/  ISETP.EQ.U32.AND P0, PT, R2, UR12, PT ;  /* 0x0000000c02007c0c */ /* 0x002fe2000bf02070 */
[----:B------:R-:W-:-:S12]  /*7ed0*/  IMAD.U32 R2, RZ, RZ, UR11 ;  /* 0x0000000bff027e24 */ /* 0x000fd8000f8e00ff */
[----:B--2---:R2:W-:Y:S02]  /*7ee0*/  @P0 REDG.E.ADD.S32.STRONG.GPU desc[UR46][R2.64], R5 ;  /* 0x000000050200098e */ /* 0x0045e4000c10e3ae */
.L_x_1423:
[----:B------:R-:W-:Y:S05]  /*7ef0*/  BSYNC B1 ;  /* 0x0000000000017941 */ /* 0x000fea0003800000 */
.L_x_1422:
[----:B------:R-:W-:Y:S05]  /*7f00*/  BRA `(.L_x_1424) ;  /* 0x0000000000047947 */ /* 0x000fea0003800000 */
.L_x_1421:
[----:B------:R-:W-:-:S05]  /*7f10*/  UMOV UR4, UR8 ;  /* 0x0000000800047c82 */ /* 0x000fca0008000000 */
.L_x_1424:
[----:B------:R-:W-:-:S04]  /*7f20*/  UIADD3 UR6, UR8, 0x1, URZ ;  /* 0x0000000108067890 */ /* 0x000fc8000fffe03f */
[----:B------:R-:W-:-:S06]  /*7f30*/  UISETP.NE.AND UP0, UPT, UR5, UR6, UPT ;  /* 0x000000060500728c */ /* 0x000fcc000bf05270 */
[----:B------:R-:W-:-:S13]  /*7f40*/  PLOP3.LUT P0, PT, PT, PT, UP0, 0x80, 0x0 ;  /* 0x000000000000781c */ /* 0x000fda0003f0f008 */
[----:B------:R-:W-:Y:S05]  /*7f50*/  @!P0 BRA `(.L_x_1366) ;  /* 0x0000002800548947 */ /* 0x000fea0003800000 */
[----:B------:R-:W-:Y:S01]  /*7f60*/  UIADD3 UR6, UR4, 0x1, URZ ;  /* 0x0000000104067890 */ /* 0x000fe2000fffe03f */
[----:B------:R-:W-:Y:S01]  /*7f70*/  ISETP.NE.AND P1, PT, R0, RZ, PT ;  /* 0x000000ff0000720c */ /* 0x000fe20003f25270 */
[----:B------:R-:W-:Y:S02]  /*7f80*/  UIMAD UR7, UR4, UR16, URZ ;  /* 0x00000010040772a4 */ /* 0x000fe4000f8e023f */
[----:B------:R-:W-:Y:S02]  /*7f90*/  UIADD3 UR11, -UR5, UR4, URZ ;  /* 0x00000004050b7290 */ /* 0x000fe4000fffe13f */
[----:B------:R-:W-:Y:S02]  /*7fa0*/  UIMAD UR6, UR18, UR6, URZ ;  /* 0x00000006120672a4 */ /* 0x000fe4000f8e023f */
[----:B------:R-:W-:Y:S01]  /*7fb0*/  UIMAD UR7, UR7, UR17, URZ ;  /* 0x00000011070772a4 */ /* 0x000fe2000f8e023f */
[----:B------:R-:W-:-:S11]  /*7fc0*/  ULDC.64 UR20, c[0x0][0x768] ;  /* 0x0001da0000147ab9 */ /* 0x000fd60000000a00 */
.L_x_1429:
[----:B------:R-:W-:Y:S01]  /*7fd0*/  UIADD3 UR12, UP0, UR7, UR9, URZ ;  /* 0x00000009070c7290 */ /* 0x000fe2000ff1e03f */
[----:B------:R-:W-:-:S03]  /*7fe0*/  NOP ;  /* 0x0000000000007918 */ /* 0x000fc60000000000 */
[----:B------:R-:W-:Y:S01]  /*7ff0*/  ULEA.HI.X.SX32 UR13, UR7, UR10, 0x1, UP0 ;  /* 0x0000000a070d7291 */ /* 0x000fe200080f0e3f */
[----:B------:R-:W-:Y:S01]  /*8000*/  BSSY B1, `(.L_x_1425) ;  /* 0x0000015000017945 */ /* 0x000fe20003800000 */
[----:B------:R-:W-:-:S04]  /*8010*/  ULEA UR15, UP0, UR12, UR20, 0x2 ;  /* 0x000000140c0f7291 */ /* 0x000fc8000f80103f */
[----:B------:R-:W-:Y:S01]  /*8020*/  ULEA.HI.X UR13, UR12, UR21, UR13, 0x2, UP0 ;  /* 0x000000150c0d7291 */ /* 0x000fe200080f140d */
[----:B---34-:R-:W-:Y:S11]  /*8030*/  @P1 BRA `(.L_x_1426) ;  /* 0x0000000000441947 */ /* 0x018ff60003800000 */
[----:B------:R-:W-:Y:S01]  /*8040*/  @!PT LDS RZ, [RZ] ;  /* 0x00000000fffff984 */ /* 0x000fe20000000800 */
[----:B------:R-:W-:Y:S01]  /*8050*/  @!PT LDS RZ, [RZ] ;  /* 0x00000000fffff984 */ /* 0x000fe20000000800 */
[----:B------:R-:W-:Y:S01]  /*8060*/  @!PT LDS RZ, [RZ] ;  /* 0x00000000fffff984 */ /* 0x000fe20000000800 */
[----:B------:R-:W-:Y:S01]  /*8070*/  @!PT LDS RZ, [RZ] ;  /* 0x00000000fffff984 */ /* 0x000fe20000000800 */
[----:B------:R3:W-:Y:S06]  /*8080*/  MEMBAR.ALL.CTA ;  /* 0x0000000000007992 */ /* 0x0007ec0000008000 */
[----:B---3--:R-:W-:Y:S06]  /*8090*/  MEMBAR.ALL.GPU ;  /* 0x0000000000007992 */ /* 0x008fec000000a000 */
[----:B------:R-:W-:-:S00]  /*80a0*/  ERRBAR ;  /* 0x00000000000079ab */ /* 0x000fc00000000000 */
[----:B------:R-:W-:Y:S06]  /*80b0*/  CGAERRBAR ;  /* 0x00000000000075ab */ /* 0x000fec0000000000 */
[----:B012345:R-:W-:Y:S01]  /*80c0*/  CCTL.IVALL ;  /* 0x00000000ff00798f */ /* 0x03ffe20002000000 */
[----:B------:R-:W3:Y:S01]  /*80d0*/  S2R R0, SR_LANEID ;  /* 0x0000000000007919 */ /* 0x000ee20000000000 */
[----:B------:R-:W-:Y:S01]  /*80e0*/  VOTEU.ANY UR12, UPT, PT ;  /* 0x00000000000c7886 */ /* 0x000fe200038e0100 */
[----:B-12---:R-:W-:Y:S01]  /*80f0*/  IMAD.U32 R2, RZ, RZ, UR15 ;  /* 0x0000000fff027e24 */ /* 0x006fe2000f8e00ff */
[----:B------:R-:W-:-:S02]  /*8100*/  UFLO.U32 UR14, UR12 ;  /* 0x0000000c000e72bd */ /* 0x000fc400080e0000 */
[----:B------:R-:W1:Y:S01]  /*8110*/  POPC R5, UR12 ;  /* 0x0000000c00057d09 */ /* 0x000e620008000000 */
[----:B------:R-:W-:-:S03]  /*8120*/  IMAD.U32 R3, RZ, RZ, UR13 ;  /* 0x0000000dff037e24 */ /* 0x000fc6000f8e00ff */
[----:B---3--:R-:W-:-:S13]  /*8130*/  ISETP.EQ.U32.AND P0, PT, R0, UR14, PT ;  /* 0x0000000e00007c0c */ /* 0x008fda000bf02070 */
[----:B-1----:R3:W-:Y:S02]  /*8140*/  @P0 REDG.E.ADD.S32.STRONG.GPU desc[UR46][R2.64], R5 ;  /* 0x000000050200098e */ /* 0x0027e4000c10e3ae */
.L_x_1426:
[----:B------:R-:W-:Y:S05]  /*8150*/  BSYNC B1 ;  /* 0x0000000000017941 */ /* 0x000fea0003800000 */
.L_x_1425:
[----:B------:R-:W-:Y:S01]  /*8160*/  UIADD3 UR12, UP0, UR6, UR9, URZ ;  /* 0x00000009060c7290 */ /* 0x000fe2000ff1e03f */
[----:B------:R-:W-:-:S03]  /*8170*/  NOP ;  /* 0x0000000000007918 */ /* 0x000fc60000000000 */
[----:B------:R-:W-:Y:S01]  /*8180*/  ULEA.HI.X.SX32 UR13, UR6, UR10, 0x1, UP0 ;  /* 0x0000000a060d7291 */ /* 0x000fe200080f0e3f */
[----:B------:R-:W-:Y:S01]  /*8190*/  BSSY B1, `(.L_x_1427) ;  /* 0x0000015000017945 */ /* 0x000fe20003800000 */
[----:B------:R-:W-:-:S04]  /*81a0*/  ULEA UR15, UP0, UR12, UR20, 0x2 ;  /* 0x000000140c0f7291 */ /* 0x000fc8000f80103f */
[----:B------:R-:W-:Y:S01]  /*81b0*/  ULEA.HI.X UR13, UR12, UR21, UR13, 0x2, UP0 ;  /* 0x000000150c0d7291 */ /* 0x000fe200080f140d */
[----:B------:R-:W-:Y:S11]  /*81c0*/  @P1 BRA `(.L_x_1428) ;  /* 0x0000000000441947 */ /* 0x000ff60003800000 */
[----:B------:R-:W-:Y:S01]  /*81d0*/  @!PT LDS RZ, [RZ] ;  /* 0x00000000fffff984 */ /* 0x000fe20000000800 */
[----:B------:R-:W-:Y:S01]  /*81e0*/  @!PT LDS RZ, [RZ] ;  /* 0x00000000fffff984 */ /* 0x000fe20000000800 */
[----:B------:R-:W-:Y:S01]  /*81f0*/  @!PT LDS RZ, [RZ] ;  /* 0x00000000fffff984 */ /* 0x000fe20000000800 */
[----:B------:R-:W-:Y:S01]  /*8200*/  @!PT LDS RZ, [RZ] ;  /* 0x00000000fffff984 */ /* 0x000fe20000000800 */
[----:B------:R4:W-:Y:S06]  /*8210*/  MEMBAR.ALL.CTA ;  /* 0x0000000000007992 */ /* 0x0009ec0000008000 */
[----:B----4-:R-:W-:Y:S06]  /*8220*/  MEMBAR.ALL.GPU ;  /* 0x0000000000007992 */ /* 0x010fec000000a000 */
[----:B------:R-:W-:-:S00]  /*8230*/  ERRBAR ;  /* 0x00000000000079ab */ /* 0x000fc00000000000 */
[----:B------:R-:W-:Y:S06]  /*8240*/  CGAERRBAR ;  /* 0x00000000000075ab */ /* 0x000fec0000000000 */
[----:B012345:R-:W-:Y:S01]  /*8250*/  CCTL.IVALL ;  /* 0x00000000ff00798f */ /* 0x03ffe20002000000 */
[----:B------:R-:W4:Y:S01]  /*8260*/  S2R R0, SR_LANEID ;  /* 0x0000000000007919 */ /* 0x000f220000000000 */
[----:B------:R-:W-:Y:S01]  /*8270*/  VOTEU.ANY UR12, UPT, PT ;  /* 0x00000000000c7886 */ /* 0x000fe200038e0100 */
[----:B-123--:R-:W-:Y:S01]  /*8280*/  IMAD.U32 R2, RZ, RZ, UR15 ;  /* 0x0000000fff027e24 */ /* 0x00efe2000f8e00ff */
[----:B------:R-:W-:-:S02]  /*8290*/  UFLO.U32 UR14, UR12 ;  /* 0x0000000c000e72bd */ /* 0x000fc400080e0000 */
[----:B------:R-:W1:Y:S01]  /*82a0*/  POPC R5, UR12 ;  /* 0x0000000c00057d09 */ /* 0x000e620008000000 */
[----:B------:R-:W-:-:S03]  /*82b0*/  IMAD.U32 R3, RZ, RZ, UR13 ;  /* 0x0000000dff037e24 */ /* 0x000fc6000f8e00ff */
[----:B----4-:R-:W-:-:S13]  /*82c0*/  ISETP.EQ.U32.AND P0, PT, R0, UR14, PT ;  /* 0x0000000e00007c0c */ /* 0x010fda000bf02070 */
[----:B-1----:R4:W-:Y:S02]  /*82d0*/  @P0 REDG.E.ADD.S32.STRONG.GPU desc[UR46][R2.64], R5 ;  /* 0x000000050200098e */ /* 0x0029e4000c10e3ae */
.L_x_1428:
[----:B------:R-:W-:Y:S05]  /*82e0*/  BSYNC B1 ;  /* 0x0000000000017941 */ /* 0x000fea0003800000 */
.L_x_1427:
[----:B------:R-:W-:Y:S02]  /*82f0*/  UIADD3 UR11, UR11, 0x2, URZ ;  /* 0x000000020b0b7890 */ /* 0x000fe4000fffe03f */
[----:B------:R-:W-:Y:S02]  /*8300*/  ULEA UR6, UR18, UR6, 0x1 ;  /* 0x0000000612067291 */ /* 0x000fe4000f8e083f */
[----:B------:R-:W-:Y:S02]  /*8310*/  ULEA UR7, UR18, UR7, 0x1 ;  /* 0x0000000712077291 */ /* 0x000fe4000f8e083f */
[----:B------:R-:W-:-:S13]  /*8320*/  ISETP.NE.AND P0, PT, RZ, UR11, PT ;  /* 0x0000000bff007c0c */ /* 0x000fda000bf05270 */
[----:B------:R-:W-:Y:S05]  /*8330*/  @!P0 BRA `(.L_x_1366) ;  /* 0x00000024005c8947 */ /* 0x000fea0003800000 */
[----:B------:R-:W-:Y:S05]  /*8340*/  BRA `(.L_x_1429) ;  /* 0xfffffffc00207947 */ /* 0x000fea000383ffff */
.L_x_1365:
        /* <DEDUP_REMOVED lines=34> */
.L_x_1431:
        /* <DEDUP_REMOVED lines=50> */
.L_x_1469:
        /* <DEDUP_REMOVED lines=9> */
.L_x_1434:
        /* <DEDUP_REMOVED lines=115> */
.L_x_1445:
[----:B-1----:R-:W-:-:S05]  /*9050*/  IMAD.MOV.U32 R6, RZ, RZ, 0x1 ;  /* 0x00000001ff067424 */ /* 0x002fca00078e00ff */
[----:B------:R-:W-:-:S04]  /*9060*/  SHF.L.U32 R6, R6, 0x1f, RZ ;  /* 0x0000001f06067819 */ /* 0x000fc800000006ff */
[----:B------:R-:W1:Y:S02]  /*9070*/  SYNCS.PHASECHK.TRANS64.TRYWAIT P1, [R0+URZ+0x36438], R6 ;  /* 0x03643806000075a7 */ /* 0x000e64000802017f */
[----:B-123--:R-:W-:Y:S05]  /*9080*/  @!P1 BRA `(.L_x_1437) ;  /* 0x0000001800d89947 */ /* 0x00efea0003800000 */
.L_x_1470:
[----:B------:R-:W-:Y:S05]  /*9090*/  @P0 BRA `(.L_x_1438) ;  /* 0x0000000000140947 */ /* 0x000fea0003800000 */
[----:B------:R-:W-:Y:S01]  /*90a0*/  ISETP.NE.AND P1, PT, R20, RZ, PT ;  /* 0x000000ff1400720c */ /* 0x000fe20003f25270 */
[----:B------:R-:W-:-:S04]  /*90b0*/  IMAD.MOV.U32 R3, RZ, RZ, 0x6100 ;  /* 0x00006100ff037424 */ /* 0x000fc800078e00ff */
[----:B------:R2:W-:Y:S08]  /*90c0*/  SYNCS.ARRIVE.TRANS64 RZ, [R0+URZ+0x36430], R3 ;  /* 0x0364300300ff79a7 */ /* 0x0005f0000800003f */
[----:B------:R-:W-:Y:S05]  /*90d0*/  @!P1 BRA `(.L_x_1438) ;  /* 0x0000000000049947 */ /* 0x000fea0003800000 */
[----:B------:R-:W-:Y:S01]  /*90e0*/  BPT.TRAP 0x1 ;  /* 0x000000040000795c */ /* 0x000fe20000300000 */
.L_x_1438:
        /* <DEDUP_REMOVED lines=48> */
.L_x_1471:
[----:B------:R-:W-:Y:S05]  /*93f0*/  @P0 BRA `(.L_x_1440) ;  /* 0x0000000000140947 */ /* 0x000fea0003800000 */
[----:B------:R-:W-:Y:S01]  /*9400*/  ISETP.NE.AND P1, PT, R20, RZ, PT ;  /* 0x000000ff1400720c */ /* 0x000fe20003f25270 */
[----:B--2---:R-:W-:-:S04]  /*9410*/  IMAD.MOV.U32 R3, RZ, RZ, 0x6100 ;  /* 0x00006100ff037424 */ /* 0x004fc800078e00ff */
[----:B------:R3:W-:Y:S08]  /*9420*/  SYNCS.ARRIVE.TRANS64 RZ, [R0+URZ+0x36418], R3 ;  /* 0x0364180300ff79a7 */ /* 0x0007f0000800003f */
[----:B------:R-:W-:Y:S05]  /*9430*/  @!P1 BRA `(.L_x_1440) ;  /* 0x0000000000049947 */ /* 0x000fea0003800000 */
[----:B------:R-:W-:Y:S01]  /*9440*/  BPT.TRAP 0x1 ;  /* 0x000000040000795c */ /* 0x000fe20000300000 */
.L_x_1440:
        /* <DEDUP_REMOVED lines=44> */
.L_x_1472:
[----:B------:R-:W-:Y:S05]  /*9710*/  @P0 BRA `(.L_x_1442) ;  /* 0x0000000000140947 */ /* 0x000fea0003800000 */
[----:B------:R-:W-:Y:S01]  /*9720*/  ISETP.NE.AND P1, PT, R20, RZ, PT ;  /* 0x000000ff1400720c */ /* 0x000fe20003f25270 */
[----:B--2---:R-:W-:-:S04]  /*9730*/  IMAD.MOV.U32 R29, RZ, RZ, 0x6100 ;  /* 0x00006100ff1d7424 */ /* 0x004fc800078e00ff */
[----:B------:R3:W-:Y:S08]  /*9740*/  SYNCS.ARRIVE.TRANS64 RZ, [R0+URZ+0x36430], R29 ;  /* 0x0364301d00ff79a7 */ /* 0x0007f0000800003f */
[----:B------:R-:W-:Y:S05]  /*9750*/  @!P1 BRA `(.L_x_1442) ;  /* 0x0000000000049947 */ /* 0x000fea0003800000 */
[----:B------:R-:W-:Y:S01]  /*9760*/  BPT.TRAP 0x1 ;  /* 0x000000040000795c */ /* 0x000fe20000300000 */
.L_x_1442:
        /* <DEDUP_REMOVED lines=37> */
.L_x_1474:
[----:B------:R-:W-:Y:S05]  /*99c0*/  @P0 BRA `(.L_x_1444) ;  /* 0x0000000000140947 */ /* 0x000fea0003800000 */
[----:B------:R-:W-:Y:S01]  /*99d0*/  ISETP.NE.AND P1, PT, R20, RZ, PT ;  /* 0x000000ff1400720c */ /* 0x000fe20003f25270 */
[----:B----4-:R-:W-:-:S04]  /*99e0*/  IMAD.MOV.U32 R5, RZ, RZ, 0x6100 ;  /* 0x00006100ff057424 */ /* 0x010fc800078e00ff */
[----:B------:R4:W-:Y:S08]  /*99f0*/  SYNCS.ARRIVE.TRANS64 RZ, [R0+URZ+0x36410], R5 ;  /* 0x0364100500ff79a7 */ /* 0x0009f0000800003f */
[----:B------:R-:W-:Y:S05]  /*9a00*/  @!P1 BRA `(.L_x_1444) ;  /* 0x0000000000049947 */ /* 0x000fea0003800000 */
[----:B------:R-:W-:Y:S01]  /*9a10*/  BPT.TRAP 0x1 ;  /* 0x000000040000795c */ /* 0x000fe20000300000 */
.L_x_1444:
        /* <DEDUP_REMOVED lines=44> */
.L_x_1436:
[----:B------:R-:W-:Y:S01]  /*9ce0*/  ISETP.NE.AND P1, PT, R19, RZ, PT ;  /* 0x000000ff1300720c */ /* 0x000fe20003f25270 */
[----:B------:R-:W-:Y:S02]  /*9cf0*/  IMAD.MOV.U32 R5, RZ, RZ, 0x1 ;  /* 0x00000001ff057424 */ /* 0x000fe400078e00ff */
[----:B------:R-:W-:-:S10]  /*9d00*/  IMAD.MOV.U32 R4, RZ, RZ, R15 ;  /* 0x000000ffff047224 */ /* 0x000fd400078e000f */
[----:B------:R-:W-:Y:S05]  /*9d10*/  @!P1 BRA `(.L_x_1435) ;  /* 0x0000000400889947 */ /* 0x000fea0003800000 */
[----:B------:R-:W4:Y:S02]  /*9d20*/  SYNCS.PHASECHK.TRANS64.TRYWAIT P1, [R0+URZ+0x36438], R6 ;  /* 0x03643806000075a7 */ /* 0x000f24000802017f */
[----:B----4-:R-:W-:Y:S05]  /*9d30*/  @!P1 BRA `(.L_x_1446) ;  /* 0x0000001000009947 */ /* 0x010fea0003800000 */
.L_x_1475:
[----:B------:R-:W-:Y:S05]  /*9d40*/  @P0 BRA `(.L_x_1447) ;  /* 0x0000000000140947 */ /* 0x000fea0003800000 */
[----:B------:R-:W-:Y:S01]  /*9d50*/  ISETP.NE.AND P1, PT, R20, RZ, PT ;  /* 0x000000ff1400720c */ /* 0x000fe20003f25270 */
[----:B------:R-:W-:-:S04]  /*9d60*/  IMAD.MOV.U32 R5, RZ, RZ, 0x6100 ;  /* 0x00006100ff057424 */ /* 0x000fc800078e00ff */
[----:B------:R1:W-:Y:S08]  /*9d70*/  SYNCS.ARRIVE.TRANS64 RZ, [R0+URZ+0x36430], R5 ;  /* 0x0364300500ff79a7 */ /* 0x0003f0000800003f */
[----:B------:R-:W-:Y:S05]  /*9d80*/  @!P1 BRA `(.L_x_1447) ;  /* 0x0000000000049947 */ /* 0x000fea0003800000 */
[----:B------:R-:W-:Y:S01]  /*9d90*/  BPT.TRAP 0x1 ;  /* 0x000000040000795c */ /* 0x000fe20000300000 */
.L_x_1447:
        /* <DEDUP_REMOVED lines=41> */
.L_x_1476:
[----:B-1----:R-:W-:Y:S01]  /*a030*/  IMAD.MOV.U32 R5, RZ, RZ, RZ ;  /* 0x000000ffff057224 */ /* 0x002fe200078e00ff */
[----:B------:R-:W-:Y:S06]  /*a040*/  @P0 BRA `(.L_x_1449) ;  /* 0x0000000000140947 */ /* 0x000fec0003800000 */
[----:B------:R-:W-:Y:S01]  /*a050*/  ISETP.NE.AND P1, PT, R20, RZ, PT ;  /* 0x000000ff1400720c */ /* 0x000fe20003f25270 */
[----:B------:R-:W-:-:S04]  /*a060*/  IMAD.MOV.U32 R17, RZ, RZ, 0x6100 ;  /* 0x00006100ff117424 */ /* 0x000fc800078e00ff */
[----:B------:R1:W-:Y:S08]  /*a070*/  SYNCS.ARRIVE.TRANS64 RZ, [R0+URZ+0x36418], R17 ;  /* 0x0364181100ff79a7 */ /* 0x0003f0000800003f */
[----:B------:R-:W-:Y:S05]  /*a080*/  @!P1 BRA `(.L_x_1449) ;  /* 0x0000000000049947 */ /* 0x000fea0003800000 */
[----:B------:R-:W-:Y:S01]  /*a090*/  BPT.TRAP 0x1 ;  /* 0x000000040000795c */ /* 0x000fe20000300000 */
.L_x_1449:
        /* <DEDUP_REMOVED lines=42> */
.L_x_1435:
[----:B------:R-:W-:-:S04]  /*a340*/  SHF.L.U32 R3, R5, 0x1f, RZ ;  /* 0x0000001f05037819 */ /* 0x000fc800000006ff */
[----:B------:R-:W4:Y:S02]  /*a350*/  SYNCS.PHASECHK.TRANS64.TRYWAIT P1, [R0+URZ+0x36438], R3 ;  /* 0x03643803000075a7 */ /* 0x000f24000802017f */
[----:B----4-:R-:W-:Y:S05]  /*a360*/  @!P1 BRA `(.L_x_1450) ;  /* 0x00000008009c9947 */ /* 0x010fea0003800000 */
.L_x_1477:
[----:B------:R-:W-:Y:S05]  /*a370*/  @P0 BRA `(.L_x_1451) ;  /* 0x0000000000180947 */ /* 0x000fea0003800000 */
[----:B------:R-:W5:Y:S01]  /*a380*/  S2R R2, SR_TID.X ;  /* 0x0000000000027919 */ /* 0x000f620000002100 */
[----:B----4-:R-:W-:-:S04]  /*a390*/  IMAD.MOV.U32 R3, RZ, RZ, 0x6100 ;  /* 0x00006100ff037424 */ /* 0x010fc800078e00ff */
[----:B------:R4:W-:Y:S01]  /*a3a0*/  SYNCS.ARRIVE.TRANS64 RZ, [R0+URZ+0x36430], R3 ;  /* 0x0364300300ff79a7 */ /* 0x0009e2000800003f */
[----:B-----5:R-:W-:-:S13]  /*a3b0*/  LOP3.LUT P0, RZ, R2, 0x1f, RZ, 0xc0, !PT ;  /* 0x0000001f02ff7812 */ /* 0x020fda000780c0ff */
[----:B----4-:R-:W-:Y:S05]  /*a3c0*/  @!P0 BRA `(.L_x_1451) ;  /* 0x0000000000048947 */ /* 0x010fea0003800000 */
[----:B------:R-:W-:Y:S01]  /*a3d0*/  BPT.TRAP 0x1 ;  /* 0x000000040000795c */ /* 0x000fe20000300000 */
.L_x_1451:
        /* <DEDUP_REMOVED lines=43> */
.L_x_1432:
[----:B------:R-:W-:Y:S05]  /*a690*/  BSYNC B1 ;  /* 0x0000000000017941 */ /* 0x000fea0003800000 */
.L_x_1430:
[----:B------:R-:W-:-:S03]  /*a6a0*/  UMOV UR7, 0xffffffff ;  /* 0xffffffff00077882 */ /* 0x000fc60000000000 */
[----:B------:R-:W-:Y:S05]  /*a6b0*/  BRA.DIV UR7, `(.L_x_1452) ;  /* 0x0000000607dc7947 */ /* 0x000fea000b800000 */
[----:B------:R-:W-:-:S13]  /*a6c0*/  ELECT P6, URZ, PT ;  /* 0x00000000003f782f */ /* 0x000fda00038c0000 */
.L_x_1480:
[----:B------:R-:W-:Y:S05]  /*a6d0*/  @!P6 BRA `(.L_x_1366) ;  /* 0x000000000074e947 */ /* 0x000fea0003800000 */
[----:B------:R-:W-:-:S06]  /*a6e0*/  ULOP3.LUT UR7, UR38, 0x2, URZ, 0xfc, !UPT ;  /* 0x0000000226077892 */ /* 0x000fcc000f8efc3f */
[----:B------:R-:W-:-:S05]  /*a6f0*/  IMAD.U32 R0, RZ, RZ, UR7 ;  /* 0x00000007ff007e24 */ /* 0x000fca000f8e00ff */
[----:B------:R-:W-:-:S13]  /*a700*/  ISETP.NE.AND P2, PT, R0, 0x3, PT ;  /* 0x000000030000780c */ /* 0x000fda0003f45270 */
[----:B------:R-:W-:Y:S05]  /*a710*/  @!P2 BRA `(.L_x_1453) ;  /* 0x000000000004a947 */ /* 0x000fea0003800000 */
[----:B------:R-:W-:Y:S01]  /*a720*/  BPT.TRAP 0x1 ;  /* 0x000000040000795c */ /* 0x000fe20000300000 */
.L_x_1453:
        /* <DEDUP_REMOVED lines=15> */
.L_x_1481:
[----:B------:R-:W2:Y:S02]  /*a820*/  SYNCS.PHASECHK.TRANS64.TRYWAIT P0, [R3+URZ], R0 ;  /* 0x00000000030075a7 */ /* 0x000ea4000800017f */
[----:B--2---:R-:W-:Y:S05]  /*a830*/  @!P0 BRA `(.L_x_1455) ;  /* 0x0000000400b08947 */ /* 0x004fea0003800000 */
.L_x_1482:
[----:B------:R-:W-:Y:S05]  /*a840*/  @!P2 BRA `(.L_x_1456) ;  /* 0x000000000004a947 */ /* 0x000fea0003800000 */
[----:B------:R-:W-:Y:S01]  /*a850*/  BPT.TRAP 0x1 ;  /* 0x000000040000795c */ /* 0x000fe20000300000 */
.L_x_1456:
[----:B------:R-:W-:-:S07]  /*a860*/  SHF.L.U32 R5, R5, 0x1f, RZ ;  /* 0x0000001f05057819 */ /* 0x000fce00000006ff */
.L_x_1457:
[----:B---3--:R3:W4:Y:S02]  /*a870*/  SYNCS.PHASECHK.TRANS64.TRYWAIT P0, [R4+URZ+0x36438], R5 ;  /* 0x03643805040075a7 */ /* 0x008724000800017f */
[----:B----4-:R-:W-:Y:S05]  /*a880*/  @!P0 NANOSLEEP.SYNCS 0x989680 ;  /* 0x009896800000895d */ /* 0x010fea0003900000 */
[----:B------:R-:W4:Y:S02]  /*a890*/  @!P0 SYNCS.PHASECHK.TRANS64 P0, [R4+URZ+0x36438], R5 ;  /* 0x03643805040085a7 */ /* 0x000f24000800007f */
[----:B----4-:R-:W-:Y:S05]  /*a8a0*/  @!P0 BRA `(.L_x_1457) ;  /* 0xfffffffc00f08947 */ /* 0x010fea000383ffff */
.L_x_1366:
[----:B------:R-:W-:Y:S05]  /*a8b0*/  BSYNC B0 ;  /* 0x0000000000007941 */ /* 0x000fea0003800000 */
.L_x_1364:
[----:B------:R-:W-:Y:S05]  /*a8c0*/  EXIT ;  /* 0x000000000000794d */ /* 0x000fea0003800000 */
.L_x_1311:
[----:B------:R-:W-:Y:S02]  /*a8d0*/  IMAD.MOV.U32 R12, RZ, RZ, RZ ;  /* 0x000000ffff0c7224 */ /* 0x000fe400078e00ff */
[----:B------:R-:W-:Y:S02]  /*a8e0*/  IMAD.MOV.U32 R11, RZ, RZ, 0x1f ;  /* 0x0000001fff0b7424 */ /* 0x000fe400078e00ff */
[----:B------:R-:W-:-:S07]  /*a8f0*/  IMAD.MOV.U32 R15, RZ, RZ, -0x1 ;  /* 0xffffffffff0f7424 */ /* 0x000fce00078e00ff */
[----:B------:R-:W-:Y:S05]  /*a900*/  WARPSYNC.COLLECTIVE R15, `(.L_x_1458) ;  /* 0x000000000f087348 */ /* 0x000fea0003c00000 */
[----:B------:R1:W2:Y:S02]  /*a910*/  SHFL.IDX P6, R14, R13, R12, R11 ;  /* 0x0000000c0d0e7389 */ /* 0x0002a400000c000b */
[----:B-12---:R-:W-:Y:S01]  /*a920*/  ENDCOLLECTIVE ;  /* 0x000000000000791b */ /* 0x006fe20003800000 */
.L_x_1458:
[----:B------:R-:W-:Y:S05]  /*a930*/  BRA `(.L_x_1459) ;  /* 0xffffff6400f47947 */ /* 0x000fea000383ffff */
.L_x_1313:
[----:B--2---:R-:W-:-:S04]  /*a940*/  IMAD.U32 R3, RZ, RZ, UR37 ;  /* 0x00000025ff037e24 */ /* 0x004fc8000f8e00ff */
[----:B------:R2:W3:Y:S03]  /*a950*/  SYNCS.PHASECHK.TRANS64.TRYWAIT P0, [R3+URZ+0x36400], R10 ;  /* 0x0364000a030075a7 */ /* 0x0004e6000800017f */
[----:B---3--:R-:W-:Y:S05]  /*a960*/  @!P0 NANOSLEEP.SYNCS 0x989680 ;  /* 0x009896800000895d */ /* 0x008fea0003900000 */
[----:B------:R-:W3:Y:S02]  /*a970*/  @!P0 SYNCS.PHASECHK.TRANS64 P0, [R3+URZ+0x36400], R10 ;  /* 0x0364000a030085a7 */ /* 0x000ee4000800007f */
[----:B---3--:R-:W-:Y:S05]  /*a980*/  @!P0 BRA `(.L_x_1313) ;  /* 0xfffffffc00ec8947 */ /* 0x008fea000383ffff */
[----:B------:R-:W-:Y:S05]  /*a990*/  BRA `(.L_x_1312) ;  /* 0xffffff6800287947 */ /* 0x000fea000383ffff */
.L_x_1317:
[----:B--2---:R2:W3:Y:S02]  /*a9a0*/  SYNCS.PHASECHK.TRANS64.TRYWAIT P1, [R3+URZ+0x36410], R10 ;  /* 0x0364100a030075a7 */ /* 0x0044e4000802017f */
[----:B---3--:R-:W-:Y:S05]  /*a9b0*/  @!P1 NANOSLEEP.SYNCS 0x989680 ;  /* 0x009896800000995d */ /* 0x008fea0003900000 */
[----:B------:R-:W3:Y:S02]  /*a9c0*/  @!P1 SYNCS.PHASECHK.TRANS64 P1, [R3+URZ+0x36410], R10 ;  /* 0x0364100a030095a7 */ /* 0x000ee4000802007f */
[----:B---3--:R-:W-:Y:S05]  /*a9d0*/  @!P1 BRA `(.L_x_1317) ;  /* 0xfffffffc00f09947 */ /* 0x008fea000383ffff */
[----:B------:R-:W-:Y:S05]  /*a9e0*/  BRA `(.L_x_1316) ;  /* 0xffffff7000047947 */ /* 0x000fea000383ffff */
.L_x_1321:
[----:B----4-:R-:W-:-:S04]  /*a9f0*/  IMAD.U32 R11, RZ, RZ, UR37 ;  /* 0x00000025ff0b7e24 */ /* 0x010fc8000f8e00ff */
[----:B------:R4:W1:Y:S03]  /*aa00*/  SYNCS.PHASECHK.TRANS64.TRYWAIT P1, [R11+URZ+0x36430], R10 ;  /* 0x0364300a0b0075a7 */ /* 0x000866000802017f */
[----:B-1----:R-:W-:Y:S05]  /*aa10*/  @!P1 NANOSLEEP.SYNCS 0x989680 ;  /* 0x009896800000995d */ /* 0x002fea0003900000 */
[----:B------:R-:W1:Y:S02]  /*aa20*/  @!P1 SYNCS.PHASECHK.TRANS64 P1, [R11+URZ+0x36430], R10 ;  /* 0x0364300a0b0095a7 */ /* 0x000e64000802007f */
[----:B-1----:R-:W-:Y:S05]  /*aa30*/  @!P1 BRA `(.L_x_1321) ;  /* 0xfffffffc00ec9947 */ /* 0x002fea000383ffff */
[----:B------:R-:W-:Y:S05]  /*aa40*/  BRA `(.L_x_1320) ;  /* 0xffffff7400a07947 */ /* 0x000fea000383ffff */
.L_x_1374:
[----:B------:R-:W-:Y:S01]  /*aa50*/  BSSY B1, `(.L_x_1460) ;  /* 0x0000005000017945 */ /* 0x000fe20003800000 */
[----:B------:R-:W-:-:S07]  /*aa60*/  IMAD.MOV.U32 R15, RZ, RZ, -0x1 ;  /* 0xffffffffff0f7424 */ /* 0x000fce00078e00ff */
[----:B------:R-:W-:Y:S05]  /*aa70*/  WARPSYNC.COLLECTIVE R15, `(.L_x_1461) ;  /* 0x000000000f087348 */ /* 0x000fea0003c00000 */
[----:B------:R-:W-:Y:S01]  /*aa80*/  NOP ;  /* 0x0000000000007918 */ /* 0x000fe20000000000 */
[----:B------:R-:W-:Y:S01]  /*aa90*/  ENDCOLLECTIVE ;  /* 0x000000000000791b */ /* 0x000fe20003800000 */
.L_x_1461:
[----:B------:R-:W-:Y:S05]  /*aaa0*/  BSYNC B1 ;  /* 0x0000000000017941 */ /* 0x000fea0003800000 */
.L_x_1460:
[----:B------:R-:W-:Y:S05]  /*aab0*/  BRA `(.L_x_1462) ;  /* 0xffffffbc00907947 */ /* 0x000fea000383ffff */
.L_x_1391:
[----:B------:R-:W-:Y:S01]  /*aac0*/  BSSY B1, `(.L_x_1463) ;  /* 0x0000005000017945 */ /* 0x000fe20003800000 */
[----:B------:R-:W-:-:S07]  /*aad0*/  IMAD.MOV.U32 R15, RZ, RZ, -0x1 ;  /* 0xffffffffff0f7424 */ /* 0x000fce00078e00ff */
[----:B------:R-:W-:Y:S05]  /*aae0*/  WARPSYNC.COLLECTIVE R15, `(.L_x_1464) ;  /* 0x000000000f087348 */ /* 0x000fea0003c00000 */
[----:B------:R-:W-:Y:S01]  /*aaf0*/  NOP ;  /* 0x0000000000007918 */ /* 0x000fe20000000000 */
[----:B------:R-:W-:Y:S01]  /*ab00*/  ENDCOLLECTIVE ;  /* 0x000000000000791b */ /* 0x000fe20003800000 */
.L_x_1464:
[----:B------:R-:W-:Y:S05]  /*ab10*/  BSYNC B1 ;  /* 0x0000000000017941 */ /* 0x000fea0003800000 */
.L_x_1463:
[----:B------:R-:W-:Y:S05]  /*ab20*/  BRA `(.L_x_1465) ;  /* 0xffffffc400787947 */ /* 0x000fea000383ffff */
.L_x_1407:
[----:B------:R-:W-:Y:S01]  /*ab30*/  BSSY B1, `(.L_x_1466) ;  /* 0x0000005000017945 */ /* 0x000fe20003800000 */
[----:B------:R-:W-:-:S07]  /*ab40*/  IMAD.MOV.U32 R15, RZ, RZ, -0x1 ;  /* 0xffffffffff0f7424 */ /* 0x000fce00078e00ff */
[----:B------:R-:W-:Y:S05]  /*ab50*/  WARPSYNC.COLLECTIVE R15, `(.L_x_1467) ;  /* 0x000000000f087348 */ /* 0x000fea0003c00000 */
[----:B------:R-:W-:Y:S01]  /*ab60*/  NOP ;  /* 0x0000000000007918 */ /* 0x000fe20000000000 */
[----:B------:R-:W-:Y:S01]  /*ab70*/  ENDCOLLECTIVE ;  /* 0x000000000000791b */ /* 0x000fe20003800000 */
.L_x_1467:
[----:B------:R-:W-:Y:S05]  /*ab80*/  BSYNC B1 ;  /* 0x0000000000017941 */ /* 0x000fea0003800000 */
.L_x_1466:
[----:B------:R-:W-:Y:S05]  /*ab90*/  BRA `(.L_x_1468) ;  /* 0xffffffc800e87947 */ /* 0x000fea000383ffff */
.L_x_1433:
[----:B-1----:R1:W2:Y:S02]  /*aba0*/  SYNCS.PHASECHK.TRANS64.TRYWAIT P1, [R0+URZ+0x36420], R6 ;  /* 0x03642006000075a7 */ /* 0x0022a4000802017f */
[----:B--2---:R-:W-:Y:S05]  /*abb0*/  @!P1 NANOSLEEP.SYNCS 0x989680 ;  /* 0x009896800000995d */ /* 0x004fea0003900000 */
[----:B------:R-:W2:Y:S02]  /*abc0*/  @!P1 SYNCS.PHASECHK.TRANS64 P1, [R0+URZ+0x36420], R6 ;  /* 0x03642006000095a7 */ /* 0x000ea4000802007f */
[----:B--2---:R-:W-:Y:S05]  /*abd0*/  @!P1 BRA `(.L_x_1433) ;  /* 0xfffffffc00f09947 */ /* 0x004fea000383ffff */
[----:B------:R-:W-:Y:S05]  /*abe0*/  BRA `(.L_x_1469) ;  /* 0xffffffdc00287947 */ /* 0x000fea000383ffff */
.L_x_1437:
[----:B-1----:R1:W2:Y:S02]  /*abf0*/  SYNCS.PHASECHK.TRANS64.TRYWAIT P1, [R0+URZ+0x36438], R6 ;  /* 0x03643806000075a7 */ /* 0x0022a4000802017f */
[----:B--2---:R-:W-:Y:S05]  /*ac00*/  @!P1 NANOSLEEP.SYNCS 0x989680 ;  /* 0x009896800000995d */ /* 0x004fea0003900000 */
[----:B------:R-:W2:Y:S02]  /*ac10*/  @!P1 SYNCS.PHASECHK.TRANS64 P1, [R0+URZ+0x36438], R6 ;  /* 0x03643806000095a7 */ /* 0x000ea4000802007f */
[----:B--2---:R-:W-:Y:S05]  /*ac20*/  @!P1 BRA `(.L_x_1437) ;  /* 0xfffffffc00f09947 */ /* 0x004fea000383ffff */
[----:B------:R-:W-:Y:S05]  /*ac30*/  BRA `(.L_x_1470) ;  /* 0xffffffe400147947 */ /* 0x000fea000383ffff */
.L_x_1439:
[----:B--2---:R2:W3:Y:S02]  /*ac40*/  SYNCS.PHASECHK.TRANS64.TRYWAIT P1, [R0+URZ+0x36428], R3 ;  /* 0x03642803000075a7 */ /* 0x0044e4000802017f */
[----:B---3--:R-:W-:Y:S05]  /*ac50*/  @!P1 NANOSLEEP.SYNCS 0x989680 ;  /* 0x009896800000995d */ /* 0x008fea0003900000 */
[----:B------:R-:W3:Y:S02]  /*ac60*/  @!P1 SYNCS.PHASECHK.TRANS64 P1, [R0+URZ+0x36428], R3 ;  /* 0x03642803000095a7 */ /* 0x000ee4000802007f */
[----:B---3--:R-:W-:Y:S05]  /*ac70*/  @!P1 BRA `(.L_x_1439) ;  /* 0xfffffffc00f09947 */ /* 0x008fea000383ffff */
[----:B------:R-:W-:Y:S05]  /*ac80*/  BRA `(.L_x_1471) ;  /* 0xffffffe400d87947 */ /* 0x000fea000383ffff */
.L_x_1441:
[----:B--2---:R2:W3:Y:S02]  /*ac90*/  SYNCS.PHASECHK.TRANS64.TRYWAIT P1, [R0+URZ+0x36438], R29 ;  /* 0x0364381d000075a7 */ /* 0x0044e4000802017f */
[----:B---3--:R-:W-:Y:S05]  /*aca0*/  @!P1 NANOSLEEP.SYNCS 0x989680 ;  /* 0x009896800000995d */ /* 0x008fea0003900000 */
[----:B------:R-:W3:Y:S02]  /*acb0*/  @!P1 SYNCS.PHASECHK.TRANS64 P1, [R0+URZ+0x36438], R29 ;  /* 0x0364381d000095a7 */ /* 0x000ee4000802007f */
[----:B---3--:R-:W-:Y:S05]  /*acc0*/  @!P1 BRA `(.L_x_1441) ;  /* 0xfffffffc00f09947 */ /* 0x008fea000383ffff */
[----:B------:R-:W-:Y:S05]  /*acd0*/  BRA `(.L_x_1472) ;  /* 0xffffffe8008c7947 */ /* 0x000fea000383ffff */
.L_x_1443:
[----:B------:R-:W-:-:S07]  /*ace0*/  SHF.L.U32 R5, R7, 0x1f, RZ ;  /* 0x0000001f07057819 */ /* 0x000fce00000006ff */
.L_x_1473:
[----:B----4-:R4:W1:Y:S02]  /*acf0*/  SYNCS.PHASECHK.TRANS64.TRYWAIT P1, [R0+URZ+0x36420], R5 ;  /* 0x03642005000075a7 */ /* 0x010864000802017f */
[----:B-1----:R-:W-:Y:S05]  /*ad00*/  @!P1 NANOSLEEP.SYNCS 0x989680 ;  /* 0x009896800000995d */ /* 0x002fea0003900000 */
[----:B------:R-:W1:Y:S02]  /*ad10*/  @!P1 SYNCS.PHASECHK.TRANS64 P1, [R0+URZ+0x36420], R5 ;  /* 0x03642005000095a7 */ /* 0x000e64000802007f */
[----:B-1----:R-:W-:Y:S05]  /*ad20*/  @!P1 BRA `(.L_x_1473) ;  /* 0xfffffffc00f09947 */ /* 0x002fea000383ffff */
[----:B------:R-:W-:Y:S05]  /*ad30*/  BRA `(.L_x_1474) ;  /* 0xffffffec00207947 */ /* 0x000fea000383ffff */
.L_x_1446:
[----:B----4-:R4:W1:Y:S02]  /*ad40*/  SYNCS.PHASECHK.TRANS64.TRYWAIT P1, [R0+URZ+0x36438], R6 ;  /* 0x03643806000075a7 */ /* 0x010864000802017f */
[----:B-1----:R-:W-:Y:S05]  /*ad50*/  @!P1 NANOSLEEP.SYNCS 0x989680 ;  /* 0x009896800000995d */ /* 0x002fea0003900000 */
[----:B------:R-:W1:Y:S02]  /*ad60*/  @!P1 SYNCS.PHASECHK.TRANS64 P1, [R0+URZ+0x36438], R6 ;  /* 0x03643806000095a7 */ /* 0x000e64000802007f */
[----:B-1----:R-:W-:Y:S05]  /*ad70*/  @!P1 BRA `(.L_x_1446) ;  /* 0xfffffffc00f09947 */ /* 0x002fea000383ffff */
[----:B------:R-:W-:Y:S05]  /*ad80*/  BRA `(.L_x_1475) ;  /* 0xffffffec00ec7947 */ /* 0x000fea000383ffff */
.L_x_1448:
[----:B-1----:R1:W4:Y:S02]  /*ad90*/  SYNCS.PHASECHK.TRANS64.TRYWAIT P1, [R0+URZ+0x36428], R5 ;  /* 0x03642805000075a7 */ /* 0x002324000802017f */
[----:B----4-:R-:W-:Y:S05]  /*ada0*/  @!P1 NANOSLEEP.SYNCS 0x989680 ;  /* 0x009896800000995d */ /* 0x010fea0003900000 */
[----:B------:R-:W4:Y:S02]  /*adb0*/  @!P1 SYNCS.PHASECHK.TRANS64 P1, [R0+URZ+0x36428], R5 ;  /* 0x03642805000095a7 */ /* 0x000f24000802007f */
[----:B----4-:R-:W-:Y:S05]  /*adc0*/  @!P1 BRA `(.L_x_1448) ;  /* 0xfffffffc00f09947 */ /* 0x010fea000383ffff */
[----:B------:R-:W-:Y:S05]  /*add0*/  BRA `(.L_x_1476) ;  /* 0xfffffff000947947 */ /* 0x000fea000383ffff */
.L_x_1450:
[----:B----4-:R4:W1:Y:S02]  /*ade0*/  SYNCS.PHASECHK.TRANS64.TRYWAIT P1, [R0+URZ+0x36438], R3 ;  /* 0x03643803000075a7 */ /* 0x010864000802017f */
[----:B-1----:R-:W-:Y:S05]  /*adf0*/  @!P1 NANOSLEEP.SYNCS 0x989680 ;  /* 0x009896800000995d */ /* 0x002fea0003900000 */
[----:B------:R-:W1:Y:S02]  /*ae00*/  @!P1 SYNCS.PHASECHK.TRANS64 P1, [R0+URZ+0x36438], R3 ;  /* 0x03643803000095a7 */ /* 0x000e64000802007f */
[----:B-1----:R-:W-:Y:S05]  /*ae10*/  @!P1 BRA `(.L_x_1450) ;  /* 0xfffffffc00f09947 */ /* 0x002fea000383ffff */
[----:B------:R-:W-:Y:S05]  /*ae20*/  BRA `(.L_x_1477) ;  /* 0xfffffff400507947 */ /* 0x000fea000383ffff */
.L_x_1452:
[----:B------:R-:W-:Y:S01]  /*ae30*/  BSSY B1, `(.L_x_1478) ;  /* 0x0000006000017945 */ /* 0x000fe20003800000 */
[----:B------:R-:W-:-:S07]  /*ae40*/  IMAD.MOV.U32 R15, RZ, RZ, -0x1 ;  /* 0xffffffffff0f7424 */ /* 0x000fce00078e00ff */
[----:B------:R-:W-:Y:S05]  /*ae50*/  WARPSYNC.COLLECTIVE R15, `(.L_x_1479) ;  /* 0x000000000f0c7348 */ /* 0x000fea0003c00000 */
[----:B------:R-:W-:Y:S02]  /*ae60*/  ELECT P6, UR62, PT ;  /* 0x00000000003e782f */ /* 0x000fe400038c0000 */
[----:B------:R-:W-:Y:S01]  /*ae70*/  MOV R14, UR62 ;  /* 0x0000003e000e7c02 */ /* 0x000fe20008000f00 */
[----:B------:R-:W-:Y:S10]  /*ae80*/  ENDCOLLECTIVE ;  /* 0x000000000000791b */ /* 0x000ff40003800000 */
.L_x_1479:
[----:B------:R-:W-:Y:S05]  /*ae90*/  BSYNC B1 ;  /* 0x0000000000017941 */ /* 0x000fea0003800000 */
.L_x_1478:
[----:B------:R-:W-:Y:S05]  /*aea0*/  BRA `(.L_x_1480) ;  /* 0xfffffff800087947 */ /* 0x000fea000383ffff */
.L_x_1454:
[----:B-1----:R1:W2:Y:S02]  /*aeb0*/  SYNCS.PHASECHK.TRANS64.TRYWAIT P0, [R9+URZ], R2 ;  /* 0x00000002090075a7 */ /* 0x0022a4000800017f */
[----:B--2---:R-:W-:Y:S05]  /*aec0*/  @!P0 NANOSLEEP.SYNCS 0x989680 ;  /* 0x009896800000895d */ /* 0x004fea0003900000 */
[----:B------:R-:W2:Y:S02]  /*aed0*/  @!P0 SYNCS.PHASECHK.TRANS64 P0, [R9+URZ], R2 ;  /* 0x00000002090085a7 */ /* 0x000ea4000800007f */
[----:B--2---:R-:W-:Y:S05]  /*aee0*/  @!P0 BRA `(.L_x_1454) ;  /* 0xfffffffc00f08947 */ /* 0x004fea000383ffff */
[----:B------:R-:W-:Y:S05]  /*aef0*/  BRA `(.L_x_1481) ;  /* 0xfffffff800487947 */ /* 0x000fea000383ffff */
.L_x_1455:
[----:B--2---:R2:W3:Y:S02]  /*af00*/  SYNCS.PHASECHK.TRANS64.TRYWAIT P0, [R3+URZ], R0 ;  /* 0x00000000030075a7 */ /* 0x0044e4000800017f */
[----:B---3--:R-:W-:Y:S05]  /*af10*/  @!P0 NANOSLEEP.SYNCS 0x989680 ;  /* 0x009896800000895d */ /* 0x008fea0003900000 */
[----:B------:R-:W3:Y:S02]  /*af20*/  @!P0 SYNCS.PHASECHK.TRANS64 P0, [R3+URZ], R0 ;  /* 0x00000000030085a7 */ /* 0x000ee4000800007f */
[----:B---3--:R-:W-:Y:S05]  /*af30*/  @!P0 BRA `(.L_x_1455) ;  /* 0xfffffffc00f08947 */ /* 0x008fea000383ffff */
[----:B------:R-:W-:Y:S05]  /*af40*/  BRA `(.L_x_1482) ;  /* 0xfffffff8003c7947 */ /* 0x000fea000383ffff */
.L_x_1483:
        /* <DEDUP_REMOVED lines=11> */
.L_x_7658:


//--------------------- .text._ZN7cutlass13device_kernelIN5flash11enable_sm90INS1_16FlashAttnBwdSm90INS1_25CollectiveMainloopBwdSm90ILi2ELi1ELi1EN4cute5tupleIJNS5_1CILi1EEES8_S8_EEENS6_IJNS7_ILi64EEENS7_ILi96EEENS7_ILi192EEEEEENS_6half_tEfNS_4arch4Sm90ELb0ELb1ELb1ELb0ELb0ELb0ELb1ELb0ELi3ELi1ELi1ELi1ELb0EEENS1_24CollectiveEpilogueBwdGQAISD_fSG_Li384ELb0ELb0EEENS1_19SingleTileSchedulerILb0ELb0ELb0ELi96EEEEEEEEEvNT_6ParamsE --------------------------
	.section	.text._ZN7cutlass13device_kernelIN5flash11enable_sm90INS1_16FlashAttnBwdSm90INS1_25CollectiveMainloopBwdSm90ILi2ELi1ELi1EN4cute5tupleIJNS5_1CILi1EEES8_S8_EEENS6_IJNS7_ILi64EEENS7_ILi96EEENS7_ILi192EEEEEENS_6half_tEfNS_4arch4Sm90ELb0ELb1ELb1ELb0ELb0ELb0ELb1ELb0ELi3ELi1ELi1ELi1ELb0EEENS1_24CollectiveEpilogueBwdGQAISD_fSG_Li384ELb0ELb0EEENS1_19SingleTileSchedulerILb0ELb0ELb0ELi96EEEEEEEEEvNT_6ParamsE,"ax",@progbits
	.align	128
.text._ZN7cutlass13device_kernelIN5flash11enable_sm90INS1_16FlashAttnBwdSm90INS1_25CollectiveMainloopBwdSm90ILi2ELi1ELi1EN4cute5tupleIJNS5_1CILi1EEES8_S8_EEENS6_IJNS7_ILi64EEENS7_ILi96EEENS7_ILi192EEEEEENS_6half_tEfNS_4arch4Sm90ELb0ELb1ELb1ELb0ELb0ELb0ELb1ELb0ELi3ELi1ELi1ELi1ELb0EEENS1_24CollectiveEpilogueBwdGQAISD_fSG_Li384ELb0ELb0EEENS1_19SingleTileSchedulerILb0ELb0ELb0ELi96EEEEEEEEEvNT_6ParamsE:
        .type           _ZN7cutlass13device_kernelIN5flash11enable_sm90INS1_16FlashAttnBwdSm90INS1_25CollectiveMainloopBwdSm90ILi2ELi1ELi1EN4cute5tupleIJNS5_1CILi1EEES8_S8_EEENS6_IJNS7_ILi64EEENS7_ILi96EEENS7_ILi192EEEEEENS_6half_tEfNS_4arch4Sm90ELb0ELb1ELb1ELb0ELb0ELb0ELb1ELb0ELi3ELi1ELi1ELi1ELb0EEENS1_24CollectiveEpilogueBwdGQAISD_fSG_Li384ELb0ELb0EEENS1_19SingleTileSchedulerILb0ELb0ELb0ELi96EEEEEEEEEvNT_6ParamsE,@function
        .size           _ZN7cutlass13device_kernelIN5flash11enable_sm90INS1_16FlashAttnBwdSm90INS1_25CollectiveMainloopBwdSm90ILi2ELi1ELi1EN4cute5tupleIJNS5_1CILi1EEES8_S8_EEENS6_IJNS7_ILi64EEENS7_ILi96EEENS7_ILi192EEEEEENS_6half_tEfNS_4arch4Sm90ELb0ELb1ELb1ELb0ELb0ELb0ELb1ELb0ELi3ELi1ELi1ELi1ELb0EEENS1_24CollectiveEpilogueBwdGQAISD_fSG_Li384ELb0ELb0EEENS1_19SingleTileSchedulerILb0ELb0ELb0ELi96EEEEEEEEEvNT_6ParamsE,(.L_x_7659 - _ZN7cutlass13device_kernelIN5flash11enable_sm90INS1_16FlashAttnBwdSm90INS1_25CollectiveMainloopBwdSm90ILi2ELi1ELi1EN4cute5tupleIJNS5_1CILi1EEES8_S8_EEENS6_IJNS7_ILi64EEENS7_ILi96EEENS7_ILi192EEEEEENS_6half_tEfNS_4arch4Sm90ELb0ELb1ELb1ELb0ELb0ELb0ELb1ELb0ELi3ELi1ELi1ELi1ELb0EEENS1_24CollectiveEpilogueBwdGQAISD_fSG_Li384ELb0ELb0EEENS1_19SingleTileSchedulerILb0ELb0ELb0ELi96EEEEEEEEEvNT_6ParamsE)
        .other          _ZN7cutlass13device_kernelIN5flash11enable_sm90INS1_16FlashAttnBwdSm90INS1_25CollectiveMainloopBwdSm90ILi2ELi1ELi1EN4cute5tupleIJNS5_1CILi1EEES8_S8_EEENS6_IJNS7_ILi64EEENS7_ILi96EEENS7_ILi192EEEEEENS_6half_tEfNS_4arch4Sm90ELb0ELb1ELb1ELb0ELb0ELb0ELb1ELb0ELi3ELi1ELi1ELi1ELb0EEENS1_24CollectiveEpilogueBwdGQAISD_fSG_Li384ELb0ELb0EEENS1_19SingleTileSchedulerILb0ELb0ELb0ELi96EEEEEEEEEvNT_6ParamsE,@"STO_CUDA_ENTRY STV_DEFAULT"
_ZN7cutlass13device_kernelIN5flash11enable_sm90INS1_16FlashAttnBwdSm90INS1_25CollectiveMainloopBwdSm90ILi2ELi1ELi1EN4cute5tupleIJNS5_1CILi1EEES8_S8_EEENS6_IJNS7_ILi64EEENS7_ILi96EEENS7_ILi192EEEEEENS_6half_tEfNS_4arch4Sm90ELb0ELb1ELb1ELb0ELb0ELb0ELb1ELb0ELi3ELi1ELi1ELi1ELb0EEENS1_24CollectiveEpilogueBwdGQAISD_fSG_Li384ELb0ELb0EEENS1_19SingleTileSchedulerILb0ELb0ELb0ELi96EEEEEEEEEvNT_6ParamsE:
        /* <DEDUP_REMOVED lines=24> */
.L_x_1485:
[----:B------:R-:W-:Y:S05]  /*0180*/  BSYNC B0 ;  /* 0x0000000000007941 */ /* 0x000fea0003800000 */
.L_x_1484:
        /* <DEDUP_REMOVED lines=37> */
.L_x_1486:
        /* <DEDUP_REMOVED lines=20> */
.L_x_1487:
[----:B------:R-:W-:Y:S01]  /*0520*/  PLOP3.LUT P0, PT, PT, PT, UP0, 0x80, 0x0 ;  /* 0x000000000000781c */ /* 0x000fe20003f0f008 */
[----:B------:R-:W-:Y:S01]  /*0530*/  NOP ;  /* 0x0000000000007918 */ /* 0x000fe20000000000 */
[----:B------:R-:W-:Y:S01]  /*0540*/  BSSY B6, `(.L_x_1488) ;  /* 0x00007e5000067945 */ /* 0x000fe20003800000 */
[----:B-12-4-:R-:W-:Y:S10]  /*0550*/  BAR.SYNC.DEFER_BLOCKING 0x0 ;  /* 0x0000000000007b1d */ /* 0x016ff40000010000 */
[----:B------:R-:W-:Y:S05]  /*0560*/  @!P0 BRA `(.L_x_1489) ;  /* 0x0000004400ec8947 */ /* 0x000fea0003800000 */
.L_x_1490:
        /* <DEDUP_REMOVED lines=85> */
.L_x_1492:
        /* <DEDUP_REMOVED lines=37> */
.L_x_1495:
        /* <DEDUP_REMOVED lines=15> */
.L_x_1494:
        /* <DEDUP_REMOVED lines=20> */
.L_x_1497:
        /* <DEDUP_REMOVED lines=15> */
.L_x_1496:
        /* <DEDUP_REMOVED lines=8> */
.L_x_1588:
        /* <DEDUP_REMOVED lines=19> */
.L_x_1499:
        /* <DEDUP_REMOVED lines=81> */
[----:B------:R-:W-:Y:S02]  /*16f0*/  CS2R R62, SRZ ;  /* 0x00000000003e7805 */ /* 0x000fe4000001ff00 */
[----:B------:R-:W-:Y:S02]  /*1700*/  CS2R R60, SRZ ;  /* 0x00000000003c7805 */ /* 0x000fe4000001ff00 */
[----:B------:R-:W-:-:S02]  /*1710*/  IADD3.X R10, R16, UR4, RZ, PT, !PT ;  /* 0x00000004100a7c10 */ /* 0x000fc4000bffe4ff */
[----:B------:R-:W-:Y:S02]  /*1720*/  CS2R R58, SRZ ;  /* 0x00000000003a7805 */ /* 0x000fe4000001ff00 */
[----:B------:R-:W-:Y:S02]  /*1730*/  CS2R R56, SRZ ;  /* 0x0000000000387805 */ /* 0x000fe4000001ff00 */
[----:B------:R-:W-:Y:S02]  /*1740*/  CS2R R54, SRZ ;  /* 0x0000000000367805 */ /* 0x000fe4000001ff00 */
[--C-:B------:R-:W-:Y:S02]  /*1750*/  IADD3 R5, R10, -UR5, -R3.reuse ;  /* 0x800000050a057c10 */ /* 0x100fe4000fffe803 */
[----:B------:R-:W-:Y:S02]  /*1760*/  CS2R R52, SRZ ;  /* 0x0000000000347805 */ /* 0x000fe4000001ff00 */
[----:B------:R-:W-:Y:S01]  /*1770*/  IADD3 R10, -R3, UR4, R16 ;  /* 0x00000004030a7c10 */ /* 0x000fe2000fffe110 */
[----:B------:R-:W-:Y:S01]  /*1780*/  IMAD.IADD R3, R16, 0x1, -R3 ;  /* 0x0000000110037824 */ /* 0x000fe200078e0a03 */
[----:B------:R-:W-:-:S02]  /*1790*/  CS2R R50, SRZ ;  /* 0x0000000000327805 */ /* 0x000fc4000001ff00 */
        /* <DEDUP_REMOVED lines=15> */
[----:B------:R-:W-:Y:S02]  /*1890*/  LEA R0, R0, UR37, 0x2 ;  /* 0x0000002500007c11 */ /* 0x000fe4000f8e10ff */
[----:B-1----:R-:W-:-:S07]  /*18a0*/  IADD3 R157, R12, 0x30400, R9 ;  /* 0x000304000c9d7810 */ /* 0x002fce0007ffe009 */
.L_x_1519:
[----:B------:R-:W-:-:S05]  /*18b0*/  IMAD.U32 R3, RZ, RZ, UR38 ;  /* 0x00000026ff037e24 */ /* 0x000fca000f8e00ff */
[----:B------:R-:W-:-:S04]  /*18c0*/  LOP3.LUT R3, R3, 0x1, RZ, 0xfc, !PT ;  /* 0x0000000103037812 */ /* 0x000fc800078efcff */
[----:B------:R-:W-:-:S13]  /*18d0*/  ISETP.NE.AND P0, PT, R3, 0x3, PT ;  /* 0x000000030300780c */ /* 0x000fda0003f05270 */
[----:B------:R-:W-:Y:S05]  /*18e0*/  @!P0 BRA `(.L_x_1501) ;  /* 0x0000000000048947 */ /* 0x000fea0003800000 */
[----:B------:R-:W-:Y:S01]  /*18f0*/  BPT.TRAP 0x1 ;  /* 0x000000040000795c */ /* 0x000fe20000300000 */
.L_x_1501:
[----:B------:R-:W-:Y:S02]  /*1900*/  LEA R3, R2, UR37, 0x3 ;  /* 0x0000002502037c11 */ /* 0x000fe4000f8e18ff */
[----:B------:R-:W-:-:S04]  /*1910*/  SHF.L.U32 R10, R7, 0x1f, RZ ;  /* 0x0000001f070a7819 */ /* 0x000fc800000006ff */
[----:B------:R1:W2:Y:S01]  /*1920*/  SYNCS.PHASECHK.TRANS64.TRYWAIT P1, [R3+URZ+0x36410], R10 ;  /* 0x0364100a030075a7 */ /* 0x0002a2000802017f */
[----:B------:R-:W-:Y:S05]  /*1930*/  @!P0 BRA `(.L_x_1502) ;  /* 0x0000000000048947 */ /* 0x000fea0003800000 */
[----:B------:R-:W-:Y:S01]  /*1940*/  BPT.TRAP 0x1 ;  /* 0x000000040000795c */ /* 0x000fe20000300000 */
.L_x_1502:
[----:B--2---:R-:W-:Y:S05]  /*1950*/  @P1 BRA `(.L_x_1503) ;  /* 0x0000000000081947 */ /* 0x004fea0003800000 */
[----:B------:R-:W2:Y:S02]  /*1960*/  SYNCS.PHASECHK.TRANS64.TRYWAIT P1, [R3+URZ+0x36410], R10 ;  /* 0x0364100a030075a7 */ /* 0x000ea4000802017f */
[----:B--2---:R-:W-:Y:S05]  /*1970*/  @!P1 BRA `(.L_x_1504) ;  /* 0x0000006800c09947 */ /* 0x004fea0003800000 */
.L_x_1503:
[----:B------:R-:W-:Y:S05]  /*1980*/  WARPSYNC.ALL ;  /* 0x0000000000007948 */ /* 0x000fea0003800000 */
[----:B------:R-:W-:Y:S01]  /*1990*/  R2UR UR6, R8 ;  /* 0x00000000080672ca */ /* 0x000fe200000e0000 */
[----:B------:R-:W-:Y:S01]  /*19a0*/  UIADD3 UR4, UR37, 0x1e000, URZ ;  /* 0x0001e00025047890 */ /* 0x000fe2000fffe03f */
[C---:B------:R-:W-:Y:S01]  /*19b0*/  R2UR UR7, R2.reuse ;  /* 0x00000000020772ca */ /* 0x040fe200000e0000 */
[----:B------:R-:W-:Y:S01]  /*19c0*/  WARPGROUP.ARRIVE ;  /* 0x00000000000079c5 */ /* 0x000fe20000000000 */
[----:B------:R-:W-:Y:S01]  /*19d0*/  UMOV UR13, 0x40000040 ;  /* 0x40000040000d7882 */ /* 0x000fe20000000000 */
[----:B------:R-:W-:Y:S01]  /*19e0*/  USHF.R.U32.HI UR5, URZ, 0x4, UR4 ;  /* 0x000000043f057899 */ /* 0x000fe20008011604 */
[----:B-12---:R-:W-:Y:S01]  /*19f0*/  IMAD R10, R2, 0x40, R6 ;  /* 0x00000040020a7824 */ /* 0x006fe200078e0206 */
        /* <DEDUP_REMOVED lines=95> */
.L_x_1505:
[----:B-1----:R-:W-:-:S04]  /*1ff0*/  SHF.L.U32 R11, R4, 0x1f, RZ ;  /* 0x0000001f040b7819 */ /* 0x002fc800000006ff */
[----:B------:R1:W4:Y:S01]  /*2000*/  SYNCS.PHASECHK.TRANS64.TRYWAIT P1, [UR37+0x36430], R11 ;  /* 0x0364300bff0075a7 */ /* 0x0003220008020165 */
[----:B------:R-:W-:Y:S05]  /*2010*/  @!P0 BRA `(.L_x_1506) ;  /* 0x0000000000048947 */ /* 0x000fea0003800000 */
[----:B------:R-:W-:Y:S01]  /*2020*/  BPT.TRAP 0x1 ;  /* 0x000000040000795c */ /* 0x000fe20000300000 */
.L_x_1506:
[----:B----4-:R-:W-:Y:S05]  /*2030*/  @P1 BRA `(.L_x_1507) ;  /* 0x0000000000081947 */ /* 0x010fea0003800000 */
[----:B------:R-:W4:Y:S02]  /*2040*/  SYNCS.PHASECHK.TRANS64.TRYWAIT P1, [UR37+0x36430], R11 ;  /* 0x0364300bff0075a7 */ /* 0x000f240008020165 */
[----:B----4-:R-:W-:Y:S05]  /*2050*/  @!P1 BRA `(.L_x_1508) ;  /* 0x00000064001c9947 */ /* 0x010fea0003800000 */
.L_x_1507:
        /* <DEDUP_REMOVED lines=147> */
.L_x_1511:
[----:B------:R-:W-:-:S06]  /*2990*/  UISETP.NE.AND UP0, UPT, UR44, 0x1, UPT ;  /* 0x000000012c00788c */ /* 0x000fcc000bf05270 */
[----:B------:R-:W-:-:S05]  /*29a0*/  PLOP3.LUT P1, PT, PT, PT, UP0, 0x80, 0x0 ;  /* 0x000000000000781c */ /* 0x000fca0003f2f008 */
[----:B------:R-:W-:-:S08]  /*29b0*/  @UP0 ULDC UR5, c[0x0][0x754] ;  /* 0x0001d50000050ab9 */ /* 0x000fd00000000800 */
[----:B------:R-:W-:Y:S01]  /*29c0*/  @P1 IMAD.HI.U32 R143, R142, UR5, RZ ;  /* 0x000000058e8f1c27 */ /* 0x000fe2000f8e00ff */
[----:B------:R-:W-:-:S04]  /*29d0*/  @UP0 ULDC UR5, c[0x0][0x758] ;  /* 0x0001d60000050ab9 */ /* 0x000fc80000000800 */
[----:B------:R-:W-:-:S07]  /*29e0*/  @P1 SHF.R.U32.HI R142, RZ, UR5, R143 ;  /* 0x00000005ff8e1c19 */ /* 0x000fce000801168f */
.L_x_1512:
[----:B------:R-:W-:Y:S05]  /*29f0*/  BSYNC B0 ;  /* 0x0000000000007941 */ /* 0x000fea0003800000 */
.L_x_1510:
[----:B------:R-:W4:Y:S01]  /*2a00*/  LDL R143, [R1] ;  /* 0x00000000018f7983 */ /* 0x000f220000100800 */
[----:B------:R-:W-:Y:S01]  /*2a10*/  IADD3 R150, R140, UR4, R5 ;  /* 0x000000048c967c10 */ /* 0x000fe2000fffe005 */
[----:B----4-:R-:W-:-:S05]  /*2a20*/  IMAD R142, R142, UR44, R143 ;  /* 0x0000002c8e8e7c24 */ /* 0x010fca000f8e028f */
[----:B------:R-:W-:Y:S02]  /*2a30*/  VIADDMNMX R147, R142, UR44, R147, PT ;  /* 0x0000002c8e937c46 */ /* 0x000fe4000b800193 */
[----:B------:R-:W-:-:S07]  /*2a40*/  VIMNMX R150, R150, R142, !PT ;  /* 0x0000008e96967248 */ /* 0x000fce0007fe0100 */
.L_x_1509:
        /* <DEDUP_REMOVED lines=18> */
.L_x_1515:
[----:B------:R-:W-:-:S06]  /*2b70*/  UISETP.NE.AND UP0, UPT, UR44, 0x1, UPT ;  /* 0x000000012c00788c */ /* 0x000fcc000bf05270 */
[----:B------:R-:W-:-:S05]  /*2b80*/  PLOP3.LUT P1, PT, PT, PT, UP0, 0x80, 0x0 ;  /* 0x000000000000781c */ /* 0x000fca0003f2f008 */
[----:B------:R-:W-:-:S08]  /*2b90*/  @UP0 ULDC UR4, c[0x0][0x754] ;  /* 0x0001d50000040ab9 */ /* 0x000fd00000000800 */
[----:B------:R-:W-:Y:S01]  /*2ba0*/  @P1 IMAD.HI.U32 R142, R140, UR4, RZ ;  /* 0x000000048c8e1c27 */ /* 0x000fe2000f8e00ff */
[----:B------:R-:W-:-:S04]  /*2bb0*/  @UP0 ULDC UR4, c[0x0][0x758] ;  /* 0x0001d60000040ab9 */ /* 0x000fc80000000800 */
[----:B------:R-:W-:-:S07]  /*2bc0*/  @P1 SHF.R.U32.HI R140, RZ, UR4, R142 ;  /* 0x00000004ff8c1c19 */ /* 0x000fce000801168e */
.L_x_1516:
[----:B------:R-:W-:Y:S05]  /*2bd0*/  BSYNC B0 ;  /* 0x0000000000007941 */ /* 0x000fea0003800000 */
.L_x_1514:
[----:B------:R-:W4:Y:S02]  /*2be0*/  LDL R142, [R1] ;  /* 0x00000000018e7983 */ /* 0x000f240000100800 */
[----:B----4-:R-:W-:-:S05]  /*2bf0*/  IMAD R140, R140, UR44, R142 ;  /* 0x0000002c8c8c7c24 */ /* 0x010fca000f8e028e */
[----:B------:R-:W-:Y:S02]  /*2c00*/  VIMNMX R145, R145, R140, !PT ;  /* 0x0000008c91917248 */ /* 0x000fe40007fe0100 */
[----:B------:R-:W-:-:S07]  /*2c10*/  VIADDMNMX R139, R140, UR44, R139, PT ;  /* 0x0000002c8c8b7c46 */ /* 0x000fce000b80018b */
.L_x_1513:
[----:B------:R-:W1:Y:S01]  /*2c20*/  S2R R151, SR_CTAID.X ;  /* 0x0000000000977919 */ /* 0x000e620000002500 */
[----:B------:R-:W-:Y:S01]  /*2c30*/  LEA R152, R6, UR37, 0x2 ;  /* 0x0000002506987c11 */ /* 0x000fe2000f8e10ff */
[----:B------:R-:W-:Y:S01]  /*2c40*/  USHF.R.U32.HI UR6, URZ, 0x4, UR42 ;  /* 0x000000043f067899 */ /* 0x000fe2000801162a */
[----:B------:R-:W-:Y:S01]  /*2c50*/  P2R R148, PR, RZ, 0x1 ;  /* 0x00000001ff947803 */ /* 0x000fe20000000000 */
[----:B------:R-:W-:Y:S01]  /*2c60*/  UMOV UR11, 0x80000020 ;  /* 0x80000020000b7882 */ /* 0x000fe20000000000 */
[----:B------:R-:W-:Y:S01]  /*2c70*/  R2UR UR7, R8 ;  /* 0x00000000080772ca */ /* 0x000fe200000e0000 */
[----:B------:R-:W4:Y:S01]  /*2c80*/  LDS R153, [R152+0x30200] ;  /* 0x0302000098997984 */ /* 0x000f220000000800 */
[----:B------:R-:W-:Y:S01]  /*2c90*/  ULOP3.LUT UR6, UR6, 0x3fff, URZ, 0xc0, !UPT ;  /* 0x00003fff06067892 */ /* 0x000fe2000f8ec03f */
[----:B------:R-:W-:Y:S02]  /*2ca0*/  UMOV UR9, 0x40000040 ;  /* 0x4000004000097882 */ /* 0x000fe40000000000 */
[----:B------:R-:W5:Y:S01]  /*2cb0*/  LDS R152, [R152+0x30220] ;  /* 0x0302200098987984 */ /* 0x000f620000000800 */
[----:B------:R-:W-:Y:S01]  /*2cc0*/  ULOP3.LUT UR12, UR6, 0x1000000, URZ, 0xfc, !UPT ;  /* 0x01000000060c7892 */ /* 0x000fe2000f8efc3f */
[----:B------:R-:W-:Y:S01]  /*2cd0*/  UMOV UR13, 0x80000020 ;  /* 0x80000020000d7882 */ /* 0x000fe20000000000 */
[----:B------:R-:W-:-:S05]  /*2ce0*/  UMOV UR15, 0x40000040 ;  /* 0x40000040000f7882 */ /* 0x000fca0000000000 */
[----:B------:R-:W-:Y:S01]  /*2cf0*/  ULEA UR4, UR7, UR37, 0xd ;  /* 0x0000002507047291 */ /* 0x000fe2000f8e683f */
[----:B------:R-:W-:Y:S01]  /*2d00*/  UMOV UR10, UR12 ;  /* 0x0000000c000a7c82 */ /* 0x000fe20008000000 */
[----:B------:R-:W-:Y:S02]  /*2d10*/  UIMAD UR7, UR7, 0x3000, UR37 ;  /* 0x00003000070778a4 */ /* 0x000fe4000f8e0225 */
[----:B------:R-:W-:Y:S02]  /*2d20*/  UIADD3 UR5, UR4, 0x2a000, URZ ;  /* 0x0002a00004057890 */ /* 0x000fe4000fffe03f */
[----:B------:R-:W-:Y:S02]  /*2d30*/  USHF.R.U32.HI UR7, URZ, 0x4, UR7 ;  /* 0x000000043f077899 */ /* 0x000fe40008011607 */
[----:B------:R-:W-:Y:S02]  /*2d40*/  USHF.R.U32.HI UR5, URZ, 0x4, UR5 ;  /* 0x000000043f057899 */ /* 0x000fe40008011605 */
[----:B------:R-:W-:-:S02]  /*2d50*/  ULOP3.LUT UR14, UR7, 0x3fff, URZ, 0xc0, !UPT ;  /* 0x00003fff070e7892 */ /* 0x000fc4000f8ec03f */
[----:B------:R-:W-:Y:S01]  /*2d60*/  ULOP3.LUT UR6, UR5, 0x3fff, URZ, 0xc0, !UPT ;  /* 0x00003fff05067892 */ /* 0x000fe2000f8ec03f */
[----:B-1----:R-:W-:-:S05]  /*2d70*/  IMAD R151, R151, -0x60, RZ ;  /* 0xffffffa097977824 */ /* 0x002fca00078e02ff */
[C---:B------:R-:W-:Y:S01]  /*2d80*/  ISETP.GE.AND P6, PT, R151.reuse, 0x2, PT ;  /* 0x000000029700780c */ /* 0x040fe20003fc6270 */
[----:B------:R-:W-:Y:S01]  /*2d90*/  UMOV UR8, UR6 ;  /* 0x0000000600087c82 */ /* 0x000fe20008000000 */
[----:B------:R-:W-:Y:S02]  /*2da0*/  ISETP.GE.AND P4, PT, R151, 0x9, PT ;  /* 0x000000099700780c */ /* 0x000fe40003f86270 */
[C---:B------:R-:W-:Y:S02]  /*2db0*/  ISETP.GT.AND P5, PT, R145.reuse, 0x1, !P6 ;  /* 0x000000019100780c */ /* 0x040fe400077a4270 */
[----:B------:R-:W-:Y:S02]  /*2dc0*/  ISETP.GT.AND P6, PT, R150, 0x1, !P6 ;  /* 0x000000019600780c */ /* 0x000fe400077c4270 */
[----:B------:R-:W-:Y:S01]  /*2dd0*/  ISETP.GT.AND P3, PT, R145, 0x8, !P4 ;  /* 0x000000089100780c */ /* 0x000fe20006764270 */
[--C-:B----4-:R-:W-:Y:S01]  /*2de0*/  FADD.FTZ R120, R120, -R153.reuse ;  /* 0x8000009978787221 */ /* 0x110fe20000010000 */
[----:B------:R-:W-:Y:S01]  /*2df0*/  ISETP.LT.OR P6, PT, R147, 0x2, P6 ;  /* 0x000000029300780c */ /* 0x000fe200037c1670 */
[--C-:B------:R-:W-:Y:S01]  /*2e00*/  FADD.FTZ R121, R121, -R153.reuse ;  /* 0x8000009979797221 */ /* 0x100fe20000010000 */
[----:B------:R-:W-:Y:S01]  /*2e10*/  ISETP.GE.AND P2, PT, R151, 0xa, PT ;  /* 0x0000000a9700780c */ /* 0x000fe20003f46270 */
[--C-:B------:R-:W-:Y:S01]  /*2e20*/  FADD.FTZ R124, R124, -R153.reuse ;  /* 0x800000997c7c7221 */ /* 0x100fe20000010000 */
[----:B------:R-:W-:Y:S01]  /*2e30*/  ISETP.LT.OR P3, PT, R139, 0x9, P3 ;  /* 0x000000098b00780c */ /* 0x000fe20001f61670 */
[--C-:B------:R-:W-:Y:S01]  /*2e40*/  FADD.FTZ R125, R125, -R153.reuse ;  /* 0x800000997d7d7221 */ /* 0x100fe20000010000 */
[----:B------:R-:W-:Y:S01]  /*2e50*/  FSEL R155, R12, -INF , !P6 ;  /* 0xff8000000c9b7808 */ /* 0x000fe20007000000 */
[--C-:B------:R-:W-:Y:S01]  /*2e60*/  FADD.FTZ R128, R128, -R153.reuse ;  /* 0x8000009980807221 */ /* 0x100fe20000010000 */
[----:B------:R-:W-:Y:S01]  /*2e70*/  ISETP.LT.OR P5, PT, R139, 0x2, P5 ;  /* 0x000000028b00780c */ /* 0x000fe20002fa1670 */
[----:B------:R-:W-:Y:S01]  /*2e80*/  FADD.FTZ R129, R129, -R153 ;  /* 0x8000009981817221 */ /* 0x000fe20000010000 */
[----:B------:R-:W-:Y:S01]  /*2e90*/  ISETP.GE.AND P1, PT, R151, 0x11, PT ;  /* 0x000000119700780c */ /* 0x000fe20003f26270 */
[----:B--2---:R-:W-:Y:S01]  /*2ea0*/  FFMA.FTZ R155, R155, UR46, -R23 ;  /* 0x0000002e9b9b7c23 */ /* 0x004fe20008010817 */
[----:B------:R-:W-:Y:S01]  /*2eb0*/  ISETP.GT.AND P4, PT, R150, 0x8, !P4 ;  /* 0x000000089600780c */ /* 0x000fe20006784270 */
[--C-:B------:R-:W-:Y:S01]  /*2ec0*/  FADD.FTZ R132, R132, -R153.reuse ;  /* 0x8000009984847221 */ /* 0x100fe20000010000 */
[----:B------:R-:W-:Y:S01]  /*2ed0*/  ISETP.GT.AND P6, PT, R150, 0x9, !P2 ;  /* 0x000000099600780c */ /* 0x000fe200057c4270 */
[----:B------:R-:W-:Y:S01]  /*2ee0*/  FADD.FTZ R133, R133, -R153 ;  /* 0x8000009985857221 */ /* 0x000fe20000010000 */
[----:B------:R-:W-:Y:S01]  /*2ef0*/  FSEL R146, R17, -INF , !P3 ;  /* 0xff80000011927808 */ /* 0x000fe20005800000 */
[----:B------:R-:W1:Y:S01]  /*2f00*/  MUFU.EX2 R155, R155 ;  /* 0x0000009b009b7308 */ /* 0x000e620000000800 */
[----:B------:R-:W-:Y:S01]  /*2f10*/  FSEL R149, R14, -INF , !P5 ;  /* 0xff8000000e957808 */ /* 0x000fe20006800000 */
[----:B-----5:R-:W-:Y:S01]  /*2f20*/  FADD.FTZ R126, R126, -R152 ;  /* 0x800000987e7e7221 */ /* 0x020fe20000010000 */
[----:B------:R-:W-:Y:S01]  /*2f30*/  ISETP.LT.OR P4, PT, R147, 0x9, P4 ;  /* 0x000000099300780c */ /* 0x000fe20002781670 */
[--C-:B---3--:R-:W-:Y:S01]  /*2f40*/  FFMA.FTZ R146, R146, UR46, -R10.reuse ;  /* 0x0000002e92927c23 */ /* 0x108fe2000801080a */
[----:B------:R-:W-:Y:S01]  /*2f50*/  ISETP.GT.AND P3, PT, R150, 0x10, !P1 ;  /* 0x000000109600780c */ /* 0x000fe20004f64270 */
[----:B------:R-:W-:Y:S01]  /*2f60*/  FFMA.FTZ R149, R149, UR46, -R10 ;  /* 0x0000002e95957c23 */ /* 0x000fe2000801080a */
[----:B------:R-:W-:Y:S01]  /*2f70*/  ISETP.LT.OR P6, PT, R147, 0xa, P6 ;  /* 0x0000000a9300780c */ /* 0x000fe200037c1670 */
[--C-:B------:R-:W-:Y:S01]  /*2f80*/  FADD.FTZ R122, R122, -R152.reuse ;  /* 0x800000987a7a7221 */ /* 0x100fe20000010000 */
[----:B------:R-:W-:Y:S01]  /*2f90*/  ISETP.GE.AND P5, PT, R151, 0x12, PT ;  /* 0x000000129700780c */ /* 0x000fe20003fa6270 */
[----:B------:R-:W-:Y:S01]  /*2fa0*/  MUFU.EX2 R146, R146 ;  /* 0x0000009200927308 */ /* 0x000fe20000000800 */
[----:B------:R-:W-:Y:S01]  /*2fb0*/  FSEL R142, R15, -INF , !P4 ;  /* 0xff8000000f8e7808 */ /* 0x000fe20006000000 */
[--C-:B------:R-:W-:Y:S01]  /*2fc0*/  FADD.FTZ R123, R123, -R152.reuse ;  /* 0x800000987b7b7221 */ /* 0x100fe20000010000 */
[----:B------:R-:W-:Y:S01]  /*2fd0*/  ISETP.LT.OR P3, PT, R147, 0x11, P3 ;  /* 0x000000119300780c */ /* 0x000fe20001f61670 */
[--C-:B------:R-:W-:Y:S01]  /*2fe0*/  FADD.FTZ R134, R134, -R152.reuse ;  /* 0x8000009886867221 */ /* 0x100fe20000010000 */
[----:B------:R-:W-:Y:S01]  /*2ff0*/  FSEL R143, R16, -INF , !P6 ;  /* 0xff800000108f7808 */ /* 0x000fe20007000000 */
[--C-:B------:R-:W-:Y:S01]  /*3000*/  FFMA.FTZ R142, R142, UR46, -R23.reuse ;  /* 0x0000002e8e8e7c23 */ /* 0x100fe20008010817 */
[----:B------:R-:W-:Y:S01]  /*3010*/  ISETP.GE.AND P4, PT, R151, 0x19, PT ;  /* 0x000000199700780c */ /* 0x000fe20003f86270 */
[----:B-1----:R-:W-:Y:S01]  /*3020*/  FMUL.FTZ R121, R155, R121 ;  /* 0x000000799b797220 */ /* 0x002fe20000410000 */
[----:B------:R-:W-:Y:S01]  /*3030*/  ISETP.GT.AND P6, PT, R150, 0x11, !P5 ;  /* 0x000000119600780c */ /* 0x000fe20006fc4270 */
[--C-:B------:R-:W-:Y:S01]  /*3040*/  FFMA.FTZ R143, R143, UR46, -R23.reuse ;  /* 0x0000002e8f8f7c23 */ /* 0x100fe20008010817 */
[----:B------:R-:W-:Y:S01]  /*3050*/  FSEL R140, R20, -INF , !P3 ;  /* 0xff800000148c7808 */ /* 0x000fe20005800000 */
[----:B------:R-:W1:Y:S01]  /*3060*/  MUFU.EX2 R142, R142 ;  /* 0x0000008e008e7308 */ /* 0x000e620000000800 */
[----:B------:R-:W-:Y:S01]  /*3070*/  ISETP.GT.AND P3, PT, R150, 0x18, !P4 ;  /* 0x000000189600780c */ /* 0x000fe20006764270 */
[----:B------:R-:W-:Y:S01]  /*3080*/  FFMA.FTZ R16, -R16, R16, 1 ;  /* 0x3f80000010107423 */ /* 0x000fe20000010110 */
[C---:B------:R-:W-:Y:S01]  /*3090*/  ISETP.LT.OR P6, PT, R147.reuse, 0x12, P6 ;  /* 0x000000129300780c */ /* 0x040fe200037c1670 */
[--C-:B------:R-:W-:Y:S01]  /*30a0*/  FFMA.FTZ R140, R140, UR46, -R23.reuse ;  /* 0x0000002e8c8c7c23 */ /* 0x100fe20008010817 */
[----:B------:R-:W-:Y:S01]  /*30b0*/  ISETP.LT.OR P3, PT, R147, 0x19, P3 ;  /* 0x000000199300780c */ /* 0x000fe20001f61670 */
[----:B------:R-:W-:Y:S01]  /*30c0*/  FFMA.FTZ R14, -R14, R14, 1 ;  /* 0x3f8000000e0e7423 */ /* 0x000fe2000001010e */
[----:B------:R-:W-:Y:S01]  /*30d0*/  FSEL R144, R21, -INF , !P6 ;  /* 0xff80000015907808 */ /* 0x000fe20007000000 */
[----:B------:R-:W2:Y:S01]  /*30e0*/  MUFU.EX2 R143, R143 ;  /* 0x0000008f008f7308 */ /* 0x000ea20000000800 */
[----:B------:R-:W-:Y:S01]  /*30f0*/  ISETP.GE.AND P6, PT, R151, 0x1, PT ;  /* 0x000000019700780c */ /* 0x000fe20003fc6270 */
[----:B------:R-:W-:Y:S01]  /*3100*/  FFMA.FTZ R17, -R17, R17, 1 ;  /* 0x3f80000011117423 */ /* 0x000fe20000010111 */
[----:B------:R-:W-:Y:S01]  /*3110*/  FSEL R156, R22, -INF , !P3 ;  /* 0xff800000169c7808 */ /* 0x000fe20005800000 */
[--C-:B------:R-:W-:Y:S01]  /*3120*/  FFMA.FTZ R144, R144, UR46, -R23.reuse ;  /* 0x0000002e90907c23 */ /* 0x100fe20008010817 */
[----:B------:R-:W-:Y:S01]  /*3130*/  ISETP.GT.AND P3, PT, R150, RZ, !P6 ;  /* 0x000000ff9600720c */ /* 0x000fe20007764270 */
[--C-:B------:R-:W-:Y:S01]  /*3140*/  FADD.FTZ R127, R127, -R152.reuse ;  /* 0x800000987f7f7221 */ /* 0x100fe20000010000 */
[----:B------:R-:W-:Y:S01]  /*3150*/  ISETP.GT.AND P6, PT, R145, RZ, !P6 ;  /* 0x000000ff9100720c */ /* 0x000fe200077c4270 */
[--C-:B------:R-:W-:Y:S01]  /*3160*/  FFMA.FTZ R156, R156, UR46, -R23.reuse ;  /* 0x0000002e9c9c7c23 */ /* 0x100fe20008010817 */
[----:B------:R-:W-:Y:S01]  /*3170*/  ISETP.LT.OR P3, PT, R147, 0x1, P3 ;  /* 0x000000019300780c */ /* 0x000fe20001f61670 */
[----:B------:R-:W3:Y:S01]  /*3180*/  MUFU.EX2 R140, R140 ;  /* 0x0000008c008c7308 */ /* 0x000ee20000000800 */
[----:B------:R-:W-:Y:S01]  /*3190*/  ISETP.GT.AND P2, PT, R145, 0x9, !P2 ;  /* 0x000000099100780c */ /* 0x000fe20005744270 */
[----:B-1----:R-:W-:Y:S01]  /*31a0*/  FMUL.FTZ R124, R142, R124 ;  /* 0x0000007c8e7c7220 */ /* 0x002fe20000410000 */
[----:B------:R-:W-:Y:S01]  /*31b0*/  FSEL R154, R11, -INF , !P3 ;  /* 0xff8000000b9a7808 */ /* 0x000fe20005800000 */
[--C-:B------:R-:W-:Y:S01]  /*31c0*/  FADD.FTZ R130, R130, -R152.reuse ;  /* 0x8000009882827221 */ /* 0x100fe20000010000 */
[----:B------:R-:W-:Y:S01]  /*31d0*/  ISETP.GE.AND P3, PT, R151, 0x1a, PT ;  /* 0x0000001a9700780c */ /* 0x000fe20003f66270 */
[--C-:B------:R-:W-:Y:S01]  /*31e0*/  FADD.FTZ R131, R131, -R152.reuse ;  /* 0x8000009883837221 */ /* 0x100fe20000010000 */
[C---:B------:R-:W-:Y:S01]  /*31f0*/  ISETP.GT.AND P1, PT, R145.reuse, 0x10, !P1 ;  /* 0x000000109100780c */ /* 0x040fe20004f24270 */
[--C-:B------:R-:W-:Y:S01]  /*3200*/  FFMA.FTZ R154, R154, UR46, -R23.reuse ;  /* 0x0000002e9a9a7c23 */ /* 0x100fe20008010817 */
[----:B------:R-:W-:Y:S01]  /*3210*/  ISETP.GT.AND P0, PT, R150, 0x19, !P3 ;  /* 0x000000199600780c */ /* 0x000fe20005f04270 */
[----:B------:R-:W1:Y:S01]  /*3220*/  MUFU.EX2 R144, R144 ;  /* 0x0000009000907308 */ /* 0x000e620000000800 */
[----:B------:R-:W-:Y:S01]  /*3230*/  ISETP.GT.AND P5, PT, R145, 0x11, !P5 ;  /* 0x000000119100780c */ /* 0x000fe20006fa4270 */
[----:B--2---:R-:W-:Y:S01]  /*3240*/  FMUL.FTZ R125, R143, R125 ;  /* 0x0000007d8f7d7220 */ /* 0x004fe20000410000 */
[----:B------:R-:W-:Y:S01]  /*3250*/  ISETP.LT.OR P0, PT, R147, 0x1a, P0 ;  /* 0x0000001a9300780c */ /* 0x000fe20000701670 */
[----:B------:R-:W-:Y:S01]  /*3260*/  FADD.FTZ R135, R135, -R152 ;  /* 0x8000009887877221 */ /* 0x000fe20000010000 */
[----:B------:R-:W-:Y:S01]  /*3270*/  ISETP.GT.AND P4, PT, R145, 0x18, !P4 ;  /* 0x000000189100780c */ /* 0x000fe20006784270 */
[----:B------:R-:W-:Y:S01]  /*3280*/  FMUL.FTZ R16, R125, R16 ;  /* 0x000000107d107220 */ /* 0x000fe20000410000 */
[----:B------:R-:W-:Y:S01]  /*3290*/  ISETP.GT.AND P3, PT, R145, 0x19, !P3 ;  /* 0x000000199100780c */ /* 0x000fe20005f64270 */
[----:B------:R-:W2:Y:S01]  /*32a0*/  MUFU.EX2 R154, R154 ;  /* 0x0000009a009a7308 */ /* 0x000ea20000000800 */
[----:B------:R-:W-:Y:S01]  /*32b0*/  FSEL R147, R141, -INF , !P0 ;  /* 0xff8000008d937808 */ /* 0x000fe20004000000 */
[----:B------:R-:W-:Y:S01]  /*32c0*/  FFMA.FTZ R125, -R20, R20, 1 ;  /* 0x3f800000147d7423 */ /* 0x000fe20000010114 */
[C---:B------:R-:W-:Y:S01]  /*32d0*/  ISETP.LT.OR P6, PT, R139.reuse, 0x1, P6 ;  /* 0x000000018b00780c */ /* 0x040fe200037c1670 */
[----:B---3--:R-:W-:Y:S01]  /*32e0*/  FMUL.FTZ R128, R140, R128 ;  /* 0x000000808c807220 */ /* 0x008fe20000410000 */
[----:B------:R-:W-:Y:S01]  /*32f0*/  ISETP.LT.OR P2, PT, R139, 0xa, P2 ;  /* 0x0000000a8b00780c */ /* 0x000fe20001741670 */
[----:B------:R-:W-:Y:S01]  /*3300*/  FFMA.FTZ R147, R147, UR46, -R23 ;  /* 0x0000002e93937c23 */ /* 0x000fe20008010817 */
[C---:B------:R-:W-:Y:S01]  /*3310*/  ISETP.LT.OR P1, PT, R139.reuse, 0x11, P1 ;  /* 0x000000118b00780c */ /* 0x040fe20000f21670 */
[----:B------:R-:W-:Y:S01]  /*3320*/  FMUL.FTZ R125, R128, R125 ;  /* 0x0000007d807d7220 */ /* 0x000fe20000410000 */
[C---:B------:R-:W-:Y:S01]  /*3330*/  ISETP.LT.OR P5, PT, R139.reuse, 0x12, P5 ;  /* 0x000000128b00780c */ /* 0x040fe20002fa1670 */
[----:B-1----:R-:W-:Y:S01]  /*3340*/  FMUL.FTZ R129, R144, R129 ;  /* 0x0000008190817220 */ /* 0x002fe20000410000 */
[C---:B------:R-:W-:Y:S01]  /*3350*/  ISETP.LT.OR P4, PT, R139.reuse, 0x19, P4 ;  /* 0x000000198b00780c */ /* 0x040fe20002781670 */
[----:B------:R-:W1:Y:S01]  /*3360*/  MUFU.EX2 R147, R147 ;  /* 0x0000009300937308 */ /* 0x000e620000000800 */
[----:B------:R-:W-:Y:S01]  /*3370*/  ISETP.LT.OR P3, PT, R139, 0x1a, P3 ;  /* 0x0000001a8b00780c */ /* 0x000fe20001f61670 */
[----:B------:R-:W-:Y:S01]  /*3380*/  FFMA.FTZ R128, -R22, R22, 1 ;  /* 0x3f80000016807423 */ /* 0x000fe20000010116 */
[----:B------:R-:W-:Y:S01]  /*3390*/  ISETP.NE.AND P0, PT, R148, RZ, PT ;  /* 0x000000ff9400720c */ /* 0x000fe20003f05270 */
[----:B------:R-:W-:Y:S01]  /*33a0*/  IMAD.U32 R153, RZ, RZ, UR37 ;  /* 0x00000025ff997e24 */ /* 0x000fe2000f8e00ff */
[----:B------:R-:W-:Y:S01]  /*33b0*/  FSEL R151, R13, -INF , !P6 ;  /* 0xff8000000d977808 */ /* 0x000fe20007000000 */
[----:B--2---:R-:W-:Y:S01]  /*33c0*/  FMUL.FTZ R120, R154, R120 ;  /* 0x000000789a787220 */ /* 0x004fe20000410000 */
[----:B------:R-:W-:Y:S01]  /*33d0*/  FSEL R145, R18, -INF , !P2 ;  /* 0xff80000012917808 */ /* 0x000fe20005000000 */
[----:B------:R-:W2:Y:S01]  /*33e0*/  MUFU.EX2 R149, R149 ;  /* 0x0000009500957308 */ /* 0x000ea20000000800 */
        /* <DEDUP_REMOVED lines=8> */
[----:B------:R-:W3:Y:S01]  /*3470*/  MUFU.EX2 R151, R151 ;  /* 0x0000009700977308 */ /* 0x000ee20000000800 */
[--C-:B------:R-:W-:Y:S01]  /*3480*/  FFMA.FTZ R23, R23, UR46, -R10.reuse ;  /* 0x0000002e17177c23 */ /* 0x100fe2000801080a */
[----:B------:R-:W-:Y:S01]  /*3490*/  FFMA.FTZ R13, -R13, R13, 1 ;  /* 0x3f8000000d0d7423 */ /* 0x000fe2000001010d */
[----:B------:R-:W-:Y:S01]  /*34a0*/  FFMA.FTZ R139, R139, UR46, -R10 ;  /* 0x0000002e8b8b7c23 */ /* 0x000fe2000801080a */
[----:B------:R-:W-:Y:S01]  /*34b0*/  FFMA.FTZ R10, -R11, R11, 1 ;  /* 0x3f8000000b0a7423 */ /* 0x000fe2000001010b */
[----:B------:R-:W-:Y:S01]  /*34c0*/  FFMA.FTZ R11, -R12, R12, 1 ;  /* 0x3f8000000c0b7423 */ /* 0x000fe2000001010c */
[----:B-1----:R-:W-:Y:S01]  /*34d0*/  FMUL.FTZ R12, R147, R133 ;  /* 0x00000085930c7220 */ /* 0x002fe20000410000 */
[----:B------:R-:W-:Y:S01]  /*34e0*/  F2FP.F16.F32.PACK_AB R20, R155, R154 ;  /* 0x0000009a9b14723e */ /* 0x000fe200000000ff */
[----:B------:R-:W-:Y:S01]  /*34f0*/  FMUL.FTZ R10, R120, R10 ;  /* 0x0000000a780a7220 */ /* 0x000fe20000410000 */
[----:B------:R-:W-:Y:S01]  /*3500*/  FMUL.FTZ R11, R121, R11 ;  /* 0x0000000b790b7220 */ /* 0x000fe20000410000 */
[----:B------:R-:W1:Y:S01]  /*3510*/  MUFU.EX2 R120, R156 ;  /* 0x0000009c00787308 */ /* 0x000e620000000800 */
[----:B------:R-:W-:Y:S01]  /*3520*/  FFMA.FTZ R121, -R15, R15, 1 ;  /* 0x3f8000000f797423 */ /* 0x000fe2000001010f */
[----:B--2---:R-:W-:Y:S01]  /*3530*/  FMUL.FTZ R123, R149, R123 ;  /* 0x0000007b957b7220 */ /* 0x004fe20000410000 */
[----:B------:R-:W-:Y:S01]  /*3540*/  F2FP.F16.F32.PACK_AB R22, R143, R142 ;  /* 0x0000008e8f16723e */ /* 0x000fe200000000ff */
[----:B------:R-:W-:Y:S01]  /*3550*/  FFMA.FTZ R18, -R18, R18, 1 ;  /* 0x3f80000012127423 */ /* 0x000fe20000010112 */
[----:B------:R-:W-:Y:S01]  /*3560*/  FMUL.FTZ R121, R124, R121 ;  /* 0x000000797c797220 */ /* 0x000fe20000410000 */
[----:B------:R-:W-:Y:S01]  /*3570*/  FFMA.FTZ R124, -R21, R21, 1 ;  /* 0x3f800000157c7423 */ /* 0x000fe20000010115 */
[----:B---3--:R-:W-:Y:S01]  /*3580*/  FMUL.FTZ R122, R151, R122 ;  /* 0x0000007a977a7220 */ /* 0x008fe20000410000 */
[----:B------:R-:W2:Y:S01]  /*3590*/  MUFU.EX2 R145, R145 ;  /* 0x0000009100917308 */ /* 0x000ea20000000800 */
[----:B------:R-:W-:Y:S01]  /*35a0*/  F2FP.F16.F32.PACK_AB R21, R149, R151 ;  /* 0x000000979515723e */ /* 0x000fe200000000ff */
[----:B------:R-:W-:Y:S01]  /*35b0*/  FMUL.FTZ R124, R129, R124 ;  /* 0x0000007c817c7220 */ /* 0x000fe20000410000 */
[----:B------:R-:W-:Y:S01]  /*35c0*/  FFMA.FTZ R129, -R141, R141, 1 ;  /* 0x3f8000008d817423 */ /* 0x000fe2000001018d */
[----:B------:R-:W-:Y:S01]  /*35d0*/  FMUL.FTZ R122, R122, R13 ;  /* 0x0000000d7a7a7220 */ /* 0x000fe20000410000 */
[----:B------:R-:W-:Y:S01]  /*35e0*/  FMUL.FTZ R123, R123, R14 ;  /* 0x0000000e7b7b7220 */ /* 0x000fe20000410000 */
[----:B------:R-:W-:Y:S01]  /*35f0*/  FFMA.FTZ R19, -R19, R19, 1 ;  /* 0x3f80000013137423 */ /* 0x000fe20000010113 */
[----:B------:R-:W-:Y:S01]  /*3600*/  FMUL.FTZ R129, R12, R129 ;  /* 0x000000810c817220 */ /* 0x000fe20000410000 */
[----:B------:R-:W-:Y:S01]  /*3610*/  FMUL.FTZ R12, R146, R126 ;  /* 0x0000007e920c7220 */ /* 0x000fe20000410000 */
[----:B-1----:R-:W-:Y:S01]  /*3620*/  FMUL.FTZ R15, R120, R132 ;  /* 0x00000084780f7220 */ /* 0x002fe20000410000 */
[----:B------:R-:W1:Y:S01]  /*3630*/  MUFU.EX2 R150, R150 ;  /* 0x0000009600967308 */ /* 0x000e620000000800 */
[----:B------:R-:W-:Y:S01]  /*3640*/  F2FP.F16.F32.PACK_AB R14, R147, R120 ;  /* 0x00000078930e723e */ /* 0x000fe200000000ff */
[----:B------:R-:W-:Y:S01]  /*3650*/  FMUL.FTZ R17, R12, R17 ;  /* 0x000000110c117220 */ /* 0x000fe20000410000 */
[----:B------:R-:W-:Y:S01]  /*3660*/  FMUL.FTZ R128, R15, R128 ;  /* 0x000000800f807220 */ /* 0x000fe20000410000 */
[----:B------:R-:W-:Y:S01]  /*3670*/  F2FP.F16.F32.PACK_AB R12, R144, R140 ;  /* 0x0000008c900c723e */ /* 0x000fe200000000ff */
[----:B------:R-:W-:Y:S01]  /*3680*/  FFMA.FTZ R136, -R136, R136, 1 ;  /* 0x3f80000088887423 */ /* 0x000fe20000010188 */
[----:B------:R-:W-:Y:S01]  /*3690*/  FFMA.FTZ R137, -R137, R137, 1 ;  /* 0x3f80000089897423 */ /* 0x000fe20000010189 */
[----:B--2---:R-:W-:Y:S01]  /*36a0*/  FMUL.FTZ R127, R145, R127 ;  /* 0x0000007f917f7220 */ /* 0x004fe20000410000 */
[----:B------:R2:W3:Y:S01]  /*36b0*/  MUFU.EX2 R15, R23 ;  /* 0x00000017000f7308 */ /* 0x0004e20000000800 */
[----:B------:R-:W-:Y:S01]  /*36c0*/  FFMA.FTZ R138, -R138, R138, 1 ;  /* 0x3f8000008a8a7423 */ /* 0x000fe2000001018a */
[----:B------:R-:W-:Y:S01]  /*36d0*/  F2FP.F16.F32.PACK_AB R124, R124, R125 ;  /* 0x0000007d7c7c723e */ /* 0x000fe200000000ff */
[----:B------:R-:W-:Y:S01]  /*36e0*/  FMUL.FTZ R18, R127, R18 ;  /* 0x000000127f127220 */ /* 0x000fe20000410000 */
[----:B------:R-:W-:-:S04]  /*36f0*/  VIADD R153, R153, 0x33400 ;  /* 0x0003340099997836 */ /* 0x000fc80000000000 */
[----:B------:R-:W4:Y:S01]  /*3700*/  MUFU.EX2 R148, R148 ;  /* 0x0000009400947308 */ /* 0x000f220000000800 */
[----:B--2---:R-:W-:Y:S01]  /*3710*/  F2FP.F16.F32.PACK_AB R23, R145, R146 ;  /* 0x000000929117723e */ /* 0x004fe200000000ff */
[----:B------:R-:W-:Y:S01]  /*3720*/  BAR.SYNC.DEFER_BLOCKING 0x9, 0x180 ;  /* 0x0246000000007b1d */ /* 0x000fe20000010000 */
[----:B-1----:R-:W-:Y:S01]  /*3730*/  FMUL.FTZ R130, R150, R130 ;  /* 0x0000008296827220 */ /* 0x002fe20000410000 */
[----:B------:R-:W-:-:S03]  /*3740*/  R2UR UR5, R153 ;  /* 0x00000000990572ca */ /* 0x000fc600000e0000 */
[----:B------:R-:W-:Y:S01]  /*3750*/  FMUL.FTZ R19, R130, R19 ;  /* 0x0000001382137220 */ /* 0x000fe20000410000 */
[----:B------:R-:W1:Y:S01]  /*3760*/  MUFU.EX2 R126, R139 ;  /* 0x0000008b007e7308 */ /* 0x000e620000000800 */
[----:B---3--:R-:W-:-:S04]  /*3770*/  FMUL.FTZ R134, R15, R134 ;  /* 0x000000860f867220 */ /* 0x008fc80000410000 */
[----:B------:R-:W-:Y:S01]  /*3780*/  FMUL.FTZ R127, R134, R137 ;  /* 0x00000089867f7220 */ /* 0x000fe20000410000 */
[C---:B----4-:R-:W-:Y:S01]  /*3790*/  F2FP.F16.F32.PACK_AB R13, R148.reuse, R150 ;  /* 0x00000096940d723e */ /* 0x050fe200000000ff */
[----:B------:R-:W-:Y:S02]  /*37a0*/  FMUL.FTZ R131, R148, R131 ;  /* 0x0000008394837220 */ /* 0x000fe40000410000 */
[----:B------:R-:W-:Y:S02]  /*37b0*/  USHF.R.U32.HI UR5, URZ, 0x4, UR5 ;  /* 0x000000043f057899 */ /* 0x000fe40008011605 */
[----:B------:R-:W-:Y:S02]  /*37c0*/  FMUL.FTZ R136, R131, R136 ;  /* 0x0000008883887220 */ /* 0x000fe40000410000 */
[----:B------:R-:W-:Y:S01]  /*37d0*/  ULOP3.LUT UR5, UR5, 0x3fff, URZ, 0xc0, !UPT ;  /* 0x00003fff05057892 */ /* 0x000fe2000f8ec03f */
[C---:B-1----:R-:W-:Y:S01]  /*37e0*/  F2FP.F16.F32.PACK_AB R15, R126.reuse, R15 ;  /* 0x0000000f7e0f723e */ /* 0x042fe200000000ff */
[----:B------:R-:W-:Y:S01]  /*37f0*/  STSM.16.M88.4 [R9+0x30400], R20 ;  /* 0x0304001409007844 */ /* 0x000fe20000000200 */
[----:B------:R-:W-:Y:S01]  /*3800*/  FMUL.FTZ R135, R126, R135 ;  /* 0x000000877e877220 */ /* 0x000fe20000410000 */
[----:B------:R-:W-:-:S02]  /*3810*/  F2FP.F16.F32.PACK_AB R126, R129, R128 ;  /* 0x00000080817e723e */ /* 0x000fc400000000ff */
[----:B------:R1:W-:Y:S01]  /*3820*/  STSM.16.M88.4 [R157], R12 ;  /* 0x0000000c9d007844 */ /* 0x0003e20000000200 */
[----:B------:R-:W-:Y:S01]  /*3830*/  FMUL.FTZ R138, R135, R138 ;  /* 0x0000008a878a7220 */ /* 0x000fe20000410000 */
[----:B------:R-:W-:Y:S01]  /*3840*/  F2FP.F16.F32.PACK_AB R125, R136, R19 ;  /* 0x00000013887d723e */ /* 0x000fe200000000ff */
[----:B------:R-:W-:Y:S01]  /*3850*/  @!PT LDS RZ, [RZ] ;  /* 0x00000000fffff984 */ /* 0x000fe20000000800 */
[----:B------:R-:W-:Y:S01]  /*3860*/  @!PT LDS RZ, [RZ] ;  /* 0x00000000fffff984 */ /* 0x000fe20000000800 */
[----:B------:R-:W-:Y:S01]  /*3870*/  @!PT LDS RZ, [RZ] ;  /* 0x00000000fffff984 */ /* 0x000fe20000000800 */
[----:B------:R-:W-:Y:S01]  /*3880*/  @!PT LDS RZ, [RZ] ;  /* 0x00000000fffff984 */ /* 0x000fe20000000800 */
[----:B------:R2:W-:Y:S06]  /*3890*/  MEMBAR.ALL.CTA ;  /* 0x0000000000007992 */ /* 0x0005ec0000008000 */
[----:B--2---:R-:W2:Y:S01]  /*38a0*/  FENCE.VIEW.ASYNC.S ;  /* 0x00000000000073c6 */ /* 0x004ea20000000000 */
[----:B------:R-:W-:-:S02]  /*38b0*/  F2FP.F16.F32.PACK_AB R127, R138, R127 ;  /* 0x0000007f8a7f723e */ /* 0x000fc400000000ff */
[----:B-1----:R-:W-:Y:S02]  /*38c0*/  F2FP.F16.F32.PACK_AB R12, R11, R10 ;  /* 0x0000000a0b0c723e */ /* 0x002fe400000000ff */
        /* <DEDUP_REMOVED lines=26> */
[----:B------:R-:W-:Y:S01]  /*3a70*/  ULOP3.LUT UR12, UR5, 0x10000, URZ, 0xfc, !UPT ;  /* 0x00010000050c7892 */ /* 0x000fe2000f8efc3f */
        /* <DEDUP_REMOVED lines=51> */
.L_x_1517:
        /* <DEDUP_REMOVED lines=59> */
.L_x_1518:
        /* <DEDUP_REMOVED lines=63> */
.L_x_1493:
[----:B------:R-:W-:Y:S05]  /*4550*/  @P0 BRA `(.L_x_1491) ;  /* 0x0000003c008c0947 */ /* 0x000fea0003800000 */
[----:B------:R-:W1:Y:S01]  /*4560*/  S2R R4, SR_TID.X ;  /* 0x0000000000047919 */ /* 0x000e620000002100 */
[----:B------:R-:W2:Y:S01]  /*4570*/  S2UR UR5, SR_CTAID.Y ;  /* 0x00000000000579c3 */ /* 0x000ea20000002600 */
[----:B------:R-:W-:Y:S01]  /*4580*/  ULDC UR4, c[0x0][0x850] ;  /* 0x0002140000047ab9 */ /* 0x000fe20000000800 */
[----:B------:R-:W-:Y:S01]  /*4590*/  ULDC.64 UR12, c[0x0][0x818] ;  /* 0x00020600000c7ab9 */ /* 0x000fe20000000a00 */
[----:B------:R-:W-:Y:S01]  /*45a0*/  UISETP.NE.AND UP0, UPT, UR4, 0x1, UPT ;  /* 0x000000010400788c */ /* 0x000fe2000bf05270 */
[----:B------:R-:W-:Y:S01]  /*45b0*/  BSSY B0, `(.L_x_1520) ;  /* 0x0000052000007945 */ /* 0x000fe20003800000 */
[----:B------:R-:W-:Y:S01]  /*45c0*/  ULDC.64 UR14, c[0x0][0x820] ;  /* 0x00020800000e7ab9 */ /* 0x000fe20000000a00 */
[----:B------:R-:W-:Y:S01]  /*45d0*/  UMOV UR4, 0x400 ;  /* 0x0000040000047882 */ /* 0x000fe20000000000 */
[----:B------:R-:W-:Y:S01]  /*45e0*/  ULDC.64 UR16, c[0x0][0x848] ;  /* 0x0002120000107ab9 */ /* 0x000fe20000000a00 */
[----:B------:R-:W3:Y:S06]  /*45f0*/  S2UR UR9, SR_CgaCtaId ;  /* 0x00000000000979c3 */ /* 0x000eec0000008800 */
[----:B------:R-:W-:-:S02]  /*4600*/  @UP0 ULDC UR6, c[0x0][0x854] ;  /* 0x0002150000060ab9 */ /* 0x000fc40000000800 */
[----:B------:R-:W4:Y:S01]  /*4610*/  S2UR UR8, SR_CTAID.X ;  /* 0x00000000000879c3 */ /* 0x000f220000002500 */
[----:B--2---:R-:W-:-:S07]  /*4620*/  UIMAD.WIDE.U32 UR6, UR5, UR6, URZ ;  /* 0x00000006050672a5 */ /* 0x004fce000f8e003f */
[----:B------:R-:W2:Y:S01]  /*4630*/  S2UR UR18, SR_CTAID.Z ;  /* 0x00000000001279c3 */ /* 0x000ea20000002700 */
[----:B-1----:R-:W-:Y:S01]  /*4640*/  VIADD R3, R4, 0xffffff80 ;  /* 0xffffff8004037836 */ /* 0x002fe20000000000 */
[----:B---3--:R-:W-:-:S03]  /*4650*/  ULEA UR4, UR9, UR4, 0x18 ;  /* 0x0000000409047291 */ /* 0x008fc6000f8ec03f */
[----:B------:R-:W-:Y:S01]  /*4660*/  @UP0 ULDC UR9, c[0x0][0x858] ;  /* 0x0002160000090ab9 */ /* 0x000fe20000000800 */
[----:B------:R-:W-:Y:S01]  /*4670*/  SHF.R.S32.HI R0, RZ, 0x1f, R3 ;  /* 0x0000001fff007819 */ /* 0x000fe20000011403 */
[----:B------:R-:W-:Y:S01]  /*4680*/  @UP0 USHF.R.U32.HI UR5, URZ, UR9, UR7 ;  /* 0x000000093f050299 */ /* 0x000fe20008011607 */
[----:B------:R-:W-:Y:S01]  /*4690*/  BAR.SYNC.DEFER_BLOCKING 0x1, 0x180 ;  /* 0x0046000000007b1d */ /* 0x000fe20000010000 */
[----:B------:R-:W-:Y:S01]  /*46a0*/  ISETP.NE.AND P0, PT, R3, RZ, PT ;  /* 0x000000ff0300720c */ /* 0x000fe20003f05270 */
[----:B----4-:R-:W-:Y:S01]  /*46b0*/  UIMAD UR8, UR8, 0x4800, URZ ;  /* 0x00004800080878a4 */ /* 0x010fe2000f8e023f */
[----:B------:R-:W-:Y:S01]  /*46c0*/  LEA.HI R2, R0, R3, RZ, 0x7 ;  /* 0x0000000300027211 */ /* 0x000fe200078f38ff */
[----:B------:R-:W-:Y:S02]  /*46d0*/  USHF.R.S32.HI UR10, URZ, 0x1f, UR5 ;  /* 0x0000001f3f0a7899 */ /* 0x000fe40008011405 */
[----:B------:R-:W-:Y:S01]  /*46e0*/  USHF.R.S32.HI UR9, URZ, 0x1f, UR8 ;  /* 0x0000001f3f097899 */ /* 0x000fe20008011408 */
[----:B------:R-:W-:Y:S01]  /*46f0*/  LOP3.LUT R0, R2, 0x3fffff80, RZ, 0xc0, !PT ;  /* 0x3fffff8002007812 */ /* 0x000fe200078ec0ff */
[----:B------:R-:W-:Y:S01]  /*4700*/  UIMAD UR11, UR10, UR12, URZ ;  /* 0x0000000c0a0b72a4 */ /* 0x000fe2000f8e023f */
[----:B------:R-:W-:Y:S01]  /*4710*/  SHF.R.S32.HI R5, RZ, 0x7, R2 ;  /* 0x00000007ff057819 */ /* 0x000fe20000011402 */
[----:B------:R-:W-:-:S02]  /*4720*/  UIMAD.WIDE.U32 UR6, UR5, UR12, UR8 ;  /* 0x0000000c050672a5 */ /* 0x000fc4000f8e0008 */
[----:B------:R-:W-:Y:S01]  /*4730*/  IMAD.IADD R0, R3, 0x1, -R0 ;  /* 0x0000000103007824 */ /* 0x000fe200078e0a00 */
[----:B------:R-:W-:-:S03]  /*4740*/  UIMAD UR11, UR5, UR13, UR11 ;  /* 0x0000000d050b72a4 */ /* 0x000fc6000f8e020b */
[----:B------:R-:W-:Y:S01]  /*4750*/  IMAD R0, R5, 0x600, R0 ;  /* 0x0000060005007824 */ /* 0x000fe200078e0200 */
[----:B------:R-:W-:Y:S01]  /*4760*/  ULDC.64 UR12, c[0x0][0x840] ;  /* 0x00021000000c7ab9 */ /* 0x000fe20000000a00 */
[----:B------:R-:W-:Y:S02]  /*4770*/  UIADD3 UR7, UR7, UR11, URZ ;  /* 0x0000000b07077290 */ /* 0x000fe4000fffe03f */
[----:B------:R-:W-:Y:S01]  /*4780*/  IMAD.SHL.U32 R0, R0, 0x4, RZ ;  /* 0x0000000400007824 */ /* 0x000fe200078e00ff */
[----:B------:R-:W-:Y:S02]  /*4790*/  UIMAD UR10, UR10, UR12, URZ ;  /* 0x0000000c0a0a72a4 */ /* 0x000fe4000f8e023f */
[----:B------:R-:W-:Y:S02]  /*47a0*/  UIMAD.WIDE.U32 UR8, UR5, UR12, UR8 ;  /* 0x0000000c050872a5 */ /* 0x000fe4000f8e0008 */
[----:B------:R-:W-:Y:S01]  /*47b0*/  LEA R0, R0, UR4, 0x2 ;  /* 0x0000000400007c11 */ /* 0x000fe2000f8e10ff */
[----:B------:R-:W-:-:S02]  /*47c0*/  UIMAD UR12, UR5, UR13, UR10 ;  /* 0x0000000d050c72a4 */ /* 0x000fc4000f8e020a */
[----:B--2---:R-:W-:Y:S02]  /*47d0*/  USHF.R.S32.HI UR5, URZ, 0x1f, UR18 ;  /* 0x0000001f3f057899 */ /* 0x004fe40008011412 */
[----:B------:R1:W-:Y:S01]  /*47e0*/  STS.128 [R0], R24 ;  /* 0x0000001800007388 */ /* 0x0003e20000000c00 */
[----:B------:R-:W-:Y:S02]  /*47f0*/  UIADD3 UR9, UR9, UR12, URZ ;  /* 0x0000000c09097290 */ /* 0x000fe4000fffe03f */
[----:B------:R-:W-:Y:S01]  /*4800*/  UIMAD UR10, UR5, UR14, URZ ;  /* 0x0000000e050a72a4 */ /* 0x000fe2000f8e023f */
[----:B------:R1:W-:Y:S01]  /*4810*/  STS.128 [R0+0x800], R28 ;  /* 0x0008001c00007388 */ /* 0x0003e20000000c00 */
[----:B------:R-:W-:Y:S02]  /*4820*/  UIMAD UR5, UR5, UR16, URZ ;  /* 0x00000010050572a4 */ /* 0x000fe4000f8e023f */
[----:B------:R-:W-:Y:S01]  /*4830*/  UIMAD UR10, UR18, UR15, UR10 ;  /* 0x0000000f120a72a4 */ /* 0x000fe2000f8e020a */
[----:B------:R1:W-:Y:S01]  /*4840*/  STS.128 [R0+0x1000], R32 ;  /* 0x0010002000007388 */ /* 0x0003e20000000c00 */
[----:B------:R-:W-:-:S02]  /*4850*/  UIMAD.WIDE.U32 UR6, UR18, UR14, UR6 ;  /* 0x0000000e120672a5 */ /* 0x000fc4000f8e0006 */
[----:B------:R-:W-:Y:S01]  /*4860*/  UIMAD UR5, UR18, UR17, UR5 ;  /* 0x00000011120572a4 */ /* 0x000fe2000f8e0205 */
[----:B------:R1:W-:Y:S01]  /*4870*/  STS.128 [R0+0x1800], R36 ;  /* 0x0018002400007388 */ /* 0x0003e20000000c00 */
[----:B------:R-:W-:Y:S01]  /*4880*/  UIMAD.WIDE.U32 UR8, UR18, UR16, UR8 ;  /* 0x00000010120872a5 */ /* 0x000fe2000f8e0008 */
[----:B------:R-:W-:Y:S02]  /*4890*/  ULDC.64 UR12, c[0x0][0x800] ;  /* 0x00020000000c7ab9 */ /* 0x000fe40000000a00 */
[----:B------:R1:W-:Y:S01]  /*48a0*/  STS.128 [R0+0x2000], R40 ;  /* 0x0020002800007388 */ /* 0x0003e20000000c00 */
[----:B------:R-:W-:Y:S01]  /*48b0*/  ULDC.64 UR14, c[0x0][0x828] ;  /* 0x00020a00000e7ab9 */ /* 0x000fe20000000a00 */
[----:B------:R-:W-:Y:S02]  /*48c0*/  UIADD3 UR7, UR7, UR10, URZ ;  /* 0x0000000a07077290 */ /* 0x000fe4000fffe03f */
[----:B------:R1:W-:Y:S01]  /*48d0*/  STS.128 [R0+0x2800], R44 ;  /* 0x0028002c00007388 */ /* 0x0003e20000000c00 */
[----:B------:R-:W-:-:S02]  /*48e0*/  ULEA UR12, UP0, UR6, UR12, 0x2 ;  /* 0x0000000c060c7291 */ /* 0x000fc4000f80103f */
[----:B------:R-:W-:Y:S01]  /*48f0*/  UIADD3 UR5, UR9, UR5, URZ ;  /* 0x0000000509057290 */ /* 0x000fe2000fffe03f */
[----:B------:R1:W-:Y:S01]  /*4900*/  STS.128 [R0+0x3000], R48 ;  /* 0x0030003000007388 */ /* 0x0003e20000000c00 */
[----:B------:R-:W-:Y:S02]  /*4910*/  ULEA UR14, UP1, UR8, UR14, 0x2 ;  /* 0x0000000e080e7291 */ /* 0x000fe4000f82103f */
[----:B------:R-:W-:Y:S01]  /*4920*/  ULEA.HI.X UR13, UR6, UR13, UR7, 0x2, UP0 ;  /* 0x0000000d060d7291 */ /* 0x000fe200080f1407 */
[----:B------:R1:W-:Y:S01]  /*4930*/  STS.128 [R0+0x3800], R52 ;  /* 0x0038003400007388 */ /* 0x0003e20000000c00 */
[----:B------:R-:W-:-:S03]  /*4940*/  ULEA.HI.X UR7, UR8, UR15, UR5, 0x2, UP1 ;  /* 0x0000000f08077291 */ /* 0x000fc600088f1405 */
        /* <DEDUP_REMOVED lines=10> */
[----:B--2---:R-:W-:Y:S06]  /*49f0*/  BAR.SYNC.DEFER_BLOCKING 0x1, 0x180 ;  /* 0x0046000000007b1d */ /* 0x004fec0000010000 */
[----:B------:R-:W-:Y:S05]  /*4a00*/  @P0 BRA `(.L_x_1521) ;  /* 0x0000000000300947 */ /* 0x000fea0003800000 */
[----:B------:R-:W-:Y:S01]  /*4a10*/  PLOP3.LUT P0, PT, PT, PT, PT, 0x80, 0x0 ;  /* 0x000000000000781c */ /* 0x000fe20003f0f070 */
[----:B------:R-:W-:Y:S01]  /*4a20*/  UMOV UR5, 0x1200 ;  /* 0x0000120000057882 */ /* 0x000fe20000000000 */
[----:B------:R-:W-:Y:S01]  /*4a30*/  UMOV UR8, 0x0 ;  /* 0x0000000000087882 */ /* 0x000fe20000000000 */
[----:B------:R-:W-:Y:S01]  /*4a40*/  UMOV UR9, 0x14f00000 ;  /* 0x14f0000000097882 */ /* 0x000fe20000000000 */
[----:B------:R-:W-:-:S09]  /*4a50*/  UMOV UR6, UR14 ;  /* 0x0000000e00067c82 */ /* 0x000fd20008000000 */
.L_x_1522:
[----:B------:R-:W-:Y:S01]  /*4a60*/  @P0 ELECT P1, URZ, PT ;  /* 0x00000000003f082f */ /* 0x000fe20003820000 */
[----:B------:R2:W-:-:S12]  /*4a70*/  UBLKRED.G.S.ADD.F32.RN [UR6], [UR4], UR5, desc[UR8] ;  /* 0x00000806040073bb */ /* 0x0005d800080a1405 */
[----:B------:R-:W-:Y:S02]  /*4a80*/  @P1 PLOP3.LUT P0, PT, P1, PT, PT, 0x8, 0x0 ;  /* 0x000000000000181c */ /* 0x000fe40000f0e170 */
[----:B------:R-:W-:-:S11]  /*4a90*/  PLOP3.LUT P1, PT, PT, PT, PT, 0x8, 0x0 ;  /* 0x000000000000781c */ /* 0x000fd60003f2e170 */
[----:B--2---:R-:W-:Y:S05]  /*4aa0*/  @P0 BRA.U.ANY `(.L_x_1522) ;  /* 0xfffffffd00ec0947 */ /* 0x004fea000393ffff */
[----:B------:R0:W-:Y:S01]  /*4ab0*/  UTMACMDFLUSH ;  /* 0x00000000000079b7 */ /* 0x0001e20000000000 */
[----:B------:R-:W-:-:S04]  /*4ac0*/  DEPBAR.LE SB0, 0x0 ;  /* 0x000080000000791a */ /* 0x000fc80000000000 */
.L_x_1521:
[----:B------:R-:W-:Y:S05]  /*4ad0*/  BSYNC B0 ;  /* 0x0000000000007941 */ /* 0x000fea0003800000 */
.L_x_1520:
        /* <DEDUP_REMOVED lines=26> */
[----:B------:R-:W-:Y:S01]  /*4c80*/  UMOV UR6, UR12 ;  /* 0x0000000c00067c82 */ /* 0x000fe20008000000 */
[----:B------:R-:W-:-:S08]  /*4c90*/  UMOV UR7, UR13 ;  /* 0x0000000d00077c82 */ /* 0x000fd00008000000 */
.L_x_1523:
[----:B------:R-:W-:Y:S01]  /*4ca0*/  @P0 ELECT P1, URZ, PT ;  /* 0x00000000003f082f */ /* 0x000fe20003820000 */
[----:B------:R2:W-:-:S12]  /*4cb0*/  UBLKRED.G.S.ADD.F32.RN [UR6], [UR4], UR5, desc[UR8] ;  /* 0x00000806040073bb */ /* 0x0005d800080a1405 */
[----:B------:R-:W-:Y:S02]  /*4cc0*/  @P1 PLOP3.LUT P0, PT, P1, PT, PT, 0x8, 0x0 ;  /* 0x000000000000181c */ /* 0x000fe40000f0e170 */
[----:B------:R-:W-:-:S11]  /*4cd0*/  PLOP3.LUT P1, PT, PT, PT, PT, 0x8, 0x0 ;  /* 0x000000000000781c */ /* 0x000fd60003f2e170 */
[----:B--2---:R-:W-:Y:S05]  /*4ce0*/  @P0 BRA.U.ANY `(.L_x_1523) ;  /* 0xfffffffd00ec0947 */ /* 0x004fea000393ffff */
[----:B------:R0:W-:Y:S01]  /*4cf0*/  UTMACMDFLUSH ;  /* 0x00000000000079b7 */ /* 0x0001e20000000000 */
[----:B------:R-:W-:-:S04]  /*4d00*/  DEPBAR.LE SB0, 0x0 ;  /* 0x000080000000791a */ /* 0x000fc80000000000 */
[----:B------:R-:W-:Y:S05]  /*4d10*/  BRA `(.L_x_1491) ;  /* 0x00000034009c7947 */ /* 0x000fea0003800000 */
.L_x_1489:
        /* <DEDUP_REMOVED lines=40> */
.L_x_1525:
[----:B------:R-:W-:Y:S02]  /*4fa0*/  UISETP.GT.AND UP0, UPT, UR8, UR5, UPT ;  /* 0x000000050800728c */ /* 0x000fe4000bf04270 */
[----:B------:R-:W-:Y:S02]  /*4fb0*/  USHF.R.S32.HI UR14, URZ, 0x1f, UR12 ;  /* 0x0000001f3f0e7899 */ /* 0x000fe4000801140c */
[----:B------:R-:W-:Y:S02]  /*4fc0*/  USHF.R.S32.HI UR4, URZ, 0x1f, UR13 ;  /* 0x0000001f3f047899 */ /* 0x000fe4000801140d */
[----:B------:R-:W-:-:S13]  /*4fd0*/  PLOP3.LUT P0, PT, PT, PT, UP0, 0x80, 0x0 ;  /* 0x000000000000781c */ /* 0x000fda0003f0f008 */
[----:B------:R-:W-:Y:S05]  /*4fe0*/  @!P0 BRA `(.L_x_1491) ;  /* 0x0000003000e88947 */ /* 0x000fea0003800000 */
[----:B------:R-:W-:Y:S01]  /*4ff0*/  ULDC.64 UR10, c[0x0][0x2d8] ;  /* 0x0000b600000a7ab9 */ /* 0x000fe20000000a00 */
[----:B------:R-:W-:Y:S01]  /*5000*/  ELECT P0, URZ, PT ;  /* 0x00000000003f782f */ /* 0x000fe20003800000 */
[----:B------:R-:W-:Y:S02]  /*5010*/  UIMAD UR9, UR4, UR10, URZ ;  /* 0x0000000a040972a4 */ /* 0x000fe4000f8e023f */
[----:B------:R-:W-:Y:S02]  /*5020*/  UIADD3 UR4, -UR5, UR8, URZ ;  /* 0x0000000805047290 */ /* 0x000fe4000fffe13f */
[----:B------:R-:W-:Y:S02]  /*5030*/  UIMAD.WIDE.U32 UR6, UR13, UR10, URZ ;  /* 0x0000000a0d0672a5 */ /* 0x000fe4000f8e003f */
[----:B------:R-:W-:Y:S02]  /*5040*/  ULOP3.LUT UR4, UR4, 0x1, URZ, 0xc0, !UPT ;  /* 0x0000000104047892 */ /* 0x000fe4000f8ec03f */
[----:B------:R-:W-:-:S02]  /*5050*/  UIMAD UR9, UR13, UR11, UR9 ;  /* 0x0000000b0d0972a4 */ /* 0x000fc4000f8e0209 */
[----:B------:R-:W-:Y:S01]  /*5060*/  UISETP.NE.U32.AND UP0, UPT, UR4, 0x1, UPT ;  /* 0x000000010400788c */ /* 0x000fe2000bf05070 */
[----:B------:R-:W-:Y:S01]  /*5070*/  ULDC.64 UR10, c[0x0][0x2e0] ;  /* 0x0000b800000a7ab9 */ /* 0x000fe20000000a00 */
[----:B------:R-:W-:Y:S02]  /*5080*/  UIADD3 UR7, UR7, UR9, URZ ;  /* 0x0000000907077290 */ /* 0x000fe4000fffe03f */
[----:B------:R-:W-:Y:S02]  /*5090*/  UIMAD UR9, UR14, UR10, URZ ;  /* 0x0000000a0e0972a4 */ /* 0x000fe4000f8e023f */
[----:B------:R-:W-:Y:S01]  /*50a0*/  PLOP3.LUT P1, PT, PT, PT, UP0, 0x80, 0x0 ;  /* 0x000000000000781c */ /* 0x000fe20003f2f008 */
[----:B------:R-:W-:Y:S02]  /*50b0*/  UIMAD.WIDE.U32 UR6, UR12, UR10, UR6 ;  /* 0x0000000a0c0672a5 */ /* 0x000fe4000f8e0006 */
[----:B------:R-:W-:-:S04]  /*50c0*/  UIMAD UR9, UR12, UR11, UR9 ;  /* 0x0000000b0c0972a4 */ /* 0x000fc8000f8e0209 */
[----:B------:R-:W-:-:S06]  /*50d0*/  UIADD3 UR9, UR7, UR9, URZ ;  /* 0x0000000907097290 */ /* 0x000fcc000fffe03f */
[----:B------:R-:W-:Y:S06]  /*50e0*/  @P1 BRA `(.L_x_1526) ;  /* 0x00000004001c1947 */ /* 0x000fec0003800000 */
        /* <DEDUP_REMOVED lines=18> */
.L_x_1528:
[----:B------:R-:W-:Y:S05]  /*5210*/  BSYNC B0 ;  /* 0x0000000000007941 */ /* 0x000fea0003800000 */
.L_x_1527:
        /* <DEDUP_REMOVED lines=18> */
.L_x_1530:
[----:B------:R-:W-:Y:S05]  /*5340*/  BSYNC B0 ;  /* 0x0000000000007941 */ /* 0x000fea0003800000 */
.L_x_1529:
        /* <DEDUP_REMOVED lines=19> */
.L_x_1532:
[----:B------:R-:W-:Y:S05]  /*5480*/  BSYNC B0 ;  /* 0x0000000000007941 */ /* 0x000fea0003800000 */
.L_x_1531:
[----:B------:R-:W-:Y:S06]  /*5490*/  BAR.ARV 0xa, 0xa0 ;  /* 0x0282800000007b1d */ /* 0x000fec0000002000 */
[----:B------:R-:W-:Y:S04]  /*54a0*/  BSSY B0, `(.L_x_1533) ;  /* 0x0000003000007945 */ /* 0x000fe80003800000 */
[----:B------:R-:W-:Y:S05]  /*54b0*/  @!P0 BRA `(.L_x_1534) ;  /* 0x0000000000048947 */ /* 0x000fea0003800000 */
[----:B------:R-:W-:-:S04]  /*54c0*/  DEPBAR.LE SB0, 0x1 ;  /* 0x000080400000791a */ /* 0x000fc80000000000 */
.L_x_1534:
[----:B------:R-:W-:Y:S05]  /*54d0*/  BSYNC B0 ;  /* 0x0000000000007941 */ /* 0x000fea0003800000 */
.L_x_1533:
[----:B------:R-:W-:Y:S06]  /*54e0*/  BAR.ARV 0xb, 0xa0 ;  /* 0x02c2800000007b1d */ /* 0x000fec0000002000 */
[----:B------:R-:W-:Y:S04]  /*54f0*/  BSSY B0, `(.L_x_1535) ;  /* 0x0000003000007945 */ /* 0x000fe80003800000 */
[----:B------:R-:W-:Y:S05]  /*5500*/  @!P0 BRA `(.L_x_1536) ;  /* 0x0000000000048947 */ /* 0x000fea0003800000 */
[----:B------:R-:W-:-:S04]  /*5510*/  DEPBAR.LE SB0, 0x0 ;  /* 0x000080000000791a */ /* 0x000fc80000000000 */
.L_x_1536:
[----:B------:R-:W-:Y:S05]  /*5520*/  BSYNC B0 ;  /* 0x0000000000007941 */ /* 0x000fea0003800000 */
.L_x_1535:
[----:B------:R-:W-:Y:S06]  /*5530*/  BAR.ARV 0xc, 0xa0 ;  /* 0x0302800000007b1d */ /* 0x000fec0000002000 */
[----:B------:R-:W-:Y:S01]  /*5540*/  UIADD3 UR12, UR5, 0x1, URZ ;  /* 0x00000001050c7890 */ /* 0x000fe2000fffe03f */
[----:B------:R-:W-:Y:S11]  /*5550*/  BRA `(.L_x_1537) ;  /* 0x0000000000047947 */ /* 0x000ff60003800000 */
.L_x_1526:
[----:B------:R-:W-:-:S05]  /*5560*/  UMOV UR12, UR5 ;  /* 0x00000005000c7c82 */ /* 0x000fca0008000000 */
.L_x_1537:
        /* <DEDUP_REMOVED lines=21> */
.L_x_1558:
        /* <DEDUP_REMOVED lines=22> */
.L_x_1539:
[----:B------:R-:W-:Y:S05]  /*5820*/  BSYNC B0 ;  /* 0x0000000000007941 */ /* 0x000fea0003800000 */
.L_x_1538:
        /* <DEDUP_REMOVED lines=12> */
.L_x_1541:
[----:B------:R-:W-:Y:S05]  /*58f0*/  BSYNC B0 ;  /* 0x0000000000007941 */ /* 0x000fea0003800000 */
.L_x_1540:
        /* <DEDUP_REMOVED lines=13> */
.L_x_1543:
[----:B------:R-:W-:Y:S05]  /*59d0*/  BSYNC B0 ;  /* 0x0000000000007941 */ /* 0x000fea0003800000 */
.L_x_1542:
[----:B------:R-:W-:Y:S06]  /*59e0*/  BAR.ARV 0xa, 0xa0 ;  /* 0x0282800000007b1d */ /* 0x000fec0000002000 */
[----:B------:R-:W-:Y:S04]  /*59f0*/  BSSY B0, `(.L_x_1544) ;  /* 0x0000003000007945 */ /* 0x000fe80003800000 */
[----:B------:R-:W-:Y:S05]  /*5a00*/  @!P0 BRA `(.L_x_1545) ;  /* 0x0000000000048947 */ /* 0x000fea0003800000 */
[----:B------:R-:W-:-:S04]  /*5a10*/  DEPBAR.LE SB0, 0x1 ;  /* 0x000080400000791a */ /* 0x000fc80000000000 */
.L_x_1545:
[----:B------:R-:W-:Y:S05]  /*5a20*/  BSYNC B0 ;  /* 0x0000000000007941 */ /* 0x000fea0003800000 */
.L_x_1544:
[----:B------:R-:W-:Y:S06]  /*5a30*/  BAR.ARV 0xb, 0xa0 ;  /* 0x02c2800000007b1d */ /* 0x000fec0000002000 */
[----:B------:R-:W-:Y:S04]  /*5a40*/  BSSY B0, `(.L_x_1546) ;  /* 0x0000003000007945 */ /* 0x000fe80003800000 */
[----:B------:R-:W-:Y:S05]  /*5a50*/  @!P0 BRA `(.L_x_1547) ;  /* 0x0000000000048947 */ /* 0x000fea0003800000 */
[----:B------:R-:W-:-:S04]  /*5a60*/  DEPBAR.LE SB0, 0x0 ;  /* 0x000080000000791a */ /* 0x000fc80000000000 */
.L_x_1547:
[----:B------:R-:W-:Y:S05]  /*5a70*/  BSYNC B0 ;  /* 0x0000000000007941 */ /* 0x000fea0003800000 */
.L_x_1546:
        /* <DEDUP_REMOVED lines=13> */
.L_x_1549:
[----:B------:R-:W-:Y:S05]  /*5b50*/  BSYNC B0 ;  /* 0x0000000000007941 */ /* 0x000fea0003800000 */
.L_x_1548:
        /* <DEDUP_REMOVED lines=12> */
.L_x_1551:
[----:B------:R-:W-:Y:S05]  /*5c20*/  BSYNC B0 ;  /* 0x0000000000007941 */ /* 0x000fea0003800000 */
.L_x_1550:
        /* <DEDUP_REMOVED lines=13> */
.L_x_1553:
[----:B------:R-:W-:Y:S05]  /*5d00*/  BSYNC B0 ;  /* 0x0000000000007941 */ /* 0x000fea0003800000 */
.L_x_1552:
[----:B------:R-:W-:Y:S06]  /*5d10*/  BAR.ARV 0xa, 0xa0 ;  /* 0x0282800000007b1d */ /* 0x000fec0000002000 */
[----:B------:R-:W-:Y:S04]  /*5d20*/  BSSY B0, `(.L_x_1554) ;  /* 0x0000003000007945 */ /* 0x000fe80003800000 */
[----:B------:R-:W-:Y:S05]  /*5d30*/  @!P0 BRA `(.L_x_1555) ;  /* 0x0000000000048947 */ /* 0x000fea0003800000 */
[----:B------:R-:W-:-:S04]  /*5d40*/  DEPBAR.LE SB0, 0x1 ;  /* 0x000080400000791a */ /* 0x000fc80000000000 */
.L_x_1555:
[----:B------:R-:W-:Y:S05]  /*5d50*/  BSYNC B0 ;  /* 0x0000000000007941 */ /* 0x000fea0003800000 */
.L_x_1554:
[----:B------:R-:W-:Y:S01]  /*5d60*/  UIADD3 UR12, UR12, 0x2, URZ ;  /* 0x000000020c0c7890 */ /* 0x000fe2000fffe03f */
[----:B------:R-:W-:Y:S06]  /*5d70*/  BAR.ARV 0xb, 0xa0 ;  /* 0x02c2800000007b1d */ /* 0x000fec0000002000 */
[----:B------:R-:W-:Y:S01]  /*5d80*/  UISETP.GE.AND UP0, UPT, UR12, UR8, UPT ;  /* 0x000000080c00728c */ /* 0x000fe2000bf06270 */
[----:B------:R-:W-:Y:S04]  /*5d90*/  BSSY B0, `(.L_x_1556) ;  /* 0x0000003000007945 */ /* 0x000fe80003800000 */
[----:B------:R-:W-:Y:S06]  /*5da0*/  @!P0 BRA `(.L_x_1557) ;  /* 0x0000000000048947 */ /* 0x000fec0003800000 */
[----:B------:R-:W-:-:S04]  /*5db0*/  DEPBAR.LE SB0, 0x0 ;  /* 0x000080000000791a */ /* 0x000fc80000000000 */
.L_x_1557:
[----:B------:R-:W-:Y:S05]  /*5dc0*/  BSYNC B0 ;  /* 0x0000000000007941 */ /* 0x000fea0003800000 */
.L_x_1556:
[----:B------:R-:W-:Y:S06]  /*5dd0*/  BAR.ARV 0xc, 0xa0 ;  /* 0x0302800000007b1d */ /* 0x000fec0000002000 */
[----:B------:R-:W-:Y:S01]  /*5de0*/  PLOP3.LUT P1, PT, PT, PT, UP0, 0x80, 0x0 ;  /* 0x000000000000781c */ /* 0x000fe20003f2f008 */
[----:B------:R-:W-:Y:S02]  /*5df0*/  UIADD3 UR24, UR24, 0x6000, URZ ;  /* 0x0000600018187890 */ /* 0x000fe4000fffe03f */
[----:B------:R-:W-:-:S10]  /*5e00*/  UIADD3 UR4, UR4, 0x6000, URZ ;  /* 0x0000600004047890 */ /* 0x000fd4000fffe03f */
[----:B------:R-:W-:Y:S05]  /*5e10*/  @!P1 BRA `(.L_x_1558) ;  /* 0xfffffff800289947 */ /* 0x000fea000383ffff */
[----:B------:R-:W-:Y:S05]  /*5e20*/  BRA `(.L_x_1491) ;  /* 0x0000002400587947 */ /* 0x000fea0003800000 */
.L_x_1524:
        /* <DEDUP_REMOVED lines=34> */
.L_x_1560:
        /* <DEDUP_REMOVED lines=50> */
.L_x_1589:
        /* <DEDUP_REMOVED lines=9> */
.L_x_1563:
        /* <DEDUP_REMOVED lines=115> */
.L_x_1574:
[----:B-1----:R-:W-:-:S05]  /*6b30*/  IMAD.MOV.U32 R6, RZ, RZ, 0x1 ;  /* 0x00000001ff067424 */ /* 0x002fca00078e00ff */
[----:B------:R-:W-:-:S04]  /*6b40*/  SHF.L.U32 R6, R6, 0x1f, RZ ;  /* 0x0000001f06067819 */ /* 0x000fc800000006ff */
[----:B------:R-:W1:Y:S02]  /*6b50*/  SYNCS.PHASECHK.TRANS64.TRYWAIT P1, [R0+URZ+0x36438], R6 ;  /* 0x03643806000075a7 */ /* 0x000e64000802017f */
[----:B-123--:R-:W-:Y:S05]  /*6b60*/  @!P1 BRA `(.L_x_1566) ;  /* 0x0000001800849947 */ /* 0x00efea0003800000 */
.L_x_1590:
[----:B------:R-:W-:Y:S05]  /*6b70*/  @P0 BRA `(.L_x_1567) ;  /* 0x0000000000140947 */ /* 0x000fea0003800000 */
[----:B------:R-:W-:Y:S01]  /*6b80*/  ISETP.NE.AND P1, PT, R20, RZ, PT ;  /* 0x000000ff1400720c */ /* 0x000fe20003f25270 */
[----:B------:R-:W-:-:S04]  /*6b90*/  IMAD.MOV.U32 R3, RZ, RZ, 0x6100 ;  /* 0x00006100ff037424 */ /* 0x000fc800078e00ff */
[----:B------:R2:W-:Y:S08]  /*6ba0*/  SYNCS.ARRIVE.TRANS64 RZ, [R0+URZ+0x36430], R3 ;  /* 0x0364300300ff79a7 */ /* 0x0005f0000800003f */
[----:B------:R-:W-:Y:S05]  /*6bb0*/  @!P1 BRA `(.L_x_1567) ;  /* 0x0000000000049947 */ /* 0x000fea0003800000 */
[----:B------:R-:W-:Y:S01]  /*6bc0*/  BPT.TRAP 0x1 ;  /* 0x000000040000795c */ /* 0x000fe20000300000 */
.L_x_1567:
        /* <DEDUP_REMOVED lines=48> */
.L_x_1591:
[----:B------:R-:W-:Y:S05]  /*6ed0*/  @P0 BRA `(.L_x_1569) ;  /* 0x0000000000140947 */ /* 0x000fea0003800000 */
[----:B------:R-:W-:Y:S01]  /*6ee0*/  ISETP.NE.AND P1, PT, R20, RZ, PT ;  /* 0x000000ff1400720c */ /* 0x000fe20003f25270 */
[----:B--2---:R-:W-:-:S04]  /*6ef0*/  IMAD.MOV.U32 R3, RZ, RZ, 0x6100 ;  /* 0x00006100ff037424 */ /* 0x004fc800078e00ff */
[----:B------:R3:W-:Y:S08]  /*6f00*/  SYNCS.ARRIVE.TRANS64 RZ, [R0+URZ+0x36418], R3 ;  /* 0x0364180300ff79a7 */ /* 0x0007f0000800003f */
[----:B------:R-:W-:Y:S05]  /*6f10*/  @!P1 BRA `(.L_x_1569) ;  /* 0x0000000000049947 */ /* 0x000fea0003800000 */
[----:B------:R-:W-:Y:S01]  /*6f20*/  BPT.TRAP 0x1 ;  /* 0x000000040000795c */ /* 0x000fe20000300000 */
.L_x_1569:
        /* <DEDUP_REMOVED lines=44> */
.L_x_1592:
[----:B------:R-:W-:Y:S05]  /*71f0*/  @P0 BRA `(.L_x_1571) ;  /* 0x0000000000140947 */ /* 0x000fea0003800000 */
[----:B------:R-:W-:Y:S01]  /*7200*/  ISETP.NE.AND P1, PT, R20, RZ, PT ;  /* 0x000000ff1400720c */ /* 0x000fe20003f25270 */
[----:B--2---:R-:W-:-:S04]  /*7210*/  IMAD.MOV.U32 R29, RZ, RZ, 0x6100 ;  /* 0x00006100ff1d7424 */ /* 0x004fc800078e00ff */
[----:B------:R3:W-:Y:S08]  /*7220*/  SYNCS.ARRIVE.TRANS64 RZ, [R0+URZ+0x36430], R29 ;  /* 0x0364301d00ff79a7 */ /* 0x0007f0000800003f */
[----:B------:R-:W-:Y:S05]  /*7230*/  @!P1 BRA `(.L_x_1571) ;  /* 0x0000000000049947 */ /* 0x000fea0003800000 */
[----:B------:R-:W-:Y:S01]  /*7240*/  BPT.TRAP 0x1 ;  /* 0x000000040000795c */ /* 0x000fe20000300000 */
.L_x_1571:
        /* <DEDUP_REMOVED lines=37> */
.L_x_1594:
[----:B------:R-:W-:Y:S05]  /*74a0*/  @P0 BRA `(.L_x_1573) ;  /* 0x0000000000140947 */ /* 0x000fea0003800000 */
[----:B------:R-:W-:Y:S01]  /*74b0*/  ISETP.NE.AND P1, PT, R20, RZ, PT ;  /* 0x000000ff1400720c */ /* 0x000fe20003f25270 */
[----:B----4-:R-:W-:-:S04]  /*74c0*/  IMAD.MOV.U32 R5, RZ, RZ, 0x6100 ;  /* 0x00006100ff057424 */ /* 0x010fc800078e00ff */
[----:B------:R4:W-:Y:S08]  /*74d0*/  SYNCS.ARRIVE.TRANS64 RZ, [R0+URZ+0x36410], R5 ;  /* 0x0364100500ff79a7 */ /* 0x0009f0000800003f */
[----:B------:R-:W-:Y:S05]  /*74e0*/  @!P1 BRA `(.L_x_1573) ;  /* 0x0000000000049947 */ /* 0x000fea0003800000 */
[----:B------:R-:W-:Y:S01]  /*74f0*/  BPT.TRAP 0x1 ;  /* 0x000000040000795c */ /* 0x000fe20000300000 */
.L_x_1573:
        /* <DEDUP_REMOVED lines=44> */
.L_x_1565:
[----:B------:R-:W-:Y:S01]  /*77c0*/  ISETP.NE.AND P1, PT, R19, RZ, PT ;  /* 0x000000ff1300720c */ /* 0x000fe20003f25270 */
[----:B------:R-:W-:Y:S02]  /*77d0*/  IMAD.MOV.U32 R5, RZ, RZ, 0x1 ;  /* 0x00000001ff057424 */ /* 0x000fe400078e00ff */
[----:B------:R-:W-:-:S10]  /*77e0*/  IMAD.MOV.U32 R4, RZ, RZ, R15 ;  /* 0x000000ffff047224 */ /* 0x000fd400078e000f */
[----:B------:R-:W-:Y:S05]  /*77f0*/  @!P1 BRA `(.L_x_1564) ;  /* 0x0000000400889947 */ /* 0x000fea0003800000 */
[----:B------:R-:W4:Y:S02]  /*7800*/  SYNCS.PHASECHK.TRANS64.TRYWAIT P1, [R0+URZ+0x36438], R6 ;  /* 0x03643806000075a7 */ /* 0x000f24000802017f */
[----:B----4-:R-:W-:Y:S05]  /*7810*/  @!P1 BRA `(.L_x_1575) ;  /* 0x0000000c00ac9947 */ /* 0x010fea0003800000 */
.L_x_1595:
[----:B------:R-:W-:Y:S05]  /*7820*/  @P0 BRA `(.L_x_1576) ;  /* 0x0000000000140947 */ /* 0x000fea0003800000 */
[----:B------:R-:W-:Y:S01]  /*7830*/  ISETP.NE.AND P1, PT, R20, RZ, PT ;  /* 0x000000ff1400720c */ /* 0x000fe20003f25270 */
[----:B------:R-:W-:-:S04]  /*7840*/  IMAD.MOV.U32 R5, RZ, RZ, 0x6100 ;  /* 0x00006100ff057424 */ /* 0x000fc800078e00ff */
[----:B------:R1:W-:Y:S08]  /*7850*/  SYNCS.ARRIVE.TRANS64 RZ, [R0+URZ+0x36430], R5 ;  /* 0x0364300500ff79a7 */ /* 0x0003f0000800003f */
[----:B------:R-:W-:Y:S05]  /*7860*/  @!P1 BRA `(.L_x_1576) ;  /* 0x0000000000049947 */ /* 0x000fea0003800000 */
[----:B------:R-:W-:Y:S01]  /*7870*/  BPT.TRAP 0x1 ;  /* 0x000000040000795c */ /* 0x000fe20000300000 */
.L_x_1576:
        /* <DEDUP_REMOVED lines=41> */
.L_x_1596:
[----:B-1----:R-:W-:Y:S01]  /*7b10*/  IMAD.MOV.U32 R5, RZ, RZ, RZ ;  /* 0x000000ffff057224 */ /* 0x002fe200078e00ff */
[----:B------:R-:W-:Y:S06]  /*7b20*/  @P0 BRA `(.L_x_1578) ;  /* 0x0000000000140947 */ /* 0x000fec0003800000 */
[----:B------:R-:W-:Y:S01]  /*7b30*/  ISETP.NE.AND P1, PT, R20, RZ, PT ;  /* 0x000000ff1400720c */ /* 0x000fe20003f25270 */
[----:B------:R-:W-:-:S04]  /*7b40*/  IMAD.MOV.U32 R17, RZ, RZ, 0x6100 ;  /* 0x00006100ff117424 */ /* 0x000fc800078e00ff */
[----:B------:R1:W-:Y:S08]  /*7b50*/  SYNCS.ARRIVE.TRANS64 RZ, [R0+URZ+0x36418], R17 ;  /* 0x0364181100ff79a7 */ /* 0x0003f0000800003f */
[----:B------:R-:W-:Y:S05]  /*7b60*/  @!P1 BRA `(.L_x_1578) ;  /* 0x0000000000049947 */ /* 0x000fea0003800000 */
[----:B------:R-:W-:Y:S01]  /*7b70*/  BPT.TRAP 0x1 ;  /* 0x000000040000795c */ /* 0x000fe20000300000 */
.L_x_1578:
        /* <DEDUP_REMOVED lines=42> */
.L_x_1564:
[----:B------:R-:W-:-:S04]  /*7e20*/  SHF.L.U32 R3, R5, 0x1f, RZ ;  /* 0x0000001f05037819 */ /* 0x000fc800000006ff */
[----:B------:R-:W4:Y:S02]  /*7e30*/  SYNCS.PHASECHK.TRANS64.TRYWAIT P1, [R0+URZ+0x36438], R3 ;  /* 0x03643803000075a7 */ /* 0x000f24000802017f */
[----:B----4-:R-:W-:Y:S05]  /*7e40*/  @!P1 BRA `(.L_x_1579) ;  /* 0x0000000800489947 */ /* 0x010fea0003800000 */
.L_x_1597:
[----:B------:R-:W-:Y:S05]  /*7e50*/  @P0 BRA `(.L_x_1580) ;  /* 0x0000000000180947 */ /* 0x000fea0003800000 */
[----:B------:R-:W5:Y:S01]  /*7e60*/  S2R R2, SR_TID.X ;  /* 0x0000000000027919 */ /* 0x000f620000002100 */
[----:B----4-:R-:W-:-:S04]  /*7e70*/  IMAD.MOV.U32 R3, RZ, RZ, 0x6100 ;  /* 0x00006100ff037424 */ /* 0x010fc800078e00ff */
[----:B------:R4:W-:Y:S01]  /*7e80*/  SYNCS.ARRIVE.TRANS64 RZ, [R0+URZ+0x36430], R3 ;  /* 0x0364300300ff79a7 */ /* 0x0009e2000800003f */
[----:B-----5:R-:W-:-:S13]  /*7e90*/  LOP3.LUT P0, RZ, R2, 0x1f, RZ, 0xc0, !PT ;  /* 0x0000001f02ff7812 */ /* 0x020fda000780c0ff */
[----:B----4-:R-:W-:Y:S05]  /*7ea0*/  @!P0 BRA `(.L_x_1580) ;  /* 0x0000000000048947 */ /* 0x010fea0003800000 */
[----:B------:R-:W-:Y:S01]  /*7eb0*/  BPT.TRAP 0x1 ;  /* 0x000000040000795c */ /* 0x000fe20000300000 */
.L_x_1580:
        /* <DEDUP_REMOVED lines=43> */
.L_x_1561:
[----:B------:R-:W-:Y:S05]  /*8170*/  BSYNC B0 ;  /* 0x0000000000007941 */ /* 0x000fea0003800000 */
.L_x_1559:
[----:B------:R-:W-:-:S03]  /*8180*/  UMOV UR7, 0xffffffff ;  /* 0xffffffff00077882 */ /* 0x000fc60000000000 */
[----:B------:R-:W-:Y:S05]  /*8190*/  BRA.DIV UR7, `(.L_x_1581) ;  /* 0x0000000607887947 */ /* 0x000fea000b800000 */
[----:B------:R-:W-:-:S13]  /*81a0*/  ELECT P6, URZ, PT ;  /* 0x00000000003f782f */ /* 0x000fda00038c0000 */
.L_x_1600:
[----:B------:R-:W-:Y:S05]  /*81b0*/  @!P6 BRA `(.L_x_1491) ;  /* 0x000000000074e947 */ /* 0x000fea0003800000 */
[----:B------:R-:W-:-:S06]  /*81c0*/  ULOP3.LUT UR7, UR38, 0x2, URZ, 0xfc, !UPT ;  /* 0x0000000226077892 */ /* 0x000fcc000f8efc3f */
[----:B------:R-:W-:-:S05]  /*81d0*/  IMAD.U32 R0, RZ, RZ, UR7 ;  /* 0x00000007ff007e24 */ /* 0x000fca000f8e00ff */
[----:B------:R-:W-:-:S13]  /*81e0*/  ISETP.NE.AND P2, PT, R0, 0x3, PT ;  /* 0x000000030000780c */ /* 0x000fda0003f45270 */
[----:B------:R-:W-:Y:S05]  /*81f0*/  @!P2 BRA `(.L_x_1582) ;  /* 0x000000000004a947 */ /* 0x000fea0003800000 */
[----:B------:R-:W-:Y:S01]  /*8200*/  BPT.TRAP 0x1 ;  /* 0x000000040000795c */ /* 0x000fe20000300000 */
.L_x_1582:
        /* <DEDUP_REMOVED lines=15> */
.L_x_1601:
[----:B------:R-:W2:Y:S02]  /*8300*/  SYNCS.PHASECHK.TRANS64.TRYWAIT P0, [R3+URZ], R0 ;  /* 0x00000000030075a7 */ /* 0x000ea4000800017f */
[----:B--2---:R-:W-:Y:S05]  /*8310*/  @!P0 BRA `(.L_x_1584) ;  /* 0x00000004005c8947 */ /* 0x004fea0003800000 */
.L_x_1602:
[----:B------:R-:W-:Y:S05]  /*8320*/  @!P2 BRA `(.L_x_1585) ;  /* 0x000000000004a947 */ /* 0x000fea0003800000 */
[----:B------:R-:W-:Y:S01]  /*8330*/  BPT.TRAP 0x1 ;  /* 0x000000040000795c */ /* 0x000fe20000300000 */
.L_x_1585:
[----:B------:R-:W-:-:S07]  /*8340*/  SHF.L.U32 R5, R5, 0x1f, RZ ;  /* 0x0000001f05057819 */ /* 0x000fce00000006ff */
.L_x_1586:
[----:B---3--:R3:W4:Y:S02]  /*8350*/  SYNCS.PHASECHK.TRANS64.TRYWAIT P0, [R4+URZ+0x36438], R5 ;  /* 0x03643805040075a7 */ /* 0x008724000800017f */
[----:B----4-:R-:W-:Y:S05]  /*8360*/  @!P0 NANOSLEEP.SYNCS 0x989680 ;  /* 0x009896800000895d */ /* 0x010fea0003900000 */
[----:B------:R-:W4:Y:S02]  /*8370*/  @!P0 SYNCS.PHASECHK.TRANS64 P0, [R4+URZ+0x36438], R5 ;  /* 0x03643805040085a7 */ /* 0x000f24000800007f */
[----:B----4-:R-:W-:Y:S05]  /*8380*/  @!P0 BRA `(.L_x_1586) ;  /* 0xfffffffc00f08947 */ /* 0x010fea000383ffff */
.L_x_1491:
[----:B------:R-:W-:Y:S05]  /*8390*/  BSYNC B6 ;  /* 0x0000000000067941 */ /* 0x000fea0003800000 */
.L_x_1488:
[----:B------:R-:W-:Y:S05]  /*83a0*/  EXIT ;  /* 0x000000000000794d */ /* 0x000fea0003800000 */
.L_x_1498:
[----:B------:R-:W-:Y:S02]  /*83b0*/  IMAD.MOV.U32 R12, RZ, RZ, RZ ;  /* 0x000000ffff0c7224 */ /* 0x000fe400078e00ff */
[----:B------:R-:W-:Y:S02]  /*83c0*/  IMAD.MOV.U32 R11, RZ, RZ, 0x1f ;  /* 0x0000001fff0b7424 */ /* 0x000fe400078e00ff */
[----:B------:R-:W-:-:S07]  /*83d0*/  IMAD.MOV.U32 R15, RZ, RZ, -0x1 ;  /* 0xffffffffff0f7424 */ /* 0x000fce00078e00ff */
[----:B------:R-:W-:Y:S05]  /*83e0*/  WARPSYNC.COLLECTIVE R15, `(.L_x_1587) ;  /* 0x000000000f087348 */ /* 0x000fea0003c00000 */
[----:B------:R1:W2:Y:S02]  /*83f0*/  SHFL.IDX P6, R14, R13, R12, R11 ;  /* 0x0000000c0d0e7389 */ /* 0x0002a400000c000b */
[----:B-12---:R-:W-:Y:S01]  /*8400*/  ENDCOLLECTIVE ;  /* 0x000000000000791b */ /* 0x006fe20003800000 */
.L_x_1587:
[----:B------:R-:W-:Y:S05]  /*8410*/  BRA `(.L_x_1588) ;  /* 0xffffff8c00247947 */ /* 0x000fea000383ffff */
.L_x_1500:
[----:B--2---:R-:W-:-:S04]  /*8420*/  IMAD.U32 R3, RZ, RZ, UR37 ;  /* 0x00000025ff037e24 */ /* 0x004fc8000f8e00ff */
[----:B------:R2:W3:Y:S03]  /*8430*/  SYNCS.PHASECHK.TRANS64.TRYWAIT P0, [R3+URZ+0x36400], R10 ;  /* 0x0364000a030075a7 */ /* 0x0004e6000800017f */
[----:B---3--:R-:W-:Y:S05]  /*8440*/  @!P0 NANOSLEEP.SYNCS 0x989680 ;  /* 0x009896800000895d */ /* 0x008fea0003900000 */
[----:B------:R-:W3:Y:S02]  /*8450*/  @!P0 SYNCS.PHASECHK.TRANS64 P0, [R3+URZ+0x36400], R10 ;  /* 0x0364000a030085a7 */ /* 0x000ee4000800007f */
[----:B---3--:R-:W-:Y:S05]  /*8460*/  @!P0 BRA `(.L_x_1500) ;  /* 0xfffffffc00ec8947 */ /* 0x008fea000383ffff */
[----:B------:R-:W-:Y:S05]  /*8470*/  BRA `(.L_x_1499) ;  /* 0xffffff8c00587947 */ /* 0x000fea000383ffff */
.L_x_1504:
[----:B--2---:R2:W3:Y:S02]  /*8480*/  SYNCS.PHASECHK.TRANS64.TRYWAIT P1, [R3+URZ+0x36410], R10 ;  /* 0x0364100a030075a7 */ /* 0x0044e4000802017f */
[----:B---3--:R-:W-:Y:S05]  /*8490*/  @!P1 NANOSLEEP.SYNCS 0x989680 ;  /* 0x009896800000995d */ /* 0x008fea0003900000 */
[----:B------:R-:W3:Y:S02]  /*84a0*/  @!P1 SYNCS.PHASECHK.TRANS64 P1, [R3+URZ+0x36410], R10 ;  /* 0x0364100a030095a7 */ /* 0x000ee4000802007f */
[----:B---3--:R-:W-:Y:S05]  /*84b0*/  @!P1 BRA `(.L_x_1504) ;  /* 0xfffffffc00f09947 */ /* 0x008fea000383ffff */
[----:B------:R-:W-:Y:S05]  /*84c0*/  BRA `(.L_x_1503) ;  /* 0xffffff94002c7947 */ /* 0x000fea000383ffff */
.L_x_1508:
[----:B----4-:R-:W-:-:S04]  /*84d0*/  IMAD.U32 R12, RZ, RZ, UR37 ;  /* 0x00000025ff0c7e24 */ /* 0x010fc8000f8e00ff */
[----:B------:R4:W1:Y:S03]  /*84e0*/  SYNCS.PHASECHK.TRANS64.TRYWAIT P1, [R12+URZ+0x36430], R11 ;  /* 0x0364300b0c0075a7 */ /* 0x000866000802017f */
[----:B-1----:R-:W-:Y:S05]  /*84f0*/  @!P1 NANOSLEEP.SYNCS 0x989680 ;  /* 0x009896800000995d */ /* 0x002fea0003900000 */
[----:B------:R-:W1:Y:S02]  /*8500*/  @!P1 SYNCS.PHASECHK.TRANS64 P1, [R12+URZ+0x36430], R11 ;  /* 0x0364300b0c0095a7 */ /* 0x000e64000802007f */
[----:B-1----:R-:W-:Y:S05]  /*8510*/  @!P1 BRA `(.L_x_1508) ;  /* 0xfffffffc00ec9947 */ /* 0x002fea000383ffff */
[----:B------:R-:W-:Y:S05]  /*8520*/  BRA `(.L_x_1507) ;  /* 0xffffff9800cc7947 */ /* 0x000fea000383ffff */
.L_x_1562:
[----:B-1----:R1:W2:Y:S02]  /*8530*/  SYNCS.PHASECHK.TRANS64.TRYWAIT P1, [R0+URZ+0x36420], R6 ;  /* 0x03642006000075a7 */ /* 0x0022a4000802017f */
[----:B--2---:R-:W-:Y:S05]  /*8540*/  @!P1 NANOSLEEP.SYNCS 0x989680 ;  /* 0x009896800000995d */ /* 0x004fea0003900000 */
[----:B------:R-:W2:Y:S02]  /*8550*/  @!P1 SYNCS.PHASECHK.TRANS64 P1, [R0+URZ+0x36420], R6 ;  /* 0x03642006000095a7 */ /* 0x000ea4000802007f */
[----:B--2---:R-:W-:Y:S05]  /*8560*/  @!P1 BRA `(.L_x_1562) ;  /* 0xfffffffc00f09947 */ /* 0x004fea000383ffff */
[----:B------:R-:W-:Y:S05]  /*8570*/  BRA `(.L_x_1589) ;  /* 0xffffffdc007c7947 */ /* 0x000fea000383ffff */
.L_x_1566:
[----:B-1----:R1:W2:Y:S02]  /*8580*/  SYNCS.PHASECHK.TRANS64.TRYWAIT P1, [R0+URZ+0x36438], R6 ;  /* 0x03643806000075a7 */ /* 0x0022a4000802017f */
[----:B--2---:R-:W-:Y:S05]  /*8590*/  @!P1 NANOSLEEP.SYNCS 0x989680 ;  /* 0x009896800000995d */ /* 0x004fea0003900000 */
[----:B------:R-:W2:Y:S02]  /*85a0*/  @!P1 SYNCS.PHASECHK.TRANS64 P1, [R0+URZ+0x36438], R6 ;  /* 0x03643806000095a7 */ /* 0x000ea4000802007f */
[----:B--2---:R-:W-:Y:S05]  /*85b0*/  @!P1 BRA `(.L_x_1566) ;  /* 0xfffffffc00f09947 */ /* 0x004fea000383ffff */
[----:B------:R-:W-:Y:S05]  /*85c0*/  BRA `(.L_x_1590) ;  /* 0xffffffe400687947 */ /* 0x000fea000383ffff */
.L_x_1568:
[----:B--2---:R2:W3:Y:S02]  /*85d0*/  SYNCS.PHASECHK.TRANS64.TRYWAIT P1, [R0+URZ+0x36428], R3 ;  /* 0x03642803000075a7 */ /* 0x0044e4000802017f */
[----:B---3--:R-:W-:Y:S05]  /*85e0*/  @!P1 NANOSLEEP.SYNCS 0x989680 ;  /* 0x009896800000995d */ /* 0x008fea0003900000 */
[----:B------:R-:W3:Y:S02]  /*85f0*/  @!P1 SYNCS.PHASECHK.TRANS64 P1, [R0+URZ+0x36428], R3 ;  /* 0x03642803000095a7 */ /* 0x000ee4000802007f */
[----:B---3--:R-:W-:Y:S05]  /*8600*/  @!P1 BRA `(.L_x_1568) ;  /* 0xfffffffc00f09947 */ /* 0x008fea000383ffff */
[----:B------:R-:W-:Y:S05]  /*8610*/  BRA `(.L_x_1591) ;  /* 0xffffffe8002c7947 */ /* 0x000fea000383ffff */
.L_x_1570:
[----:B--2---:R2:W3:Y:S02]  /*8620*/  SYNCS.PHASECHK.TRANS64.TRYWAIT P1, [R0+URZ+0x36438], R29 ;  /* 0x0364381d000075a7 */ /* 0x0044e4000802017f */
[----:B---3--:R-:W-:Y:S05]  /*8630*/  @!P1 NANOSLEEP.SYNCS 0x989680 ;  /* 0x009896800000995d */ /* 0x008fea0003900000 */
[----:B------:R-:W3:Y:S02]  /*8640*/  @!P1 SYNCS.PHASECHK.TRANS64 P1, [R0+URZ+0x36438], R29 ;  /* 0x0364381d000095a7 */ /* 0x000ee4000802007f */
[----:B---3--:R-:W-:Y:S05]  /*8650*/  @!P1 BRA `(.L_x_1570) ;  /* 0xfffffffc00f09947 */ /* 0x008fea000383ffff */
[----:B------:R-:W-:Y:S05]  /*8660*/  BRA `(.L_x_1592) ;  /* 0xffffffe800e07947 */ /* 0x000fea000383ffff */
.L_x_1572:
[----:B------:R-:W-:-:S07]  /*8670*/  SHF.L.U32 R5, R7, 0x1f, RZ ;  /* 0x0000001f07057819 */ /* 0x000fce00000006ff */
.L_x_1593:
[----:B----4-:R4:W1:Y:S02]  /*8680*/  SYNCS.PHASECHK.TRANS64.TRYWAIT P1, [R0+URZ+0x36420], R5 ;  /* 0x03642005000075a7 */ /* 0x010864000802017f */
[----:B-1----:R-:W-:Y:S05]  /*8690*/  @!P1 NANOSLEEP.SYNCS 0x989680 ;  /* 0x009896800000995d */ /* 0x002fea0003900000 */
[----:B------:R-:W1:Y:S02]  /*86a0*/  @!P1 SYNCS.PHASECHK.TRANS64 P1, [R0+URZ+0x36420], R5 ;  /* 0x03642005000095a7 */ /* 0x000e64000802007f */
[----:B-1----:R-:W-:Y:S05]  /*86b0*/  @!P1 BRA `(.L_x_1593) ;  /* 0xfffffffc00f09947 */ /* 0x002fea000383ffff */
[----:B------:R-:W-:Y:S05]  /*86c0*/  BRA `(.L_x_1594) ;  /* 0xffffffec00747947 */ /* 0x000fea000383ffff */
.L_x_1575:
[----:B----4-:R4:W1:Y:S02]  /*86d0*/  SYNCS.PHASECHK.TRANS64.TRYWAIT P1, [R0+URZ+0x36438], R6 ;  /* 0x03643806000075a7 */ /* 0x010864000802017f */
[----:B-1----:R-:W-:Y:S05]  /*86e0*/  @!P1 NANOSLEEP.SYNCS 0x989680 ;  /* 0x009896800000995d */ /* 0x002fea0003900000 */
[----:B------:R-:W1:Y:S02]  /*86f0*/  @!P1 SYNCS.PHASECHK.TRANS64 P1, [R0+URZ+0x36438], R6 ;  /* 0x03643806000095a7 */ /* 0x000e64000802007f */
[----:B-1----:R-:W-:Y:S05]  /*8700*/  @!P1 BRA `(.L_x_1575) ;  /* 0xfffffffc00f09947 */ /* 0x002fea000383ffff */
[----:B------:R-:W-:Y:S05]  /*8710*/  BRA `(.L_x_1595) ;  /* 0xfffffff000407947 */ /* 0x000fea000383ffff */
.L_x_1577:
[----:B-1----:R1:W4:Y:S02]  /*8720*/  SYNCS.PHASECHK.TRANS64.TRYWAIT P1, [R0+URZ+0x36428], R5 ;  /* 0x03642805000075a7 */ /* 0x002324000802017f */
[----:B----4-:R-:W-:Y:S05]  /*8730*/  @!P1 NANOSLEEP.SYNCS 0x989680 ;  /* 0x009896800000995d */ /* 0x010fea0003900000 */
[----:B------:R-:W4:Y:S02]  /*8740*/  @!P1 SYNCS.PHASECHK.TRANS64 P1, [R0+URZ+0x36428], R5 ;  /* 0x03642805000095a7 */ /* 0x000f24000802007f */
[----:B----4-:R-:W-:Y:S05]  /*8750*/  @!P1 BRA `(.L_x_1577) ;  /* 0xfffffffc00f09947 */ /* 0x010fea000383ffff */
[----:B------:R-:W-:Y:S05]  /*8760*/  BRA `(.L_x_1596) ;  /* 0xfffffff000e87947 */ /* 0x000fea000383ffff */
.L_x_1579:
[----:B----4-:R4:W1:Y:S02]  /*8770*/  SYNCS.PHASECHK.TRANS64.TRYWAIT P1, [R0+URZ+0x36438], R3 ;  /* 0x03643803000075a7 */ /* 0x010864000802017f */
[----:B-1----:R-:W-:Y:S05]  /*8780*/  @!P1 NANOSLEEP.SYNCS 0x989680 ;  /* 0x009896800000995d */ /* 0x002fea0003900000 */
[----:B------:R-:W1:Y:S02]  /*8790*/  @!P1 SYNCS.PHASECHK.TRANS64 P1, [R0+URZ+0x36438], R3 ;  /* 0x03643803000095a7 */ /* 0x000e64000802007f */
[----:B-1----:R-:W-:Y:S05]  /*87a0*/  @!P1 BRA `(.L_x_1579) ;  /* 0xfffffffc00f09947 */ /* 0x002fea000383ffff */
[----:B------:R-:W-:Y:S05]  /*87b0*/  BRA `(.L_x_1597) ;  /* 0xfffffff400a47947 */ /* 0x000fea000383ffff */
.L_x_1581:
[----:B------:R-:W-:Y:S01]  /*87c0*/  BSSY B0, `(.L_x_1598) ;  /* 0x0000006000007945 */ /* 0x000fe20003800000 */
[----:B------:R-:W-:-:S07]  /*87d0*/  IMAD.MOV.U32 R15, RZ, RZ, -0x1 ;  /* 0xffffffffff0f7424 */ /* 0x000fce00078e00ff */
[----:B------:R-:W-:Y:S05]  /*87e0*/  WARPSYNC.COLLECTIVE R15, `(.L_x_1599) ;  /* 0x000000000f0c7348 */ /* 0x000fea0003c00000 */
[----:B------:R-:W-:Y:S02]  /*87f0*/  ELECT P6, UR62, PT ;  /* 0x00000000003e782f */ /* 0x000fe400038c0000 */
[----:B------:R-:W-:Y:S01]  /*8800*/  MOV R14, UR62 ;  /* 0x0000003e000e7c02 */ /* 0x000fe20008000f00 */
[----:B------:R-:W-:Y:S10]  /*8810*/  ENDCOLLECTIVE ;  /* 0x000000000000791b */ /* 0x000ff40003800000 */
.L_x_1599:
[----:B------:R-:W-:Y:S05]  /*8820*/  BSYNC B0 ;  /* 0x0000000000007941 */ /* 0x000fea0003800000 */
.L_x_1598:
[----:B------:R-:W-:Y:S05]  /*8830*/  BRA `(.L_x_1600) ;  /* 0xfffffff8005c7947 */ /* 0x000fea000383ffff */
.L_x_1583:
[----:B-1----:R1:W2:Y:S02]  /*8840*/  SYNCS.PHASECHK.TRANS64.TRYWAIT P0, [R9+URZ], R2 ;  /* 0x00000002090075a7 */ /* 0x0022a4000800017f */
[----:B--2---:R-:W-:Y:S05]  /*8850*/  @!P0 NANOSLEEP.SYNCS 0x989680 ;  /* 0x009896800000895d */ /* 0x004fea0003900000 */
[----:B------:R-:W2:Y:S02]  /*8860*/  @!P0 SYNCS.PHASECHK.TRANS64 P0, [R9+URZ], R2 ;  /* 0x00000002090085a7 */ /* 0x000ea4000800007f */
[----:B--2---:R-:W-:Y:S05]  /*8870*/  @!P0 BRA `(.L_x_1583) ;  /* 0xfffffffc00f08947 */ /* 0x004fea000383ffff */
[----:B------:R-:W-:Y:S05]  /*8880*/  BRA `(.L_x_1601) ;  /* 0xfffffff8009c7947 */ /* 0x000fea000383ffff */
.L_x_1584:
[----:B--2---:R2:W3:Y:S02]  /*8890*/  SYNCS.PHASECHK.TRANS64.TRYWAIT P0, [R3+URZ], R0 ;  /* 0x00000000030075a7 */ /* 0x0044e4000800017f */
[----:B---3--:R-:W-:Y:S05]  /*88a0*/  @!P0 NANOSLEEP.SYNCS 0x989680 ;  /* 0x009896800000895d */ /* 0x008fea0003900000 */
[----:B------:R-:W3:Y:S02]  /*88b0*/  @!P0 SYNCS.PHASECHK.TRANS64 P0, [R3+URZ], R0 ;  /* 0x00000000030085a7 */ /* 0x000ee4000800007f */
[----:B---3--:R-:W-:Y:S05]  /*88c0*/  @!P0 BRA `(.L_x_1584) ;  /* 0xfffffffc00f08947 */ /* 0x008fea000383ffff */
[----:B------:R-:W-:Y:S05]  /*88d0*/  BRA `(.L_x_1602) ;  /* 0xfffffff800907947 */ /* 0x000fea000383ffff */
.L_x_1603:
        /* <DEDUP_REMOVED lines=10> */
.L_x_7659:


//--------------------- .text._ZN7cutlass13device_kernelIN5flash11enable_sm90INS1_16FlashAttnBwdSm90INS1_25CollectiveMainloopBwdSm90ILi2ELi1ELi1EN4cute5tupleIJNS5_1CILi1EEES8_S8_EEENS6_IJNS7_ILi64EEENS7_ILi96EEENS7_ILi192EEEEEENS_6half_tEfNS_4arch4Sm90ELb0ELb1ELb1ELb0ELb1ELb0ELb1ELb0ELi3ELi1ELi1ELi1ELb0EEENS1_24CollectiveEpilogueBwdGQAISD_fSG_Li384ELb0ELb1EEENS1_19SingleTileSchedulerILb0ELb0ELb0ELi96EEEEEEEEEvNT_6ParamsE --------------------------
	.section	.text._ZN7cutlass13device_kernelIN5flash11enable_sm90INS1_16FlashAttnBwdSm90INS1_25CollectiveMainloopBwdSm90ILi2ELi1ELi1EN4cute5tupleIJNS5_1CILi1EEES8_S8_EEENS6_IJNS7_ILi64EEENS7_ILi96EEENS7_ILi192EEEEEENS_6half_tEfNS_4arch4Sm90ELb0ELb1ELb1ELb0ELb1ELb0ELb1ELb0ELi3ELi1ELi1ELi1ELb0EEENS1_24CollectiveEpilogueBwdGQAISD_fSG_Li384ELb0ELb1EEENS1_19SingleTileSchedulerILb0ELb0ELb0ELi96EEEEEEEEEvNT_6ParamsE,"ax",@progbits
	.align	128
.text._ZN7cutlass13device_kernelIN5flash11enable_sm90INS1_16FlashAttnBwdSm90INS1_25CollectiveMainloopBwdSm90ILi2ELi1ELi1EN4cute5tupleIJNS5_1CILi1EEES8_S8_EEENS6_IJNS7_ILi64EEENS7_ILi96EEENS7_ILi192EEEEEENS_6half_tEfNS_4arch4Sm90ELb0ELb1ELb1ELb0ELb1ELb0ELb1ELb0ELi3ELi1ELi1ELi1ELb0EEENS1_24CollectiveEpilogueBwdGQAISD_fSG_Li384ELb0ELb1EEENS1_19SingleTileSchedulerILb0ELb0ELb0ELi96EEEEEEEEEvNT_6ParamsE:
        .type           _ZN7cutlass13device_kernelIN5flash11enable_sm90INS1_16FlashAttnBwdSm90INS1_25CollectiveMainloopBwdSm90ILi2ELi1ELi1EN4cute5tupleIJNS5_1CILi1EEES8_S8_EEENS6_IJNS7_ILi64EEENS7_ILi96EEENS7_ILi192EEEEEENS_6half_tEfNS_4arch4Sm90ELb0ELb1ELb1ELb0ELb1ELb0ELb1ELb0ELi3ELi1ELi1ELi1ELb0EEENS1_24CollectiveEpilogueBwdGQAISD_fSG_Li384ELb0ELb1EEENS1_19SingleTileSchedulerILb0ELb0ELb0ELi96EEEEEEEEEvNT_6ParamsE,@function
        .size           _ZN7cutlass13device_kernelIN5flash11enable_sm90INS1_16FlashAttnBwdSm90INS1_25CollectiveMainloopBwdSm90ILi2ELi1ELi1EN4cute5tupleIJNS5_1CILi1EEES8_S8_EEENS6_IJNS7_ILi64EEENS7_ILi96EEENS7_ILi192EEEEEENS_6half_tEfNS_4arch4Sm90ELb0ELb1ELb1ELb0ELb1ELb0ELb1ELb0ELi3ELi1ELi1ELi1ELb0EEENS1_24CollectiveEpilogueBwdGQAISD_fSG_Li384ELb0ELb1EEENS1_19SingleTileSchedulerILb0ELb0ELb0ELi96EEEEEEEEEvNT_6ParamsE,(.L_x_7660 - _ZN7cutlass13device_kernelIN5flash11enable_sm90INS1_16FlashAttnBwdSm90INS1_25CollectiveMainloopBwdSm90ILi2ELi1ELi1EN4cute5tupleIJNS5_1CILi1EEES8_S8_EEENS6_IJNS7_ILi64EEENS7_ILi96EEENS7_ILi192EEEEEENS_6half_tEfNS_4arch4Sm90ELb0ELb1ELb1ELb0ELb1ELb0ELb1ELb0ELi3ELi1ELi1ELi1ELb0EEENS1_24CollectiveEpilogueBwdGQAISD_fSG_Li384ELb0ELb1EEENS1_19SingleTileSchedulerILb0ELb0ELb0ELi96EEEEEEEEEvNT_6ParamsE)
        .other          _ZN7cutlass13device_kernelIN5flash11enable_sm90INS1_16FlashAttnBwdSm90INS1_25CollectiveMainloopBwdSm90ILi2ELi1ELi1EN4cute5tupleIJNS5_1CILi1EEES8_S8_EEENS6_IJNS7_ILi64EEENS7_ILi96EEENS7_ILi192EEEEEENS_6half_tEfNS_4arch4Sm90ELb0ELb1ELb1ELb0ELb1ELb0ELb1ELb0ELi3ELi1ELi1ELi1ELb0EEENS1_24CollectiveEpilogueBwdGQAISD_fSG_Li384ELb0ELb1EEENS1_19SingleTileSchedulerILb0ELb0ELb0ELi96EEEEEEEEEvNT_6ParamsE,@"STO_CUDA_ENTRY STV_DEFAULT"
_ZN7cutlass13device_kernelIN5flash11enable_sm90INS1_16FlashAttnBwdSm90INS1_25CollectiveMainloopBwdSm90ILi2ELi1ELi1EN4cute5tupleIJNS5_1CILi1EEES8_S8_EEENS6_IJNS7_ILi64EEENS7_ILi96EEENS7_ILi192EEEEEENS_6half_tEfNS_4arch4Sm90ELb0ELb1ELb1ELb0ELb1ELb0ELb1ELb0ELi3ELi1ELi1ELi1ELb0EEENS1_24CollectiveEpilogueBwdGQAISD_fSG_Li384ELb0ELb1EEENS1_19SingleTileSchedulerILb0ELb0ELb0ELi96EEEEEEEEEvNT_6ParamsE:
        /* <DEDUP_REMOVED lines=24> */
.L_x_1605:
[----:B------:R-:W-:Y:S05]  /*0180*/  BSYNC B0 ;  /* 0x0000000000007941 */ /* 0x000fea0003800000 */
.L_x_1604:
        /* <DEDUP_REMOVED lines=37> */
.L_x_1606:
        /* <DEDUP_REMOVED lines=20> */
.L_x_1607:
[----:B------:R-:W-:Y:S01]  /*0520*/  PLOP3.LUT P0, PT, PT, PT, UP0, 0x80, 0x0 ;  /* 0x000000000000781c */ /* 0x000fe20003f0f008 */
[----:B------:R-:W-:Y:S01]  /*0530*/  NOP ;  /* 0x0000000000007918 */ /* 0x000fe20000000000 */
[----:B------:R-:W-:Y:S01]  /*0540*/  ULDC.64 UR46, c[0x0][0x208] ;  /* 0x00008200002e7ab9 */ /* 0x000fe20000000a00 */
[----:B------:R-:W-:Y:S01]  /*0550*/  BSSY B6, `(.L_x_1608) ;  /* 0x0000922000067945 */ /* 0x000fe20003800000 */
[----:B-12-4-:R-:W-:Y:S09]  /*0560*/  BAR.SYNC.DEFER_BLOCKING 0x0 ;  /* 0x0000000000007b1d */ /* 0x016ff20000010000 */
[----:B------:R-:W-:Y:S05]  /*0570*/  @!P0 BRA `(.L_x_1609) ;  /* 0x0000004c00248947 */ /* 0x000fea0003800000 */
.L_x_1610:
        /* <DEDUP_REMOVED lines=13> */
[----:B-1----:R-:W-:Y:S05]  /*0650*/  @!P0 BRA `(.L_x_1611) ;  /* 0x0000009000448947 */ /* 0x002fea0003800000 */
        /* <DEDUP_REMOVED lines=71> */
.L_x_1612:
        /* <DEDUP_REMOVED lines=37> */
.L_x_1615:
        /* <DEDUP_REMOVED lines=15> */
.L_x_1614:
        /* <DEDUP_REMOVED lines=20> */
.L_x_1617:
        /* <DEDUP_REMOVED lines=15> */
.L_x_1616:
        /* <DEDUP_REMOVED lines=8> */
.L_x_1749:
        /* <DEDUP_REMOVED lines=19> */
.L_x_1619:
        /* <DEDUP_REMOVED lines=109> */
.L_x_1639:
[----:B------:R-:W-:-:S05]  /*18c0*/  IMAD.U32 R3, RZ, RZ, UR38 ;  /* 0x00000026ff037e24 */ /* 0x000fca000f8e00ff */
[----:B------:R-:W-:-:S04]  /*18d0*/  LOP3.LUT R3, R3, 0x1, RZ, 0xfc, !PT ;  /* 0x0000000103037812 */ /* 0x000fc800078efcff */
[----:B------:R-:W-:-:S13]  /*18e0*/  ISETP.NE.AND P0, PT, R3, 0x3, PT ;  /* 0x000000030300780c */ /* 0x000fda0003f05270 */
[----:B------:R-:W-:Y:S05]  /*18f0*/  @!P0 BRA `(.L_x_1621) ;  /* 0x0000000000048947 */ /* 0x000fea0003800000 */
[----:B------:R-:W-:Y:S01]  /*1900*/  BPT.TRAP 0x1 ;  /* 0x000000040000795c */ /* 0x000fe20000300000 */
.L_x_1621:
[----:B------:R-:W-:Y:S02]  /*1910*/  LEA R3, R2, UR37, 0x3 ;  /* 0x0000002502037c11 */ /* 0x000fe4000f8e18ff */
[----:B------:R-:W-:-:S04]  /*1920*/  SHF.L.U32 R10, R7, 0x1f, RZ ;  /* 0x0000001f070a7819 */ /* 0x000fc800000006ff */
[----:B------:R1:W2:Y:S01]  /*1930*/  SYNCS.PHASECHK.TRANS64.TRYWAIT P1, [R3+URZ+0x36410], R10 ;  /* 0x0364100a030075a7 */ /* 0x0002a2000802017f */
[----:B------:R-:W-:Y:S05]  /*1940*/  @!P0 BRA `(.L_x_1622) ;  /* 0x0000000000048947 */ /* 0x000fea0003800000 */
[----:B------:R-:W-:Y:S01]  /*1950*/  BPT.TRAP 0x1 ;  /* 0x000000040000795c */ /* 0x000fe20000300000 */
.L_x_1622:
[----:B--2---:R-:W-:Y:S05]  /*1960*/  @P1 BRA `(.L_x_1623) ;  /* 0x0000000000081947 */ /* 0x004fea0003800000 */
[----:B------:R-:W2:Y:S02]  /*1970*/  SYNCS.PHASECHK.TRANS64.TRYWAIT P1, [R3+URZ+0x36410], R10 ;  /* 0x0364100a030075a7 */ /* 0x000ea4000802017f */
[----:B--2---:R-:W-:Y:S05]  /*1980*/  @!P1 BRA `(.L_x_1624) ;  /* 0x0000007c00b49947 */ /* 0x004fea0003800000 */
.L_x_1623:
        /* <DEDUP_REMOVED lines=8> */
[----:B------:R-:W-:-:S02]  /*1a10*/  UMOV UR11, 0x40000040 ;  /* 0x40000040000b7882 */ /* 0x000fc40000000000 */
[----:B------:R-:W-:Y:S02]  /*1a20*/  ULOP3.LUT UR5, UR5, 0x3fff, URZ, 0xc0, !UPT ;  /* 0x00003fff05057892 */ /* 0x000fe4000f8ec03f */
[----:B------:R-:W-:Y:S02]  /*1a30*/  LEA R11, R10, UR37, 0x2 ;  /* 0x000000250a0b7c11 */ /* 0x000fe4000f8e10ff */
        /* <DEDUP_REMOVED lines=91> */
.L_x_1625:
[----:B-1----:R-:W-:-:S04]  /*1ff0*/  SHF.L.U32 R11, R4, 0x1f, RZ ;  /* 0x0000001f040b7819 */ /* 0x002fc800000006ff */
[----:B------:R1:W4:Y:S01]  /*2000*/  SYNCS.PHASECHK.TRANS64.TRYWAIT P1, [UR37+0x36430], R11 ;  /* 0x0364300bff0075a7 */ /* 0x0003220008020165 */
[----:B------:R-:W-:Y:S05]  /*2010*/  @!P0 BRA `(.L_x_1626) ;  /* 0x0000000000048947 */ /* 0x000fea0003800000 */
[----:B------:R-:W-:Y:S01]  /*2020*/  BPT.TRAP 0x1 ;  /* 0x000000040000795c */ /* 0x000fe20000300000 */
.L_x_1626:
[----:B----4-:R-:W-:Y:S05]  /*2030*/  @P1 BRA `(.L_x_1627) ;  /* 0x0000000000081947 */ /* 0x010fea0003800000 */
[----:B------:R-:W4:Y:S02]  /*2040*/  SYNCS.PHASECHK.TRANS64.TRYWAIT P1, [UR37+0x36430], R11 ;  /* 0x0364300bff0075a7 */ /* 0x000f240008020165 */
[----:B----4-:R-:W-:Y:S05]  /*2050*/  @!P1 BRA `(.L_x_1628) ;  /* 0x0000007800149947 */ /* 0x010fea0003800000 */
.L_x_1627:
        /* <DEDUP_REMOVED lines=147> */
.L_x_1631:
[----:B------:R-:W-:-:S06]  /*2990*/  UISETP.NE.AND UP0, UPT, UR42, 0x1, UPT ;  /* 0x000000012a00788c */ /* 0x000fcc000bf05270 */
[----:B------:R-:W-:-:S05]  /*29a0*/  PLOP3.LUT P1, PT, PT, PT, UP0, 0x80, 0x0 ;  /* 0x000000000000781c */ /* 0x000fca0003f2f008 */
[----:B------:R-:W-:-:S08]  /*29b0*/  @UP0 ULDC UR5, c[0x0][0x754] ;  /* 0x0001d50000050ab9 */ /* 0x000fd00000000800 */
[----:B------:R-:W-:Y:S01]  /*29c0*/  @P1 IMAD.HI.U32 R143, R142, UR5, RZ ;  /* 0x000000058e8f1c27 */ /* 0x000fe2000f8e00ff */
[----:B------:R-:W-:-:S04]  /*29d0*/  @UP0 ULDC UR5, c[0x0][0x758] ;  /* 0x0001d60000050ab9 */ /* 0x000fc80000000800 */
[----:B------:R-:W-:-:S07]  /*29e0*/  @P1 SHF.R.U32.HI R142, RZ, UR5, R143 ;  /* 0x00000005ff8e1c19 */ /* 0x000fce000801168f */
.L_x_1632:
[----:B------:R-:W-:Y:S05]  /*29f0*/  BSYNC B0 ;  /* 0x0000000000007941 */ /* 0x000fea0003800000 */
.L_x_1630:
[----:B------:R-:W4:Y:S01]  /*2a00*/  LDL R143, [R1] ;  /* 0x00000000018f7983 */ /* 0x000f220000100800 */
[----:B------:R-:W-:Y:S01]  /*2a10*/  IADD3 R150, R140, UR4, R5 ;  /* 0x000000048c967c10 */ /* 0x000fe2000fffe005 */
[----:B----4-:R-:W-:-:S05]  /*2a20*/  IMAD R142, R142, UR42, R143 ;  /* 0x0000002a8e8e7c24 */ /* 0x010fca000f8e028f */
[----:B------:R-:W-:Y:S02]  /*2a30*/  VIADDMNMX R147, R142, UR42, R147, PT ;  /* 0x0000002a8e937c46 */ /* 0x000fe4000b800193 */
[----:B------:R-:W-:-:S07]  /*2a40*/  VIMNMX R150, R150, R142, !PT ;  /* 0x0000008e96967248 */ /* 0x000fce0007fe0100 */
.L_x_1629:
        /* <DEDUP_REMOVED lines=18> */
.L_x_1635:
[----:B------:R-:W-:-:S06]  /*2b70*/  UISETP.NE.AND UP0, UPT, UR42, 0x1, UPT ;  /* 0x000000012a00788c */ /* 0x000fcc000bf05270 */
[----:B------:R-:W-:-:S05]  /*2b80*/  PLOP3.LUT P1, PT, PT, PT, UP0, 0x80, 0x0 ;  /* 0x000000000000781c */ /* 0x000fca0003f2f008 */
[----:B------:R-:W-:-:S08]  /*2b90*/  @UP0 ULDC UR4, c[0x0][0x754] ;  /* 0x0001d50000040ab9 */ /* 0x000fd00000000800 */
[----:B------:R-:W-:Y:S01]  /*2ba0*/  @P1 IMAD.HI.U32 R142, R140, UR4, RZ ;  /* 0x000000048c8e1c27 */ /* 0x000fe2000f8e00ff */
[----:B------:R-:W-:-:S04]  /*2bb0*/  @UP0 ULDC UR4, c[0x0][0x758] ;  /* 0x0001d60000040ab9 */ /* 0x000fc80000000800 */
[----:B------:R-:W-:-:S07]  /*2bc0*/  @P1 SHF.R.U32.HI R140, RZ, UR4, R142 ;  /* 0x00000004ff8c1c19 */ /* 0x000fce000801168e */
.L_x_1636:
[----:B------:R-:W-:Y:S05]  /*2bd0*/  BSYNC B0 ;  /* 0x0000000000007941 */ /* 0x000fea0003800000 */
.L_x_1634:
[----:B------:R-:W4:Y:S02]  /*2be0*/  LDL R142, [R1] ;  /* 0x00000000018e7983 */ /* 0x000f240000100800 */
[----:B----4-:R-:W-:-:S05]  /*2bf0*/  IMAD R140, R140, UR42, R142 ;  /* 0x0000002a8c8c7c24 */ /* 0x010fca000f8e028e */
[----:B------:R-:W-:Y:S02]  /*2c00*/  VIMNMX R145, R145, R140, !PT ;  /* 0x0000008c91917248 */ /* 0x000fe40007fe0100 */
[----:B------:R-:W-:-:S07]  /*2c10*/  VIADDMNMX R139, R140, UR42, R139, PT ;  /* 0x0000002a8c8b7c46 */ /* 0x000fce000b80018b */
.L_x_1633:
        /* <DEDUP_REMOVED lines=10> */
[----:B------:R-:W-:-:S03]  /*2cc0*/  ULOP3.LUT UR9, UR5, 0x1000000, URZ, 0xfc, !UPT ;  /* 0x0100000005097892 */ /* 0x000fc6000f8efc3f */
[----:B------:R-:W-:-:S04]  /*2cd0*/  UMOV UR5, 0x40000040 ;  /* 0x4000004000057882 */ /* 0x000fc80000000000 */
[----:B------:R-:W-:Y:S01]  /*2ce0*/  ULEA UR12, UR10, UR37, 0xd ;  /* 0x000000250a0c7291 */ /* 0x000fe2000f8e683f */
[----:B------:R-:W-:-:S03]  /*2cf0*/  UMOV UR6, UR9 ;  /* 0x0000000900067c82 */ /* 0x000fc60008000000 */
[----:B------:R-:W-:-:S04]  /*2d00*/  UIADD3 UR4, UR12, 0x2a000, URZ ;  /* 0x0002a0000c047890 */ /* 0x000fc8000fffe03f */
[----:B------:R-:W-:-:S04]  /*2d10*/  USHF.R.U32.HI UR4, URZ, 0x4, UR4 ;  /* 0x000000043f047899 */ /* 0x000fc80008011604 */
        /* <DEDUP_REMOVED lines=171> */
[----:B------:R-:W-:Y:S01]  /*37d0*/  F2FP.F16.F32.PACK_AB R126, R129, R128 ;  /* 0x00000080817e723e */ /* 0x000fe200000000ff */
[----:B------:R-:W-:Y:S01]  /*37e0*/  ULOP3.LUT UR14, UR13, 0x10000, URZ, 0xfc, !UPT ;  /* 0x000100000d0e7892 */ /* 0x000fe2000f8efc3f */
        /* <DEDUP_REMOVED lines=40> */
[----:B------:R-:W-:Y:S01]  /*3a70*/  UMOV UR8, UR14 ;  /* 0x0000000e00087c82 */ /* 0x000fe20008000000 */
        /* <DEDUP_REMOVED lines=52> */
.L_x_1637:
        /* <DEDUP_REMOVED lines=59> */
.L_x_1638:
        /* <DEDUP_REMOVED lines=63> */
.L_x_1613:
[----:B------:R-:W-:Y:S05]  /*4560*/  @P0 BRA `(.L_x_1611) ;  /* 0x0000005000800947 */ /* 0x000fea0003800000 */
[----:B------:R-:W1:Y:S01]  /*4570*/  S2R R4, SR_TID.X ;  /* 0x0000000000047919 */ /* 0x000e620000002100 */
[----:B------:R-:W2:Y:S01]  /*4580*/  S2UR UR8, SR_CTAID.Y ;  /* 0x00000000000879c3 */ /* 0x000ea20000002600 */
[----:B------:R-:W-:Y:S01]  /*4590*/  ULDC UR9, c[0x0][0x850] ;  /* 0x0002140000097ab9 */ /* 0x000fe20000000800 */
[----:B------:R-:W-:Y:S01]  /*45a0*/  ULDC.64 UR12, c[0x0][0x818] ;  /* 0x00020600000c7ab9 */ /* 0x000fe20000000a00 */
[----:B------:R-:W-:Y:S01]  /*45b0*/  UISETP.NE.AND UP0, UPT, UR9, 0x1, UPT ;  /* 0x000000010900788c */ /* 0x000fe2000bf05270 */
[----:B------:R-:W-:Y:S01]  /*45c0*/  BSSY B0, `(.L_x_1640) ;  /* 0x0000058000007945 */ /* 0x000fe20003800000 */
[----:B------:R-:W-:Y:S01]  /*45d0*/  ULDC UR18, c[0x0][0x80c] ;  /* 0x0002030000127ab9 */ /* 0x000fe20000000800 */
[----:B------:R-:W-:Y:S01]  /*45e0*/  UMOV UR20, 0x400 ;  /* 0x0000040000147882 */ /* 0x000fe20000000000 */
[----:B------:R-:W-:Y:S01]  /*45f0*/  ULDC.64 UR16, c[0x0][0x840] ;  /* 0x0002100000107ab9 */ /* 0x000fe20000000a00 */
[----:B------:R-:W3:Y:S01]  /*4600*/  S2UR UR15, SR_CTAID.X ;  /* 0x00000000000f79c3 */ /* 0x000ee20000002500 */
[----:B------:R-:W-:-:S05]  /*4610*/  ULDC.64 UR24, c[0x0][0x848] ;  /* 0x0002120000187ab9 */ /* 0x000fca0000000a00 */
[----:B------:R-:W-:Y:S01]  /*4620*/  @UP0 ULDC UR4, c[0x0][0x854] ;  /* 0x0002150000040ab9 */ /* 0x000fe20000000800 */
[----:B------:R-:W-:Y:S01]  /*4630*/  @UP0 ULDC UR7, c[0x0][0x858] ;  /* 0x0002160000070ab9 */ /* 0x000fe20000000800 */
[----:B------:R-:W4:Y:S01]  /*4640*/  S2UR UR14, SR_CTAID.Z ;  /* 0x00000000000e79c3 */ /* 0x000f220000002700 */
[----:B--2---:R-:W-:-:S07]  /*4650*/  UIMAD.WIDE.U32 UR4, UR8, UR4, URZ ;  /* 0x00000004080472a5 */ /* 0x004fce000f8e003f */
[----:B------:R-:W2:Y:S01]  /*4660*/  S2UR UR21, SR_CgaCtaId ;  /* 0x00000000001579c3 */ /* 0x000ea20000008800 */
[----:B------:R-:W-:Y:S01]  /*4670*/  UMOV UR11, UR8 ;  /* 0x00000008000b7c82 */ /* 0x000fe20008000000 */
[----:B------:R-:W-:Y:S01]  /*4680*/  @UP0 USHF.R.U32.HI UR11, URZ, UR7, UR5 ;  /* 0x000000073f0b0299 */ /* 0x000fe20008011605 */
[----:B-1----:R-:W-:-:S03]  /*4690*/  VIADD R3, R4, 0xffffff80 ;  /* 0xffffff8004037836 */ /* 0x002fc60000000000 */
[----:B------:R-:W-:Y:S02]  /*46a0*/  USHF.R.S32.HI UR19, URZ, 0x1f, UR11 ;  /* 0x0000001f3f137899 */ /* 0x000fe4000801140b */
[----:B------:R-:W-:Y:S01]  /*46b0*/  BAR.SYNC.DEFER_BLOCKING 0x1, 0x180 ;  /* 0x0046000000007b1d */ /* 0x000fe20000010000 */
[----:B---3--:R-:W-:Y:S01]  /*46c0*/  UIMAD UR6, UR15, 0x4800, URZ ;  /* 0x000048000f0678a4 */ /* 0x008fe2000f8e023f */
[----:B------:R-:W-:Y:S01]  /*46d0*/  ISETP.NE.AND P1, PT, R4, 0x80, PT ;  /* 0x000000800400780c */ /* 0x000fe20003f25270 */
[----:B------:R-:W-:Y:S01]  /*46e0*/  UIMAD UR10, UR19, UR12, URZ ;  /* 0x0000000c130a72a4 */ /* 0x000fe2000f8e023f */
[----:B------:R-:W-:Y:S01]  /*46f0*/  SHF.R.S32.HI R0, RZ, 0x1f, R3 ;  /* 0x0000001fff007819 */ /* 0x000fe20000011403 */
[----:B------:R-:W-:Y:S01]  /*4700*/  USHF.R.S32.HI UR7, URZ, 0x1f, UR6 ;  /* 0x0000001f3f077899 */ /* 0x000fe20008011406 */
[----:B------:R-:W-:Y:S01]  /*4710*/  ISETP.NE.AND P0, PT, R3, RZ, PT ;  /* 0x000000ff0300720c */ /* 0x000fe20003f05270 */
[----:B------:R-:W-:Y:S01]  /*4720*/  UIMAD UR22, UR11, UR13, UR10 ;  /* 0x0000000d0b1672a4 */ /* 0x000fe2000f8e020a */
[----:B------:R-:W-:Y:S01]  /*4730*/  LEA.HI R2, R0, R3, RZ, 0x7 ;  /* 0x0000000300027211 */ /* 0x000fe200078f38ff */
[----:B------:R-:W-:Y:S01]  /*4740*/  UIMAD.WIDE.U32 UR4, UR11, UR12, UR6 ;  /* 0x0000000c0b0472a5 */ /* 0x000fe2000f8e0006 */
[----:B------:R-:W-:-:S02]  /*4750*/  ULDC UR10, c[0x0][0x870] ;  /* 0x00021c00000a7ab9 */ /* 0x000fc40000000800 */
[----:B------:R-:W-:Y:S01]  /*4760*/  LOP3.LUT R0, R2, 0x3fffff80, RZ, 0xc0, !PT ;  /* 0x3fffff8002007812 */ /* 0x000fe200078ec0ff */
[----:B------:R-:W-:Y:S01]  /*4770*/  UIMAD UR10, UR15, UR10, URZ ;  /* 0x0000000a0f0a72a4 */ /* 0x000fe2000f8e023f */
[----:B------:R-:W-:Y:S01]  /*4780*/  SHF.R.S32.HI R5, RZ, 0x7, R2 ;  /* 0x00000007ff057819 */ /* 0x000fe20000011402 */
[----:B----4-:R-:W-:Y:S02]  /*4790*/  UIMAD UR15, UR14, UR18, URZ ;  /* 0x000000120e0f72a4 */ /* 0x010fe4000f8e023f */
[----:B------:R-:W-:Y:S01]  /*47a0*/  IMAD.IADD R0, R3, 0x1, -R0 ;  /* 0x0000000103007824 */ /* 0x000fe200078e0a00 */
[----:B------:R-:W-:Y:S02]  /*47b0*/  UIMAD UR18, UR10, UR18, URZ ;  /* 0x000000120a1272a4 */ /* 0x000fe4000f8e023f */
[----:B--2---:R-:W-:Y:S01]  /*47c0*/  ULEA UR10, UR21, UR20, 0x18 ;  /* 0x00000014150a7291 */ /* 0x004fe2000f8ec03f */
[----:B------:R-:W-:Y:S01]  /*47d0*/  IMAD R0, R5, 0x600, R0 ;  /* 0x0000060005007824 */ /* 0x000fe200078e0200 */
[----:B------:R-:W-:-:S02]  /*47e0*/  USHF.R.S32.HI UR21, URZ, 0x1f, UR18 ;  /* 0x0000001f3f157899 */ /* 0x000fc40008011412 */
[----:B------:R-:W-:Y:S01]  /*47f0*/  USHF.R.S32.HI UR20, URZ, 0x1f, UR15 ;  /* 0x0000001f3f147899 */ /* 0x000fe2000801140f */
[----:B------:R-:W-:Y:S01]  /*4800*/  IMAD.SHL.U32 R0, R0, 0x4, RZ ;  /* 0x0000000400007824 */ /* 0x000fe200078e00ff */
[----:B------:R-:W-:Y:S02]  /*4810*/  UIADD3 UR18, UP0, UP1, UR18, UR15, UR11 ;  /* 0x0000000f12127290 */ /* 0x000fe4000f91e00b */
[----:B------:R-:W-:Y:S02]  /*4820*/  UIMAD.WIDE.U32 UR6, UR11, UR16, UR6 ;  /* 0x000000100b0672a5 */ /* 0x000fe4000f8e0006 */
[----:B------:R-:W-:Y:S01]  /*4830*/  UIMAD UR23, UR19, UR16, URZ ;  /* 0x00000010131772a4 */ /* 0x000fe2000f8e023f */
[----:B------:R-:W-:Y:S01]  /*4840*/  LEA R0, R0, UR10, 0x2 ;  /* 0x0000000a00007c11 */ /* 0x000fe2000f8e10ff */
[----:B------:R-:W-:Y:S02]  /*4850*/  UIADD3.X UR16, UR21, UR20, UR19, UP0, UP1 ;  /* 0x0000001415107290 */ /* 0x000fe400087e2413 */
[----:B------:R-:W-:Y:S01]  /*4860*/  USHF.L.U32 UR15, UR18, 0x2, URZ ;  /* 0x00000002120f7899 */ /* 0x000fe2000800063f */
[----:B------:R-:W-:Y:S01]  /*4870*/  ULDC.64 UR12, c[0x0][0x868] ;  /* 0x00021a00000c7ab9 */ /* 0x000fe20000000a00 */
[----:B------:R-:W-:Y:S01]  /*4880*/  USHF.L.U64.HI UR16, UR18, 0x2, UR16 ;  /* 0x0000000212107899 */ /* 0x000fe20008010210 */
[----:B------:R1:W-:Y:S01]  /*4890*/  STS.128 [R0], R24 ;  /* 0x0000001800007388 */ /* 0x0003e20000000c00 */
[----:B------:R-:W-:-:S02]  /*48a0*/  UIADD3 UR18, UP0, UR15, UR12, URZ ;  /* 0x0000000c0f127290 */ /* 0x000fc4000ff1e03f */
[----:B------:R-:W-:Y:S01]  /*48b0*/  USHF.R.S32.HI UR12, URZ, 0x1f, UR14 ;  /* 0x0000001f3f0c7899 */ /* 0x000fe2000801140e */
[----:B------:R1:W-:Y:S01]  /*48c0*/  STS.128 [R0+0x800], R28 ;  /* 0x0008001c00007388 */ /* 0x0003e20000000c00 */
[----:B------:R-:W-:Y:S01]  /*48d0*/  UIMAD UR17, UR11, UR17, UR23 ;  /* 0x000000110b1172a4 */ /* 0x000fe2000f8e0217 */
[----:B------:R-:W-:Y:S02]  /*48e0*/  ULDC.64 UR20, c[0x0][0x820] ;  /* 0x0002080000147ab9 */ /* 0x000fe40000000a00 */
[----:B------:R1:W-:Y:S01]  /*48f0*/  STS.128 [R0+0x1000], R32 ;  /* 0x0010002000007388 */ /* 0x0003e20000000c00 */
[----:B------:R-:W-:Y:S01]  /*4900*/  UIADD3.X UR19, UR16, UR13, URZ, UP0, !UPT ;  /* 0x0000000d10137290 */ /* 0x000fe200087fe43f */
[----:B------:R-:W-:Y:S01]  /*4910*/  IMAD.U32 R2, RZ, RZ, UR18 ;  /* 0x00000012ff027e24 */ /* 0x000fe2000f8e00ff */
[----:B------:R-:W-:Y:S01]  /*4920*/  UIMAD UR13, UR12, UR20, URZ ;  /* 0x000000140c0d72a4 */ /* 0x000fe2000f8e023f */
[----:B------:R1:W-:Y:S01]  /*4930*/  STS.128 [R0+0x1800], R36 ;  /* 0x0018002400007388 */ /* 0x0003e20000000c00 */
[----:B------:R-:W-:-:S02]  /*4940*/  UIADD3 UR5, UR5, UR22, URZ ;  /* 0x0000001605057290 */ /* 0x000fc4000fffe03f */
[----:B------:R-:W-:Y:S01]  /*4950*/  UIMAD UR12, UR12, UR24, URZ ;  /* 0x000000180c0c72a4 */ /* 0x000fe2000f8e023f */
[----:B------:R1:W-:Y:S01]  /*4960*/  STS.128 [R0+0x2000], R40 ;  /* 0x0020002800007388 */ /* 0x0003e20000000c00 */
[----:B------:R-:W-:Y:S01]  /*4970*/  UIADD3 UR7, UR7, UR17, URZ ;  /* 0x0000001107077290 */ /* 0x000fe2000fffe03f */
[----:B------:R-:W-:Y:S01]  /*4980*/  IMAD.U32 R3, RZ, RZ, UR19 ;  /* 0x00000013ff037e24 */ /* 0x000fe2000f8e00ff */
[----:B------:R-:W-:Y:S01]  /*4990*/  UIMAD UR13, UR14, UR21, UR13 ;  /* 0x000000150e0d72a4 */ /* 0x000fe2000f8e020d */
[----:B------:R1:W-:Y:S01]  /*49a0*/  STS.128 [R0+0x2800], R44 ;  /* 0x0028002c00007388 */ /* 0x0003e20000000c00 */
[----:B------:R-:W-:Y:S02]  /*49b0*/  UIMAD.WIDE.U32 UR4, UR14, UR20, UR4 ;  /* 0x000000140e0472a5 */ /* 0x000fe4000f8e0004 */
[----:B------:R-:W-:Y:S01]  /*49c0*/  UIMAD UR12, UR14, UR25, UR12 ;  /* 0x000000190e0c72a4 */ /* 0x000fe2000f8e020c */
[----:B------:R1:W-:Y:S01]  /*49d0*/  STS.128 [R0+0x3000], R48 ;  /* 0x0030003000007388 */ /* 0x0003e20000000c00 */
[----:B------:R-:W-:Y:S01]  /*49e0*/  UIMAD.WIDE.U32 UR6, UR14, UR24, UR6 ;  /* 0x000000180e0672a5 */ /* 0x000fe2000f8e0006 */
[----:B------:R-:W-:-:S02]  /*49f0*/  ULDC.64 UR20, c[0x0][0x800] ;  /* 0x0002000000147ab9 */ /* 0x000fc40000000a00 */
[----:B------:R1:W-:Y:S01]  /*4a00*/  STS.128 [R0+0x3800], R52 ;  /* 0x0038003400007388 */ /* 0x0003e20000000c00 */
[----:B------:R-:W-:Y:S01]  /*4a10*/  ULDC.64 UR22, c[0x0][0x828] ;  /* 0x00020a0000167ab9 */ /* 0x000fe20000000a00 */
[----:B------:R-:W-:Y:S02]  /*4a20*/  UIADD3 UR14, -UR11, URZ, URZ ;  /* 0x0000003f0b0e7290 */ /* 0x000fe4000fffe13f */
[----:B------:R1:W-:Y:S01]  /*4a30*/  STS.128 [R0+0x4000], R56 ;  /* 0x0040003800007388 */ /* 0x0003e20000000c00 */
[----:B------:R-:W-:Y:S02]  /*4a40*/  UIADD3 UR11, UR5, UR13, URZ ;  /* 0x0000000d050b7290 */ /* 0x000fe4000fffe03f */
[----:B------:R-:W-:Y:S01]  /*4a50*/  ULEA UR20, UP0, UR4, UR20, 0x2 ;  /* 0x0000001404147291 */ /* 0x000fe2000f80103f */
[----:B------:R1:W-:Y:S01]  /*4a60*/  STS.128 [R0+0x4800], R60 ;  /* 0x0048003c00007388 */ /* 0x0003e20000000c00 */
[----:B------:R-:W-:Y:S02]  /*4a70*/  UIADD3 UR5, UR7, UR12, URZ ;  /* 0x0000000c07057290 */ /* 0x000fe4000fffe03f */
[----:B------:R-:W-:Y:S01]  /*4a80*/  ULEA UR22, UP1, UR6, UR22, 0x2 ;  /* 0x0000001606167291 */ /* 0x000fe2000f82103f */
[----:B------:R1:W-:Y:S01]  /*4a90*/  STS.128 [R0+0x5000], R64 ;  /* 0x0050004000007388 */ /* 0x0003e20000000c00 */
[----:B------:R-:W-:-:S02]  /*4aa0*/  ULEA.HI.X UR21, UR4, UR21, UR11, 0x2, UP0 ;  /* 0x0000001504157291 */ /* 0x000fc400080f140b */
[----:B------:R-:W-:Y:S01]  /*4ab0*/  ULEA.HI.X UR5, UR6, UR23, UR5, 0x2, UP1 ;  /* 0x0000001706057291 */ /* 0x000fe200088f1405 */
[----:B------:R1:W-:Y:S01]  /*4ac0*/  STS.128 [R0+0x5800], R68 ;  /* 0x0058004400007388 */ /* 0x0003e20000000c00 */
[----:B------:R-:W-:Y:S01]  /*4ad0*/  UIMAD UR14, UR9, UR14, UR8 ;  /* 0x0000000e090e72a4 */ /* 0x000fe2000f8e0208 */
[----:B------:R-:W-:Y:S11]  /*4ae0*/  @P0 BRA `(.L_x_1641) ;  /* 0x0000000000140947 */ /* 0x000ff60003800000 */
.L_x_1642:
[----:B------:R-:W2:Y:S04]  /*4af0*/  LDG.E.STRONG.GPU R4, desc[UR46][R2.64] ;  /* 0x0000002e02047981 */ /* 0x000ea8000c1ef900 */
[----:B--2---:R-:W-:Y:S01]  /*4b00*/  CCTL.IVALL ;  /* 0x00000000ff00798f */ /* 0x004fe20002000000 */
[----:B------:R-:W-:Y:S05]  /*4b10*/  YIELD ;  /* 0x0000000000007946 */ /* 0x000fea0003800000 */
[----:B------:R-:W-:-:S13]  /*4b20*/  ISETP.NE.AND P0, PT, R4, UR14, PT ;  /* 0x0000000e04007c0c */ /* 0x000fda000bf05270 */
[----:B------:R-:W-:Y:S05]  /*4b30*/  @P0 BRA `(.L_x_1642) ;  /* 0xfffffffc00ec0947 */ /* 0x000fea000383ffff */
.L_x_1641:
[----:B------:R-:W-:Y:S05]  /*4b40*/  BSYNC B0 ;  /* 0x0000000000007941 */ /* 0x000fea0003800000 */
.L_x_1640:
[----:B------:R-:W-:-:S03]  /*4b50*/  UMOV UR4, 0xffffffff ;  /* 0xffffffff00047882 */ /* 0x000fc60000000000 */
[----:B------:R-:W-:Y:S05]  /*4b60*/  BRA.DIV UR4, `(.L_x_1643) ;  /* 0x0000004e04687947 */ /* 0x000fea000b800000 */
[----:B------:R-:W-:Y:S01]  /*4b70*/  NOP ;  /* 0x0000000000007918 */ /* 0x000fe20000000000 */
.L_x_1752:
        /* <DEDUP_REMOVED lines=10> */
[----:B------:R-:W-:Y:S01]  /*4c20*/  PLOP3.LUT P0, PT, PT, PT, PT, 0x80, 0x0 ;  /* 0x000000000000781c */ /* 0x000fe20003f0f070 */
[----:B------:R-:W-:Y:S01]  /*4c30*/  UMOV UR6, 0x1200 ;  /* 0x0000120000067882 */ /* 0x000fe20000000000 */
[----:B------:R-:W-:Y:S01]  /*4c40*/  UMOV UR8, 0x0 ;  /* 0x0000000000087882 */ /* 0x000fe20000000000 */
[----:B------:R-:W-:Y:S01]  /*4c50*/  UMOV UR9, 0x14f00000 ;  /* 0x14f0000000097882 */ /* 0x000fe20000000000 */
[----:B------:R-:W-:-:S09]  /*4c60*/  UMOV UR4, UR22 ;  /* 0x0000001600047c82 */ /* 0x000fd20008000000 */
.L_x_1646:
[----:B------:R-:W-:Y:S01]  /*4c70*/  @P0 ELECT P2, URZ, PT ;  /* 0x00000000003f082f */ /* 0x000fe20003840000 */
[----:B------:R2:W-:-:S12]  /*4c80*/  UBLKRED.G.S.ADD.F32.RN [UR4], [UR10], UR6, desc[UR8] ;  /* 0x000008040a0073bb */ /* 0x0005d800080a1406 */
[----:B------:R-:W-:Y:S02]  /*4c90*/  @P2 PLOP3.LUT P0, PT, P2, PT, PT, 0x8, 0x0 ;  /* 0x000000000000281c */ /* 0x000fe4000170e170 */
[----:B------:R-:W-:-:S11]  /*4ca0*/  PLOP3.LUT P2, PT, PT, PT, PT, 0x8, 0x0 ;  /* 0x000000000000781c */ /* 0x000fd60003f4e170 */
[----:B--2---:R-:W-:Y:S05]  /*4cb0*/  @P0 BRA.U.ANY `(.L_x_1646) ;  /* 0xfffffffd00ec0947 */ /* 0x004fea000393ffff */
[----:B------:R0:W-:Y:S01]  /*4cc0*/  UTMACMDFLUSH ;  /* 0x00000000000079b7 */ /* 0x0001e20000000000 */
[----:B------:R-:W-:-:S04]  /*4cd0*/  DEPBAR.LE SB0, 0x0 ;  /* 0x000080000000791a */ /* 0x000fc80000000000 */
.L_x_1645:
[----:B------:R-:W-:Y:S05]  /*4ce0*/  BSYNC B0 ;  /* 0x0000000000007941 */ /* 0x000fea0003800000 */
.L_x_1644:
        /* <DEDUP_REMOVED lines=12> */
[----:B------:R-:W-:-:S05]  /*4db0*/  IMAD.MOV.U32 R5, RZ, RZ, 0x1 ;  /* 0x00000001ff057424 */ /* 0x000fca00078e00ff */
[----:B------:R2:W-:Y:S02]  /*4dc0*/  REDG.E.ADD.S32.STRONG.GPU desc[UR46][R2.64], R5 ;  /* 0x000000050200798e */ /* 0x0005e4000c10e3ae */
.L_x_1648:
[----:B------:R-:W-:Y:S05]  /*4dd0*/  BSYNC B0 ;  /* 0x0000000000007941 */ /* 0x000fea0003800000 */
.L_x_1647:
[----:B------:R-:W-:Y:S06]  /*4de0*/  BAR.SYNC.DEFER_BLOCKING 0x1, 0x180 ;  /* 0x0046000000007b1d */ /* 0x000fec0000010000 */
[----:B------:R-:W-:Y:S01]  /*4df0*/  ULDC.64 UR4, c[0x0][0x860] ;  /* 0x0002180000047ab9 */ /* 0x000fe20000000a00 */
[----:B------:R-:W-:Y:S01]  /*4e00*/  BSSY B0, `(.L_x_1649) ;  /* 0x0000017000007945 */ /* 0x000fe20003800000 */
[----:B------:R-:W-:-:S04]  /*4e10*/  UIADD3 UR15, UP0, UR15, UR4, URZ ;  /* 0x000000040f0f7290 */ /* 0x000fc8000ff1e03f */
[----:B------:R-:W-:Y:S02]  /*4e20*/  UIADD3.X UR16, UR16, UR5, URZ, UP0, !UPT ;  /* 0x0000000510107290 */ /* 0x000fe400087fe43f */
[----:B--2---:R-:W-:-:S04]  /*4e30*/  IMAD.U32 R2, RZ, RZ, UR15 ;  /* 0x0000000fff027e24 */ /* 0x004fc8000f8e00ff */
[----:B------:R-:W-:Y:S01]  /*4e40*/  IMAD.U32 R3, RZ, RZ, UR16 ;  /* 0x00000010ff037e24 */ /* 0x000fe2000f8e00ff */
        /* <DEDUP_REMOVED lines=13> */
.L_x_1651:
[----:B-12---:R-:W2:Y:S04]  /*4f20*/  LDG.E.STRONG.GPU R0, desc[UR46][R2.64] ;  /* 0x0000002e02007981 */ /* 0x006ea8000c1ef900 */
[----:B--2---:R-:W-:Y:S01]  /*4f30*/  CCTL.IVALL ;  /* 0x00000000ff00798f */ /* 0x004fe20002000000 */
[----:B------:R-:W-:Y:S05]  /*4f40*/  YIELD ;  /* 0x0000000000007946 */ /* 0x000fea0003800000 */
[----:B------:R-:W-:-:S13]  /*4f50*/  ISETP.NE.AND P0, PT, R0, UR14, PT ;  /* 0x0000000e00007c0c */ /* 0x000fda000bf05270 */
[----:B------:R-:W-:Y:S05]  /*4f60*/  @P0 BRA `(.L_x_1651) ;  /* 0xfffffffc00ec0947 */ /* 0x000fea000383ffff */
.L_x_1650:
[----:B------:R-:W-:Y:S05]  /*4f70*/  BSYNC B0 ;  /* 0x0000000000007941 */ /* 0x000fea0003800000 */
.L_x_1649:
[----:B------:R-:W-:-:S03]  /*4f80*/  UMOV UR4, 0xffffffff ;  /* 0xffffffff00047882 */ /* 0x000fc60000000000 */
[----:B------:R-:W-:Y:S05]  /*4f90*/  BRA.DIV UR4, `(.L_x_1652) ;  /* 0x0000004a04787947 */ /* 0x000fea000b800000 */
[----:B------:R-:W-:Y:S01]  /*4fa0*/  NOP ;  /* 0x0000000000007918 */ /* 0x000fe20000000000 */
.L_x_1755:
[----:B------:R-:W-:Y:S01]  /*4fb0*/  @!PT LDS RZ, [RZ] ;  /* 0x00000000fffff984 */ /* 0x000fe20000000800 */
[----:B------:R-:W-:Y:S01]  /*4fc0*/  @!PT LDS RZ, [RZ] ;  /* 0x00000000fffff984 */ /* 0x000fe20000000800 */
[----:B------:R-:W-:Y:S01]  /*4fd0*/  @!PT LDS RZ, [RZ] ;  /* 0x00000000fffff984 */ /* 0x000fe20000000800 */
[----:B------:R-:W-:Y:S01]  /*4fe0*/  @!PT LDS RZ, [RZ] ;  /* 0x00000000fffff984 */ /* 0x000fe20000000800 */
[----:B------:R3:W-:Y:S06]  /*4ff0*/  MEMBAR.ALL.CTA ;  /* 0x0000000000007992 */ /* 0x0007ec0000008000 */
[----:B---3--:R-:W3:Y:S01]  /*5000*/  FENCE.VIEW.ASYNC.S ;  /* 0x00000000000073c6 */ /* 0x008ee20000000000 */
[----:B------:R-:W-:Y:S05]  /*5010*/  WARPSYNC.ALL ;  /* 0x0000000000007948 */ /* 0x000fea0003800000 */
[----:B------:R-:W-:Y:S01]  /*5020*/  BSSY B0, `(.L_x_1653) ;  /* 0x0000010000007945 */ /* 0x000fe20003800000 */
[----:B---3--:R-:W-:Y:S06]  /*5030*/  BAR.SYNC.DEFER_BLOCKING 0x1, 0x180 ;  /* 0x0046000000007b1d */ /* 0x008fec0000010000 */
[----:B------:R-:W-:Y:S05]  /*5040*/  @P1 BRA `(.L_x_1654) ;  /* 0x0000000000341947 */ /* 0x000fea0003800000 */
[----:B------:R-:W-:Y:S01]  /*5050*/  PLOP3.LUT P0, PT, PT, PT, PT, 0x80, 0x0 ;  /* 0x000000000000781c */ /* 0x000fe20003f0f070 */
[----:B------:R-:W-:Y:S01]  /*5060*/  UMOV UR6, 0x1200 ;  /* 0x0000120000067882 */ /* 0x000fe20000000000 */
[----:B------:R-:W-:Y:S01]  /*5070*/  UMOV UR8, 0x0 ;  /* 0x0000000000087882 */ /* 0x000fe20000000000 */
[----:B------:R-:W-:Y:S01]  /*5080*/  UMOV UR9, 0x14f00000 ;  /* 0x14f0000000097882 */ /* 0x000fe20000000000 */
[----:B------:R-:W-:Y:S01]  /*5090*/  UMOV UR4, UR20 ;  /* 0x0000001400047c82 */ /* 0x000fe20008000000 */
[----:B------:R-:W-:-:S08]  /*50a0*/  UMOV UR5, UR21 ;  /* 0x0000001500057c82 */ /* 0x000fd00008000000 */
.L_x_1655:
[----:B------:R-:W-:Y:S01]  /*50b0*/  @P0 ELECT P2, URZ, PT ;  /* 0x00000000003f082f */ /* 0x000fe20003840000 */
[----:B------:R3:W-:-:S12]  /*50c0*/  UBLKRED.G.S.ADD.F32.RN [UR4], [UR10], UR6, desc[UR8] ;  /* 0x000008040a0073bb */ /* 0x0007d800080a1406 */
[----:B------:R-:W-:Y:S02]  /*50d0*/  @P2 PLOP3.LUT P0, PT, P2, PT, PT, 0x8, 0x0 ;  /* 0x000000000000281c */ /* 0x000fe4000170e170 */
[----:B------:R-:W-:-:S11]  /*50e0*/  PLOP3.LUT P2, PT, PT, PT, PT, 0x8, 0x0 ;  /* 0x000000000000781c */ /* 0x000fd60003f4e170 */
[----:B---3--:R-:W-:Y:S05]  /*50f0*/  @P0 BRA.U.ANY `(.L_x_1655) ;  /* 0xfffffffd00ec0947 */ /* 0x008fea000393ffff */
[----:B------:R0:W-:Y:S01]  /*5100*/  UTMACMDFLUSH ;  /* 0x00000000000079b7 */ /* 0x0001e20000000000 */
[----:B------:R-:W-:-:S04]  /*5110*/  DEPBAR.LE SB0, 0x0 ;  /* 0x000080000000791a */ /* 0x000fc80000000000 */
.L_x_1654:
[----:B------:R-:W-:Y:S05]  /*5120*/  BSYNC B0 ;  /* 0x0000000000007941 */ /* 0x000fea0003800000 */
.L_x_1653:
        /* <DEDUP_REMOVED lines=11> */
[----:B012345:R-:W-:Y:S04]  /*51e0*/  CCTL.IVALL ;  /* 0x00000000ff00798f */ /* 0x03ffe80002000000 */
[----:B------:R3:W-:Y:S01]  /*51f0*/  REDG.E.ADD.S32.STRONG.GPU desc[UR46][R2.64], R5 ;  /* 0x000000050200798e */ /* 0x0007e2000c10e3ae */
[----:B------:R-:W-:Y:S05]  /*5200*/  BRA `(.L_x_1611) ;  /* 0x0000004400587947 */ /* 0x000fea0003800000 */
.L_x_1609:
        /* <DEDUP_REMOVED lines=33> */
.L_x_1657:
[----:B------:R-:W-:-:S05]  /*5420*/  UMOV UR11, UR5 ;  /* 0x00000005000b7c82 */ /* 0x000fca0008000000 */
.L_x_1658:
        /* <DEDUP_REMOVED lines=11> */
[----:B------:R-:W-:Y:S02]  /*54e0*/  UIADD3 UR7, UR7, UR8, URZ ;  /* 0x0000000807077290 */ /* 0x000fe4000fffe03f */
[----:B------:R-:W-:Y:S02]  /*54f0*/  UISETP.LT.AND UP0, UPT, URZ, UR10, UPT ;  /* 0x0000000a3f00728c */ /* 0x000fe4000bf01270 */
[----:B------:R-:W-:-:S02]  /*5500*/  USHF.R.S32.HI UR9, URZ, 0x1f, UR16 ;  /* 0x0000001f3f097899 */ /* 0x000fc40008011410 */
[----:B------:R-:W-:Y:S01]  /*5510*/  USEL UR8, URZ, UR10, !UP0 ;  /* 0x0000000a3f087287 */ /* 0x000fe2000c000000 */
[----:B------:R-:W-:Y:S01]  /*5520*/  ULDC.64 UR12, c[0x0][0x2e0] ;  /* 0x0000b800000c7ab9 */ /* 0x000fe20000000a00 */
[----:B------:R-:W-:Y:S02]  /*5530*/  ULDC UR15, c[0x0][0x288] ;  /* 0x0000a200000f7ab9 */ /* 0x000fe40000000800 */
[----:B------:R-:W-:Y:S02]  /*5540*/  UISETP.GT.AND UP0, UPT, UR11, UR8, UPT ;  /* 0x000000080b00728c */ /* 0x000fe4000bf04270 */
[----:B------:R-:W-:Y:S02]  /*5550*/  UIMAD UR9, UR9, UR12, URZ ;  /* 0x0000000c090972a4 */ /* 0x000fe4000f8e023f */
[----:B------:R-:W-:Y:S02]  /*5560*/  UIMAD UR10, UR16, UR15, URZ ;  /* 0x0000000f100a72a4 */ /* 0x000fe4000f8e023f */
[----:B------:R-:W-:Y:S01]  /*5570*/  PLOP3.LUT P1, PT, PT, PT, UP0, 0x80, 0x0 ;  /* 0x000000000000781c */ /* 0x000fe20003f2f008 */
[----:B------:R-:W-:-:S02]  /*5580*/  UIMAD UR14, UR16, UR13, UR9 ;  /* 0x0000000d100e72a4 */ /* 0x000fc4000f8e0209 */
        /* <DEDUP_REMOVED lines=26> */
.L_x_1663:
[----:B------:R-:W2:Y:S04]  /*5730*/  LDG.E.STRONG.GPU R0, desc[UR46][R2.64] ;  /* 0x0000002e02007981 */ /* 0x000ea8000c1ef900 */
[----:B--2---:R-:W-:Y:S01]  /*5740*/  CCTL.IVALL ;  /* 0x00000000ff00798f */ /* 0x004fe20002000000 */
[----:B------:R-:W-:Y:S05]  /*5750*/  YIELD ;  /* 0x0000000000007946 */ /* 0x000fea0003800000 */
[----:B------:R-:W-:-:S13]  /*5760*/  ISETP.NE.AND P1, PT, R0, UR23, PT ;  /* 0x0000001700007c0c */ /* 0x000fda000bf25270 */
[----:B------:R-:W-:Y:S05]  /*5770*/  @P1 BRA `(.L_x_1663) ;  /* 0xfffffffc00ec1947 */ /* 0x000fea000383ffff */
.L_x_1662:
[----:B------:R-:W-:Y:S05]  /*5780*/  BSYNC B0 ;  /* 0x0000000000007941 */ /* 0x000fea0003800000 */
.L_x_1661:
[----:B------:R-:W-:-:S03]  /*5790*/  UMOV UR4, 0xffffffff ;  /* 0xffffffff00047882 */ /* 0x000fc60000000000 */
[----:B------:R-:W-:Y:S05]  /*57a0*/  BRA.DIV UR4, `(.L_x_1664) ;  /* 0x0000004204907947 */ /* 0x000fea000b800000 */
[----:B------:R-:W-:Y:S01]  /*57b0*/  NOP ;  /* 0x0000000000007918 */ /* 0x000fe20000000000 */
.L_x_1758:
        /* <DEDUP_REMOVED lines=22> */
.L_x_1666:
[----:B------:R-:W-:Y:S05]  /*5920*/  BSYNC B0 ;  /* 0x0000000000007941 */ /* 0x000fea0003800000 */
.L_x_1665:
        /* <DEDUP_REMOVED lines=19> */
.L_x_1668:
[----:B------:R-:W-:Y:S05]  /*5a60*/  BSYNC B0 ;  /* 0x0000000000007941 */ /* 0x000fea0003800000 */
.L_x_1667:
        /* <DEDUP_REMOVED lines=20> */
.L_x_1670:
[----:B------:R-:W-:Y:S05]  /*5bb0*/  BSYNC B0 ;  /* 0x0000000000007941 */ /* 0x000fea0003800000 */
.L_x_1669:
[----:B------:R-:W-:Y:S06]  /*5bc0*/  BAR.ARV 0xa, 0xa0 ;  /* 0x0282800000007b1d */ /* 0x000fec0000002000 */
[----:B------:R-:W-:Y:S04]  /*5bd0*/  BSSY B0, `(.L_x_1671) ;  /* 0x0000003000007945 */ /* 0x000fe80003800000 */
[----:B------:R-:W-:Y:S05]  /*5be0*/  @!P0 BRA `(.L_x_1672) ;  /* 0x0000000000048947 */ /* 0x000fea0003800000 */
[----:B------:R-:W-:-:S04]  /*5bf0*/  DEPBAR.LE SB0, 0x1 ;  /* 0x000080400000791a */ /* 0x000fc80000000000 */
.L_x_1672:
[----:B------:R-:W-:Y:S05]  /*5c00*/  BSYNC B0 ;  /* 0x0000000000007941 */ /* 0x000fea0003800000 */
.L_x_1671:
[----:B------:R-:W-:Y:S06]  /*5c10*/  BAR.ARV 0xb, 0xa0 ;  /* 0x02c2800000007b1d */ /* 0x000fec0000002000 */
[----:B------:R-:W-:Y:S04]  /*5c20*/  BSSY B0, `(.L_x_1673) ;  /* 0x0000003000007945 */ /* 0x000fe80003800000 */
[----:B------:R-:W-:Y:S05]  /*5c30*/  @!P0 BRA `(.L_x_1674) ;  /* 0x0000000000048947 */ /* 0x000fea0003800000 */
[----:B------:R-:W-:-:S04]  /*5c40*/  DEPBAR.LE SB0, 0x0 ;  /* 0x000080000000791a */ /* 0x000fc80000000000 */
.L_x_1674:
[----:B------:R-:W-:Y:S05]  /*5c50*/  BSYNC B0 ;  /* 0x0000000000007941 */ /* 0x000fea0003800000 */
.L_x_1673:
        /* <DEDUP_REMOVED lines=19> */
.L_x_1676:
[----:B------:R-:W-:Y:S05]  /*5d90*/  BSYNC B0 ;  /* 0x0000000000007941 */ /* 0x000fea0003800000 */
.L_x_1675:
[----:B------:R-:W-:Y:S01]  /*5da0*/  UIADD3 UR18, UR8, 0x1, URZ ;  /* 0x0000000108127890 */ /* 0x000fe2000fffe03f */
[----:B------:R-:W-:Y:S11]  /*5db0*/  BRA `(.L_x_1677) ;  /* 0x0000000000047947 */ /* 0x000ff60003800000 */
.L_x_1660:
[----:B------:R-:W-:-:S05]  /*5dc0*/  UMOV UR18, UR8 ;  /* 0x0000000800127c82 */ /* 0x000fca0008000000 */
.L_x_1677:
        /* <DEDUP_REMOVED lines=12> */
.L_x_1710:
        /* <DEDUP_REMOVED lines=11> */
.L_x_1680:
[----:B------:R-:W2:Y:S04]  /*5f40*/  LDG.E.STRONG.GPU R0, desc[UR46][R2.64] ;  /* 0x0000002e02007981 */ /* 0x000ea8000c1ef900 */
[----:B--2---:R-:W-:Y:S01]  /*5f50*/  CCTL.IVALL ;  /* 0x00000000ff00798f */ /* 0x004fe20002000000 */
[----:B------:R-:W-:Y:S05]  /*5f60*/  YIELD ;  /* 0x0000000000007946 */ /* 0x000fea0003800000 */
[----:B------:R-:W-:-:S13]  /*5f70*/  ISETP.NE.AND P1, PT, R0, UR23, PT ;  /* 0x0000001700007c0c */ /* 0x000fda000bf25270 */
[----:B------:R-:W-:Y:S05]  /*5f80*/  @P1 BRA `(.L_x_1680) ;  /* 0xfffffffc00ec1947 */ /* 0x000fea000383ffff */
.L_x_1679:
[----:B------:R-:W-:Y:S05]  /*5f90*/  BSYNC B0 ;  /* 0x0000000000007941 */ /* 0x000fea0003800000 */
.L_x_1678:
[----:B------:R-:W-:-:S03]  /*5fa0*/  UMOV UR16, 0xffffffff ;  /* 0xffffffff00107882 */ /* 0x000fc60000000000 */
[----:B------:R-:W-:Y:S05]  /*5fb0*/  BRA.DIV UR16, `(.L_x_1681) ;  /* 0x0000003a10a87947 */ /* 0x000fea000b800000 */
[----:B------:R-:W-:Y:S01]  /*5fc0*/  NOP ;  /* 0x0000000000007918 */ /* 0x000fe20000000000 */
.L_x_1761:
        /* <DEDUP_REMOVED lines=19> */
.L_x_1683:
[----:B------:R-:W-:Y:S05]  /*6100*/  BSYNC B0 ;  /* 0x0000000000007941 */ /* 0x000fea0003800000 */
.L_x_1682:
        /* <DEDUP_REMOVED lines=14> */
.L_x_1685:
[----:B------:R-:W-:Y:S05]  /*61f0*/  BSYNC B0 ;  /* 0x0000000000007941 */ /* 0x000fea0003800000 */
.L_x_1684:
        /* <DEDUP_REMOVED lines=15> */
.L_x_1687:
[----:B------:R-:W-:Y:S05]  /*62f0*/  BSYNC B0 ;  /* 0x0000000000007941 */ /* 0x000fea0003800000 */
.L_x_1686:
[----:B------:R-:W-:Y:S06]  /*6300*/  BAR.ARV 0xa, 0xa0 ;  /* 0x0282800000007b1d */ /* 0x000fec0000002000 */
[----:B------:R-:W-:Y:S04]  /*6310*/  BSSY B0, `(.L_x_1688) ;  /* 0x0000003000007945 */ /* 0x000fe80003800000 */
[----:B------:R-:W-:Y:S05]  /*6320*/  @!P0 BRA `(.L_x_1689) ;  /* 0x0000000000048947 */ /* 0x000fea0003800000 */
[----:B------:R-:W-:-:S04]  /*6330*/  DEPBAR.LE SB0, 0x1 ;  /* 0x000080400000791a */ /* 0x000fc80000000000 */
.L_x_1689:
[----:B------:R-:W-:Y:S05]  /*6340*/  BSYNC B0 ;  /* 0x0000000000007941 */ /* 0x000fea0003800000 */
.L_x_1688:
[----:B------:R-:W-:Y:S06]  /*6350*/  BAR.ARV 0xb, 0xa0 ;  /* 0x02c2800000007b1d */ /* 0x000fec0000002000 */
[----:B------:R-:W-:Y:S04]  /*6360*/  BSSY B0, `(.L_x_1690) ;  /* 0x0000003000007945 */ /* 0x000fe80003800000 */
[----:B------:R-:W-:Y:S05]  /*6370*/  @!P0 BRA `(.L_x_1691) ;  /* 0x0000000000048947 */ /* 0x000fea0003800000 */
[----:B------:R-:W-:-:S04]  /*6380*/  DEPBAR.LE SB0, 0x0 ;  /* 0x000080000000791a */ /* 0x000fc80000000000 */
.L_x_1691:
[----:B------:R-:W-:Y:S05]  /*6390*/  BSYNC B0 ;  /* 0x0000000000007941 */ /* 0x000fea0003800000 */
.L_x_1690:
        /* <DEDUP_REMOVED lines=19> */
.L_x_1693:
[----:B------:R-:W-:Y:S05]  /*64d0*/  BSYNC B0 ;  /* 0x0000000000007941 */ /* 0x000fea0003800000 */
.L_x_1692:
        /* <DEDUP_REMOVED lines=9> */
.L_x_1696:
[----:B------:R-:W2:Y:S04]  /*6570*/  LDG.E.STRONG.GPU R0, desc[UR46][R2.64] ;  /* 0x0000002e02007981 */ /* 0x000ea8000c1ef900 */
[----:B--2---:R-:W-:Y:S01]  /*6580*/  CCTL.IVALL ;  /* 0x00000000ff00798f */ /* 0x004fe20002000000 */
[----:B------:R-:W-:Y:S05]  /*6590*/  YIELD ;  /* 0x0000000000007946 */ /* 0x000fea0003800000 */
[----:B------:R-:W-:-:S13]  /*65a0*/  ISETP.NE.AND P1, PT, R0, UR23, PT ;  /* 0x0000001700007c0c */ /* 0x000fda000bf25270 */
[----:B------:R-:W-:Y:S05]  /*65b0*/  @P1 BRA `(.L_x_1696) ;  /* 0xfffffffc00ec1947 */ /* 0x000fea000383ffff */
.L_x_1695:
[----:B------:R-:W-:Y:S05]  /*65c0*/  BSYNC B0 ;  /* 0x0000000000007941 */ /* 0x000fea0003800000 */
.L_x_1694:
[----:B------:R-:W-:-:S03]  /*65d0*/  UMOV UR12, 0xffffffff ;  /* 0xffffffff000c7882 */ /* 0x000fc60000000000 */
[----:B------:R-:W-:Y:S05]  /*65e0*/  BRA.DIV UR12, `(.L_x_1697) ;  /* 0x000000360c387947 */ /* 0x000fea000b800000 */
[----:B------:R-:W-:Y:S01]  /*65f0*/  NOP ;  /* 0x0000000000007918 */ /* 0x000fe20000000000 */
.L_x_1764:
        /* <DEDUP_REMOVED lines=15> */
.L_x_1699:
[----:B------:R-:W-:Y:S05]  /*66f0*/  BSYNC B0 ;  /* 0x0000000000007941 */ /* 0x000fea0003800000 */
.L_x_1698:
        /* <DEDUP_REMOVED lines=14> */
.L_x_1701:
[----:B------:R-:W-:Y:S05]  /*67e0*/  BSYNC B0 ;  /* 0x0000000000007941 */ /* 0x000fea0003800000 */
.L_x_1700:
        /* <DEDUP_REMOVED lines=15> */
.L_x_1703:
[----:B------:R-:W-:Y:S05]  /*68e0*/  BSYNC B0 ;  /* 0x0000000000007941 */ /* 0x000fea0003800000 */
.L_x_1702:
[----:B------:R-:W-:Y:S06]  /*68f0*/  BAR.ARV 0xa, 0xa0 ;  /* 0x0282800000007b1d */ /* 0x000fec0000002000 */
[----:B------:R-:W-:Y:S04]  /*6900*/  BSSY B0, `(.L_x_1704) ;  /* 0x0000003000007945 */ /* 0x000fe80003800000 */
[----:B------:R-:W-:Y:S05]  /*6910*/  @!P0 BRA `(.L_x_1705) ;  /* 0x0000000000048947 */ /* 0x000fea0003800000 */
[----:B------:R-:W-:-:S04]  /*6920*/  DEPBAR.LE SB0, 0x1 ;  /* 0x000080400000791a */ /* 0x000fc80000000000 */
.L_x_1705:
[----:B------:R-:W-:Y:S05]  /*6930*/  BSYNC B0 ;  /* 0x0000000000007941 */ /* 0x000fea0003800000 */
.L_x_1704:
[----:B------:R-:W-:Y:S06]  /*6940*/  BAR.ARV 0xb, 0xa0 ;  /* 0x02c2800000007b1d */ /* 0x000fec0000002000 */
[----:B------:R-:W-:Y:S04]  /*6950*/  BSSY B0, `(.L_x_1706) ;  /* 0x0000003000007945 */ /* 0x000fe80003800000 */
[----:B------:R-:W-:Y:S05]  /*6960*/  @!P0 BRA `(.L_x_1707) ;  /* 0x0000000000048947 */ /* 0x000fea0003800000 */
[----:B------:R-:W-:-:S04]  /*6970*/  DEPBAR.LE SB0, 0x0 ;  /* 0x000080000000791a */ /* 0x000fc80000000000 */
.L_x_1707:
[----:B------:R-:W-:Y:S05]  /*6980*/  BSYNC B0 ;  /* 0x0000000000007941 */ /* 0x000fea0003800000 */
.L_x_1706:
        /* <DEDUP_REMOVED lines=19> */
.L_x_1709:
[----:B------:R-:W-:Y:S05]  /*6ac0*/  BSYNC B0 ;  /* 0x0000000000007941 */ /* 0x000fea0003800000 */
.L_x_1708:
[----:B------:R-:W-:Y:S02]  /*6ad0*/  UIADD3 UR8, UR8, 0x2, URZ ;  /* 0x0000000208087890 */ /* 0x000fe4000fffe03f */
[----:B------:R-:W-:Y:S02]  /*6ae0*/  UIADD3 UR4, UR4, 0x6000, URZ ;  /* 0x0000600004047890 */ /* 0x000fe4000fffe03f */
[----:B------:R-:W-:-:S06]  /*6af0*/  UISETP.GE.AND UP0, UPT, UR8, UR11, UPT ;  /* 0x0000000b0800728c */ /* 0x000fcc000bf06270 */
[----:B------:R-:W-:-:S13]  /*6b00*/  PLOP3.LUT P1, PT, PT, PT, UP0, 0x80, 0x0 ;  /* 0x000000000000781c */ /* 0x000fda0003f2f008 */
[----:B------:R-:W-:Y:S05]  /*6b10*/  @!P1 BRA `(.L_x_1710) ;  /* 0xfffffff000dc9947 */ /* 0x000fea000383ffff */
.L_x_1659:
        /* <DEDUP_REMOVED lines=41> */
.L_x_1713:
[----:B------:R-:W-:Y:S05]  /*6db0*/  BSYNC B0 ;  /* 0x0000000000007941 */ /* 0x000fea0003800000 */
.L_x_1712:
[----:B------:R-:W-:Y:S05]  /*6dc0*/  BRA `(.L_x_1714) ;  /* 0x0000000000047947 */ /* 0x000fea0003800000 */
.L_x_1711:
[----:B------:R-:W-:-:S05]  /*6dd0*/  UMOV UR4, UR8 ;  /* 0x0000000800047c82 */ /* 0x000fca0008000000 */
.L_x_1714:
        /* <DEDUP_REMOVED lines=11> */
.L_x_1719:
        /* <DEDUP_REMOVED lines=24> */
.L_x_1716:
[----:B------:R-:W-:Y:S05]  /*7010*/  BSYNC B0 ;  /* 0x0000000000007941 */ /* 0x000fea0003800000 */
.L_x_1715:
        /* <DEDUP_REMOVED lines=24> */
.L_x_1718:
[----:B------:R-:W-:Y:S05]  /*71a0*/  BSYNC B0 ;  /* 0x0000000000007941 */ /* 0x000fea0003800000 */
.L_x_1717:
[----:B------:R-:W-:Y:S02]  /*71b0*/  UIADD3 UR11, UR11, 0x2, URZ ;  /* 0x000000020b0b7890 */ /* 0x000fe4000fffe03f */
[----:B------:R-:W-:Y:S02]  /*71c0*/  ULEA UR6, UR18, UR6, 0x1 ;  /* 0x0000000612067291 */ /* 0x000fe4000f8e083f */
[----:B------:R-:W-:Y:S02]  /*71d0*/  ULEA UR7, UR18, UR7, 0x1 ;  /* 0x0000000712077291 */ /* 0x000fe4000f8e083f */
[----:B------:R-:W-:-:S13]  /*71e0*/  ISETP.NE.AND P0, PT, RZ, UR11, PT ;  /* 0x0000000bff007c0c */ /* 0x000fda000bf05270 */
[----:B------:R-:W-:Y:S05]  /*71f0*/  @!P0 BRA `(.L_x_1611) ;  /* 0x00000024005c8947 */ /* 0x000fea0003800000 */
[----:B------:R-:W-:Y:S05]  /*7200*/  BRA `(.L_x_1719) ;  /* 0xfffffffc00207947 */ /* 0x000fea000383ffff */
.L_x_1656:
        /* <DEDUP_REMOVED lines=34> */
.L_x_1721:
        /* <DEDUP_REMOVED lines=50> */
.L_x_1765:
        /* <DEDUP_REMOVED lines=9> */
.L_x_1724:
        /* <DEDUP_REMOVED lines=115> */
.L_x_1735:
[----:B-1----:R-:W-:-:S05]  /*7f10*/  IMAD.MOV.U32 R6, RZ, RZ, 0x1 ;  /* 0x00000001ff067424 */ /* 0x002fca00078e00ff */
[----:B------:R-:W-:-:S04]  /*7f20*/  SHF.L.U32 R6, R6, 0x1f, RZ ;  /* 0x0000001f06067819 */ /* 0x000fc800000006ff */
[----:B------:R-:W1:Y:S02]  /*7f30*/  SYNCS.PHASECHK.TRANS64.TRYWAIT P1, [R0+URZ+0x36438], R6 ;  /* 0x03643806000075a7 */ /* 0x000e64000802017f */
[----:B-123--:R-:W-:Y:S05]  /*7f40*/  @!P1 BRA `(.L_x_1727) ;  /* 0x0000001c00109947 */ /* 0x00efea0003800000 */
.L_x_1766:
[----:B------:R-:W-:Y:S05]  /*7f50*/  @P0 BRA `(.L_x_1728) ;  /* 0x0000000000140947 */ /* 0x000fea0003800000 */
[----:B------:R-:W-:Y:S01]  /*7f60*/  ISETP.NE.AND P1, PT, R20, RZ, PT ;  /* 0x000000ff1400720c */ /* 0x000fe20003f25270 */
[----:B------:R-:W-:-:S04]  /*7f70*/  IMAD.MOV.U32 R3, RZ, RZ, 0x6100 ;  /* 0x00006100ff037424 */ /* 0x000fc800078e00ff */
[----:B------:R2:W-:Y:S08]  /*7f80*/  SYNCS.ARRIVE.TRANS64 RZ, [R0+URZ+0x36430], R3 ;  /* 0x0364300300ff79a7 */ /* 0x0005f0000800003f */
[----:B------:R-:W-:Y:S05]  /*7f90*/  @!P1 BRA `(.L_x_1728) ;  /* 0x0000000000049947 */ /* 0x000fea0003800000 */
[----:B------:R-:W-:Y:S01]  /*7fa0*/  BPT.TRAP 0x1 ;  /* 0x000000040000795c */ /* 0x000fe20000300000 */
.L_x_1728:
        /* <DEDUP_REMOVED lines=48> */
.L_x_1767:
[----:B------:R-:W-:Y:S05]  /*82b0*/  @P0 BRA `(.L_x_1730) ;  /* 0x0000000000140947 */ /* 0x000fea0003800000 */
[----:B------:R-:W-:Y:S01]  /*82c0*/  ISETP.NE.AND P1, PT, R20, RZ, PT ;  /* 0x000000ff1400720c */ /* 0x000fe20003f25270 */
[----:B--2---:R-:W-:-:S04]  /*82d0*/  IMAD.MOV.U32 R3, RZ, RZ, 0x6100 ;  /* 0x00006100ff037424 */ /* 0x004fc800078e00ff */
[----:B------:R3:W-:Y:S08]  /*82e0*/  SYNCS.ARRIVE.TRANS64 RZ, [R0+URZ+0x36418], R3 ;  /* 0x0364180300ff79a7 */ /* 0x0007f0000800003f */
[----:B------:R-:W-:Y:S05]  /*82f0*/  @!P1 BRA `(.L_x_1730) ;  /* 0x0000000000049947 */ /* 0x000fea0003800000 */
[----:B------:R-:W-:Y:S01]  /*8300*/  BPT.TRAP 0x1 ;  /* 0x000000040000795c */ /* 0x000fe20000300000 */
.L_x_1730:
        /* <DEDUP_REMOVED lines=44> */
.L_x_1768:
[----:B------:R-:W-:Y:S05]  /*85d0*/  @P0 BRA `(.L_x_1732) ;  /* 0x0000000000140947 */ /* 0x000fea0003800000 */
[----:B------:R-:W-:Y:S01]  /*85e0*/  ISETP.NE.AND P1, PT, R20, RZ, PT ;  /* 0x000000ff1400720c */ /* 0x000fe20003f25270 */
[----:B--2---:R-:W-:-:S04]  /*85f0*/  IMAD.MOV.U32 R29, RZ, RZ, 0x6100 ;  /* 0x00006100ff1d7424 */ /* 0x004fc800078e00ff */
[----:B------:R3:W-:Y:S08]  /*8600*/  SYNCS.ARRIVE.TRANS64 RZ, [R0+URZ+0x36430], R29 ;  /* 0x0364301d00ff79a7 */ /* 0x0007f0000800003f */
[----:B------:R-:W-:Y:S05]  /*8610*/  @!P1 BRA `(.L_x_1732) ;  /* 0x0000000000049947 */ /* 0x000fea0003800000 */
[----:B------:R-:W-:Y:S01]  /*8620*/  BPT.TRAP 0x1 ;  /* 0x000000040000795c */ /* 0x000fe20000300000 */
.L_x_1732:
        /* <DEDUP_REMOVED lines=37> */
.L_x_1770:
[----:B------:R-:W-:Y:S05]  /*8880*/  @P0 BRA `(.L_x_1734) ;  /* 0x0000000000140947 */ /* 0x000fea0003800000 */
[----:B------:R-:W-:Y:S01]  /*8890*/  ISETP.NE.AND P1, PT, R20, RZ, PT ;  /* 0x000000ff1400720c */ /* 0x000fe20003f25270 */
[----:B----4-:R-:W-:-:S04]  /*88a0*/  IMAD.MOV.U32 R5, RZ, RZ, 0x6100 ;  /* 0x00006100ff057424 */ /* 0x010fc800078e00ff */
[----:B------:R4:W-:Y:S08]  /*88b0*/  SYNCS.ARRIVE.TRANS64 RZ, [R0+URZ+0x36410], R5 ;  /* 0x0364100500ff79a7 */ /* 0x0009f0000800003f */
[----:B------:R-:W-:Y:S05]  /*88c0*/  @!P1 BRA `(.L_x_1734) ;  /* 0x0000000000049947 */ /* 0x000fea0003800000 */
[----:B------:R-:W-:Y:S01]  /*88d0*/  BPT.TRAP 0x1 ;  /* 0x000000040000795c */ /* 0x000fe20000300000 */
.L_x_1734:
        /* <DEDUP_REMOVED lines=44> */
.L_x_1726:
[----:B------:R-:W-:Y:S01]  /*8ba0*/  ISETP.NE.AND P1, PT, R19, RZ, PT ;  /* 0x000000ff1300720c */ /* 0x000fe20003f25270 */
[----:B------:R-:W-:Y:S02]  /*8bb0*/  IMAD.MOV.U32 R5, RZ, RZ, 0x1 ;  /* 0x00000001ff057424 */ /* 0x000fe400078e00ff */
[----:B------:R-:W-:-:S10]  /*8bc0*/  IMAD.MOV.U32 R4, RZ, RZ, R15 ;  /* 0x000000ffff047224 */ /* 0x000fd400078e000f */
[----:B------:R-:W-:Y:S05]  /*8bd0*/  @!P1 BRA `(.L_x_1725) ;  /* 0x0000000400889947 */ /* 0x000fea0003800000 */
[----:B------:R-:W4:Y:S02]  /*8be0*/  SYNCS.PHASECHK.TRANS64.TRYWAIT P1, [R0+URZ+0x36438], R6 ;  /* 0x03643806000075a7 */ /* 0x000f24000802017f */
[----:B----4-:R-:W-:Y:S05]  /*8bf0*/  @!P1 BRA `(.L_x_1736) ;  /* 0x0000001000389947 */ /* 0x010fea0003800000 */
.L_x_1771:
[----:B------:R-:W-:Y:S05]  /*8c00*/  @P0 BRA `(.L_x_1737) ;  /* 0x0000000000140947 */ /* 0x000fea0003800000 */
[----:B------:R-:W-:Y:S01]  /*8c10*/  ISETP.NE.AND P1, PT, R20, RZ, PT ;  /* 0x000000ff1400720c */ /* 0x000fe20003f25270 */
[----:B------:R-:W-:-:S04]  /*8c20*/  IMAD.MOV.U32 R5, RZ, RZ, 0x6100 ;  /* 0x00006100ff057424 */ /* 0x000fc800078e00ff */
[----:B------:R1:W-:Y:S08]  /*8c30*/  SYNCS.ARRIVE.TRANS64 RZ, [R0+URZ+0x36430], R5 ;  /* 0x0364300500ff79a7 */ /* 0x0003f0000800003f */
[----:B------:R-:W-:Y:S05]  /*8c40*/  @!P1 BRA `(.L_x_1737) ;  /* 0x0000000000049947 */ /* 0x000fea0003800000 */
[----:B------:R-:W-:Y:S01]  /*8c50*/  BPT.TRAP 0x1 ;  /* 0x000000040000795c */ /* 0x000fe20000300000 */
.L_x_1737:
        /* <DEDUP_REMOVED lines=41> */
.L_x_1772:
[----:B-1----:R-:W-:Y:S01]  /*8ef0*/  IMAD.MOV.U32 R5, RZ, RZ, RZ ;  /* 0x000000ffff057224 */ /* 0x002fe200078e00ff */
[----:B------:R-:W-:Y:S06]  /*8f00*/  @P0 BRA `(.L_x_1739) ;  /* 0x0000000000140947 */ /* 0x000fec0003800000 */
[----:B------:R-:W-:Y:S01]  /*8f10*/  ISETP.NE.AND P1, PT, R20, RZ, PT ;  /* 0x000000ff1400720c */ /* 0x000fe20003f25270 */
[----:B------:R-:W-:-:S04]  /*8f20*/  IMAD.MOV.U32 R17, RZ, RZ, 0x6100 ;  /* 0x00006100ff117424 */ /* 0x000fc800078e00ff */
[----:B------:R1:W-:Y:S08]  /*8f30*/  SYNCS.ARRIVE.TRANS64 RZ, [R0+URZ+0x36418], R17 ;  /* 0x0364181100ff79a7 */ /* 0x0003f0000800003f */
[----:B------:R-:W-:Y:S05]  /*8f40*/  @!P1 BRA `(.L_x_1739) ;  /* 0x0000000000049947 */ /* 0x000fea0003800000 */
[----:B------:R-:W-:Y:S01]  /*8f50*/  BPT.TRAP 0x1 ;  /* 0x000000040000795c */ /* 0x000fe20000300000 */
.L_x_1739:
        /* <DEDUP_REMOVED lines=42> */
.L_x_1725:
[----:B------:R-:W-:-:S04]  /*9200*/  SHF.L.U32 R3, R5, 0x1f, RZ ;  /* 0x0000001f05037819 */ /* 0x000fc800000006ff */
[----:B------:R-:W4:Y:S02]  /*9210*/  SYNCS.PHASECHK.TRANS64.TRYWAIT P1, [R0+URZ+0x36438], R3 ;  /* 0x03643803000075a7 */ /* 0x000f24000802017f */
[----:B----4-:R-:W-:Y:S05]  /*9220*/  @!P1 BRA `(.L_x_1740) ;  /* 0x0000000800d49947 */ /* 0x010fea0003800000 */
.L_x_1773:
[----:B------:R-:W-:Y:S05]  /*9230*/  @P0 BRA `(.L_x_1741) ;  /* 0x0000000000180947 */ /* 0x000fea0003800000 */
[----:B------:R-:W5:Y:S01]  /*9240*/  S2R R2, SR_TID.X ;  /* 0x0000000000027919 */ /* 0x000f620000002100 */
[----:B----4-:R-:W-:-:S04]  /*9250*/  IMAD.MOV.U32 R3, RZ, RZ, 0x6100 ;  /* 0x00006100ff037424 */ /* 0x010fc800078e00ff */
[----:B------:R4:W-:Y:S01]  /*9260*/  SYNCS.ARRIVE.TRANS64 RZ, [R0+URZ+0x36430], R3 ;  /* 0x0364300300ff79a7 */ /* 0x0009e2000800003f */
[----:B-----5:R-:W-:-:S13]  /*9270*/  LOP3.LUT P0, RZ, R2, 0x1f, RZ, 0xc0, !PT ;  /* 0x0000001f02ff7812 */ /* 0x020fda000780c0ff */
[----:B----4-:R-:W-:Y:S05]  /*9280*/  @!P0 BRA `(.L_x_1741) ;  /* 0x0000000000048947 */ /* 0x010fea0003800000 */
[----:B------:R-:W-:Y:S01]  /*9290*/  BPT.TRAP 0x1 ;  /* 0x000000040000795c */ /* 0x000fe20000300000 */
.L_x_1741:
        /* <DEDUP_REMOVED lines=43> */
.L_x_1722:
[----:B------:R-:W-:Y:S05]  /*9550*/  BSYNC B0 ;  /* 0x0000000000007941 */ /* 0x000fea0003800000 */
.L_x_1720:
[----:B------:R-:W-:-:S03]  /*9560*/  UMOV UR7, 0xffffffff ;  /* 0xffffffff00077882 */ /* 0x000fc60000000000 */
[----:B------:R-:W-:Y:S05]  /*9570*/  BRA.DIV UR7, `(.L_x_1742) ;  /* 0x0000000a07147947 */ /* 0x000fea000b800000 */
[----:B------:R-:W-:-:S13]  /*9580*/  ELECT P6, URZ, PT ;  /* 0x00000000003f782f */ /* 0x000fda00038c0000 */
.L_x_1776:
[----:B------:R-:W-:Y:S05]  /*9590*/  @!P6 BRA `(.L_x_1611) ;  /* 0x000000000074e947 */ /* 0x000fea0003800000 */
[----:B------:R-:W-:-:S06]  /*95a0*/  ULOP3.LUT UR7, UR38, 0x2, URZ, 0xfc, !UPT ;  /* 0x0000000226077892 */ /* 0x000fcc000f8efc3f */
[----:B------:R-:W-:-:S05]  /*95b0*/  IMAD.U32 R0, RZ, RZ, UR7 ;  /* 0x00000007ff007e24 */ /* 0x000fca000f8e00ff */
[----:B------:R-:W-:-:S13]  /*95c0*/  ISETP.NE.AND P2, PT, R0, 0x3, PT ;  /* 0x000000030000780c */ /* 0x000fda0003f45270 */
[----:B------:R-:W-:Y:S05]  /*95d0*/  @!P2 BRA `(.L_x_1743) ;  /* 0x000000000004a947 */ /* 0x000fea0003800000 */
[----:B------:R-:W-:Y:S01]  /*95e0*/  BPT.TRAP 0x1 ;  /* 0x000000040000795c */ /* 0x000fe20000300000 */
.L_x_1743:
        /* <DEDUP_REMOVED lines=15> */
.L_x_1777:
[----:B------:R-:W2:Y:S02]  /*96e0*/  SYNCS.PHASECHK.TRANS64.TRYWAIT P0, [R3+URZ], R0 ;  /* 0x00000000030075a7 */ /* 0x000ea4000800017f */
[----:B--2---:R-:W-:Y:S05]  /*96f0*/  @!P0 BRA `(.L_x_1745) ;  /* 0x0000000400e88947 */ /* 0x004fea0003800000 */
.L_x_1778:
[----:B------:R-:W-:Y:S05]  /*9700*/  @!P2 BRA `(.L_x_1746) ;  /* 0x000000000004a947 */ /* 0x000fea0003800000 */
[----:B------:R-:W-:Y:S01]  /*9710*/  BPT.TRAP 0x1 ;  /* 0x000000040000795c */ /* 0x000fe20000300000 */
.L_x_1746:
[----:B------:R-:W-:-:S07]  /*9720*/  SHF.L.U32 R5, R5, 0x1f, RZ ;  /* 0x0000001f05057819 */ /* 0x000fce00000006ff */
.L_x_1747:
[----:B---3--:R3:W4:Y:S02]  /*9730*/  SYNCS.PHASECHK.TRANS64.TRYWAIT P0, [R4+URZ+0x36438], R5 ;  /* 0x03643805040075a7 */ /* 0x008724000800017f */
[----:B----4-:R-:W-:Y:S05]  /*9740*/  @!P0 NANOSLEEP.SYNCS 0x989680 ;  /* 0x009896800000895d */ /* 0x010fea0003900000 */
[----:B------:R-:W4:Y:S02]  /*9750*/  @!P0 SYNCS.PHASECHK.TRANS64 P0, [R4+URZ+0x36438], R5 ;  /* 0x03643805040085a7 */ /* 0x000f24000800007f */
[----:B----4-:R-:W-:Y:S05]  /*9760*/  @!P0 BRA `(.L_x_1747) ;  /* 0xfffffffc00f08947 */ /* 0x010fea000383ffff */
.L_x_1611:
[----:B------:R-:W-:Y:S05]  /*9770*/  BSYNC B6 ;  /* 0x0000000000067941 */ /* 0x000fea0003800000 */
.L_x_1608:
[----:B------:R-:W-:Y:S05]  /*9780*/  EXIT ;  /* 0x000000000000794d */ /* 0x000fea0003800000 */
.L_x_1618:
[----:B------:R-:W-:Y:S02]  /*9790*/  IMAD.MOV.U32 R12, RZ, RZ, RZ ;  /* 0x000000ffff0c7224 */ /* 0x000fe400078e00ff */
[----:B------:R-:W-:Y:S02]  /*97a0*/  IMAD.MOV.U32 R11, RZ, RZ, 0x1f ;  /* 0x0000001fff0b7424 */ /* 0x000fe400078e00ff */
[----:B------:R-:W-:-:S07]  /*97b0*/  IMAD.MOV.U32 R15, RZ, RZ, -0x1 ;  /* 0xffffffffff0f7424 */ /* 0x000fce00078e00ff */
[----:B------:R-:W-:Y:S05]  /*97c0*/  WARPSYNC.COLLECTIVE R15, `(.L_x_1748) ;  /* 0x000000000f087348 */ /* 0x000fea0003c00000 */
[----:B------:R1:W2:Y:S02]  /*97d0*/  SHFL.IDX P6, R14, R13, R12, R11 ;  /* 0x0000000c0d0e7389 */ /* 0x0002a400000c000b */
[----:B-12---:R-:W-:Y:S01]  /*97e0*/  ENDCOLLECTIVE ;  /* 0x000000000000791b */ /* 0x006fe20003800000 */
.L_x_1748:
[----:B------:R-:W-:Y:S05]  /*97f0*/  BRA `(.L_x_1749) ;  /* 0xffffff7800307947 */ /* 0x000fea000383ffff */
.L_x_1620:
[----:B--2---:R-:W-:-:S04]  /*9800*/  IMAD.U32 R3, RZ, RZ, UR37 ;  /* 0x00000025ff037e24 */ /* 0x004fc8000f8e00ff */
[----:B------:R2:W3:Y:S03]  /*9810*/  SYNCS.PHASECHK.TRANS64.TRYWAIT P0, [R3+URZ+0x36400], R10 ;  /* 0x0364000a030075a7 */ /* 0x0004e6000800017f */
[----:B---3--:R-:W-:Y:S05]  /*9820*/  @!P0 NANOSLEEP.SYNCS 0x989680 ;  /* 0x009896800000895d */ /* 0x008fea0003900000 */
[----:B------:R-:W3:Y:S02]  /*9830*/  @!P0 SYNCS.PHASECHK.TRANS64 P0, [R3+URZ+0x36400], R10 ;  /* 0x0364000a030085a7 */ /* 0x000ee4000800007f */
[----:B---3--:R-:W-:Y:S05]  /*9840*/  @!P0 BRA `(.L_x_1620) ;  /* 0xfffffffc00ec8947 */ /* 0x008fea000383ffff */
[----:B------:R-:W-:Y:S05]  /*9850*/  BRA `(.L_x_1619) ;  /* 0xffffff7800647947 */ /* 0x000fea000383ffff */
.L_x_1624:
[----:B--2---:R2:W3:Y:S02]  /*9860*/  SYNCS.PHASECHK.TRANS64.TRYWAIT P1, [R3+URZ+0x36410], R10 ;  /* 0x0364100a030075a7 */ /* 0x0044e4000802017f */
[----:B---3--:R-:W-:Y:S05]  /*9870*/  @!P1 NANOSLEEP.SYNCS 0x989680 ;  /* 0x009896800000995d */ /* 0x008fea0003900000 */
[----:B------:R-:W3:Y:S02]  /*9880*/  @!P1 SYNCS.PHASECHK.TRANS64 P1, [R3+URZ+0x36410], R10 ;  /* 0x0364100a030095a7 */ /* 0x000ee4000802007f */
[----:B---3--:R-:W-:Y:S05]  /*9890*/  @!P1 BRA `(.L_x_1624) ;  /* 0xfffffffc00f09947 */ /* 0x008fea000383ffff */
[----:B------:R-:W-:Y:S05]  /*98a0*/  BRA `(.L_x_1623) ;  /* 0xffffff8000387947 */ /* 0x000fea000383ffff */
.L_x_1628:
[----:B----4-:R-:W-:-:S04]  /*98b0*/  IMAD.U32 R12, RZ, RZ, UR37 ;  /* 0x00000025ff0c7e24 */ /* 0x010fc8000f8e00ff */
[----:B------:R4:W1:Y:S03]  /*98c0*/  SYNCS.PHASECHK.TRANS64.TRYWAIT P1, [R12+URZ+0x36430], R11 ;  /* 0x0364300b0c0075a7 */ /* 0x000866000802017f */
[----:B-1----:R-:W-:Y:S05]  /*98d0*/  @!P1 NANOSLEEP.SYNCS 0x989680 ;  /* 0x009896800000995d */ /* 0x002fea0003900000 */
[----:B------:R-:W1:Y:S02]  /*98e0*/  @!P1 SYNCS.PHASECHK.TRANS64 P1, [R12+URZ+0x36430], R11 ;  /* 0x0364300b0c0095a7 */ /* 0x000e64000802007f */
[----:B-1----:R-:W-:Y:S05]  /*98f0*/  @!P1 BRA `(.L_x_1628) ;  /* 0xfffffffc00ec9947 */ /* 0x002fea000383ffff */
[----:B------:R-:W-:Y:S05]  /*9900*/  BRA `(.L_x_1627) ;  /* 0xffffff8400d47947 */ /* 0x000fea000383ffff */
.L_x_1643:
[----:B------:R-:W-:Y:S01]  /*9910*/  BSSY B0, `(.L_x_1750) ;  /* 0x0000005000007945 */ /* 0x000fe20003800000 */
[----:B------:R-:W-:-:S07]  /*9920*/  IMAD.MOV.U32 R15, RZ, RZ, -0x1 ;  /* 0xffffffffff0f7424 */ /* 0x000fce00078e00ff */
[----:B-1----:R-:W-:Y:S05]  /*9930*/  WARPSYNC.COLLECTIVE R15, `(.L_x_1751) ;  /* 0x000000000f087348 */ /* 0x002fea0003c00000 */
[----:B------:R-:W-:Y:S01]  /*9940*/  NOP ;  /* 0x0000000000007918 */ /* 0x000fe20000000000 */
[----:B-1----:R-:W-:Y:S01]  /*9950*/  ENDCOLLECTIVE ;  /* 0x000000000000791b */ /* 0x002fe20003800000 */
.L_x_1751:
[----:B------:R-:W-:Y:S05]  /*9960*/  BSYNC B0 ;  /* 0x0000000000007941 */ /* 0x000fea0003800000 */
.L_x_1750:
[----:B------:R-:W-:Y:S05]  /*9970*/  BRA `(.L_x_1752) ;  /* 0xffffffb000807947 */ /* 0x000fea000383ffff */
.L_x_1652:
[----:B------:R-:W-:Y:S01]  /*9980*/  BSSY B0, `(.L_x_1753) ;  /* 0x0000005000007945 */ /* 0x000fe20003800000 */
[----:B------:R-:W-:-:S07]  /*9990*/  IMAD.MOV.U32 R15, RZ, RZ, -0x1 ;  /* 0xffffffffff0f7424 */ /* 0x000fce00078e00ff */
[----:B-12---:R-:W-:Y:S05]  /*99a0*/  WARPSYNC.COLLECTIVE R15, `(.L_x_1754) ;  /* 0x000000000f087348 */ /* 0x006fea0003c00000 */
[----:B------:R-:W-:Y:S01]  /*99b0*/  NOP ;  /* 0x0000000000007918 */ /* 0x000fe20000000000 */
[----:B-12---:R-:W-:Y:S01]  /*99c0*/  ENDCOLLECTIVE ;  /* 0x000000000000791b */ /* 0x006fe20003800000 */
.L_x_1754:
[----:B------:R-:W-:Y:S05]  /*99d0*/  BSYNC B0 ;  /* 0x0000000000007941 */ /* 0x000fea0003800000 */
.L_x_1753:
[----:B------:R-:W-:Y:S05]  /*99e0*/  BRA `(.L_x_1755) ;  /* 0xffffffb400707947 */ /* 0x000fea000383ffff */
.L_x_1664:
[----:B------:R-:W-:Y:S01]  /*99f0*/  BSSY B0, `(.L_x_1756) ;  /* 0x0000005000007945 */ /* 0x000fe20003800000 */
[----:B------:R-:W-:-:S07]  /*9a00*/  IMAD.MOV.U32 R15, RZ, RZ, -0x1 ;  /* 0xffffffffff0f7424 */ /* 0x000fce00078e00ff */
[----:B------:R-:W-:Y:S05]  /*9a10*/  WARPSYNC.COLLECTIVE R15, `(.L_x_1757) ;  /* 0x000000000f087348 */ /* 0x000fea0003c00000 */
[----:B------:R-:W-:Y:S01]  /*9a20*/  NOP ;  /* 0x0000000000007918 */ /* 0x000fe20000000000 */
[----:B------:R-:W-:Y:S01]  /*9a30*/  ENDCOLLECTIVE ;  /* 0x000000000000791b */ /* 0x000fe20003800000 */
.L_x_1757:
[----:B------:R-:W-:Y:S05]  /*9a40*/  BSYNC B0 ;  /* 0x0000000000007941 */ /* 0x000fea0003800000 */
.L_x_1756:
[----:B------:R-:W-:Y:S05]  /*9a50*/  BRA `(.L_x_1758) ;  /* 0xffffffbc00587947 */ /* 0x000fea000383ffff */
.L_x_1681:
[----:B------:R-:W-:Y:S01]  /*9a60*/  BSSY B0, `(.L_x_1759) ;  /* 0x0000005000007945 */ /* 0x000fe20003800000 */
[----:B------:R-:W-:-:S07]  /*9a70*/  IMAD.MOV.U32 R15, RZ, RZ, -0x1 ;  /* 0xffffffffff0f7424 */ /* 0x000fce00078e00ff */
[----:B------:R-:W-:Y:S05]  /*9a80*/  WARPSYNC.COLLECTIVE R15, `(.L_x_1760) ;  /* 0x000000000f087348 */ /* 0x000fea0003c00000 */
[----:B------:R-:W-:Y:S01]  /*9a90*/  NOP ;  /* 0x0000000000007918 */ /* 0x000fe20000000000 */
[----:B------:R-:W-:Y:S01]  /*9aa0*/  ENDCOLLECTIVE ;  /* 0x000000000000791b */ /* 0x000fe20003800000 */
.L_x_1760:
[----:B------:R-:W-:Y:S05]  /*9ab0*/  BSYNC B0 ;  /* 0x0000000000007941 */ /* 0x000fea0003800000 */
.L_x_1759:
[----:B------:R-:W-:Y:S05]  /*9ac0*/  BRA `(.L_x_1761) ;  /* 0xffffffc400407947 */ /* 0x000fea000383ffff */
.L_x_1697:
[----:B------:R-:W-:Y:S01]  /*9ad0*/  BSSY B0, `(.L_x_1762) ;  /* 0x0000005000007945 */ /* 0x000fe20003800000 */
[----:B------:R-:W-:-:S07]  /*9ae0*/  IMAD.MOV.U32 R15, RZ, RZ, -0x1 ;  /* 0xffffffffff0f7424 */ /* 0x000fce00078e00ff */
[----:B------:R-:W-:Y:S05]  /*9af0*/  WARPSYNC.COLLECTIVE R15, `(.L_x_1763) ;  /* 0x000000000f087348 */ /* 0x000fea0003c00000 */
[----:B------:R-:W-:Y:S01]  /*9b00*/  NOP ;  /* 0x0000000000007918 */ /* 0x000fe20000000000 */
[----:B------:R-:W-:Y:S01]  /*9b10*/  ENDCOLLECTIVE ;  /* 0x000000000000791b */ /* 0x000fe20003800000 */
.L_x_1763:
[----:B------:R-:W-:Y:S05]  /*9b20*/  BSYNC B0 ;  /* 0x0000000000007941 */ /* 0x000fea0003800000 */
.L_x_1762:
[----:B------:R-:W-:Y:S05]  /*9b30*/  BRA `(.L_x_1764) ;  /* 0xffffffc800b07947 */ /* 0x000fea000383ffff */
.L_x_1723:
[----:B-1----:R1:W2:Y:S02]  /*9b40*/  SYNCS.PHASECHK.TRANS64.TRYWAIT P1, [R0+URZ+0x36420], R6 ;  /* 0x03642006000075a7 */ /* 0x0022a4000802017f */
[----:B--2---:R-:W-:Y:S05]  /*9b50*/  @!P1 NANOSLEEP.SYNCS 0x989680 ;  /* 0x009896800000995d */ /* 0x004fea0003900000 */
[----:B------:R-:W2:Y:S02]  /*9b60*/  @!P1 SYNCS.PHASECHK.TRANS64 P1, [R0+URZ+0x36420], R6 ;  /* 0x03642006000095a7 */ /* 0x000ea4000802007f */
[----:B--2---:R-:W-:Y:S05]  /*9b70*/  @!P1 BRA `(.L_x_1723) ;  /* 0xfffffffc00f09947 */ /* 0x004fea000383ffff */
[----:B------:R-:W-:Y:S05]  /*9b80*/  BRA `(.L_x_1765) ;  /* 0xffffffd800f07947 */ /* 0x000fea000383ffff */
.L_x_1727:
[----:B-1----:R1:W2:Y:S02]  /*9b90*/  SYNCS.PHASECHK.TRANS64.TRYWAIT P1, [R0+URZ+0x36438], R6 ;  /* 0x03643806000075a7 */ /* 0x0022a4000802017f */
[----:B--2---:R-:W-:Y:S05]  /*9ba0*/  @!P1 NANOSLEEP.SYNCS 0x989680 ;  /* 0x009896800000995d */ /* 0x004fea0003900000 */
[----:B------:R-:W2:Y:S02]  /*9bb0*/  @!P1 SYNCS.PHASECHK.TRANS64 P1, [R0+URZ+0x36438], R6 ;  /* 0x03643806000095a7 */ /* 0x000ea4000802007f */
[----:B--2---:R-:W-:Y:S05]  /*9bc0*/  @!P1 BRA `(.L_x_1727) ;  /* 0xfffffffc00f09947 */ /* 0x004fea000383ffff */
[----:B------:R-:W-:Y:S05]  /*9bd0*/  BRA `(.L_x_1766) ;  /* 0xffffffe000dc7947 */ /* 0x000fea000383ffff */
.L_x_1729:
[----:B--2---:R2:W3:Y:S02]  /*9be0*/  SYNCS.PHASECHK.TRANS64.TRYWAIT P1, [R0+URZ+0x36428], R3 ;  /* 0x03642803000075a7 */ /* 0x0044e4000802017f */
[----:B---3--:R-:W-:Y:S05]  /*9bf0*/  @!P1 NANOSLEEP.SYNCS 0x989680 ;  /* 0x009896800000995d */ /* 0x008fea0003900000 */
[----:B------:R-:W3:Y:S02]  /*9c00*/  @!P1 SYNCS.PHASECHK.TRANS64 P1, [R0+URZ+0x36428], R3 ;  /* 0x03642803000095a7 */ /* 0x000ee4000802007f */
[----:B---3--:R-:W-:Y:S05]  /*9c10*/  @!P1 BRA `(.L_x_1729) ;  /* 0xfffffffc00f09947 */ /* 0x008fea000383ffff */
[----:B------:R-:W-:Y:S05]  /*9c20*/  BRA `(.L_x_1767) ;  /* 0xffffffe400a07947 */ /* 0x000fea000383ffff */
.L_x_1731:
[----:B--2---:R2:W3:Y:S02]  /*9c30*/  SYNCS.PHASECHK.TRANS64.TRYWAIT P1, [R0+URZ+0x36438], R29 ;  /* 0x0364381d000075a7 */ /* 0x0044e4000802017f */
[----:B---3--:R-:W-:Y:S05]  /*9c40*/  @!P1 NANOSLEEP.SYNCS 0x989680 ;  /* 0x009896800000995d */ /* 0x008fea0003900000 */
[----:B------:R-:W3:Y:S02]  /*9c50*/  @!P1 SYNCS.PHASECHK.TRANS64 P1, [R0+URZ+0x36438], R29 ;  /* 0x0364381d000095a7 */ /* 0x000ee4000802007f */
[----:B---3--:R-:W-:Y:S05]  /*9c60*/  @!P1 BRA `(.L_x_1731) ;  /* 0xfffffffc00f09947 */ /* 0x008fea000383ffff */
[----:B------:R-:W-:Y:S05]  /*9c70*/  BRA `(.L_x_1768) ;  /* 0xffffffe800547947 */ /* 0x000fea000383ffff */
.L_x_1733:
[----:B------:R-:W-:-:S07]  /*9c80*/  SHF.L.U32 R5, R7, 0x1f, RZ ;  /* 0x0000001f07057819 */ /* 0x000fce00000006ff */
.L_x_1769:
[----:B----4-:R4:W1:Y:S02]  /*9c90*/  SYNCS.PHASECHK.TRANS64.TRYWAIT P1, [R0+URZ+0x36420], R5 ;  /* 0x03642005000075a7 */ /* 0x010864000802017f */
[----:B-1----:R-:W-:Y:S05]  /*9ca0*/  @!P1 NANOSLEEP.SYNCS 0x989680 ;  /* 0x009896800000995d */ /* 0x002fea0003900000 */
[----:B------:R-:W1:Y:S02]  /*9cb0*/  @!P1 SYNCS.PHASECHK.TRANS64 P1, [R0+URZ+0x36420], R5 ;  /* 0x03642005000095a7 */ /* 0x000e64000802007f */
[----:B-1----:R-:W-:Y:S05]  /*9cc0*/  @!P1 BRA `(.L_x_1769) ;  /* 0xfffffffc00f09947 */ /* 0x002fea000383ffff */
[----:B------:R-:W-:Y:S05]  /*9cd0*/  BRA `(.L_x_1770) ;  /* 0xffffffe800e87947 */ /* 0x000fea000383ffff */
.L_x_1736:
[----:B----4-:R4:W1:Y:S02]  /*9ce0*/  SYNCS.PHASECHK.TRANS64.TRYWAIT P1, [R0+URZ+0x36438], R6 ;  /* 0x03643806000075a7 */ /* 0x010864000802017f */
[----:B-1----:R-:W-:Y:S05]  /*9cf0*/  @!P1 NANOSLEEP.SYNCS 0x989680 ;  /* 0x009896800000995d */ /* 0x002fea0003900000 */
[----:B------:R-:W1:Y:S02]  /*9d00*/  @!P1 SYNCS.PHASECHK.TRANS64 P1, [R0+URZ+0x36438], R6 ;  /* 0x03643806000095a7 */ /* 0x000e64000802007f */
[----:B-1----:R-:W-:Y:S05]  /*9d10*/  @!P1 BRA `(.L_x_1736) ;  /* 0xfffffffc00f09947 */ /* 0x002fea000383ffff */
[----:B------:R-:W-:Y:S05]  /*9d20*/  BRA `(.L_x_1771) ;  /* 0xffffffec00b47947 */ /* 0x000fea000383ffff */
.L_x_1738:
[----:B-1----:R1:W4:Y:S02]  /*9d30*/  SYNCS.PHASECHK.TRANS64.TRYWAIT P1, [R0+URZ+0x36428], R5 ;  /* 0x03642805000075a7 */ /* 0x002324000802017f */
[----:B----4-:R-:W-:Y:S05]  /*9d40*/  @!P1 NANOSLEEP.SYNCS 0x989680 ;  /* 0x009896800000995d */ /* 0x010fea0003900000 */
[----:B------:R-:W4:Y:S02]  /*9d50*/  @!P1 SYNCS.PHASECHK.TRANS64 P1, [R0+URZ+0x36428], R5 ;  /* 0x03642805000095a7 */ /* 0x000f24000802007f */
[----:B----4-:R-:W-:Y:S05]  /*9d60*/  @!P1 BRA `(.L_x_1738) ;  /* 0xfffffffc00f09947 */ /* 0x010fea000383ffff */
[----:B------:R-:W-:Y:S05]  /*9d70*/  BRA `(.L_x_1772) ;  /* 0xfffffff0005c7947 */ /* 0x000fea000383ffff */
.L_x_1740:
[----:B----4-:R4:W1:Y:S02]  /*9d80*/  SYNCS.PHASECHK.TRANS64.TRYWAIT P1, [R0+URZ+0x36438], R3 ;  /* 0x03643803000075a7 */ /* 0x010864000802017f */
[----:B-1----:R-:W-:Y:S05]  /*9d90*/  @!P1 NANOSLEEP.SYNCS 0x989680 ;  /* 0x009896800000995d */ /* 0x002fea0003900000 */
[----:B------:R-:W1:Y:S02]  /*9da0*/  @!P1 SYNCS.PHASECHK.TRANS64 P1, [R0+URZ+0x36438], R3 ;  /* 0x03643803000095a7 */ /* 0x000e64000802007f */
[----:B-1----:R-:W-:Y:S05]  /*9db0*/  @!P1 BRA `(.L_x_1740) ;  /* 0xfffffffc00f09947 */ /* 0x002fea000383ffff */
[----:B------:R-:W-:Y:S05]  /*9dc0*/  BRA `(.L_x_1773) ;  /* 0xfffffff400187947 */ /* 0x000fea000383ffff */
.L_x_1742:
[----:B------:R-:W-:Y:S01]  /*9dd0*/  BSSY B0, `(.L_x_1774) ;  /* 0x0000006000007945 */ /* 0x000fe20003800000 */
[----:B------:R-:W-:-:S07]  /*9de0*/  IMAD.MOV.U32 R15, RZ, RZ, -0x1 ;  /* 0xffffffffff0f7424 */ /* 0x000fce00078e00ff */
[----:B------:R-:W-:Y:S05]  /*9df0*/  WARPSYNC.COLLECTIVE R15, `(.L_x_1775) ;  /* 0x000000000f0c7348 */ /* 0x000fea0003c00000 */
[----:B------:R-:W-:Y:S02]  /*9e00*/  ELECT P6, UR62, PT ;  /* 0x00000000003e782f */ /* 0x000fe400038c0000 */
[----:B------:R-:W-:Y:S01]  /*9e10*/  MOV R14, UR62 ;  /* 0x0000003e000e7c02 */ /* 0x000fe20008000f00 */
[----:B------:R-:W-:Y:S10]  /*9e20*/  ENDCOLLECTIVE ;  /* 0x000000000000791b */ /* 0x000ff40003800000 */
.L_x_1775:
[----:B------:R-:W-:Y:S05]  /*9e30*/  BSYNC B0 ;  /* 0x0000000000007941 */ /* 0x000fea0003800000 */
.L_x_1774:
[----:B------:R-:W-:Y:S05]  /*9e40*/  BRA `(.L_x_1776) ;  /* 0xfffffff400d07947 */ /* 0x000fea000383ffff */
.L_x_1744:
[----:B-1----:R1:W2:Y:S02]  /*9e50*/  SYNCS.PHASECHK.TRANS64.TRYWAIT P0, [R9+URZ], R2 ;  /* 0x00000002090075a7 */ /* 0x0022a4000800017f */
[----:B--2---:R-:W-:Y:S05]  /*9e60*/  @!P0 NANOSLEEP.SYNCS 0x989680 ;  /* 0x009896800000895d */ /* 0x004fea0003900000 */
[----:B------:R-:W2:Y:S02]  /*9e70*/  @!P0 SYNCS.PHASECHK.TRANS64 P0, [R9+URZ], R2 ;  /* 0x00000002090085a7 */ /* 0x000ea4000800007f */
[----:B--2---:R-:W-:Y:S05]  /*9e80*/  @!P0 BRA `(.L_x_1744) ;  /* 0xfffffffc00f08947 */ /* 0x004fea000383ffff */
[----:B------:R-:W-:Y:S05]  /*9e90*/  BRA `(.L_x_1777) ;  /* 0xfffffff800107947 */ /* 0x000fea000383ffff */
.L_x_1745:
[----:B--2---:R2:W3:Y:S02]  /*9ea0*/  SYNCS.PHASECHK.TRANS64.TRYWAIT P0, [R3+URZ], R0 ;  /* 0x00000000030075a7 */ /* 0x0044e4000800017f */
[----:B---3--:R-:W-:Y:S05]  /*9eb0*/  @!P0 NANOSLEEP.SYNCS 0x989680 ;  /* 0x009896800000895d */ /* 0x008fea0003900000 */
[----:B------:R-:W3:Y:S02]  /*9ec0*/  @!P0 SYNCS.PHASECHK.TRANS64 P0, [R3+URZ], R0 ;  /* 0x00000000030085a7 */ /* 0x000ee4000800007f */
[----:B---3--:R-:W-:Y:S05]  /*9ed0*/  @!P0 BRA `(.L_x_1745) ;  /* 0xfffffffc00f08947 */ /* 0x008fea000383ffff */
[----:B------:R-:W-:Y:S05]  /*9ee0*/  BRA `(.L_x_1778) ;  /* 0xfffffff800047947 */ /* 0x000fea000383ffff */
.L_x_1779:
        /* <DEDUP_REMOVED lines=9> */
.L_x_7660:


//--------------------- .text._ZN7cutlass13device_kernelIN5flash11enable_sm90INS1_16FlashAttnBwdSm90INS1_25CollectiveMainloopBwdSm90ILi2ELi1ELi1EN4cute5tupleIJNS5_1CILi1EEES8_S8_EEENS6_IJNS7_ILi64EEENS7_ILi96EEENS7_ILi192EEEEEENS_6half_tEfNS_4arch4Sm90ELb0ELb1ELb1ELb1ELb0ELb0ELb1ELb0ELi3ELi1ELi1ELi1ELb0EEENS1_21CollectiveEpilogueBwdISD_SE_SG_Li384ELb1ELb1ELi3EEENS1_19SingleTileSchedulerILb1ELb0ELb0ELi96EEEEEEEEEvNT_6ParamsE --------------------------
	.section	.text._ZN7cutlass13device_kernelIN5flash11enable_sm90INS1_16FlashAttnBwdSm90INS1_25CollectiveMainloopBwdSm90ILi2ELi1ELi1EN4cute5tupleIJNS5_1CILi1EEES8_S8_EEENS6_IJNS7_ILi64EEENS7_ILi96EEENS7_ILi192EEEEEENS_6half_tEfNS_4arch4Sm90ELb0ELb1ELb1ELb1ELb0ELb0ELb1ELb0ELi3ELi1ELi1ELi1ELb0EEENS1_21CollectiveEpilogueBwdISD_SE_SG_Li384ELb1ELb1ELi3EEENS1_19SingleTileSchedulerILb1ELb0ELb0ELi96EEEEEEEEEvNT_6ParamsE,"ax",@progbits
	.align	128
.text._ZN7cutlass13device_kernelIN5flash11enable_sm90INS1_16FlashAttnBwdSm90INS1_25CollectiveMainloopBwdSm90ILi2ELi1ELi1EN4cute5tupleIJNS5_1CILi1EEES8_S8_EEENS6_IJNS7_ILi64EEENS7_ILi96EEENS7_ILi192EEEEEENS_6half_tEfNS_4arch4Sm90ELb0ELb1ELb1ELb1ELb0ELb0ELb1ELb0ELi3ELi1ELi1ELi1ELb0EEENS1_21CollectiveEpilogueBwdISD_SE_SG_Li384ELb1ELb1ELi3EEENS1_19SingleTileSchedulerILb1ELb0ELb0ELi96EEEEEEEEEvNT_6ParamsE:
        .type           _ZN7cutlass13device_kernelIN5flash11enable_sm90INS1_16FlashAttnBwdSm90INS1_25CollectiveMainloopBwdSm90ILi2ELi1ELi1EN4cute5tupleIJNS5_1CILi1EEES8_S8_EEENS6_IJNS7_ILi64EEENS7_ILi96EEENS7_ILi192EEEEEENS_6half_tEfNS_4arch4Sm90ELb0ELb1ELb1ELb1ELb0ELb0ELb1ELb0ELi3ELi1ELi1ELi1ELb0EEENS1_21CollectiveEpilogueBwdISD_SE_SG_Li384ELb1ELb1ELi3EEENS1_19SingleTileSchedulerILb1ELb0ELb0ELi96EEEEEEEEEvNT_6ParamsE,@function
        .size           _ZN7cutlass13device_kernelIN5flash11enable_sm90INS1_16FlashAttnBwdSm90INS1_25CollectiveMainloopBwdSm90ILi2ELi1ELi1EN4cute5tupleIJNS5_1CILi1EEES8_S8_EEENS6_IJNS7_ILi64EEENS7_ILi96EEENS7_ILi192EEEEEENS_6half_tEfNS_4arch4Sm90ELb0ELb1ELb1ELb1ELb0ELb0ELb1ELb0ELi3ELi1ELi1ELi1ELb0EEENS1_21CollectiveEpilogueBwdISD_SE_SG_Li384ELb1ELb1ELi3EEENS1_19SingleTileSchedulerILb1ELb0ELb0ELi96EEEEEEEEEvNT_6ParamsE,(.L_x_7661 - _ZN7cutlass13device_kernelIN5flash11enable_sm90INS1_16FlashAttnBwdSm90INS1_25CollectiveMainloopBwdSm90ILi2ELi1ELi1EN4cute5tupleIJNS5_1CILi1EEES8_S8_EEENS6_IJNS7_ILi64EEENS7_ILi96EEENS7_ILi192EEEEEENS_6half_tEfNS_4arch4Sm90ELb0ELb1ELb1ELb1ELb0ELb0ELb1ELb0ELi3ELi1ELi1ELi1ELb0EEENS1_21CollectiveEpilogueBwdISD_SE_SG_Li384ELb1ELb1ELi3EEENS1_19SingleTileSchedulerILb1ELb0ELb0ELi96EEEEEEEEEvNT_6ParamsE)
        .other          _ZN7cutlass13device_kernelIN5flash11enable_sm90INS1_16FlashAttnBwdSm90INS1_25CollectiveMainloopBwdSm90ILi2ELi1ELi1EN4cute5tupleIJNS5_1CILi1EEES8_S8_EEENS6_IJNS7_ILi64EEENS7_ILi96EEENS7_ILi192EEEEEENS_6half_tEfNS_4arch4Sm90ELb0ELb1ELb1ELb1ELb0ELb0ELb1ELb0ELi3ELi1ELi1ELi1ELb0EEENS1_21CollectiveEpilogueBwdISD_SE_SG_Li384ELb1ELb1ELi3EEENS1_19SingleTileSchedulerILb1ELb0ELb0ELi96EEEEEEEEEvNT_6ParamsE,@"STO_CUDA_ENTRY STV_DEFAULT"
_ZN7cutlass13device_kernelIN5flash11enable_sm90INS1_16FlashAttnBwdSm90INS1_25CollectiveMainloopBwdSm90ILi2ELi1ELi1EN4cute5tupleIJNS5_1CILi1EEES8_S8_EEENS6_IJNS7_ILi64EEENS7_ILi96EEENS7_ILi192EEEEEENS_6half_tEfNS_4arch4Sm90ELb0ELb1ELb1ELb1ELb0ELb0ELb1ELb0ELi3ELi1ELi1ELi1ELb0EEENS1_21CollectiveEpilogueBwdISD_SE_SG_Li384ELb1ELb1ELi3EEENS1_19SingleTileSchedulerILb1ELb0ELb0ELi96EEEEEEEEEvNT_6ParamsE:
        /* <DEDUP_REMOVED lines=23> */
.L_x_1781:
[----:B------:R-:W-:Y:S05]  /*0170*/  BSYNC B0 ;  /* 0x0000000000007941 */ /* 0x000fea0003800000 */
.L_x_1780:
        /* <DEDUP_REMOVED lines=34> */
.L_x_1782:
        /* <DEDUP_REMOVED lines=20> */
.L_x_1783:
[----:B---3--:R-:W-:Y:S01]  /*04e0*/  ISETP.NE.AND P0, PT, R2, RZ, PT ;  /* 0x000000ff0200720c */ /* 0x008fe20003f05270 */
[----:B------:R-:W-:Y:S01]  /*04f0*/  IMAD.MOV.U32 R2, RZ, RZ, 0x1 ;  /* 0x00000001ff027424 */ /* 0x000fe200078e00ff */
[----:B------:R-:W-:Y:S01]  /*0500*/  NOP ;  /* 0x0000000000007918 */ /* 0x000fe20000000000 */
[----:B------:R-:W-:Y:S01]  /*0510*/  ULDC.64 UR38, c[0x0][0x208] ;  /* 0x0000820000267ab9 */ /* 0x000fe20000000a00 */
[----:B------:R-:W-:Y:S02]  /*0520*/  BSSY B6, `(.L_x_1784) ;  /* 0x0000ae6000067945 */ /* 0x000fe40003800000 */
[----:B------:R-:W-:-:S05]  /*0530*/  SEL R2, R2, 0x2, !P0 ;  /* 0x0000000202027807 */ /* 0x000fca0004000000 */
[----:B------:R3:W-:Y:S01]  /*0540*/  STL [R1], R2 ;  /* 0x0000000201007387 */ /* 0x0007e20000100800 */
[----:B-12-4-:R-:W-:Y:S06]  /*0550*/  BAR.SYNC.DEFER_BLOCKING 0x0 ;  /* 0x0000000000007b1d */ /* 0x016fec0000010000 */
[----:B------:R-:W-:Y:S05]  /*0560*/  @!P0 BRA `(.L_x_1785) ;  /* 0x0000006c00048947 */ /* 0x000fea0003800000 */
.L_x_1786:
[----:B------:R-:W-:-:S08]  /*0570*/  NOP ;  /* 0x0000000000007918 */ /* 0x000fd00000000000 */
[----:B------:R-:W1:Y:S02]  /*0580*/  USETMAXREG.TRY_ALLOC.CTAPOOL UP0, 0xa0 ;  /* 0x000000a0000079c8 */ /* 0x000e640008000600 */
[----:B-1----:R-:W-:-:S13]  /*0590*/  PLOP3.LUT P0, PT, PT, PT, UP0, 0x80, 0x0 ;  /* 0x000000000000781c */ /* 0x002fda0003f0f008 */
[----:B------:R-:W-:Y:S05]  /*05a0*/  @!P0 BRA `(.L_x_1786) ;  /* 0xfffffffc00f08947 */ /* 0x000fea000383ffff */
[----:B------:R-:W-:Y:S01]  /*05b0*/  LOP3.LUT R0, R0, 0x3, RZ, 0xc0, !PT ;  /* 0x0000000300007812 */ /* 0x000fe200078ec0ff */
[----:B---3--:R-:W1:Y:S01]  /*05c0*/  S2R R2, SR_TID.X ;  /* 0x0000000000027919 */ /* 0x008e620000002100 */
        /* <DEDUP_REMOVED lines=15> */
.L_x_1787:
        /* <DEDUP_REMOVED lines=10> */
.L_x_1789:
[----:B------:R-:W2:Y:S02]  /*0760*/  LDC R0, c[0x0][0x8bc] ;  /* 0x00022f00ff007b82 */ /* 0x000ea40000000800 */
.L_x_1788:
[----:B------:R-:W-:-:S05]  /*0770*/  IMAD R5, R19, 0x60, RZ ;  /* 0x0000006013057824 */ /* 0x000fca00078e02ff */
[----:B--2--5:R-:W-:-:S04]  /*0780*/  ISETP.GE.AND P0, PT, R5, R0, PT ;  /* 0x000000000500720c */ /* 0x024fc80003f06270 */
[----:B------:R-:W-:-:S04]  /*0790*/  SEL R4, R7, 0xffffffff, !P0 ;  /* 0xffffffff07047807 */ /* 0x000fc80004000000 */
[----:B------:R-:W-:Y:S01]  /*07a0*/  ISETP.GE.AND P0, PT, R4, RZ, PT ;  /* 0x000000ff0400720c */ /* 0x000fe20003f06270 */
[----:B------:R2:W-:-:S12]  /*07b0*/  STL [R1+0x18], R4 ;  /* 0x0000180401007387 */ /* 0x0005d80000100800 */
[----:B------:R-:W-:Y:S05]  /*07c0*/  @!P0 BRA `(.L_x_1790) ;  /* 0x000000a800ec8947 */ /* 0x000fea0003800000 */
[----:B------:R-:W-:Y:S02]  /*07d0*/  ULDC.64 UR4, c[0x0][0x780] ;  /* 0x0001e00000047ab9 */ /* 0x000fe40000000a00 */
[----:B------:R-:W-:Y:S01]  /*07e0*/  ISETP.NE.U32.AND P0, PT, RZ, UR4, PT ;  /* 0x00000004ff007c0c */ /* 0x000fe2000bf05070 */
[----:B------:R-:W-:Y:S02]  /*07f0*/  ULDC UR4, c[0x0][0x290] ;  /* 0x0000a40000047ab9 */ /* 0x000fe40000000800 */
[----:B------:R-:W-:Y:S01]  /*0800*/  IMAD.U32 R18, RZ, RZ, UR4 ;  /* 0x00000004ff127e24 */ /* 0x000fe2000f8e00ff */
[----:B------:R-:W-:-:S13]  /*0810*/  ISETP.NE.AND.EX P0, PT, RZ, UR5, PT, P0 ;  /* 0x00000005ff007c0c */ /* 0x000fda000bf05300 */
[----:B------:R-:W-:Y:S05]  /*0820*/  @!P0 BRA `(.L_x_1791) ;  /* 0x0000000000108947 */ /* 0x000fea0003800000 */
[----:B-1----:R-:W1:Y:S02]  /*0830*/  LDC.64 R2, c[0x0][0x780] ;  /* 0x0001e000ff027b82 */ /* 0x002e640000000a00 */
[----:B-1----:R-:W-:-:S05]  /*0840*/  IMAD.WIDE R2, R4, 0x4, R2 ;  /* 0x0000000404027825 */ /* 0x002fca00078e0202 */
[----:B------:R1:W5:Y:S01]  /*0850*/  LDG.E R17, desc[UR38][R2.64] ;  /* 0x0000002602117981 */ /* 0x000362000c1e1900 */
[----:B------:R-:W-:Y:S05]  /*0860*/  BRA `(.L_x_1792) ;  /* 0x0000000000287947 */ /* 0x000fea0003800000 */
.L_x_1791:
[----:B------:R-:W-:Y:S01]  /*0870*/  ULDC.64 UR4, c[0x0][0x770] ;  /* 0x0001dc0000047ab9 */ /* 0x000fe20000000a00 */
[----:B------:R-:W3:Y:S01]  /*0880*/  LDC R17, c[0x0][0x280] ;  /* 0x0000a000ff117b82 */ /* 0x000ee20000000800 */
[----:B------:R-:W-:-:S04]  /*0890*/  ISETP.NE.U32.AND P0, PT, RZ, UR4, PT ;  /* 0x00000004ff007c0c */ /* 0x000fc8000bf05070 */
[----:B------:R-:W-:-:S13]  /*08a0*/  ISETP.NE.AND.EX P0, PT, RZ, UR5, PT, P0 ;  /* 0x00000005ff007c0c */ /* 0x000fda000bf05300 */
[----:B------:R-:W-:Y:S05]  /*08b0*/  @!P0 BRA `(.L_x_1792) ;  /* 0x0000000000148947 */ /* 0x000fea0003800000 */
[----:B-1----:R-:W1:Y:S02]  /*08c0*/  LDC.64 R2, c[0x0][0x770] ;  /* 0x0001dc00ff027b82 */ /* 0x002e640000000a00 */
[----:B-1----:R-:W-:-:S05]  /*08d0*/  IMAD.WIDE R2, R4, 0x4, R2 ;  /* 0x0000000404027825 */ /* 0x002fca00078e0202 */
[----:B---3--:R-:W3:Y:S04]  /*08e0*/  LDG.E R17, desc[UR38][R2.64] ;  /* 0x0000002602117981 */ /* 0x008ee8000c1e1900 */
[----:B------:R-:W3:Y:S02]  /*08f0*/  LDG.E R0, desc[UR38][R2.64+0x4] ;  /* 0x0000042602007981 */ /* 0x000ee4000c1e1900 */
[----:B---3--:R-:W-:-:S07]  /*0900*/  IMAD.IADD R17, R0, 0x1, -R17 ;  /* 0x0000000100117824 */ /* 0x008fce00078e0a11 */
.L_x_1792:
[----:B------:R-:W-:Y:S02]  /*0910*/  ULDC.64 UR4, c[0x0][0x788] ;  /* 0x0001e20000047ab9 */ /* 0x000fe40000000a00 */
[----:B------:R-:W-:-:S04]  /*0920*/  ISETP.NE.U32.AND P0, PT, RZ, UR4, PT ;  /* 0x00000004ff007c0c */ /* 0x000fc8000bf05070 */
[----:B------:R-:W-:-:S13]  /*0930*/  ISETP.NE.AND.EX P0, PT, RZ, UR5, PT, P0 ;  /* 0x00000005ff007c0c */ /* 0x000fda000bf05300 */
[----:B------:R-:W-:Y:S05]  /*0940*/  @!P0 BRA `(.L_x_1793) ;  /* 0x0000000000108947 */ /* 0x000fea0003800000 */
[----:B-1----:R-:W1:Y:S02]  /*0950*/  LDC.64 R2, c[0x0][0x788] ;  /* 0x0001e200ff027b82 */ /* 0x002e640000000a00 */
[----:B-1----:R-:W-:-:S05]  /*0960*/  IMAD.WIDE R2, R4, 0x4, R2 ;  /* 0x0000000404027825 */ /* 0x002fca00078e0202 */
[----:B------:R1:W5:Y:S01]  /*0970*/  LDG.E R18, desc[UR38][R2.64] ;  /* 0x0000002602127981 */ /* 0x000362000c1e1900 */
[----:B------:R-:W-:Y:S05]  /*0980*/  BRA `(.L_x_1794) ;  /* 0x0000000000247947 */ /* 0x000fea0003800000 */
.L_x_1793:
[----:B------:R-:W-:Y:S02]  /*0990*/  ULDC.64 UR4, c[0x0][0x778] ;  /* 0x0001de0000047ab9 */ /* 0x000fe40000000a00 */
[----:B------:R-:W-:-:S04]  /*09a0*/  ISETP.NE.U32.AND P0, PT, RZ, UR4, PT ;  /* 0x00000004ff007c0c */ /* 0x000fc8000bf05070 */
[----:B------:R-:W-:-:S13]  /*09b0*/  ISETP.NE.AND.EX P0, PT, RZ, UR5, PT, P0 ;  /* 0x00000005ff007c0c */ /* 0x000fda000bf05300 */
[----:B------:R-:W-:Y:S05]  /*09c0*/  @!P0 BRA `(.L_x_1794) ;  /* 0x0000000000148947 */ /* 0x000fea0003800000 */
[----:B-1----:R-:W1:Y:S02]  /*09d0*/  LDC.64 R2, c[0x0][0x778] ;  /* 0x0001de00ff027b82 */ /* 0x002e640000000a00 */
[----:B-1----:R-:W-:-:S05]  /*09e0*/  IMAD.WIDE R2, R4, 0x4, R2 ;  /* 0x0000000404027825 */ /* 0x002fca00078e0202 */
[----:B------:R-:W4:Y:S04]  /*09f0*/  LDG.E R18, desc[UR38][R2.64] ;  /* 0x0000002602127981 */ /* 0x000f28000c1e1900 */
[----:B------:R-:W4:Y:S02]  /*0a00*/  LDG.E R7, desc[UR38][R2.64+0x4] ;  /* 0x0000042602077981 */ /* 0x000f24000c1e1900 */
[----:B----4-:R-:W-:-:S07]  /*0a10*/  IMAD.IADD R18, R7, 0x1, -R18 ;  /* 0x0000000107127824 */ /* 0x010fce00078e0a12 */
.L_x_1794:
[----:B---3-5:R-:W-:Y:S01]  /*0a20*/  VIADD R0, R17, 0x3f ;  /* 0x0000003f11007836 */ /* 0x028fe20000000000 */
[----:B------:R-:W-:Y:S01]  /*0a30*/  ISETP.GE.AND P1, PT, R19, RZ, PT ;  /* 0x000000ff1300720c */ /* 0x000fe20003f26270 */
[----:B------:R-:W-:Y:S01]  /*0a40*/  ULDC UR4, c[0x0][0x74c] ;  /* 0x0001d30000047ab9 */ /* 0x000fe20000000800 */
[----:B-1----:R-:W-:Y:S02]  /*0a50*/  IADD3 R2, R5, R17, -R18 ;  /* 0x0000001105027210 */ /* 0x002fe40007ffe812 */
[----:B------:R-:W-:Y:S02]  /*0a60*/  SHF.R.S32.HI R3, RZ, 0x1f, R0 ;  /* 0x0000001fff037819 */ /* 0x000fe40000011400 */
[----:B------:R-:W-:Y:S01]  /*0a70*/  PLOP3.LUT P0, PT, PT, PT, PT, 0x80, 0x0 ;  /* 0x000000000000781c */ /* 0x000fe20003f0f070 */
[----:B------:R-:W-:Y:S01]  /*0a80*/  VIADD R2, R2, -UR4 ;  /* 0x8000000402027c36 */ /* 0x000fe20008000000 */
[----:B------:R-:W-:-:S04]  /*0a90*/  LEA.HI R3, R3, R0, RZ, 0x6 ;  /* 0x0000000003037211 */ /* 0x000fc800078f30ff */
[----:B--2---:R-:W-:Y:S02]  /*0aa0*/  SHF.R.S32.HI R4, RZ, 0x6, R3 ;  /* 0x00000006ff047819 */ /* 0x004fe40000011403 */
[----:B------:R-:W-:-:S03]  /*0ab0*/  SHF.R.S32.HI R7, RZ, 0x1f, R2 ;  /* 0x0000001fff077819 */ /* 0x000fc60000011402 */
[----:B------:R1:W-:Y:S01]  /*0ac0*/  STL [R1+0x14], R4 ;  /* 0x0000140401007387 */ /* 0x0003e20000100800 */
[----:B------:R-:W-:Y:S01]  /*0ad0*/  LEA.HI R7, R7, R2, RZ, 0x6 ;  /* 0x0000000207077211 */ /* 0x000fe200078f30ff */
[----:B------:R-:W-:Y:S06]  /*0ae0*/  @!P1 BRA `(.L_x_1795) ;  /* 0x0000000000249947 */ /* 0x000fec0003800000 */
[----:B------:R-:W-:Y:S01]  /*0af0*/  IADD3 R0, -R18, 0x9f, R17 ;  /* 0x0000009f12007810 */ /* 0x000fe20007ffe111 */
[----:B------:R-:W-:Y:S01]  /*0b00*/  ULDC UR4, c[0x0][0x748] ;  /* 0x0001d20000047ab9 */ /* 0x000fe20000000800 */
[----:B------:R-:W-:Y:S02]  /*0b10*/  IMAD.MOV.U32 R2, RZ, RZ, R4 ;  /* 0x000000ffff027224 */ /* 0x000fe400078e0004 */
[----:B------:R-:W-:-:S04]  /*0b20*/  IADD3 R0, R0, UR4, R5 ;  /* 0x0000000400007c10 */ /* 0x000fc8000fffe005 */
[----:B------:R-:W-:-:S04]  /*0b30*/  SHF.R.S32.HI R3, RZ, 0x1f, R0 ;  /* 0x0000001fff037819 */ /* 0x000fc80000011400 */
[----:B------:R-:W-:-:S04]  /*0b40*/  LEA.HI R3, R3, R0, RZ, 0x6 ;  /* 0x0000000003037211 */ /* 0x000fc800078f30ff */
[----:B------:R-:W-:-:S04]  /*0b50*/  SHF.R.S32.HI R3, RZ, 0x6, R3 ;  /* 0x00000006ff037819 */ /* 0x000fc80000011403 */
[----:B------:R-:W-:-:S05]  /*0b60*/  VIMNMX R2, R2, R3, PT ;  /* 0x0000000302027248 */ /* 0x000fca0003fe0100 */
[----:B------:R2:W-:Y:S02]  /*0b70*/  STL [R1+0x14], R2 ;  /* 0x0000140201007387 */ /* 0x0005e40000100800 */
.L_x_1795:
[----:B------:R-:W3:Y:S01]  /*0b80*/  LDL R0, [R1+0x14] ;  /* 0x0000140001007983 */ /* 0x000ee20000100800 */
[----:B------:R-:W-:Y:S02]  /*0b90*/  SHF.R.S32.HI R7, RZ, 0x6, R7 ;  /* 0x00000006ff077819 */ /* 0x000fe40000011407 */
[----:B------:R-:W-:Y:S02]  /*0ba0*/  CS2R R70, SRZ ;  /* 0x0000000000467805 */ /* 0x000fe4000001ff00 */
[----:B------:R-:W-:Y:S02]  /*0bb0*/  CS2R R68, SRZ ;  /* 0x0000000000447805 */ /* 0x000fe4000001ff00 */
[----:B------:R-:W-:Y:S02]  /*0bc0*/  CS2R R66, SRZ ;  /* 0x0000000000427805 */ /* 0x000fe4000001ff00 */
[----:B------:R-:W-:Y:S02]  /*0bd0*/  VIMNMX R16, RZ, R7, !PT ;  /* 0x00000007ff107248 */ /* 0x000fe40007fe0100 */
        /* <DEDUP_REMOVED lines=45> */
[----:B---3--:R-:W-:-:S13]  /*0eb0*/  ISETP.GT.AND P1, PT, R0, R16, PT ;  /* 0x000000100000720c */ /* 0x008fda0003f24270 */
[----:B------:R-:W-:Y:S05]  /*0ec0*/  @!P1 BRA `(.L_x_1796) ;  /* 0x0000003800749947 */ /* 0x000fea0003800000 */
[----:B------:R-:W3:Y:S01]  /*0ed0*/  S2UR UR4, SR_CgaCtaId ;  /* 0x00000000000479c3 */ /* 0x000ee20000008800 */
[----:B------:R-:W-:Y:S01]  /*0ee0*/  UMOV UR36, 0x400 ;  /* 0x0000040000247882 */ /* 0x000fe20000000000 */
[----:B------:R-:W-:Y:S01]  /*0ef0*/  ULDC UR42, c[0x0][0x75c] ;  /* 0x0001d700002a7ab9 */ /* 0x000fe20000000800 */
[----:B------:R-:W-:Y:S01]  /*0f00*/  ULDC UR43, c[0x0][0x744] ;  /* 0x0001d100002b7ab9 */ /* 0x000fe20000000800 */
[----:B------:R-:W-:Y:S01]  /*0f10*/  ULDC.64 UR40, c[0x0][0x748] ;  /* 0x0001d20000287ab9 */ /* 0x000fe20000000a00 */
[----:B---3--:R-:W-:-:S04]  /*0f20*/  ULEA UR36, UR4, UR36, 0x18 ;  /* 0x0000002404247291 */ /* 0x008fc8000f8ec03f */
[----:B------:R-:W-:-:S04]  /*0f30*/  UIADD3 UR37, UR36, 0x30400, URZ ;  /* 0x0003040024257890 */ /* 0x000fc8000fffe03f */
[----:B------:R-:W-:-:S06]  /*0f40*/  ULOP3.LUT UP0, URZ, UR37, 0x1bf, URZ, 0xc0, !UPT ;  /* 0x000001bf253f7892 */ /* 0x000fcc000f80c03f */
[----:B------:R-:W-:-:S13]  /*0f50*/  PLOP3.LUT P0, PT, PT, PT, UP0, 0x80, 0x0 ;  /* 0x000000000000781c */ /* 0x000fda0003f0f008 */
[----:B------:R-:W-:Y:S05]  /*0f60*/  @!P0 BRA `(.L_x_1797) ;  /* 0x00000000007c8947 */ /* 0x000fea0003800000 */
[----:B--2---:R-:W-:Y:S01]  /*0f70*/  MOV R2, 0x0 ;  /* 0x0000000000027802 */ /* 0x004fe20000000f00 */
[----:B------:R-:W-:Y:S01]  /*0f80*/  ULDC.64 UR4, c[0x4][0x80] ;  /* 0x0100200000047ab9 */ /* 0x000fe20000000a00 */
[----:B------:R-:W-:Y:S01]  /*0f90*/  ULDC.64 UR6, c[0x4][0x8] ;  /* 0x0100020000067ab9 */ /* 0x000fe20000000a00 */
[----:B-1----:R-:W-:Y:S01]  /*0fa0*/  IMAD.U32 R4, RZ, RZ, UR4 ;  /* 0x00000004ff047e24 */ /* 0x002fe2000f8e00ff */
        /* <DEDUP_REMOVED lines=12> */
.L_x_1798:
        /* <DEDUP_REMOVED lines=15> */
.L_x_1797:
[----:B------:R-:W-:-:S04]  /*1160*/  IMAD.U32 R0, RZ, RZ, UR36 ;  /* 0x00000024ff007e24 */ /* 0x000fc8000f8e00ff */
[----:B------:R-:W-:-:S05]  /*1170*/  VIADD R0, R0, 0x33400 ;  /* 0x0003340000007836 */ /* 0x000fca0000000000 */
[----:B------:R-:W-:-:S13]  /*1180*/  LOP3.LUT P0, RZ, R0, 0x1bf, RZ, 0xc0, !PT ;  /* 0x000001bf00ff7812 */ /* 0x000fda000780c0ff */
        /* <DEDUP_REMOVED lines=17> */
.L_x_1800:
        /* <DEDUP_REMOVED lines=15> */
.L_x_1799:
[----:B--2---:R-:W2:Y:S01]  /*1390*/  S2R R2, SR_TID.X ;  /* 0x0000000000027919 */ /* 0x004ea20000002100 */
[----:B------:R-:W-:Y:S01]  /*13a0*/  UMOV UR4, 0xffffffff ;  /* 0xffffffff00047882 */ /* 0x000fe20000000000 */
[----:B--2---:R-:W-:-:S05]  /*13b0*/  VIADD R0, R2, 0xffffff80 ;  /* 0xffffff8002007836 */ /* 0x004fca0000000000 */
[----:B------:R-:W-:-:S04]  /*13c0*/  SHF.R.S32.HI R3, RZ, 0x1f, R0 ;  /* 0x0000001fff037819 */ /* 0x000fc80000011400 */
[----:B------:R-:W-:-:S04]  /*13d0*/  LEA.HI R2, R3, R0, RZ, 0x7 ;  /* 0x0000000003027211 */ /* 0x000fc800078f38ff */
[----:B------:R-:W-:Y:S01]  /*13e0*/  SHF.R.S32.HI R13, RZ, 0x7, R2 ;  /* 0x00000007ff0d7819 */ /* 0x000fe20000011402 */
[----:B------:R-:W-:Y:S06]  /*13f0*/  BRA.DIV UR4, `(.L_x_1801) ;  /* 0x0000009e04e87947 */ /* 0x000fec000b800000 */
[----:B------:R2:W3:Y:S02]  /*1400*/  SHFL.IDX PT, R14, R13, RZ, 0x1f ;  /* 0x00001fff0d0e7589 */ /* 0x0004e400000e0000 */
.L_x_1946:
[----:B------:R-:W-:Y:S02]  /*1410*/  SHF.L.U32 R10, RZ, 0x1f, RZ ;  /* 0x0000001fff0a7819 */ /* 0x000fe400000006ff */
[CC--:B-1----:R-:W-:Y:S02]  /*1420*/  LEA.HI R4, R3.reuse, R0.reuse, RZ, 0x4 ;  /* 0x0000000003047211 */ /* 0x0c2fe400078f20ff */
[----:B------:R-:W1:Y:S01]  /*1430*/  SYNCS.PHASECHK.TRANS64.TRYWAIT P0, [UR36+0x36400], R10 ;  /* 0x0364000aff0075a7 */ /* 0x000e620008000164 */
[----:B------:R-:W-:Y:S01]  /*1440*/  LEA.HI R6, R3, R0, RZ, 0x5 ;  /* 0x0000000003067211 */ /* 0x000fe200078f28ff */
[----:B---3--:R-:W-:Y:S01]  /*1450*/  IMAD.HI R3, R14, 0x55555556, RZ ;  /* 0x555555560e037827 */ /* 0x008fe200078e02ff */
        /* <DEDUP_REMOVED lines=11> */
[----:B-1----:R-:W-:Y:S06]  /*1510*/  @P0 BRA `(.L_x_1802) ;  /* 0x0000000000080947 */ /* 0x002fec0003800000 */
[----:B------:R-:W1:Y:S02]  /*1520*/  SYNCS.PHASECHK.TRANS64.TRYWAIT P0, [UR36+0x36400], R10 ;  /* 0x0364000aff0075a7 */ /* 0x000e640008000164 */
[----:B-1----:R-:W-:Y:S05]  /*1530*/  @!P0 BRA `(.L_x_1803) ;  /* 0x0000009c00b48947 */ /* 0x002fea0003800000 */
.L_x_1802:
[----:B------:R-:W3:Y:S01]  /*1540*/  LDL.LU R14, [R1] ;  /* 0x00000000010e7983 */ /* 0x000ee20000300800 */
[----:B------:R-:W-:Y:S01]  /*1550*/  IMAD.IADD R11, R8, 0x1, -R9 ;  /* 0x00000001080b7824 */ /* 0x000fe200078e0a09 */
[----:B------:R-:W-:Y:S01]  /*1560*/  SHF.R.S32.HI R8, RZ, 0x1f, R7 ;  /* 0x0000001fff087819 */ /* 0x000fe20000011407 */
[C---:B-1----:R-:W-:Y:S01]  /*1570*/  IMAD.HI R10, R13.reuse, 0x55555556, RZ ;  /* 0x555555560d0a7827 */ /* 0x042fe200078e02ff */
[--C-:B------:R-:W-:Y:S02]  /*1580*/  SHF.R.S32.HI R5, RZ, 0x1, R2.reuse ;  /* 0x00000001ff057819 */ /* 0x100fe40000011402 */
[----:B------:R-:W-:Y:S02]  /*1590*/  CS2R R70, SRZ ;  /* 0x0000000000467805 */ /* 0x000fe4000001ff00 */
[----:B------:R-:W-:Y:S01]  /*15a0*/  SHF.R.S32.HI R6, RZ, 0x1f, R2 ;  /* 0x0000001fff067819 */ /* 0x000fe20000011402 */
[----:B------:R-:W-:Y:S01]  /*15b0*/  IMAD R12, R13, 0x400, R0 ;  /* 0x000004000d0c7824 */ /* 0x000fe200078e0200 */
[----:B------:R-:W-:-:S02]  /*15c0*/  LEA.HI R8, R8, R7, RZ, 0x3 ;  /* 0x0000000708087211 */ /* 0x000fc400078f18ff */
[----:B------:R-:W-:Y:S02]  /*15d0*/  CS2R R68, SRZ ;  /* 0x0000000000447805 */ /* 0x000fe4000001ff00 */
[----:B------:R-:W-:Y:S02]  /*15e0*/  LEA.HI R6, R6, R5, RZ, 0x2 ;  /* 0x0000000506067211 */ /* 0x000fe400078f10ff */
[----:B------:R-:W-:Y:S02]  /*15f0*/  CS2R R66, SRZ ;  /* 0x0000000000427805 */ /* 0x000fe4000001ff00 */
[----:B------:R-:W-:Y:S01]  /*1600*/  LOP3.LUT R2, R2, 0x7fffffe, RZ, 0xc0, !PT ;  /* 0x07fffffe02027812 */ /* 0x000fe200078ec0ff */
[----:B------:R-:W-:Y:S01]  /*1610*/  IMAD.SHL.U32 R8, R8, 0x20, RZ ;  /* 0x0000002008087824 */ /* 0x000fe200078e00ff */
[----:B------:R-:W-:Y:S02]  /*1620*/  LOP3.LUT R6, R6, 0xfffffffc, RZ, 0xc0, !PT ;  /* 0xfffffffc06067812 */ /* 0x000fe400078ec0ff */
[----:B------:R-:W-:-:S02]  /*1630*/  CS2R R64, SRZ ;  /* 0x0000000000407805 */ /* 0x000fc4000001ff00 */
[----:B------:R-:W-:Y:S01]  /*1640*/  SHF.R.S32.HI R3, RZ, 0x1f, R0 ;  /* 0x0000001fff037819 */ /* 0x000fe20000011400 */
[----:B------:R-:W-:Y:S01]  /*1650*/  IMAD.IADD R9, R7, 0x1, -R2 ;  /* 0x0000000107097824 */ /* 0x000fe200078e0a02 */
[----:B------:R-:W-:Y:S01]  /*1660*/  SHF.R.S32.HI R4, RZ, 0x4, R4 ;  /* 0x00000004ff047819 */ /* 0x000fe20000011404 */
[----:B------:R-:W-:Y:S01]  /*1670*/  IMAD.IADD R7, R5, 0x1, -R6 ;  /* 0x0000000105077824 */ /* 0x000fe200078e0a06 */
[----:B------:R-:W-:Y:S02]  /*1680*/  LEA.HI R10, R10, R10, RZ, 0x1 ;  /* 0x0000000a0a0a7211 */ /* 0x000fe400078f08ff */
[----:B------:R-:W-:Y:S02]  /*1690*/  CS2R R62, SRZ ;  /* 0x00000000003e7805 */ /* 0x000fe4000001ff00 */
[----:B------:R-:W-:Y:S01]  /*16a0*/  LOP3.LUT R8, R8, 0x7fffff00, RZ, 0xc0, !PT ;  /* 0x7fffff0008087812 */ /* 0x000fe200078ec0ff */
[----:B------:R-:W-:Y:S01]  /*16b0*/  IMAD.SHL.U32 R6, R7, 0x40, RZ ;  /* 0x0000004007067824 */ /* 0x000fe200078e00ff */
[CC--:B------:R-:W-:Y:S01]  /*16c0*/  LEA.HI R2, R3.reuse, R0.reuse, RZ, 0x2 ;  /* 0x0000000003027211 */ /* 0x0c0fe200078f10ff */
[----:B------:R-:W-:Y:S01]  /*16d0*/  IMAD.SHL.U32 R15, R4, 0x8, RZ ;  /* 0x00000008040f7824 */ /* 0x000fe200078e00ff */
[----:B------:R-:W-:Y:S01]  /*16e0*/  LEA.HI R3, R3, R0, RZ, 0x5 ;  /* 0x0000000003037211 */ /* 0x000fe200078f28ff */
[----:B------:R-:W-:Y:S01]  /*16f0*/  IMAD R10, R10, -0x3, R13 ;  /* 0xfffffffd0a0a7824 */ /* 0x000fe200078e020d */
[----:B------:R-:W-:Y:S01]  /*1700*/  SHF.R.S32.HI R4, RZ, 0x2, R2 ;  /* 0x00000002ff047819 */ /* 0x000fe20000011402 */
[----:B------:R-:W-:Y:S01]  /*1710*/  IMAD R8, R13, 0x800, R8 ;  /* 0x000008000d087824 */ /* 0x000fe200078e0208 */
[----:B------:R-:W-:-:S02]  /*1720*/  SHF.R.S32.HI R5, RZ, 0x1f, R2 ;  /* 0x0000001fff057819 */ /* 0x000fc40000011402 */
[----:B------:R-:W-:Y:S02]  /*1730*/  CS2R R60, SRZ ;  /* 0x00000000003c7805 */ /* 0x000fe4000001ff00 */
[----:B--2---:R-:W-:Y:S01]  /*1740*/  LOP3.LUT R13, R2, 0x7ffffffc, RZ, 0xc0, !PT ;  /* 0x7ffffffc020d7812 */ /* 0x004fe200078ec0ff */
[----:B------:R-:W-:Y:S01]  /*1750*/  IMAD R8, R9, 0x20, R8 ;  /* 0x0000002009087824 */ /* 0x000fe200078e0208 */
[----:B------:R-:W-:Y:S01]  /*1760*/  LOP3.LUT R6, R6, 0xc0, RZ, 0xc0, !PT ;  /* 0x000000c006067812 */ /* 0x000fe200078ec0ff */
[----:B------:R-:W-:Y:S01]  /*1770*/  IMAD.MOV.U32 R9, RZ, RZ, 0x20 ;  /* 0x00000020ff097424 */ /* 0x000fe200078e00ff */
[----:B------:R-:W-:Y:S01]  /*1780*/  LEA.HI R5, R5, R4, RZ, 0x3 ;  /* 0x0000000405057211 */ /* 0x000fe200078f18ff */
[----:B------:R-:W-:Y:S01]  /*1790*/  IMAD.IADD R13, R0, 0x1, -R13 ;  /* 0x00000001000d7824 */ /* 0x000fe200078e0a0d */
[----:B------:R-:W-:Y:S01]  /*17a0*/  LOP3.LUT R15, R6, 0x8, R15, 0xf8, !PT ;  /* 0x00000008060f7812 */ /* 0x000fe200078ef80f */
[----:B------:R-:W-:Y:S01]  /*17b0*/  IMAD R8, R11, 0x200, R8 ;  /* 0x000002000b087824 */ /* 0x000fe200078e0208 */
[----:B------:R-:W-:Y:S01]  /*17c0*/  SHF.R.U32.HI R0, RZ, 0x3, R6 ;  /* 0x00000003ff007819 */ /* 0x000fe20000011606 */
[----:B------:R-:W-:Y:S01]  /*17d0*/  IMAD R10, R10, 0x10, R13 ;  /* 0x000000100a0a7824 */ /* 0x000fe200078e020d */
[----:B------:R-:W-:Y:S01]  /*17e0*/  LOP3.LUT R5, R5, 0xfffffff8, RZ, 0xc0, !PT ;  /* 0xfffffff805057812 */ /* 0x000fe200078ec0ff */
[----:B------:R-:W-:Y:S01]  /*17f0*/  IMAD R13, R19, -0x60, RZ ;  /* 0xffffffa0130d7824 */ /* 0x000fe200078e02ff */
[----:B------:R-:W-:Y:S01]  /*1800*/  LOP3.LUT R15, R15, R0, RZ, 0x3c, !PT ;  /* 0x000000000f0f7212 */ /* 0x000fe200078e3cff */
[----:B------:R-:W-:Y:S01]  /*1810*/  IMAD.IADD R0, R18, 0x1, -R17 ;  /* 0x0000000112007824 */ /* 0x000fe200078e0a11 */
[----:B------:R-:W-:Y:S01]  /*1820*/  SHF.R.S32.HI R3, RZ, 0x5, R3 ;  /* 0x00000005ff037819 */ /* 0x000fe20000011403 */
[----:B------:R-:W-:Y:S01]  /*1830*/  IMAD.IADD R6, R4, 0x1, -R5 ;  /* 0x0000000104067824 */ /* 0x000fe200078e0a05 */
[----:B------:R-:W-:Y:S01]  /*1840*/  LOP3.LUT P0, RZ, R7, 0x2, RZ, 0xc0, !PT ;  /* 0x0000000207ff7812 */ /* 0x000fe2000780c0ff */
[----:B------:R-:W-:Y:S01]  /*1850*/  IMAD.IADD R18, R13, 0x1, R18 ;  /* 0x000000010d127824 */ /* 0x000fe200078e0212 */
[----:B------:R1:W-:Y:S01]  /*1860*/  STL [R1+0x4], R0 ;  /* 0x0000040001007387 */ /* 0x0003e20000100800 */
[----:B------:R-:W-:Y:S01]  /*1870*/  IMAD.IADD R15, R8, 0x1, R15 ;  /* 0x00000001080f7824 */ /* 0x000fe200078e020f */
[----:B------:R-:W-:Y:S01]  /*1880*/  SEL R9, R9, 0xffffffe0, !P0 ;  /* 0xffffffe009097807 */ /* 0x000fe20004000000 */
[----:B------:R-:W-:Y:S01]  /*1890*/  IMAD R6, R3, 0x10, R6 ;  /* 0x0000001003067824 */ /* 0x000fe200078e0206 */
[----:B------:R-:W-:Y:S01]  /*18a0*/  IADD3 R4, -R17, 0x1, R18 ;  /* 0x0000000111047810 */ /* 0x000fe20007ffe112 */
[----:B------:R-:W-:Y:S01]  /*18b0*/  IMAD.SHL.U32 R3, R10, 0x2, RZ ;  /* 0x000000020a037824 */ /* 0x000fe200078e00ff */
[----:B------:R-:W-:Y:S01]  /*18c0*/  LEA R11, R15, UR36, 0x1 ;  /* 0x000000240f0b7c11 */ /* 0x000fe2000f8e08ff */
[----:B------:R-:W-:Y:S01]  /*18d0*/  IMAD.MOV.U32 R7, RZ, RZ, RZ ;  /* 0x000000ffff077224 */ /* 0x000fe200078e00ff */
[----:B------:R-:W-:Y:S01]  /*18e0*/  CS2R R58, SRZ ;  /* 0x00000000003a7805 */ /* 0x000fe2000001ff00 */
[--C-:B------:R-:W-:Y:S01]  /*18f0*/  IMAD.IADD R4, R4, 0x1, -R3.reuse ;  /* 0x0000000104047824 */ /* 0x100fe200078e0a03 */
[----:B------:R-:W-:Y:S01]  /*1900*/  CS2R R56, SRZ ;  /* 0x0000000000387805 */ /* 0x000fe2000001ff00 */
[----:B-1----:R-:W-:Y:S01]  /*1910*/  IMAD.SHL.U32 R0, R12, 0x4, RZ ;  /* 0x000000040c007824 */ /* 0x002fe200078e00ff */
[----:B------:R-:W-:Y:S01]  /*1920*/  CS2R R54, SRZ ;  /* 0x0000000000367805 */ /* 0x000fe2000001ff00 */
[--C-:B------:R-:W-:Y:S01]  /*1930*/  IMAD.IADD R12, R18, 0x1, -R3.reuse ;  /* 0x00000001120c7824 */ /* 0x100fe200078e0a03 */
[----:B------:R-:W-:Y:S01]  /*1940*/  CS2R R52, SRZ ;  /* 0x0000000000347805 */ /* 0x000fe2000001ff00 */
[----:B------:R-:W-:Y:S01]  /*1950*/  IMAD.IADD R10, R13, 0x1, -R3 ;  /* 0x000000010d0a7824 */ /* 0x000fe200078e0a03 */
[----:B------:R-:W-:Y:S01]  /*1960*/  IADD3 R3, R9, 0x30400, R11 ;  /* 0x0003040009037810 */ /* 0x000fe20007ffe00b */
[----:B------:R-:W-:Y:S01]  /*1970*/  IMAD.MOV.U32 R2, RZ, RZ, RZ ;  /* 0x000000ffff027224 */ /* 0x000fe200078e00ff */
[----:B------:R1:W-:Y:S01]  /*1980*/  STL [R1+0x8], R12 ;  /* 0x0000080c01007387 */ /* 0x0003e20000100800 */
[----:B------:R-:W-:Y:S01]  /*1990*/  IMAD.MOV.U32 R5, RZ, RZ, RZ ;  /* 0x000000ffff057224 */ /* 0x000fe200078e00ff */
[----:B------:R-:W-:-:S02]  /*19a0*/  CS2R R50, SRZ ;  /* 0x0000000000327805 */ /* 0x000fc4000001ff00 */
[----:B------:R-:W-:Y:S01]  /*19b0*/  CS2R R48, SRZ ;  /* 0x0000000000307805 */ /* 0x000fe2000001ff00 */
[----:B------:R1:W-:Y:S01]  /*19c0*/  STL [R1], R11 ;  /* 0x0000000b01007387 */ /* 0x0003e20000100800 */
[----:B------:R-:W-:Y:S02]  /*19d0*/  CS2R R46, SRZ ;  /* 0x00000000002e7805 */ /* 0x000fe4000001ff00 */
[----:B------:R-:W-:Y:S02]  /*19e0*/  CS2R R44, SRZ ;  /* 0x00000000002c7805 */ /* 0x000fe4000001ff00 */
[----:B------:R-:W-:Y:S01]  /*19f0*/  CS2R R42, SRZ ;  /* 0x00000000002a7805 */ /* 0x000fe2000001ff00 */
[----:B------:R1:W-:Y:S01]  /*1a00*/  STL [R1+0x10], R10 ;  /* 0x0000100a01007387 */ /* 0x0003e20000100800 */
[----:B------:R-:W-:Y:S02]  /*1a10*/  CS2R R40, SRZ ;  /* 0x0000000000287805 */ /* 0x000fe4000001ff00 */
[----:B------:R-:W-:-:S02]  /*1a20*/  CS2R R38, SRZ ;  /* 0x0000000000267805 */ /* 0x000fc4000001ff00 */
[----:B------:R-:W-:Y:S01]  /*1a30*/  CS2R R36, SRZ ;  /* 0x0000000000247805 */ /* 0x000fe2000001ff00 */
[----:B------:R1:W-:Y:S01]  /*1a40*/  STL [R1+0xc], R3 ;  /* 0x00000c0301007387 */ /* 0x0003e20000100800 */
        /* <DEDUP_REMOVED lines=31> */
[----:B-1-3--:R-:W-:-:S07]  /*1c40*/  LOP3.LUT R8, R14, 0x1, RZ, 0xfc, !PT ;  /* 0x000000010e087812 */ /* 0x00afce00078efcff */
.L_x_1822:
[----:B------:R-:W-:-:S13]  /*1c50*/  ISETP.NE.AND P0, PT, R8, 0x3, PT ;  /* 0x000000030800780c */ /* 0x000fda0003f05270 */
[----:B------:R-:W-:Y:S05]  /*1c60*/  @!P0 BRA `(.L_x_1804) ;  /* 0x0000000000048947 */ /* 0x000fea0003800000 */
[----:B------:R-:W-:Y:S01]  /*1c70*/  BPT.TRAP 0x1 ;  /* 0x000000040000795c */ /* 0x000fe20000300000 */
.L_x_1804:
[----:B------:R-:W-:Y:S02]  /*1c80*/  LEA R3, R2, UR36, 0x3 ;  /* 0x0000002402037c11 */ /* 0x000fe4000f8e18ff */
[----:B------:R-:W-:-:S04]  /*1c90*/  SHF.L.U32 R10, R7, 0x1f, RZ ;  /* 0x0000001f070a7819 */ /* 0x000fc800000006ff */
[----:B------:R1:W2:Y:S01]  /*1ca0*/  SYNCS.PHASECHK.TRANS64.TRYWAIT P1, [R3+URZ+0x36410], R10 ;  /* 0x0364100a030075a7 */ /* 0x0002a2000802017f */
[----:B------:R-:W-:Y:S05]  /*1cb0*/  @!P0 BRA `(.L_x_1805) ;  /* 0x0000000000048947 */ /* 0x000fea0003800000 */
[----:B------:R-:W-:Y:S01]  /*1cc0*/  BPT.TRAP 0x1 ;  /* 0x000000040000795c */ /* 0x000fe20000300000 */
.L_x_1805:
[----:B--2---:R-:W-:Y:S05]  /*1cd0*/  @P1 BRA `(.L_x_1806) ;  /* 0x0000000000081947 */ /* 0x004fea0003800000 */
[----:B------:R-:W2:Y:S02]  /*1ce0*/  SYNCS.PHASECHK.TRANS64.TRYWAIT P1, [R3+URZ+0x36410], R10 ;  /* 0x0364100a030075a7 */ /* 0x000ea4000802017f */
[----:B--2---:R-:W-:Y:S05]  /*1cf0*/  @!P1 BRA `(.L_x_1807) ;  /* 0x0000009400dc9947 */ /* 0x004fea0003800000 */
.L_x_1806:
        /* <DEDUP_REMOVED lines=99> */
[----:B-12---:R1:W2:Y:S04]  /*2330*/  LDS R10, [R11+0x30000] ;  /* 0x030000000b0a7984 */ /* 0x0062a80000000800 */
[----:B------:R1:W3:Y:S01]  /*2340*/  LDS R9, [R11+0x30020] ;  /* 0x030020000b097984 */ /* 0x0002e20000000800 */
[----:B------:R-:W-:Y:S05]  /*2350*/  @!P0 BRA `(.L_x_1808) ;  /* 0x0000000000048947 */ /* 0x000fea0003800000 */
[----:B------:R-:W-:Y:S01]  /*2360*/  BPT.TRAP 0x1 ;  /* 0x000000040000795c */ /* 0x000fe20000300000 */
.L_x_1808:
[----:B-1----:R-:W-:-:S04]  /*2370*/  SHF.L.U32 R11, R5, 0x1f, RZ ;  /* 0x0000001f050b7819 */ /* 0x002fc800000006ff */
[----:B------:R1:W4:Y:S01]  /*2380*/  SYNCS.PHASECHK.TRANS64.TRYWAIT P1, [UR36+0x36430], R11 ;  /* 0x0364300bff0075a7 */ /* 0x0003220008020164 */
[----:B------:R-:W-:Y:S05]  /*2390*/  @!P0 BRA `(.L_x_1809) ;  /* 0x0000000000048947 */ /* 0x000fea0003800000 */
[----:B------:R-:W-:Y:S01]  /*23a0*/  BPT.TRAP 0x1 ;  /* 0x000000040000795c */ /* 0x000fe20000300000 */
.L_x_1809:
[----:B----4-:R-:W-:Y:S05]  /*23b0*/  @P1 BRA `(.L_x_1810) ;  /* 0x0000000000081947 */ /* 0x010fea0003800000 */
[----:B------:R-:W4:Y:S02]  /*23c0*/  SYNCS.PHASECHK.TRANS64.TRYWAIT P1, [UR36+0x36430], R11 ;  /* 0x0364300bff0075a7 */ /* 0x000f240008020164 */
[----:B----4-:R-:W-:Y:S05]  /*23d0*/  @!P1 BRA `(.L_x_1811) ;  /* 0x0000009000389947 */ /* 0x010fea0003800000 */
.L_x_1810:
[----:B------:R-:W-:Y:S01]  /*23e0*/  UIADD3 UR5, UR36, 0x2a000, URZ ;  /* 0x0002a00024057890 */ /* 0x000fe2000fffe03f */
[----:B------:R-:W5:Y:S01]  /*23f0*/  LDL R152, [R1+0x8] ;  /* 0x0000080001987983 */ /* 0x000f620000100800 */
[----:B------:R-:W-:Y:S01]  /*2400*/  UIADD3 UR4, UR4, 0x9000, URZ ;  /* 0x0000900004047890 */ /* 0x000fe2000fffe03f */
[----:B------:R-:W-:Y:S01]  /*2410*/  WARPGROUP.ARRIVE ;  /* 0x00000000000079c5 */ /* 0x000fe20000000000 */
[----:B------:R-:W-:Y:S01]  /*2420*/  USHF.R.U32.HI UR5, URZ, 0x4, UR5 ;  /* 0x000000043f057899 */ /* 0x000fe20008011605 */
[----:B------:R-:W-:Y:S01]  /*2430*/  FMUL.FTZ R15, R140, UR42 ;  /* 0x0000002a8c0f7c20 */ /* 0x000fe20008410000 */
[----:B------:R-:W-:Y:S01]  /*2440*/  USHF.R.U32.HI UR4, URZ, 0x4, UR4 ;  /* 0x000000043f047899 */ /* 0x000fe20008011604 */
[----:B------:R-:W2:Y:S01]  /*2450*/  LDC R140, c[0x0][0x750] ;  /* 0x0001d400ff8c7b82 */ /* 0x000ea20000000800 */
[----:B------:R-:W-:Y:S01]  /*2460*/  ULOP3.LUT UR5, UR5, 0x3fff, URZ, 0xc0, !UPT ;  /* 0x00003fff05057892 */ /* 0x000fe2000f8ec03f */
[----:B-1--4-:R-:W-:Y:S01]  /*2470*/  FMUL.FTZ R11, R136, UR42 ;  /* 0x0000002a880b7c20 */ /* 0x012fe20008410000 */
        /* <DEDUP_REMOVED lines=26> */
[----:B--2---:R-:W-:Y:S01]  /*2620*/  ISETP.GE.AND P2, PT, R140, 0x1, PT ;  /* 0x000000018c00780c */ /* 0x004fe20003f46270 */
[----:B------:R-:W1:Y:S01]  /*2630*/  MUFU.TANH R11, R11 ;  /* 0x0000000b000b7308 */ /* 0x000e620000002400 */
[----:B------:R-:W-:-:S02]  /*2640*/  IMAD R141, R16, 0x40, R6 ;  /* 0x00000040108d7824 */ /* 0x000fc400078e0206 */
[----:B------:R-:W-:-:S05]  /*2650*/  VIADD R144, R4, UR41 ;  /* 0x0000002904907c36 */ /* 0x000fca0008000000 */
[----:B------:R-:W2:Y:S08]  /*2660*/  MUFU.TANH R12, R12 ;  /* 0x0000000c000c7308 */ /* 0x000eb00000002400 */
[----:B------:R-:W4:Y:S08]  /*2670*/  MUFU.TANH R13, R13 ;  /* 0x0000000d000d7308 */ /* 0x000f300000002400 */
        /* <DEDUP_REMOVED lines=89> */
[----:B-12-4-:R-:W-:Y:S05]  /*2c10*/  @!P2 BRA `(.L_x_1812) ;  /* 0x000000000060a947 */ /* 0x016fea0003800000 */
[----:B------:R-:W2:Y:S01]  /*2c20*/  LDL R153, [R1+0x4] ;  /* 0x0000040001997983 */ /* 0x000ea20000100800 */
[----:B------:R-:W-:Y:S01]  /*2c30*/  BSSY B0, `(.L_x_1813) ;  /* 0x0000011000007945 */ /* 0x000fe20003800000 */
[----:B--2---:R-:W-:-:S05]  /*2c40*/  IMAD.IADD R145, R153, 0x1, R141 ;  /* 0x0000000199917824 */ /* 0x004fca00078e028d */
[----:B------:R-:W-:-:S13]  /*2c50*/  ISETP.GT.AND P1, PT, R145, -0x1, PT ;  /* 0xffffffff9100780c */ /* 0x000fda0003f24270 */
[----:B------:R-:W-:Y:S05]  /*2c60*/  @P1 BRA `(.L_x_1814) ;  /* 0x0000000000201947 */ /* 0x000fea0003800000 */
[----:B------:R-:W-:Y:S02]  /*2c70*/  ISETP.NE.AND P1, PT, R140, 0x1, PT ;  /* 0x000000018c00780c */ /* 0x000fe40003f25270 */
[----:B------:R-:W-:-:S11]  /*2c80*/  LOP3.LUT R145, RZ, R145, RZ, 0x33, !PT ;  /* 0x00000091ff917212 */ /* 0x000fd600078e33ff */
[----:B------:R-:W1:Y:S08]  /*2c90*/  @P1 LDC R142, c[0x0][0x754] ;  /* 0x0001d500ff8e1b82 */ /* 0x000e700000000800 */
[----:B------:R-:W2:Y:S01]  /*2ca0*/  @P1 LDC R143, c[0x0][0x758] ;  /* 0x0001d600ff8f1b82 */ /* 0x000ea20000000800 */
[----:B-1----:R-:W-:-:S05]  /*2cb0*/  @P1 IMAD.HI.U32 R142, R145, R142, RZ ;  /* 0x0000008e918e1227 */ /* 0x002fca00078e00ff */
[----:B--2---:R-:W-:-:S04]  /*2cc0*/  @P1 SHF.R.U32.HI R145, RZ, R143, R142 ;  /* 0x0000008fff911219 */ /* 0x004fc8000001168e */
[----:B------:R-:W-:Y:S01]  /*2cd0*/  LOP3.LUT R145, RZ, R145, RZ, 0x33, !PT ;  /* 0x00000091ff917212 */ /* 0x000fe200078e33ff */
[----:B------:R-:W-:Y:S06]  /*2ce0*/  BRA `(.L_x_1815) ;  /* 0x0000000000147947 */ /* 0x000fec0003800000 */
.L_x_1814:
[----:B------:R-:W-:-:S13]  /*2cf0*/  ISETP.NE.AND P1, PT, R140, 0x1, PT ;  /* 0x000000018c00780c */ /* 0x000fda0003f25270 */
[----:B------:R-:W1:Y:S08]  /*2d00*/  @P1 LDC R143, c[0x0][0x754] ;  /* 0x0001d500ff8f1b82 */ /* 0x000e700000000800 */
[----:B------:R-:W2:Y:S01]  /*2d10*/  @P1 LDC R142, c[0x0][0x758] ;  /* 0x0001d600ff8e1b82 */ /* 0x000ea20000000800 */
[----:B-1----:R-:W-:-:S05]  /*2d20*/  @P1 IMAD.HI.U32 R143, R145, R143, RZ ;  /* 0x0000008f918f1227 */ /* 0x002fca00078e00ff */
[----:B--2---:R-:W-:-:S07]  /*2d30*/  @P1 SHF.R.U32.HI R145, RZ, R142, R143 ;  /* 0x0000008eff911219 */ /* 0x004fce000001168f */
.L_x_1815:
[----:B------:R-:W-:Y:S05]  /*2d40*/  BSYNC B0 ;  /* 0x0000000000007941 */ /* 0x000fea0003800000 */
.L_x_1813:
[----:B------:R-:W2:Y:S01]  /*2d50*/  LDL R142, [R1+0x10] ;  /* 0x00001000018e7983 */ /* 0x000ea20000100800 */
[----:B------:R-:W-:Y:S01]  /*2d60*/  IADD3 R150, R141, UR4, R4 ;  /* 0x000000048d967c10 */ /* 0x000fe2000fffe004 */
[----:B--2---:R-:W-:-:S05]  /*2d70*/  IMAD R145, R145, R140, R142 ;  /* 0x0000008c91917224 */ /* 0x004fca00078e028e */
[----:B------:R-:W-:Y:S02]  /*2d80*/  VIADDMNMX R146, R145, R140, R146, PT ;  /* 0x0000008c91927246 */ /* 0x000fe40003800192 */
[----:B------:R-:W-:-:S07]  /*2d90*/  VIMNMX R150, R150, R145, !PT ;  /* 0x0000009196967248 */ /* 0x000fce0007fe0100 */
.L_x_1812:
[----:B------:R-:W-:-:S04]  /*2da0*/  VIADD R141, R141, 0x8 ;  /* 0x000000088d8d7836 */ /* 0x000fc80000000000 */
[----:B------:R-:W-:Y:S01]  /*2db0*/  IMAD.IADD R147, R147, 0x1, R141 ;  /* 0x0000000193937824 */ /* 0x000fe200078e028d */
[----:B------:R-:W-:Y:S01]  /*2dc0*/  VIADDMNMX R144, R141, R144, R152, PT ;  /* 0x000000908d907246 */ /* 0x000fe20003800198 */
[----:B------:R-:W-:Y:S06]  /*2dd0*/  @!P2 BRA `(.L_x_1816) ;  /* 0x00000000005ca947 */ /* 0x000fec0003800000 */
        /* <DEDUP_REMOVED lines=13> */
.L_x_1818:
[----:B------:R-:W-:-:S13]  /*2eb0*/  ISETP.NE.AND P1, PT, R140, 0x1, PT ;  /* 0x000000018c00780c */ /* 0x000fda0003f25270 */
[----:B------:R-:W1:Y:S08]  /*2ec0*/  @P1 LDC R142, c[0x0][0x754] ;  /* 0x0001d500ff8e1b82 */ /* 0x000e700000000800 */
[----:B------:R-:W2:Y:S01]  /*2ed0*/  @P1 LDC R141, c[0x0][0x758] ;  /* 0x0001d600ff8d1b82 */ /* 0x000ea20000000800 */
[----:B-1----:R-:W-:-:S05]  /*2ee0*/  @P1 IMAD.HI.U32 R142, R143, R142, RZ ;  /* 0x0000008e8f8e1227 */ /* 0x002fca00078e00ff */
[----:B--2---:R-:W-:-:S07]  /*2ef0*/  @P1 SHF.R.U32.HI R143, RZ, R141, R142 ;  /* 0x0000008dff8f1219 */ /* 0x004fce000001168e */
.L_x_1819:
[----:B------:R-:W-:Y:S05]  /*2f00*/  BSYNC B0 ;  /* 0x0000000000007941 */ /* 0x000fea0003800000 */
.L_x_1817:
[----:B------:R-:W2:Y:S02]  /*2f10*/  LDL R141, [R1+0x10] ;  /* 0x00001000018d7983 */ /* 0x000ea40000100800 */
[----:B--2---:R-:W-:-:S05]  /*2f20*/  IMAD R143, R143, R140, R141 ;  /* 0x0000008c8f8f7224 */ /* 0x004fca00078e028d */
[----:B------:R-:W-:Y:S02]  /*2f30*/  VIMNMX R147, R147, R143, !PT ;  /* 0x0000008f93937248 */ /* 0x000fe40007fe0100 */
[----:B------:R-:W-:-:S07]  /*2f40*/  VIADDMNMX R144, R143, R140, R144, PT ;  /* 0x0000008c8f907246 */ /* 0x000fce0003800190 */
.L_x_1816:
[----:B------:R-:W1:Y:S01]  /*2f50*/  S2R R152, SR_CTAID.X ;  /* 0x0000000000987919 */ /* 0x000e620000002500 */
[----:B------:R-:W-:Y:S01]  /*2f60*/  P2R R149, PR, RZ, 0x1 ;  /* 0x00000001ff957803 */ /* 0x000fe20000000000 */
[----:B------:R-:W-:Y:S01]  /*2f70*/  FFMA.FTZ R157, -R11, R11, 1 ;  /* 0x3f8000000b9d7423 */ /* 0x000fe2000001010b */
[----:B-1----:R-:W-:-:S05]  /*2f80*/  IMAD R152, R152, -0x60, RZ ;  /* 0xffffffa098987824 */ /* 0x002fca00078e02ff */
[C---:B------:R-:W-:Y:S02]  /*2f90*/  ISETP.GE.AND P6, PT, R152.reuse, 0x2, PT ;  /* 0x000000029800780c */ /* 0x040fe40003fc6270 */
[----:B------:R-:W-:Y:S02]  /*2fa0*/  ISETP.GE.AND P4, PT, R152, 0x9, PT ;  /* 0x000000099800780c */ /* 0x000fe40003f86270 */
[C---:B------:R-:W-:Y:S02]  /*2fb0*/  ISETP.GT.AND P5, PT, R147.reuse, 0x1, !P6 ;  /* 0x000000019300780c */ /* 0x040fe400077a4270 */
[----:B------:R-:W-:Y:S02]  /*2fc0*/  ISETP.GT.AND P6, PT, R150, 0x1, !P6 ;  /* 0x000000019600780c */ /* 0x000fe400077c4270 */
[----:B------:R-:W-:Y:S02]  /*2fd0*/  ISETP.GT.AND P3, PT, R147, 0x8, !P4 ;  /* 0x000000089300780c */ /* 0x000fe40006764270 */
[----:B------:R-:W-:-:S02]  /*2fe0*/  ISETP.LT.OR P6, PT, R146, 0x2, P6 ;  /* 0x000000029200780c */ /* 0x000fc400037c1670 */
[----:B------:R-:W-:Y:S02]  /*2ff0*/  ISETP.GE.AND P2, PT, R152, 0xa, PT ;  /* 0x0000000a9800780c */ /* 0x000fe40003f46270 */
[----:B------:R-:W-:Y:S02]  /*3000*/  ISETP.LT.OR P3, PT, R144, 0x9, P3 ;  /* 0x000000099000780c */ /* 0x000fe40001f61670 */
[----:B------:R-:W-:Y:S02]  /*3010*/  FSEL R155, R12, -INF , !P6 ;  /* 0xff8000000c9b7808 */ /* 0x000fe40007000000 */
[----:B------:R-:W-:Y:S02]  /*3020*/  ISETP.LT.OR P5, PT, R144, 0x2, P5 ;  /* 0x000000029000780c */ /* 0x000fe40002fa1670 */
[----:B------:R-:W-:Y:S01]  /*3030*/  ISETP.GE.AND P1, PT, R152, 0x11, PT ;  /* 0x000000119800780c */ /* 0x000fe20003f26270 */
[----:B------:R-:W-:Y:S01]  /*3040*/  FFMA.FTZ R155, R155, UR43, -R10 ;  /* 0x0000002b9b9b7c23 */ /* 0x000fe2000801080a */
[----:B------:R-:W-:-:S02]  /*3050*/  ISETP.GT.AND P4, PT, R150, 0x8, !P4 ;  /* 0x000000089600780c */ /* 0x000fc40006784270 */
[----:B------:R-:W-:Y:S02]  /*3060*/  ISETP.GT.AND P6, PT, R150, 0x9, !P2 ;  /* 0x000000099600780c */ /* 0x000fe400057c4270 */
[----:B------:R-:W-:Y:S01]  /*3070*/  FSEL R145, R18, -INF , !P3 ;  /* 0xff80000012917808 */ /* 0x000fe20005800000 */
[----:B------:R-:W-:Y:S01]  /*3080*/  MUFU.EX2 R155, R155 ;  /* 0x0000009b009b7308 */ /* 0x000fe20000000800 */
        /* <DEDUP_REMOVED lines=8> */
[----:B------:R-:W-:Y:S02]  /*3110*/  ISETP.LT.OR P3, PT, R146, 0x11, P3 ;  /* 0x000000119200780c */ /* 0x000fe40001f61670 */
[----:B------:R-:W-:Y:S01]  /*3120*/  FSEL R143, R17, -INF , !P6 ;  /* 0xff800000118f7808 */ /* 0x000fe20007000000 */
[--C-:B------:R-:W-:Y:S01]  /*3130*/  FFMA.FTZ R141, R141, UR43, -R10.reuse ;  /* 0x0000002b8d8d7c23 */ /* 0x100fe2000801080a */
[----:B------:R-:W-:Y:S02]  /*3140*/  ISETP.GE.AND P4, PT, R152, 0x19, PT ;  /* 0x000000199800780c */ /* 0x000fe40003f86270 */
[----:B------:R-:W-:Y:S01]  /*3150*/  ISETP.GT.AND P6, PT, R150, 0x11, !P5 ;  /* 0x000000119600780c */ /* 0x000fe20006fc4270 */
[----:B------:R-:W-:Y:S01]  /*3160*/  FFMA.FTZ R143, R143, UR43, -R10 ;  /* 0x0000002b8f8f7c23 */ /* 0x000fe2000801080a */
[----:B------:R-:W-:Y:S01]  /*3170*/  FSEL R140, R20, -INF , !P3 ;  /* 0xff800000148c7808 */ /* 0x000fe20005800000 */
[----:B------:R-:W1:Y:S01]  /*3180*/  MUFU.EX2 R141, R141 ;  /* 0x0000008d008d7308 */ /* 0x000e620000000800 */
[----:B------:R-:W-:-:S02]  /*3190*/  ISETP.GT.AND P3, PT, R150, 0x18, !P4 ;  /* 0x000000189600780c */ /* 0x000fc40006764270 */
[----:B------:R-:W-:Y:S01]  /*31a0*/  ISETP.LT.OR P6, PT, R146, 0x12, P6 ;  /* 0x000000129200780c */ /* 0x000fe200037c1670 */
[--C-:B------:R-:W-:Y:S01]  /*31b0*/  FFMA.FTZ R140, R140, UR43, -R10.reuse ;  /* 0x0000002b8c8c7c23 */ /* 0x100fe2000801080a */
[----:B------:R-:W-:Y:S02]  /*31c0*/  ISETP.LT.OR P3, PT, R146, 0x19, P3 ;  /* 0x000000199200780c */ /* 0x000fe40001f61670 */
[----:B------:R-:W-:Y:S01]  /*31d0*/  FSEL R151, R21, -INF , !P6 ;  /* 0xff80000015977808 */ /* 0x000fe20007000000 */
[----:B------:R-:W2:Y:S01]  /*31e0*/  MUFU.EX2 R143, R143 ;  /* 0x0000008f008f7308 */ /* 0x000ea20000000800 */
[----:B------:R-:W-:Y:S02]  /*31f0*/  ISETP.GE.AND P6, PT, R152, 0x1, PT ;  /* 0x000000019800780c */ /* 0x000fe40003fc6270 */
[----:B------:R-:W-:Y:S01]  /*3200*/  FSEL R142, R22, -INF , !P3 ;  /* 0xff800000168e7808 */ /* 0x000fe20005800000 */
[----:B------:R-:W-:Y:S01]  /*3210*/  FFMA.FTZ R151, R151, UR43, -R10 ;  /* 0x0000002b97977c23 */ /* 0x000fe2000801080a */
[----:B------:R-:W-:-:S02]  /*3220*/  ISETP.GT.AND P3, PT, R150, RZ, !P6 ;  /* 0x000000ff9600720c */ /* 0x000fc40007764270 */
[C---:B------:R-:W-:Y:S01]  /*3230*/  ISETP.GT.AND P6, PT, R147.reuse, RZ, !P6 ;  /* 0x000000ff9300720c */ /* 0x040fe200077c4270 */
[--C-:B------:R-:W-:Y:S01]  /*3240*/  FFMA.FTZ R142, R142, UR43, -R10.reuse ;  /* 0x0000002b8e8e7c23 */ /* 0x100fe2000801080a */
[----:B------:R-:W-:Y:S01]  /*3250*/  ISETP.LT.OR P3, PT, R146, 0x1, P3 ;  /* 0x000000019200780c */ /* 0x000fe20001f61670 */
[----:B------:R-:W3:Y:S01]  /*3260*/  MUFU.EX2 R140, R140 ;  /* 0x0000008c008c7308 */ /* 0x000ee20000000800 */
[----:B------:R-:W-:Y:S02]  /*3270*/  ISETP.GT.AND P2, PT, R147, 0x9, !P2 ;  /* 0x000000099300780c */ /* 0x000fe40005744270 */
[----:B------:R-:W-:Y:S02]  /*3280*/  FSEL R154, R11, -INF , !P3 ;  /* 0xff8000000b9a7808 */ /* 0x000fe40005800000 */
[----:B------:R-:W-:Y:S02]  /*3290*/  ISETP.GE.AND P3, PT, R152, 0x1a, PT ;  /* 0x0000001a9800780c */ /* 0x000fe40003f66270 */
[C---:B------:R-:W-:Y:S01]  /*32a0*/  ISETP.GT.AND P1, PT, R147.reuse, 0x10, !P1 ;  /* 0x000000109300780c */ /* 0x040fe20004f24270 */
[----:B------:R-:W-:Y:S01]  /*32b0*/  FFMA.FTZ R154, R154, UR43, -R10 ;  /* 0x0000002b9a9a7c23 */ /* 0x000fe2000801080a */
[----:B------:R-:W-:Y:S01]  /*32c0*/  ISETP.GT.AND P0, PT, R150, 0x19, !P3 ;  /* 0x000000199600780c */ /* 0x000fe20005f04270 */
[----:B------:R4:W-:Y:S01]  /*32d0*/  MUFU.EX2 R11, R151 ;  /* 0x00000097000b7308 */ /* 0x0009e20000000800 */
[----:B------:R-:W-:-:S02]  /*32e0*/  ISETP.GT.AND P5, PT, R147, 0x11, !P5 ;  /* 0x000000119300780c */ /* 0x000fc40006fa4270 */
[----:B------:R-:W-:Y:S02]  /*32f0*/  ISETP.LT.OR P0, PT, R146, 0x1a, P0 ;  /* 0x0000001a9200780c */ /* 0x000fe40000701670 */
[C---:B------:R-:W-:Y:S02]  /*3300*/  ISETP.GT.AND P4, PT, R147.reuse, 0x18, !P4 ;  /* 0x000000189300780c */ /* 0x040fe40006784270 */
[----:B------:R-:W-:Y:S01]  /*3310*/  ISETP.GT.AND P3, PT, R147, 0x19, !P3 ;  /* 0x000000199300780c */ /* 0x000fe20005f64270 */
[----:B------:R-:W-:Y:S01]  /*3320*/  MUFU.EX2 R154, R154 ;  /* 0x0000009a009a7308 */ /* 0x000fe20000000800 */
[----:B------:R-:W-:Y:S01]  /*3330*/  FSEL R146, R23, -INF , !P0 ;  /* 0xff80000017927808 */ /* 0x000fe20004000000 */
[----:B----4-:R-:W4:Y:S01]  /*3340*/  LDL R151, [R1+0xc] ;  /* 0x00000c0001977983 */ /* 0x010f220000100800 */
[C---:B------:R-:W-:Y:S02]  /*3350*/  ISETP.LT.OR P6, PT, R144.reuse, 0x1, P6 ;  /* 0x000000019000780c */ /* 0x040fe400037c1670 */
[----:B------:R-:W-:Y:S01]  /*3360*/  ISETP.LT.OR P2, PT, R144, 0xa, P2 ;  /* 0x0000000a9000780c */ /* 0x000fe20001741670 */
[----:B------:R-:W-:Y:S01]  /*3370*/  FFMA.FTZ R146, R146, UR43, -R10 ;  /* 0x0000002b92927c23 */ /* 0x000fe2000801080a */
[----:B------:R-:W-:-:S02]  /*3380*/  ISETP.LT.OR P1, PT, R144, 0x11, P1 ;  /* 0x000000119000780c */ /* 0x000fc40000f21670 */
[C---:B------:R-:W-:Y:S02]  /*3390*/  ISETP.LT.OR P5, PT, R144.reuse, 0x12, P5 ;  /* 0x000000129000780c */ /* 0x040fe40002fa1670 */
[C---:B------:R-:W-:Y:S02]  /*33a0*/  ISETP.LT.OR P4, PT, R144.reuse, 0x19, P4 ;  /* 0x000000199000780c */ /* 0x040fe40002781670 */
[----:B------:R-:W-:Y:S02]  /*33b0*/  ISETP.LT.OR P3, PT, R144, 0x1a, P3 ;  /* 0x0000001a9000780c */ /* 0x000fe40001f61670 */
[----:B------:R-:W-:Y:S02]  /*33c0*/  ISETP.NE.AND P0, PT, R149, RZ, PT ;  /* 0x000000ff9500720c */ /* 0x000fe40003f05270 */
[----:B------:R-:W-:Y:S02]  /*33d0*/  FSEL R150, R13, -INF , !P6 ;  /* 0xff8000000d967808 */ /* 0x000fe40007000000 */
[----:B------:R-:W-:-:S02]  /*33e0*/  FSEL R144, R19, -INF , !P2 ;  /* 0xff80000013907808 */ /* 0x000fc40005000000 */
[----:B------:R-:W-:Y:S01]  /*33f0*/  FSEL R149, R136, -INF , !P1 ;  /* 0xff80000088957808 */ /* 0x000fe20004800000 */
[--C-:B------:R-:W-:Y:S01]  /*3400*/  FFMA.FTZ R150, R150, UR43, -R9.reuse ;  /* 0x0000002b96967c23 */ /* 0x100fe20008010809 */
[----:B------:R-:W-:Y:S01]  /*3410*/  FSEL R147, R137, -INF , !P5 ;  /* 0xff80000089937808 */ /* 0x000fe20006800000 */
[--C-:B------:R-:W-:Y:S01]  /*3420*/  FFMA.FTZ R144, R144, UR43, -R9.reuse ;  /* 0x0000002b90907c23 */ /* 0x100fe20008010809 */
[----:B------:R-:W-:Y:S01]  /*3430*/  FSEL R10, R138, -INF , !P4 ;  /* 0xff8000008a0a7808 */ /* 0x000fe20006000000 */
[--C-:B------:R-:W-:Y:S01]  /*3440*/  FFMA.FTZ R149, R149, UR43, -R9.reuse ;  /* 0x0000002b95957c23 */ /* 0x100fe20008010809 */
[----:B------:R-:W-:Y:S01]  /*3450*/  FSEL R152, R139, -INF , !P3 ;  /* 0xff8000008b987808 */ /* 0x000fe20005800000 */
[--C-:B------:R-:W-:Y:S02]  /*3460*/  FFMA.FTZ R147, R147, UR43, -R9.reuse ;  /* 0x0000002b93937c23 */ /* 0x100fe40008010809 */
[--C-:B------:R-:W-:Y:S02]  /*3470*/  FFMA.FTZ R10, R10, UR43, -R9.reuse ;  /* 0x0000002b0a0a7c23 */ /* 0x100fe40008010809 */
[----:B------:R-:W-:Y:S01]  /*3480*/  FFMA.FTZ R9, R152, UR43, -R9 ;  /* 0x0000002b98097c23 */ /* 0x000fe20008010809 */
[----:B------:R-:W-:-:S05]  /*3490*/  LEA R152, R6, UR36, 0x2 ;  /* 0x0000002406987c11 */ /* 0x000fca000f8e10ff */
[----:B------:R-:W5:Y:S01]  /*34a0*/  LDS R153, [R152+0x30200] ;  /* 0x0302000098997984 */ /* 0x000f620000000800 */
[----:B------:R-:W3:Y:S03]  /*34b0*/  MUFU.EX2 R142, R142 ;  /* 0x0000008e008e7308 */ /* 0x000ee60000000800 */
[----:B------:R-:W3:Y:S01]  /*34c0*/  LDS R152, [R152+0x30220] ;  /* 0x0302200098987984 */ /* 0x000ee20000000800 */
[--C-:B-----5:R-:W-:Y:S01]  /*34d0*/  FADD.FTZ R120, R120, -R153.reuse ;  /* 0x8000009978787221 */ /* 0x120fe20000010000 */
[--C-:B------:R-:W-:Y:S01]  /*34e0*/  FADD.FTZ R121, R121, -R153.reuse ;  /* 0x8000009979797221 */ /* 0x100fe20000010000 */
[--C-:B------:R-:W-:Y:S01]  /*34f0*/  FADD.FTZ R124, R124, -R153.reuse ;  /* 0x800000997c7c7221 */ /* 0x100fe20000010000 */
[--C-:B------:R-:W-:Y:S01]  /*3500*/  FADD.FTZ R125, R125, -R153.reuse ;  /* 0x800000997d7d7221 */ /* 0x100fe20000010000 */
[--C-:B------:R-:W-:Y:S01]  /*3510*/  FADD.FTZ R128, R128, -R153.reuse ;  /* 0x8000009980807221 */ /* 0x100fe20000010000 */
[--C-:B------:R-:W-:Y:S01]  /*3520*/  FADD.FTZ R129, R129, -R153.reuse ;  /* 0x8000009981817221 */ /* 0x100fe20000010000 */
[--C-:B------:R-:W-:Y:S01]  /*3530*/  FADD.FTZ R132, R132, -R153.reuse ;  /* 0x8000009984847221 */ /* 0x100fe20000010000 */
[----:B------:R-:W-:-:S02]  /*3540*/  FADD.FTZ R133, R133, -R153 ;  /* 0x8000009985857221 */ /* 0x000fc40000010000 */
[----:B------:R-:W5:Y:S01]  /*3550*/  LDL R153, [R1] ;  /* 0x0000000001997983 */ /* 0x000f620000100800 */
[----:B------:R-:W-:Y:S01]  /*3560*/  MUFU.EX2 R150, R150 ;  /* 0x0000009600967308 */ /* 0x000fe20000000800 */
[----:B------:R-:W-:Y:S01]  /*3570*/  FFMA.FTZ R15, -R15, R15, 1 ;  /* 0x3f8000000f0f7423 */ /* 0x000fe2000001010f */
[----:B-1----:R-:W-:-:S06]  /*3580*/  FMUL.FTZ R124, R141, R124 ;  /* 0x0000007c8d7c7220 */ /* 0x002fcc0000410000 */
[----:B------:R-:W1:Y:S08]  /*3590*/  MUFU.EX2 R148, R148 ;  /* 0x0000009400947308 */ /* 0x000e700000000800 */
[----:B------:R-:W-:Y:S08]  /*35a0*/  MUFU.EX2 R145, R145 ;  /* 0x0000009100917308 */ /* 0x000ff00000000800 */
[----:B------:R-:W1:Y:S08]  /*35b0*/  MUFU.EX2 R144, R144 ;  /* 0x0000009000907308 */ /* 0x000e700000000800 */
[----:B------:R-:W-:Y:S08]  /*35c0*/  MUFU.EX2 R146, R146 ;  /* 0x0000009200927308 */ /* 0x000ff00000000800 */
[----:B------:R-:W-:Y:S08]  /*35d0*/  MUFU.EX2 R149, R149 ;  /* 0x0000009500957308 */ /* 0x000ff00000000800 */
[----:B------:R-:W1:Y:S08]  /*35e0*/  MUFU.EX2 R147, R147 ;  /* 0x0000009300937308 */ /* 0x000e700000000800 */
[----:B------:R-:W-:Y:S08]  /*35f0*/  MUFU.EX2 R10, R10 ;  /* 0x0000000a000a7308 */ /* 0x000ff00000000800 */
[----:B------:R-:W1:Y:S01]  /*3600*/  MUFU.EX2 R9, R9 ;  /* 0x0000000900097308 */ /* 0x000e620000000800 */
[----:B------:R-:W-:Y:S01]  /*3610*/  FMUL.FTZ R15, R124, R15 ;  /* 0x0000000f7c0f7220 */ /* 0x000fe20000410000 */
[----:B------:R-:W-:Y:S01]  /*3620*/  FFMA.FTZ R12, -R12, R12, 1 ;  /* 0x3f8000000c0c7423 */ /* 0x000fe2000001010c */
[----:B------:R-:W-:Y:S01]  /*3630*/  FMUL.FTZ R121, R155, R121 ;  /* 0x000000799b797220 */ /* 0x000fe20000410000 */
[----:B------:R-:W-:Y:S01]  /*3640*/  FFMA.FTZ R17, -R17, R17, 1 ;  /* 0x3f80000011117423 */ /* 0x000fe20000010111 */
[----:B--2---:R-:W-:Y:S01]  /*3650*/  FMUL.FTZ R125, R143, R125 ;  /* 0x0000007d8f7d7220 */ /* 0x004fe20000410000 */
[----:B------:R-:W-:Y:S01]  /*3660*/  FFMA.FTZ R124, -R20, R20, 1 ;  /* 0x3f800000147c7423 */ /* 0x000fe20000010114 */
[----:B---3--:R-:W-:Y:S01]  /*3670*/  FMUL.FTZ R128, R140, R128 ;  /* 0x000000808c807220 */ /* 0x008fe20000410000 */
[----:B------:R-:W-:Y:S01]  /*3680*/  FMUL.FTZ R12, R121, R12 ;  /* 0x0000000c790c7220 */ /* 0x000fe20000410000 */
[----:B------:R-:W-:Y:S01]  /*3690*/  FMUL.FTZ R17, R125, R17 ;  /* 0x000000117d117220 */ /* 0x000fe20000410000 */
[----:B------:R-:W-:Y:S01]  /*36a0*/  FFMA.FTZ R121, -R21, R21, 1 ;  /* 0x3f80000015797423 */ /* 0x000fe20000010115 */
[----:B------:R-:W-:Y:S01]  /*36b0*/  FMUL.FTZ R124, R128, R124 ;  /* 0x0000007c807c7220 */ /* 0x000fe20000410000 */
[----:B------:R-:W-:Y:S01]  /*36c0*/  FFMA.FTZ R125, -R22, R22, 1 ;  /* 0x3f800000167d7423 */ /* 0x000fe20000010116 */
[----:B------:R-:W-:Y:S01]  /*36d0*/  FFMA.FTZ R128, -R23, R23, 1 ;  /* 0x3f80000017807423 */ /* 0x000fe20000010117 */
[----:B------:R-:W-:Y:S01]  /*36e0*/  FMUL.FTZ R132, R142, R132 ;  /* 0x000000848e847220 */ /* 0x000fe20000410000 */
[----:B------:R-:W-:-:S02]  /*36f0*/  F2FP.F16.F32.PACK_AB R20, R155, R154 ;  /* 0x0000009a9b14723e */ /* 0x000fc400000000ff */
[----:B-1----:R-:W-:Y:S02]  /*3700*/  F2FP.F16.F32.PACK_AB R21, R148, R150 ;  /* 0x000000969415723e */ /* 0x002fe400000000ff */
[----:B------:R-:W-:Y:S02]  /*3710*/  F2FP.F16.F32.PACK_AB R22, R143, R141 ;  /* 0x0000008d8f16723e */ /* 0x000fe400000000ff */
[----:B------:R-:W-:Y:S01]  /*3720*/  F2FP.F16.F32.PACK_AB R23, R144, R145 ;  /* 0x000000919017723e */ /* 0x000fe200000000ff */
[----:B------:R-:W-:Y:S01]  /*3730*/  BAR.SYNC.DEFER_BLOCKING 0x9, 0x180 ;  /* 0x0246000000007b1d */ /* 0x000fe20000010000 */
[----:B------:R-:W-:Y:S02]  /*3740*/  F2FP.F16.F32.PACK_AB R140, R11, R140 ;  /* 0x0000008c0b8c723e */ /* 0x000fe400000000ff */
[----:B------:R-:W-:Y:S02]  /*3750*/  F2FP.F16.F32.PACK_AB R141, R147, R149 ;  /* 0x00000095938d723e */ /* 0x000fe400000000ff */
[----:B------:R-:W-:-:S02]  /*3760*/  F2FP.F16.F32.PACK_AB R142, R146, R142 ;  /* 0x0000008e928e723e */ /* 0x000fc400000000ff */
[----:B------:R-:W-:Y:S02]  /*3770*/  F2FP.F16.F32.PACK_AB R143, R9, R10 ;  /* 0x0000000a098f723e */ /* 0x000fe400000000ff */
[----:B------:R-:W-:Y:S01]  /*3780*/  R2UR UR7, R156 ;  /* 0x000000009c0772ca */ /* 0x000fe200000e0000 */
[--C-:B------:R-:W-:Y:S01]  /*3790*/  FADD.FTZ R123, R123, -R152.reuse ;  /* 0x800000987b7b7221 */ /* 0x100fe20000010000 */
[----:B------:R-:W-:Y:S01]  /*37a0*/  FMUL.FTZ R129, R11, R129 ;  /* 0x000000810b817220 */ /* 0x000fe20000410000 */
[--C-:B------:R-:W-:Y:S01]  /*37b0*/  FADD.FTZ R122, R122, -R152.reuse ;  /* 0x800000987a7a7221 */ /* 0x100fe20000010000 */
[--C-:B------:R-:W-:Y:S01]  /*37c0*/  FADD.FTZ R126, R126, -R152.reuse ;  /* 0x800000987e7e7221 */ /* 0x100fe20000010000 */
[--C-:B------:R-:W-:Y:S01]  /*37d0*/  FADD.FTZ R127, R127, -R152.reuse ;  /* 0x800000987f7f7221 */ /* 0x100fe20000010000 */
[--C-:B------:R-:W-:Y:S01]  /*37e0*/  FADD.FTZ R134, R134, -R152.reuse ;  /* 0x8000009886867221 */ /* 0x100fe20000010000 */
[--C-:B------:R-:W-:Y:S01]  /*37f0*/  FADD.FTZ R135, R135, -R152.reuse ;  /* 0x8000009887877221 */ /* 0x100fe20000010000 */
[----:B------:R-:W-:Y:S01]  /*3800*/  FMUL.FTZ R123, R148, R123 ;  /* 0x0000007b947b7220 */ /* 0x000fe20000410000 */
[----:B------:R-:W-:Y:S01]  /*3810*/  FFMA.FTZ R14, -R14, R14, 1 ;  /* 0x3f8000000e0e7423 */ /* 0x000fe2000001010e */
[--C-:B------:R-:W-:Y:S01]  /*3820*/  FADD.FTZ R130, R130, -R152.reuse ;  /* 0x8000009882827221 */ /* 0x100fe20000010000 */
[----:B------:R-:W-:Y:S01]  /*3830*/  FADD.FTZ R131, R131, -R152 ;  /* 0x8000009883837221 */ /* 0x000fe20000010000 */
[----:B------:R-:W-:Y:S01]  /*3840*/  FMUL.FTZ R121, R129, R121 ;  /* 0x0000007981797220 */ /* 0x000fe20000410000 */
[----:B------:R-:W-:Y:S01]  /*3850*/  FMUL.FTZ R125, R132, R125 ;  /* 0x0000007d847d7220 */ /* 0x000fe20000410000 */
[----:B------:R-:W-:Y:S01]  /*3860*/  FMUL.FTZ R122, R150, R122 ;  /* 0x0000007a967a7220 */ /* 0x000fe20000410000 */
[----:B------:R-:W-:Y:S01]  /*3870*/  FFMA.FTZ R13, -R13, R13, 1 ;  /* 0x3f8000000d0d7423 */ /* 0x000fe2000001010d */
[----:B------:R-:W-:Y:S01]  /*3880*/  FFMA.FTZ R129, -R18, R18, 1 ;  /* 0x3f80000012817423 */ /* 0x000fe20000010112 */
[----:B------:R-:W-:Y:S01]  /*3890*/  FMUL.FTZ R120, R154, R120 ;  /* 0x000000789a787220 */ /* 0x000fe20000410000 */
[----:B------:R-:W-:Y:S01]  /*38a0*/  FMUL.FTZ R133, R146, R133 ;  /* 0x0000008592857220 */ /* 0x000fe20000410000 */
[----:B------:R-:W-:Y:S01]  /*38b0*/  FMUL.FTZ R126, R145, R126 ;  /* 0x0000007e917e7220 */ /* 0x000fe20000410000 */
[----:B------:R-:W-:Y:S01]  /*38c0*/  FMUL.FTZ R127, R144, R127 ;  /* 0x0000007f907f7220 */ /* 0x000fe20000410000 */
[----:B------:R-:W-:Y:S01]  /*38d0*/  FFMA.FTZ R132, -R19, R19, 1 ;  /* 0x3f80000013847423 */ /* 0x000fe20000010113 */
[----:B------:R-:W-:Y:S01]  /*38e0*/  FMUL.FTZ R18, R123, R14 ;  /* 0x0000000e7b127220 */ /* 0x000fe20000410000 */
        /* <DEDUP_REMOVED lines=14> */
[----:B------:R-:W-:Y:S01]  /*39d0*/  USHF.R.U32.HI UR6, URZ, 0x4, UR37 ;  /* 0x000000043f067899 */ /* 0x000fe20008011625 */
        /* <DEDUP_REMOVED lines=9> */
[----:B------:R-:W-:Y:S02]  /*3a70*/  F2FP.F16.F32.PACK_AB R124, R121, R124 ;  /* 0x0000007c797c723e */ /* 0x000fe400000000ff */
[----:B------:R-:W-:Y:S01]  /*3a80*/  F2FP.F16.F32.PACK_AB R125, R10, R9 ;  /* 0x000000090a7d723e */ /* 0x000fe200000000ff */
[----:B------:R-:W-:Y:S02]  /*3a90*/  ULOP3.LUT UR12, UR6, 0x1000000, URZ, 0xfc, !UPT ;  /* 0x01000000060c7892 */ /* 0x000fe4000f8efc3f */
[----:B------:R-:W-:Y:S01]  /*3aa0*/  ULOP3.LUT UR6, UR5, 0x3fff, URZ, 0xc0, !UPT ;  /* 0x00003fff05067892 */ /* 0x000fe2000f8ec03f */
[----:B------:R-:W-:Y:S01]  /*3ab0*/  UMOV UR11, 0x80000020 ;  /* 0x80000020000b7882 */ /* 0x000fe20000000000 */
[----:B------:R-:W-:-:S03]  /*3ac0*/  UMOV UR9, 0x40000040 ;  /* 0x4000004000097882 */ /* 0x000fc60000000000 */
[----:B------:R-:W-:Y:S02]  /*3ad0*/  UMOV UR10, UR12 ;  /* 0x0000000c000a7c82 */ /* 0x000fe40008000000 */
[----:B------:R-:W-:Y:S01]  /*3ae0*/  UMOV UR8, UR6 ;  /* 0x0000000600087c82 */ /* 0x000fe20008000000 */
[----:B-----5:R1:W-:Y:S04]  /*3af0*/  STSM.16.M88.4 [R153+0x30400], R20 ;  /* 0x0304001499007844 */ /* 0x0203e80000000200 */
[----:B----4-:R-:W-:Y:S01]  /*3b00*/  STSM.16.M88.4 [R151], R140 ;  /* 0x0000008c97007844 */ /* 0x010fe20000000200 */
[----:B------:R-:W-:Y:S01]  /*3b10*/  @!PT LDS RZ, [RZ] ;  /* 0x00000000fffff984 */ /* 0x000fe20000000800 */
[----:B------:R-:W-:Y:S01]  /*3b20*/  @!PT LDS RZ, [RZ] ;  /* 0x00000000fffff984 */ /* 0x000fe20000000800 */
[----:B------:R-:W-:Y:S01]  /*3b30*/  @!PT LDS RZ, [RZ] ;  /* 0x00000000fffff984 */ /* 0x000fe20000000800 */
[----:B------:R-:W-:Y:S01]  /*3b40*/  @!PT LDS RZ, [RZ] ;  /* 0x00000000fffff984 */ /* 0x000fe20000000800 */
[----:B------:R2:W-:Y:S06]  /*3b50*/  MEMBAR.ALL.CTA ;  /* 0x0000000000007992 */ /* 0x0005ec0000008000 */
[----:B--2---:R-:W2:Y:S01]  /*3b60*/  FENCE.VIEW.ASYNC.S ;  /* 0x00000000000073c6 */ /* 0x004ea20000000000 */
[----:B-1----:R-:W-:Y:S01]  /*3b70*/  FMUL.FTZ R20, R135, R14 ;  /* 0x0000000e87147220 */ /* 0x002fe20000410000 */
[----:B------:R-:W-:-:S02]  /*3b80*/  F2FP.F16.F32.PACK_AB R14, R17, R15 ;  /* 0x0000000f110e723e */ /* 0x000fc400000000ff */
[----:B------:R-:W-:Y:S01]  /*3b90*/  F2FP.F16.F32.PACK_AB R15, R122, R19 ;  /* 0x000000137a0f723e */ /* 0x000fe200000000ff */
[----:B--2---:R-:W-:Y:S01]  /*3ba0*/  BAR.SYNC.DEFER_BLOCKING 0x9, 0x180 ;  /* 0x0246000000007b1d */ /* 0x004fe20000010000 */
[----:B------:R-:W-:-:S05]  /*3bb0*/  F2FP.F16.F32.PACK_AB R127, R20, R11 ;  /* 0x0000000b147f723e */ /* 0x000fca00000000ff */
        /* <DEDUP_REMOVED lines=84> */
.L_x_1820:
        /* <DEDUP_REMOVED lines=59> */
.L_x_1821:
[----:B-1----:R-:W2:Y:S01]  /*44b0*/  LDL R9, [R1+0x14] ;  /* 0x0000140001097983 */ /* 0x002ea20000100800 */
[----:B------:R-:W-:Y:S01]  /*44c0*/  VIADD R16, R16, 0x1 ;  /* 0x0000000110107836 */ /* 0x000fe20000000000 */
[----:B------:R-:W-:Y:S01]  /*44d0*/  LOP3.LUT R5, R5, 0x1, RZ, 0x3c, !PT ;  /* 0x0000000105057812 */ /* 0x000fe200078e3cff */
[----:B------:R-:W-:Y:S02]  /*44e0*/  VIADD R2, R2, 0x1 ;  /* 0x0000000102027836 */ /* 0x000fe40000000000 */
[----:B------:R-:W-:-:S03]  /*44f0*/  VIADD R3, R3, 0x36420 ;  /* 0x0003642003037836 */ /* 0x000fc60000000000 */
[C---:B------:R-:W-:Y:S02]  /*4500*/  ISETP.NE.AND P0, PT, R2.reuse, 0x2, PT ;  /* 0x000000020200780c */ /* 0x040fe40003f05270 */
[----:B------:R-:W-:Y:S02]  /*4510*/  PRMT R3, RZ, 0x654, R3 ;  /* 0x00000654ff037816 */ /* 0x000fe40000000003 */
[----:B------:R-:W-:Y:S02]  /*4520*/  SEL R10, RZ, 0x1, P0 ;  /* 0x00000001ff0a7807 */ /* 0x000fe40000000000 */
[----:B------:R1:W-:Y:S01]  /*4530*/  SYNCS.ARRIVE.TRANS64.RED.A1T0 RZ, [R3+URZ], RZ ;  /* 0x000000ff03ff79a7 */ /* 0x0003e2000810043f */
[----:B------:R-:W-:Y:S02]  /*4540*/  SEL R2, R2, RZ, P0 ;  /* 0x000000ff02027207 */ /* 0x000fe40000000000 */
[----:B------:R-:W-:Y:S02]  /*4550*/  LOP3.LUT R7, R7, R10, RZ, 0x3c, !PT ;  /* 0x0000000a07077212 */ /* 0x000fe400078e3cff */
[----:B--2---:R-:W-:-:S13]  /*4560*/  ISETP.GE.AND P1, PT, R16, R9, PT ;  /* 0x000000091000720c */ /* 0x004fda0003f26270 */
        /* <DEDUP_REMOVED lines=51> */
.L_x_1796:
        /* <DEDUP_REMOVED lines=129> */
.L_x_1824:
        /* <DEDUP_REMOVED lines=54> */
.L_x_1826:
[----:B------:R-:W-:Y:S05]  /*5410*/  BSYNC B0 ;  /* 0x0000000000007941 */ /* 0x000fea0003800000 */
.L_x_1825:
        /* <DEDUP_REMOVED lines=15> */
.L_x_1828:
[----:B------:R-:W-:Y:S05]  /*5510*/  BSYNC B0 ;  /* 0x0000000000007941 */ /* 0x000fea0003800000 */
.L_x_1827:
        /* <DEDUP_REMOVED lines=18> */
.L_x_1830:
[----:B------:R-:W-:Y:S05]  /*5640*/  BSYNC B0 ;  /* 0x0000000000007941 */ /* 0x000fea0003800000 */
.L_x_1829:
        /* <DEDUP_REMOVED lines=17> */
.L_x_1832:
[----:B------:R-:W-:Y:S05]  /*5760*/  BSYNC B0 ;  /* 0x0000000000007941 */ /* 0x000fea0003800000 */
.L_x_1831:
        /* <DEDUP_REMOVED lines=18> */
.L_x_1834:
[----:B------:R-:W-:Y:S05]  /*5890*/  BSYNC B0 ;  /* 0x0000000000007941 */ /* 0x000fea0003800000 */
.L_x_1833:
        /* <DEDUP_REMOVED lines=20> */
.L_x_1836:
[----:B------:R-:W-:Y:S05]  /*59e0*/  BSYNC B0 ;  /* 0x0000000000007941 */ /* 0x000fea0003800000 */
.L_x_1835:
        /* <DEDUP_REMOVED lines=26> */
.L_x_1838:
[----:B------:R-:W-:Y:S05]  /*5b90*/  BSYNC B0 ;  /* 0x0000000000007941 */ /* 0x000fea0003800000 */
.L_x_1837:
        /* <DEDUP_REMOVED lines=15> */
.L_x_1840:
[----:B------:R-:W-:Y:S05]  /*5c90*/  BSYNC B0 ;  /* 0x0000000000007941 */ /* 0x000fea0003800000 */
.L_x_1839:
        /* <DEDUP_REMOVED lines=15> */
.L_x_1842:
[----:B------:R-:W-:Y:S05]  /*5d90*/  BSYNC B0 ;  /* 0x0000000000007941 */ /* 0x000fea0003800000 */
.L_x_1841:
        /* <DEDUP_REMOVED lines=15> */
.L_x_1844:
[----:B------:R-:W-:Y:S05]  /*5e90*/  BSYNC B0 ;  /* 0x0000000000007941 */ /* 0x000fea0003800000 */
.L_x_1843:
        /* <DEDUP_REMOVED lines=15> */
.L_x_1846:
[----:B------:R-:W-:Y:S05]  /*5f90*/  BSYNC B0 ;  /* 0x0000000000007941 */ /* 0x000fea0003800000 */
.L_x_1845:
        /* <DEDUP_REMOVED lines=15> */
.L_x_1823:
[----:B------:R-:W3:Y:S01]  /*6090*/  LDL R16, [R1+0x18] ;  /* 0x0000180001107983 */ /* 0x000ee20000100800 */
[----:B-1----:R-:W1:Y:S08]  /*60a0*/  LDC.64 R4, c[0x0][0x870] ;  /* 0x00021c00ff047b82 */ /* 0x002e700000000a00 */
[----:B--2---:R-:W3:Y:S01]  /*60b0*/  LDC.64 R2, c[0x0][0x870] ;  /* 0x00021c00ff027b82 */ /* 0x004ee20000000a00 */
[----:B------:R-:W-:Y:S01]  /*60c0*/  ULDC UR4, c[0x0][0x808] ;  /* 0x0002020000047ab9 */ /* 0x000fe20000000800 */
[----:B------:R-:W2:Y:S06]  /*60d0*/  S2R R13, SR_CTAID.X ;  /* 0x00000000000d7919 */ /* 0x000eac0000002500 */
[----:B------:R-:W4:Y:S01]  /*60e0*/  LDC.64 R14, c[0x0][0x820] ;  /* 0x00020800ff0e7b82 */ /* 0x000f220000000a00 */
[----:B-1----:R-:W-:-:S04]  /*60f0*/  ISETP.NE.U32.AND P0, PT, R4, RZ, PT ;  /* 0x000000ff0400720c */ /* 0x002fc80003f05070 */
[----:B------:R-:W-:Y:S01]  /*6100*/  ISETP.NE.AND.EX P0, PT, R5, RZ, PT, P0 ;  /* 0x000000ff0500720c */ /* 0x000fe20003f05300 */
[----:B------:R-:W-:Y:S02]  /*6110*/  IMAD.U32 R0, RZ, RZ, UR4 ;  /* 0x00000004ff007e24 */ /* 0x000fe4000f8e00ff */
[----:B---3--:R-:W-:Y:S02]  /*6120*/  IMAD.WIDE R4, R16, 0x4, R2 ;  /* 0x0000000410047825 */ /* 0x008fe400078e0202 */
[----:B------:R-:W1:Y:S08]  /*6130*/  LDC.64 R2, c[0x0][0x878] ;  /* 0x00021e00ff027b82 */ /* 0x000e700000000a00 */
[----:B------:R-:W3:Y:S01]  /*6140*/  @P0 LDG.E R9, desc[UR38][R4.64] ;  /* 0x0000002604090981 */ /* 0x000ee2000c1e1900 */
[----:B-1----:R-:W-:-:S04]  /*6150*/  ISETP.NE.U32.AND P1, PT, R2, RZ, PT ;  /* 0x000000ff0200720c */ /* 0x002fc80003f25070 */
[----:B------:R-:W-:-:S13]  /*6160*/  ISETP.NE.AND.EX P1, PT, R3, RZ, PT, P1 ;  /* 0x000000ff0300720c */ /* 0x000fda0003f25310 */
[----:B------:R-:W1:Y:S02]  /*6170*/  @P1 LDC.64 R2, c[0x0][0x878] ;  /* 0x00021e00ff021b82 */ /* 0x000e640000000a00 */
[----:B-1----:R-:W-:-:S05]  /*6180*/  @P1 IMAD.WIDE R6, R16, 0x4, R2 ;  /* 0x0000000410061825 */ /* 0x002fca00078e0202 */
        /* <DEDUP_REMOVED lines=8> */
[--C-:B---3--:R-:W-:Y:S01]  /*6210*/  @P0 SHF.R.S32.HI R3, RZ, 0x1f, R9.reuse ;  /* 0x0000001fff030819 */ /* 0x108fe20000011409 */
[----:B------:R-:W-:Y:S01]  /*6220*/  @P0 IMAD.MOV.U32 R2, RZ, RZ, R9 ;  /* 0x000000ffff020224 */ /* 0x000fe200078e0009 */
[----:B-1--4-:R-:W-:Y:S06]  /*6230*/  @P1 BRA `(.L_x_1847) ;  /* 0x0000000000101947 */ /* 0x012fec0003800000 */
[----:B------:R-:W-:Y:S05]  /*6240*/  @!P0 BRA `(.L_x_1847) ;  /* 0x00000000000c8947 */ /* 0x000fea0003800000 */
[----:B------:R-:W2:Y:S04]  /*6250*/  LDG.E R7, desc[UR38][R4.64] ;  /* 0x0000002604077981 */ /* 0x000ea8000c1e1900 */
[----:B-----5:R-:W2:Y:S02]  /*6260*/  LDG.E R0, desc[UR38][R4.64+0x4] ;  /* 0x0000042604007981 */ /* 0x020ea4000c1e1900 */
[----:B--2---:R-:W-:-:S07]  /*6270*/  IMAD.IADD R0, R0, 0x1, -R7 ;  /* 0x0000000100007824 */ /* 0x004fce00078e0a07 */
.L_x_1847:
        /* <DEDUP_REMOVED lines=45> */
.L_x_1849:
[----:B------:R-:W-:Y:S05]  /*6550*/  BSYNC B0 ;  /* 0x0000000000007941 */ /* 0x000fea0003800000 */
.L_x_1848:
        /* <DEDUP_REMOVED lines=16> */
.L_x_1851:
[----:B------:R-:W-:Y:S05]  /*6660*/  BSYNC B0 ;  /* 0x0000000000007941 */ /* 0x000fea0003800000 */
.L_x_1850:
        /* <DEDUP_REMOVED lines=16> */
.L_x_1853:
[----:B------:R-:W-:Y:S05]  /*6770*/  BSYNC B0 ;  /* 0x0000000000007941 */ /* 0x000fea0003800000 */
.L_x_1852:
        /* <DEDUP_REMOVED lines=17> */
.L_x_1855:
[----:B------:R-:W-:Y:S05]  /*6890*/  BSYNC B0 ;  /* 0x0000000000007941 */ /* 0x000fea0003800000 */
.L_x_1854:
        /* <DEDUP_REMOVED lines=16> */
.L_x_1857:
[----:B------:R-:W-:Y:S05]  /*69a0*/  BSYNC B0 ;  /* 0x0000000000007941 */ /* 0x000fea0003800000 */
.L_x_1856:
        /* <DEDUP_REMOVED lines=20> */
.L_x_1859:
[----:B------:R-:W-:Y:S05]  /*6af0*/  BSYNC B0 ;  /* 0x0000000000007941 */ /* 0x000fea0003800000 */
.L_x_1858:
        /* <DEDUP_REMOVED lines=24> */
.L_x_1861:
[----:B------:R-:W-:Y:S05]  /*6c80*/  BSYNC B0 ;  /* 0x0000000000007941 */ /* 0x000fea0003800000 */
.L_x_1860:
        /* <DEDUP_REMOVED lines=15> */
.L_x_1863:
[----:B------:R-:W-:Y:S05]  /*6d80*/  BSYNC B0 ;  /* 0x0000000000007941 */ /* 0x000fea0003800000 */
.L_x_1862:
        /* <DEDUP_REMOVED lines=15> */
.L_x_1865:
[----:B------:R-:W-:Y:S05]  /*6e80*/  BSYNC B0 ;  /* 0x0000000000007941 */ /* 0x000fea0003800000 */
.L_x_1864:
        /* <DEDUP_REMOVED lines=15> */
.L_x_1867:
[----:B------:R-:W-:Y:S05]  /*6f80*/  BSYNC B0 ;  /* 0x0000000000007941 */ /* 0x000fea0003800000 */
.L_x_1866:
        /* <DEDUP_REMOVED lines=15> */
.L_x_1869:
[----:B------:R-:W-:Y:S05]  /*7080*/  BSYNC B0 ;  /* 0x0000000000007941 */ /* 0x000fea0003800000 */
.L_x_1868:
        /* <DEDUP_REMOVED lines=15> */
.L_x_1785:
[----:B------:R-:W-:-:S08]  /*7180*/  NOP ;  /* 0x0000000000007918 */ /* 0x000fd00000000000 */
[----:B---3--:R-:W1:-:S00]  /*7190*/  USETMAXREG.DEALLOC.CTAPOOL 0x20 ;  /* 0x00000020000079c8 */ /* 0x008e4000080e0500 */
        /* <DEDUP_REMOVED lines=19> */
.L_x_1871:
        /* <DEDUP_REMOVED lines=13> */
.L_x_1873:
[----:B------:R-:W-:-:S05]  /*73a0*/  ULDC UR4, c[0x0][0x8bc] ;  /* 0x00022f0000047ab9 */ /* 0x000fca0000000800 */
.L_x_1872:
[----:B-1----:R-:W-:-:S04]  /*73b0*/  UIMAD UR11, UR12, 0x60, URZ ;  /* 0x000000600c0b78a4 */ /* 0x002fc8000f8e023f */
[----:B------:R-:W-:-:S04]  /*73c0*/  UISETP.GE.AND UP0, UPT, UR11, UR4, UPT ;  /* 0x000000040b00728c */ /* 0x000fc8000bf06270 */
[----:B--2---:R-:W-:-:S06]  /*73d0*/  USEL UR16, UR16, 0xffffffff, !UP0 ;  /* 0xffffffff10107887 */ /* 0x004fcc000c000000 */
[----:B------:R-:W-:-:S13]  /*73e0*/  ISETP.LE.AND P0, PT, RZ, UR16, PT ;  /* 0x00000010ff007c0c */ /* 0x000fda000bf03270 */
[----:B------:R-:W-:Y:S05]  /*73f0*/  @!P0 BRA `(.L_x_1790) ;  /* 0x0000003c00e08947 */ /* 0x000fea0003800000 */
[----:B------:R-:W-:Y:S01]  /*7400*/  ULDC.64 UR4, c[0x0][0x770] ;  /* 0x0001dc0000047ab9 */ /* 0x000fe20000000a00 */
[----:B------:R-:W1:Y:S01]  /*7410*/  S2UR UR17, SR_CTAID.Y ;  /* 0x00000000001179c3 */ /* 0x000e620000002600 */
[----:B------:R-:W-:Y:S01]  /*7420*/  UISETP.NE.U32.AND UP0, UPT, UR4, URZ, UPT ;  /* 0x0000003f0400728c */ /* 0x000fe2000bf05070 */
[----:B------:R-:W-:-:S03]  /*7430*/  ULDC.64 UR8, c[0x0][0x788] ;  /* 0x0001e20000087ab9 */ /* 0x000fc60000000a00 */
        /* <DEDUP_REMOVED lines=8> */
[----:B------:R-:W-:-:S04]  /*74c0*/  UISETP.NE.U32.AND UP1, UPT, UR4, URZ, UPT ;  /* 0x0000003f0400728c */ /* 0x000fc8000bf25070 */
[----:B------:R-:W-:-:S06]  /*74d0*/  UISETP.NE.AND.EX UP1, UPT, UR5, URZ, UPT, UP1 ;  /* 0x0000003f0500728c */ /* 0x000fcc000bf25310 */
[----:B------:R-:W-:-:S05]  /*74e0*/  PLOP3.LUT P2, PT, PT, PT, UP1, 0x80, 0x0 ;  /* 0x000000000000781c */ /* 0x000fca0003f4f018 */
[----:B------:R-:W-:Y:S02]  /*74f0*/  @UP1 ULDC.64 UR4, c[0x0][0x780] ;  /* 0x0001e00000041ab9 */ /* 0x000fe40000000a00 */
[----:B------:R-:W-:-:S06]  /*7500*/  @UP1 UIMAD.WIDE UR4, UR16, 0x4, UR4 ;  /* 0x00000004100418a5 */ /* 0x000fcc000f8e0204 */
[----:B------:R-:W-:Y:S02]  /*7510*/  IMAD.U32 R4, RZ, RZ, UR4 ;  /* 0x00000004ff047e24 */ /* 0x000fe4000f8e00ff */
[----:B------:R-:W-:-:S05]  /*7520*/  IMAD.U32 R5, RZ, RZ, UR5 ;  /* 0x00000005ff057e24 */ /* 0x000fca000f8e00ff */
[----:B------:R-:W3:Y:S01]  /*7530*/  @P2 LDG.E R4, desc[UR38][R4.64] ;  /* 0x0000002604042981 */ /* 0x000ee2000c1e1900 */
[----:B------:R-:W-:Y:S01]  /*7540*/  PLOP3.LUT P0, PT, PT, PT, UP0, 0x80, 0x0 ;  /* 0x000000000000781c */ /* 0x000fe20003f0f008 */
[----:B-1----:R-:W-:-:S12]  /*7550*/  USHF.R.S32.HI UR14, URZ, 0x1f, UR17 ;  /* 0x0000001f3f0e7899 */ /* 0x002fd80008011411 */
[----:B--2---:R-:W-:Y:S02]  /*7560*/  @P0 R2UR UR4, R0 ;  /* 0x00000000000402ca */ /* 0x004fe400000e0000 */
[----:B------:R-:W-:Y:S01]  /*7570*/  ISETP.NE.U32.AND P0, PT, RZ, UR8, PT ;  /* 0x00000008ff007c0c */ /* 0x000fe2000bf05070 */
[----:B------:R-:W-:-:S03]  /*7580*/  ULDC UR8, c[0x0][0x280] ;  /* 0x0000a00000087ab9 */ /* 0x000fc60000000800 */
[----:B------:R-:W-:-:S07]  /*7590*/  ISETP.NE.AND.EX P0, PT, RZ, UR9, PT, P0 ;  /* 0x00000009ff007c0c */ /* 0x000fce000bf05300 */
[----:B------:R-:W-:-:S04]  /*75a0*/  @UP0 ULEA UR4, UR16, UR4, 0x6 ;  /* 0x0000000410040291 */ /* 0x000fc8000f8e303f */
[----:B------:R-:W-:-:S04]  /*75b0*/  @UP0 USHF.R.S32.HI UR5, URZ, 0x1f, UR4 ;  /* 0x0000001f3f050899 */ /* 0x000fc80008011404 */
[----:B------:R-:W-:-:S04]  /*75c0*/  @UP0 ULEA.HI UR5, UR5, UR4, URZ, 0x6 ;  /* 0x0000000405050291 */ /* 0x000fc8000f8f303f */
[----:B------:R-:W-:-:S04]  /*75d0*/  @UP0 USHF.R.S32.HI UR5, URZ, 0x6, UR5 ;  /* 0x000000063f050899 */ /* 0x000fc80008011405 */
[----:B------:R-:W-:Y:S01]  /*75e0*/  @UP0 UIMAD UR7, UR5, 0x3000, URZ ;  /* 0x00003000050708a4 */ /* 0x000fe2000f8e023f */
[----:B---3--:R-:W-:-:S03]  /*75f0*/  @P2 R2UR UR8, R4 ;  /* 0x00000000040822ca */ /* 0x008fc600000e0000 */
[----:B------:R-:W-:Y:S01]  /*7600*/  @UP0 USHF.R.S32.HI UR9, URZ, 0x1f, UR7 ;  /* 0x0000001f3f090899 */ /* 0x000fe20008011407 */
[----:B------:R-:W-:Y:S11]  /*7610*/  @P2 BRA `(.L_x_1874) ;  /* 0x0000000000142947 */ /* 0x000ff60003800000 */
[----:B------:R-:W-:Y:S05]  /*7620*/  @!P1 BRA `(.L_x_1874) ;  /* 0x0000000000109947 */ /* 0x000fea0003800000 */
[----:B------:R-:W2:Y:S04]  /*7630*/  LDG.E R5, desc[UR38][R2.64] ;  /* 0x0000002602057981 */ /* 0x000ea8000c1e1900 */
[----:B------:R-:W2:Y:S02]  /*7640*/  LDG.E R0, desc[UR38][R2.64+0x4] ;  /* 0x0000042602007981 */ /* 0x000ea4000c1e1900 */
[----:B--2---:R-:W-:-:S05]  /*7650*/  IMAD.IADD R0, R0, 0x1, -R5 ;  /* 0x0000000100007824 */ /* 0x004fca00078e0a05 */
[----:B------:R-:W-:-:S15]  /*7660*/  R2UR UR8, R0 ;  /* 0x00000000000872ca */ /* 0x000fde00000e0000 */
.L_x_1874:
[----:B------:R-:W-:Y:S01]  /*7670*/  UMOV UR4, URZ ;  /* 0x0000003f00047c82 */ /* 0x000fe20008000000 */
[----:B------:R-:W-:Y:S01]  /*7680*/  UMOV UR5, URZ ;  /* 0x0000003f00057c82 */ /* 0x000fe20008000000 */
[----:B------:R-:W-:Y:S01]  /*7690*/  ULDC UR6, c[0x0][0x290] ;  /* 0x0000a40000067ab9 */ /* 0x000fe20000000800 */
[----:B------:R-:W-:Y:S01]  /*76a0*/  @UP0 UMOV UR4, UR7 ;  /* 0x0000000700040c82 */ /* 0x000fe20008000000 */
[----:B------:R-:W-:Y:S01]  /*76b0*/  @UP0 UMOV UR5, UR9 ;  /* 0x0000000900050c82 */ /* 0x000fe20008000000 */
[----:B------:R-:W-:Y:S05]  /*76c0*/  @!P0 BRA `(.L_x_1875) ;  /* 0x00000000001c8947 */ /* 0x000fea0003800000 */
[----:B------:R-:W-:Y:S02]  /*76d0*/  ULDC.64 UR6, c[0x0][0x788] ;  /* 0x0001e20000067ab9 */ /* 0x000fe40000000a00 */
[----:B------:R-:W-:-:S06]  /*76e0*/  UIMAD.WIDE UR6, UR16, 0x4, UR6 ;  /* 0x00000004100678a5 */ /* 0x000fcc000f8e0206 */
[----:B------:R-:W-:Y:S02]  /*76f0*/  IMAD.U32 R2, RZ, RZ, UR6 ;  /* 0x00000006ff027e24 */ /* 0x000fe4000f8e00ff */
[----:B------:R-:W-:-:S05]  /*7700*/  IMAD.U32 R3, RZ, RZ, UR7 ;  /* 0x00000007ff037e24 */ /* 0x000fca000f8e00ff */
[----:B------:R-:W2:Y:S02]  /*7710*/  LDG.E R2, desc[UR38][R2.64] ;  /* 0x0000002602027981 */ /* 0x000ea4000c1e1900 */
[----:B--2---:R-:W-:Y:S01]  /*7720*/  R2UR UR6, R2 ;  /* 0x00000000020672ca */ /* 0x004fe200000e0000 */
[----:B------:R-:W-:-:S14]  /*7730*/  BRA `(.L_x_1876) ;  /* 0x0000000000307947 */ /* 0x000fdc0003800000 */
.L_x_1875:
[----:B------:R-:W-:Y:S02]  /*7740*/  ULDC.64 UR18, c[0x0][0x778] ;  /* 0x0001de0000127ab9 */ /* 0x000fe40000000a00 */
[----:B------:R-:W-:-:S04]  /*7750*/  ISETP.NE.U32.AND P0, PT, RZ, UR18, PT ;  /* 0x00000012ff007c0c */ /* 0x000fc8000bf05070 */
[----:B------:R-:W-:-:S13]  /*7760*/  ISETP.NE.AND.EX P0, PT, RZ, UR19, PT, P0 ;  /* 0x00000013ff007c0c */ /* 0x000fda000bf05300 */
[----:B------:R-:W-:Y:S05]  /*7770*/  @!P0 BRA `(.L_x_1876) ;  /* 0x0000000000208947 */ /* 0x000fea0003800000 */
[----:B------:R-:W-:Y:S02]  /*7780*/  ULDC.64 UR6, c[0x0][0x778] ;  /* 0x0001de0000067ab9 */ /* 0x000fe40000000a00 */
[----:B------:R-:W-:-:S06]  /*7790*/  UIMAD.WIDE UR6, UR16, 0x4, UR6 ;  /* 0x00000004100678a5 */ /* 0x000fcc000f8e0206 */
[----:B------:R-:W-:Y:S02]  /*77a0*/  IMAD.U32 R2, RZ, RZ, UR6 ;  /* 0x00000006ff027e24 */ /* 0x000fe4000f8e00ff */
[----:B------:R-:W-:-:S05]  /*77b0*/  IMAD.U32 R3, RZ, RZ, UR7 ;  /* 0x00000007ff037e24 */ /* 0x000fca000f8e00ff */
[----:B------:R-:W2:Y:S04]  /*77c0*/  LDG.E R0, desc[UR38][R2.64] ;  /* 0x0000002602007981 */ /* 0x000ea8000c1e1900 */
[----:B------:R-:W2:Y:S02]  /*77d0*/  LDG.E R5, desc[UR38][R2.64+0x4] ;  /* 0x0000042602057981 */ /* 0x000ea4000c1e1900 */
[----:B--2---:R-:W-:-:S05]  /*77e0*/  IMAD.IADD R0, R5, 0x1, -R0 ;  /* 0x0000000105007824 */ /* 0x004fca00078e0a00 */
[----:B------:R-:W-:-:S15]  /*77f0*/  R2UR UR6, R0 ;  /* 0x00000000000672ca */ /* 0x000fde00000e0000 */
.L_x_1876:
[----:B------:R-:W-:Y:S01]  /*7800*/  UIADD3 UR7, -UR6, UR8, UR11 ;  /* 0x0000000806077290 */ /* 0x000fe2000fffe10b */
[----:B------:R-:W-:Y:S01]  /*7810*/  ISETP.LE.AND P0, PT, RZ, UR12, PT ;  /* 0x0000000cff007c0c */ /* 0x000fe2000bf03270 */
[----:B------:R-:W-:Y:S02]  /*7820*/  ULDC UR9, c[0x0][0x74c] ;  /* 0x0001d30000097ab9 */ /* 0x000fe40000000800 */
[----:B------:R-:W-:Y:S02]  /*7830*/  UIADD3 UR9, UR7, -UR9, URZ ;  /* 0x8000000907097290 */ /* 0x000fe4000fffe03f */
[----:B------:R-:W-:Y:S02]  /*7840*/  UIADD3 UR7, UR8, 0x3f, URZ ;  /* 0x0000003f08077890 */ /* 0x000fe4000fffe03f */
[----:B------:R-:W-:-:S04]  /*7850*/  USHF.R.S32.HI UR10, URZ, 0x1f, UR9 ;  /* 0x0000001f3f0a7899 */ /* 0x000fc80008011409 */
[----:B------:R-:W-:Y:S02]  /*7860*/  ULEA.HI UR10, UR10, UR9, URZ, 0x6 ;  /* 0x000000090a0a7291 */ /* 0x000fe4000f8f303f */
[----:B------:R-:W-:Y:S02]  /*7870*/  USHF.R.S32.HI UR9, URZ, 0x1f, UR7 ;  /* 0x0000001f3f097899 */ /* 0x000fe40008011407 */
[----:B------:R-:W-:Y:S02]  /*7880*/  USHF.R.S32.HI UR10, URZ, 0x6, UR10 ;  /* 0x000000063f0a7899 */ /* 0x000fe4000801140a */
[----:B------:R-:W-:Y:S02]  /*7890*/  ULEA.HI UR9, UR9, UR7, URZ, 0x6 ;  /* 0x0000000709097291 */ /* 0x000fe4000f8f303f */
[----:B------:R-:W-:Y:S02]  /*78a0*/  UISETP.LT.AND UP1, UPT, URZ, UR10, UPT ;  /* 0x0000000a3f00728c */ /* 0x000fe4000bf21270 */
[----:B------:R-:W-:-:S02]  /*78b0*/  USHF.R.S32.HI UR9, URZ, 0x6, UR9 ;  /* 0x000000063f097899 */ /* 0x000fc40008011409 */
[----:B------:R-:W-:-:S04]  /*78c0*/  USEL UR7, URZ, UR10, !UP1 ;  /* 0x0000000a3f077287 */ /* 0x000fc8000c800000 */
[----:B------:R-:W-:Y:S01]  /*78d0*/  IMAD.U32 R2, RZ, RZ, UR9 ;  /* 0x00000009ff027e24 */ /* 0x000fe2000f8e00ff */
[----:B------:R-:W-:Y:S07]  /*78e0*/  @!P0 BRA `(.L_x_1877) ;  /* 0x00000000001c8947 */ /* 0x000fee0003800000 */
[----:B------:R-:W-:Y:S01]  /*78f0*/  UIADD3 UR8, UR11, 0x9f, UR8 ;  /* 0x0000009f0b087890 */ /* 0x000fe2000fffe008 */
[----:B------:R-:W-:-:S03]  /*7900*/  ULDC UR9, c[0x0][0x748] ;  /* 0x0001d20000097ab9 */ /* 0x000fc60000000800 */
[----:B------:R-:W-:-:S04]  /*7910*/  UIADD3 UR8, UR8, UR9, -UR6 ;  /* 0x0000000908087290 */ /* 0x000fc8000fffe806 */
[----:B------:R-:W-:-:S04]  /*7920*/  USHF.R.S32.HI UR6, URZ, 0x1f, UR8 ;  /* 0x0000001f3f067899 */ /* 0x000fc80008011408 */
[----:B------:R-:W-:-:S04]  /*7930*/  ULEA.HI UR6, UR6, UR8, URZ, 0x6 ;  /* 0x0000000806067291 */ /* 0x000fc8000f8f303f */
[----:B------:R-:W-:-:S06]  /*7940*/  USHF.R.S32.HI UR6, URZ, 0x6, UR6 ;  /* 0x000000063f067899 */ /* 0x000fcc0008011406 */
[----:B------:R-:W-:-:S07]  /*7950*/  VIMNMX R2, R2, UR6, PT ;  /* 0x0000000602027c48 */ /* 0x000fce000bfe0100 */
.L_x_1877:
[----:B------:R-:W-:-:S13]  /*7960*/  ISETP.GT.AND P0, PT, R2, UR7, PT ;  /* 0x0000000702007c0c */ /* 0x000fda000bf04270 */
[----:B------:R-:W-:Y:S05]  /*7970*/  @!P0 BRA `(.L_x_1790) ;  /* 0x0000003800808947 */ /* 0x000fea0003800000 */
[----:B------:R-:W-:Y:S01]  /*7980*/  ULDC.64 UR12, c[0x0][0x2d8] ;  /* 0x0000b600000c7ab9 */ /* 0x000fe20000000a00 */
[----:B------:R-:W-:Y:S01]  /*7990*/  VIADD R0, R2, -UR7 ;  /* 0x8000000702007c36 */ /* 0x000fe20008000000 */
[----:B------:R-:W-:Y:S02]  /*79a0*/  UIMAD UR8, UR14, UR12, URZ ;  /* 0x0000000c0e0872a4 */ /* 0x000fe4000f8e023f */
[----:B------:R-:W-:Y:S02]  /*79b0*/  UIMAD.WIDE.U32 UR10, UR17, UR12, URZ ;  /* 0x0000000c110a72a5 */ /* 0x000fe4000f8e003f */
[----:B------:R-:W-:Y:S01]  /*79c0*/  USHF.R.S32.HI UR6, URZ, 0x1f, UR16 ;  /* 0x0000001f3f067899 */ /* 0x000fe20008011410 */
[----:B------:R-:W-:Y:S01]  /*79d0*/  LOP3.LUT R0, R0, 0x1, RZ, 0xc0, !PT ;  /* 0x0000000100007812 */ /* 0x000fe200078ec0ff */
[----:B------:R-:W-:Y:S02]  /*79e0*/  UIMAD UR17, UR17, UR13, UR8 ;  /* 0x0000000d111172a4 */ /* 0x000fe4000f8e0208 */
[----:B------:R-:W-:Y:S01]  /*79f0*/  UIADD3 UR8, UP1, UR4, UR10, URZ ;  /* 0x0000000a04087290 */ /* 0x000fe2000ff3e03f */
[----:B------:R-:W-:Y:S01]  /*7a00*/  ISETP.NE.U32.AND P1, PT, R0, 0x1, PT ;  /* 0x000000010000780c */ /* 0x000fe20003f25070 */
[----:B------:R-:W-:-:S02]  /*7a10*/  UIADD3 UR17, UR11, UR17, URZ ;  /* 0x000000110b117290 */ /* 0x000fc4000fffe03f */
[----:B------:R-:W-:Y:S01]  /*7a20*/  USEL UR6, UR6, URZ, !UP0 ;  /* 0x0000003f06067287 */ /* 0x000fe2000c000000 */
[----:B------:R-:W-:Y:S01]  /*7a30*/  ULDC.64 UR36, c[0x0][0x2e0] ;  /* 0x0000b80000247ab9 */ /* 0x000fe20000000a00 */
[----:B------:R-:W-:Y:S02]  /*7a40*/  USEL UR16, UR16, URZ, !UP0 ;  /* 0x0000003f10107287 */ /* 0x000fe4000c000000 */
[----:B------:R-:W-:Y:S02]  /*7a50*/  UIADD3.X UR9, UR5, UR17, URZ, UP1, !UPT ;  /* 0x0000001105097290 */ /* 0x000fe40008ffe43f */
[----:B------:R-:W-:Y:S02]  /*7a60*/  UIMAD UR18, UR6, UR36, URZ ;  /* 0x00000024061272a4 */ /* 0x000fe4000f8e023f */
[----:B------:R-:W-:Y:S02]  /*7a70*/  UIMAD.WIDE.U32 UR8, UR16, UR36, UR8 ;  /* 0x00000024100872a5 */ /* 0x000fe4000f8e0008 */
[----:B------:R-:W-:Y:S01]  /*7a80*/  UIMAD UR18, UR16, UR37, UR18 ;  /* 0x00000025101272a4 */ /* 0x000fe2000f8e0212 */
[----:B------:R-:W-:-:S03]  /*7a90*/  ELECT P0, URZ, PT ;  /* 0x00000000003f782f */ /* 0x000fc60003800000 */
        /* <DEDUP_REMOVED lines=20> */
.L_x_1880:
[----:B------:R-:W-:Y:S05]  /*7be0*/  BSYNC B0 ;  /* 0x0000000000007941 */ /* 0x000fea0003800000 */
.L_x_1879:
        /* <DEDUP_REMOVED lines=18> */
.L_x_1882:
[----:B------:R-:W-:Y:S05]  /*7d10*/  BSYNC B0 ;  /* 0x0000000000007941 */ /* 0x000fea0003800000 */
.L_x_1881:
        /* <DEDUP_REMOVED lines=19> */
.L_x_1884:
[----:B------:R-:W-:Y:S05]  /*7e50*/  BSYNC B0 ;  /* 0x0000000000007941 */ /* 0x000fea0003800000 */
.L_x_1883:
[----:B------:R-:W-:Y:S06]  /*7e60*/  BAR.ARV 0xa, 0xa0 ;  /* 0x0282800000007b1d */ /* 0x000fec0000002000 */
[----:B------:R-:W-:Y:S04]  /*7e70*/  BSSY B0, `(.L_x_1885) ;  /* 0x0000003000007945 */ /* 0x000fe80003800000 */
[----:B------:R-:W-:Y:S05]  /*7e80*/  @!P0 BRA `(.L_x_1886) ;  /* 0x0000000000048947 */ /* 0x000fea0003800000 */
[----:B------:R-:W-:-:S04]  /*7e90*/  DEPBAR.LE SB0, 0x1 ;  /* 0x000080400000791a */ /* 0x000fc80000000000 */
.L_x_1886:
[----:B------:R-:W-:Y:S05]  /*7ea0*/  BSYNC B0 ;  /* 0x0000000000007941 */ /* 0x000fea0003800000 */
.L_x_1885:
[----:B------:R-:W-:Y:S06]  /*7eb0*/  BAR.ARV 0xb, 0xa0 ;  /* 0x02c2800000007b1d */ /* 0x000fec0000002000 */
[----:B------:R-:W-:Y:S04]  /*7ec0*/  BSSY B0, `(.L_x_1887) ;  /* 0x0000003000007945 */ /* 0x000fe80003800000 */
[----:B------:R-:W-:Y:S05]  /*7ed0*/  @!P0 BRA `(.L_x_1888) ;  /* 0x0000000000048947 */ /* 0x000fea0003800000 */
[----:B------:R-:W-:-:S04]  /*7ee0*/  DEPBAR.LE SB0, 0x0 ;  /* 0x000080000000791a */ /* 0x000fc80000000000 */
.L_x_1888:
[----:B------:R-:W-:Y:S05]  /*7ef0*/  BSYNC B0 ;  /* 0x0000000000007941 */ /* 0x000fea0003800000 */
.L_x_1887:
[----:B------:R-:W-:Y:S06]  /*7f00*/  BAR.ARV 0xc, 0xa0 ;  /* 0x0302800000007b1d */ /* 0x000fec0000002000 */
[----:B------:R-:W-:Y:S01]  /*7f10*/  UIADD3 UR19, UR7, 0x1, URZ ;  /* 0x0000000107137890 */ /* 0x000fe2000fffe03f */
[----:B------:R-:W-:Y:S11]  /*7f20*/  BRA `(.L_x_1889) ;  /* 0x0000000000047947 */ /* 0x000ff60003800000 */
.L_x_1878:
[----:B------:R-:W-:-:S05]  /*7f30*/  UMOV UR19, UR7 ;  /* 0x0000000700137c82 */ /* 0x000fca0008000000 */
.L_x_1889:
[----:B------:R-:W-:-:S06]  /*7f40*/  UIADD3 UR6, UR7, 0x1, URZ ;  /* 0x0000000107067890 */ /* 0x000fcc000fffe03f */
[----:B------:R-:W-:-:S13]  /*7f50*/  ISETP.NE.AND P1, PT, R2, UR6, PT ;  /* 0x0000000602007c0c */ /* 0x000fda000bf25270 */
[----:B------:R-:W-:Y:S05]  /*7f60*/  @!P1 BRA `(.L_x_1790) ;  /* 0x0000003400049947 */ /* 0x000fea0003800000 */
[----:B------:R-:W-:Y:S01]  /*7f70*/  UMOV UR12, UR10 ;  /* 0x0000000a000c7c82 */ /* 0x000fe20008000000 */
[----:B------:R-:W-:Y:S01]  /*7f80*/  UMOV UR13, UR17 ;  /* 0x00000011000d7c82 */ /* 0x000fe20008000000 */
[----:B------:R-:W-:Y:S01]  /*7f90*/  ULDC.64 UR14, c[0x0][0x2c0] ;  /* 0x0000b000000e7ab9 */ /* 0x000fe20000000a00 */
[----:B------:R-:W-:Y:S02]  /*7fa0*/  UIMAD.WIDE.U32 UR12, UR16, UR36, UR12 ;  /* 0x00000024100c72a5 */ /* 0x000fe4000f8e000c */
[----:B------:R-:W-:Y:S02]  /*7fb0*/  UIMAD UR20, UR19, 0x3000, URZ ;  /* 0x00003000131478a4 */ /* 0x000fe4000f8e023f */
[----:B------:R-:W-:Y:S01]  /*7fc0*/  UIADD3 UR37, UP0, UR4, UR12, URZ ;  /* 0x0000000c04257290 */ /* 0x000fe2000ff1e03f */
[----:B------:R-:W-:Y:S01]  /*7fd0*/  UMOV UR6, URZ ;  /* 0x0000003f00067c82 */ /* 0x000fe20008000000 */
[----:B------:R-:W-:Y:S02]  /*7fe0*/  ULDC.64 UR34, c[0x0][0x2c0] ;  /* 0x0000b00000227ab9 */ /* 0x000fe40000000a00 */
[----:B------:R-:W-:-:S02]  /*7ff0*/  UIADD3.X UR12, UR5, UR18, UR13, UP0, !UPT ;  /* 0x00000012050c7290 */ /* 0x000fc400087fe40d */
[----:B------:R-:W-:Y:S01]  /*8000*/  ULEA UR25, UP0, UR37, UR14, 0x2 ;  /* 0x0000000e25197291 */ /* 0x000fe2000f80103f */
[----:B------:R-:W-:-:S03]  /*8010*/  UMOV UR46, UR20 ;  /* 0x00000014002e7c82 */ /* 0x000fc60008000000 */
        /* <DEDUP_REMOVED lines=10> */
[----:B------:R-:W-:-:S12]  /*80c0*/  UIADD3.X UR37, URZ, UR37, URZ, UP4, !UPT ;  /* 0x000000253f257290 */ /* 0x000fd8000a7fe43f */
.L_x_1910:
[----:B------:R-:W-:Y:S01]  /*80d0*/  UIADD3 UR44, UR20, UR6, URZ ;  /* 0x00000006142c7290 */ /* 0x000fe2000fffe03f */
[----:B------:R-:W-:Y:S06]  /*80e0*/  BAR.SYNC.DEFER_BLOCKING 0xd, 0xa0 ;  /* 0x0342800000007b1d */ /* 0x000fec0000010000 */
[----:B------:R-:W-:Y:S01]  /*80f0*/  UMOV UR14, UR22 ;  /* 0x00000016000e7c82 */ /* 0x000fe20008000000 */
[----:B------:R-:W-:Y:S01]  /*8100*/  UMOV UR15, UR27 ;  /* 0x0000001b000f7c82 */ /* 0x000fe20008000000 */
[----:B------:R-:W-:Y:S01]  /*8110*/  UMOV UR12, UR24 ;  /* 0x00000018000c7c82 */ /* 0x000fe20008000000 */
[----:B------:R-:W-:Y:S01]  /*8120*/  UMOV UR13, UR29 ;  /* 0x0000001d000d7c82 */ /* 0x000fe20008000000 */
[----:B------:R-:W-:Y:S01]  /*8130*/  UIMAD.WIDE UR32, UR44, 0x4, UR14 ;  /* 0x000000042c2078a5 */ /* 0x000fe2000f8e020e */
[----:B------:R-:W-:Y:S01]  /*8140*/  BSSY B0, `(.L_x_1890) ;  /* 0x0000019000007945 */ /* 0x000fe20003800000 */
[----:B------:R-:W-:Y:S01]  /*8150*/  UIMAD.WIDE UR30, UR44, 0x4, UR12 ;  /* 0x000000042c1e78a5 */ /* 0x000fe2000f8e020c */
[----:B------:R-:W-:Y:S01]  /*8160*/  UMOV UR14, UR21 ;  /* 0x00000015000e7c82 */ /* 0x000fe20008000000 */
[----:B------:R-:W-:Y:S01]  /*8170*/  UMOV UR15, UR26 ;  /* 0x0000001a000f7c82 */ /* 0x000fe20008000000 */
[----:B------:R-:W-:Y:S01]  /*8180*/  UMOV UR12, UR23 ;  /* 0x00000017000c7c82 */ /* 0x000fe20008000000 */
[----:B------:R-:W-:Y:S01]  /*8190*/  UMOV UR13, UR28 ;  /* 0x0000001c000d7c82 */ /* 0x000fe20008000000 */
[----:B------:R-:W-:-:S02]  /*81a0*/  UIMAD.WIDE UR40, UR44, 0x4, UR14 ;  /* 0x000000042c2878a5 */ /* 0x000fc4000f8e020e */
[----:B------:R-:W-:Y:S01]  /*81b0*/  UIMAD.WIDE UR42, UR44, 0x4, UR12 ;  /* 0x000000042c2a78a5 */ /* 0x000fe2000f8e020c */
[----:B------:R-:W-:Y:S01]  /*81c0*/  UMOV UR14, UR25 ;  /* 0x00000019000e7c82 */ /* 0x000fe20008000000 */
[----:B------:R-:W-:Y:S02]  /*81d0*/  UMOV UR15, UR37 ;  /* 0x00000025000f7c82 */ /* 0x000fe40008000000 */
[----:B------:R-:W-:Y:S01]  /*81e0*/  UIMAD.WIDE UR12, UR44, 0x4, UR14 ;  /* 0x000000042c0c78a5 */ /* 0x000fe2000f8e020e */
[----:B------:R-:W-:Y:S11]  /*81f0*/  @!P0 BRA `(.L_x_1891) ;  /* 0x0000000000348947 */ /* 0x000ff60003800000 */
[----:B------:R-:W1:Y:S01]  /*8200*/  S2UR UR15, SR_CgaCtaId ;  /* 0x00000000000f79c3 */ /* 0x000e620000008800 */
[----:B------:R-:W-:Y:S01]  /*8210*/  UIADD3 UR44, UP0, UR46, UR8, URZ ;  /* 0x000000082e2c7290 */ /* 0x000fe2000ff1e03f */
[----:B------:R-:W-:Y:S01]  /*8220*/  UMOV UR14, 0x400 ;  /* 0x00000400000e7882 */ /* 0x000fe20000000000 */
[----:B------:R-:W-:Y:S02]  /*8230*/  UMOV UR49, 0x400 ;  /* 0x0000040000317882 */ /* 0x000fe40000000000 */
[----:B------:R-:W-:Y:S02]  /*8240*/  ULEA.HI.X.SX32 UR45, UR46, UR47, 0x1, UP0 ;  /* 0x0000002f2e2d7291 */ /* 0x000fe400080f0e3f */
[----:B-1----:R-:W-:Y:S02]  /*8250*/  ULEA UR15, UR15, UR14, 0x18 ;  /* 0x0000000e0f0f7291 */ /* 0x002fe4000f8ec03f */
[----:B------:R-:W-:Y:S02]  /*8260*/  ULEA UR14, UP0, UR44, UR34, 0x2 ;  /* 0x000000222c0e7291 */ /* 0x000fe4000f80103f */
[----:B------:R-:W-:-:S02]  /*8270*/  UIADD3 UR48, UR15, 0x12000, URZ ;  /* 0x000120000f307890 */ /* 0x000fc4000fffe03f */
[----:B------:R-:W-:-:S03]  /*8280*/  ULEA.HI.X UR15, UR44, UR35, UR45, 0x2, UP0 ;  /* 0x000000232c0f7291 */ /* 0x000fc600080f142d */
[----:B------:R-:W-:Y:S01]  /*8290*/  UMOV UR44, 0x0 ;  /* 0x00000000002c7882 */ /* 0x000fe20000000000 */
[----:B------:R-:W-:-:S05]  /*82a0*/  UMOV UR45, 0x14f00000 ;  /* 0x14f00000002d7882 */ /* 0x000fca0000000000 */
[----:B------:R1:W-:Y:S02]  /*82b0*/  UBLKRED.G.S.ADD.F32.RN [UR14], [UR48], UR49, desc[UR44] ;  /* 0x00002c0e300073bb */ /* 0x0003e400080a1431 */
[----:B-1----:R0:W-:Y:S02]  /*82c0*/  UTMACMDFLUSH ;  /* 0x00000000000079b7 */ /* 0x0021e40000000000 */
.L_x_1891:
[----:B------:R-:W-:Y:S05]  /*82d0*/  BSYNC B0 ;  /* 0x0000000000007941 */ /* 0x000fea0003800000 */
.L_x_1890:
[----:B------:R-:W-:Y:S06]  /*82e0*/  BAR.SYNC.DEFER_BLOCKING 0xe, 0xa0 ;  /* 0x0382800000007b1d */ /* 0x000fec0000010000 */
[----:B------:R-:W-:Y:S04]  /*82f0*/  BSSY B0, `(.L_x_1892) ;  /* 0x000000b000007945 */ /* 0x000fe80003800000 */
[----:B------:R-:W-:Y:S05]  /*8300*/  @!P0 BRA `(.L_x_1893) ;  /* 0x0000000000248947 */ /* 0x000fea0003800000 */
[----:B------:R-:W1:Y:S01]  /*8310*/  S2UR UR15, SR_CgaCtaId ;  /* 0x00000000000f79c3 */ /* 0x000e620000008800 */
[----:B------:R-:W-:Y:S01]  /*8320*/  UMOV UR14, 0x400 ;  /* 0x00000400000e7882 */ /* 0x000fe20000000000 */
[----:B------:R-:W-:Y:S01]  /*8330*/  UMOV UR45, 0x400 ;  /* 0x00000400002d7882 */ /* 0x000fe20000000000 */
[----:B-1----:R-:W-:-:S03]  /*8340*/  ULEA UR14, UR15, UR14, 0x18 ;  /* 0x0000000e0f0e7291 */ /* 0x002fc6000f8ec03f */
[----:B------:R-:W-:Y:S01]  /*8350*/  UMOV UR15, 0x14f00000 ;  /* 0x14f00000000f7882 */ /* 0x000fe20000000000 */
[----:B------:R-:W-:-:S03]  /*8360*/  UIADD3 UR44, UR14, 0x16000, URZ ;  /* 0x000160000e2c7890 */ /* 0x000fc6000fffe03f */
[----:B------:R-:W-:-:S06]  /*8370*/  UMOV UR14, 0x0 ;  /* 0x00000000000e7882 */ /* 0x000fcc0000000000 */
[----:B------:R1:W-:Y:S02]  /*8380*/  UBLKRED.G.S.ADD.F32.RN [UR32], [UR44], UR45, desc[UR14] ;  /* 0x00000e202c0073bb */ /* 0x0003e400080a142d */
[----:B-1----:R0:W-:Y:S02]  /*8390*/  UTMACMDFLUSH ;  /* 0x00000000000079b7 */ /* 0x0021e40000000000 */
.L_x_1893:
[----:B------:R-:W-:Y:S05]  /*83a0*/  BSYNC B0 ;  /* 0x0000000000007941 */ /* 0x000fea0003800000 */
.L_x_1892:
        /* <DEDUP_REMOVED lines=10> */
[----:B------:R1:W-:Y:S01]  /*8450*/  UBLKRED.G.S.ADD.F32.RN [UR30], [UR32], UR33, desc[UR14] ;  /* 0x00000e1e200073bb */ /* 0x0003e200080a1421 */
[----:B------:R0:W-:Y:S01]  /*8460*/  UTMACMDFLUSH ;  /* 0x00000000000079b7 */ /* 0x0001e20000000000 */
[----:B-1----:R-:W-:-:S04]  /*8470*/  DEPBAR.LE SB0, 0x2 ;  /* 0x000080800000791a */ /* 0x002fc80000000000 */
.L_x_1895:
[----:B------:R-:W-:Y:S05]  /*8480*/  BSYNC B0 ;  /* 0x0000000000007941 */ /* 0x000fea0003800000 */
.L_x_1894:
[----:B------:R-:W-:Y:S06]  /*8490*/  BAR.ARV 0xa, 0xa0 ;  /* 0x0282800000007b1d */ /* 0x000fec0000002000 */
[----:B------:R-:W-:Y:S04]  /*84a0*/  BSSY B0, `(.L_x_1896) ;  /* 0x0000003000007945 */ /* 0x000fe80003800000 */
[----:B------:R-:W-:Y:S05]  /*84b0*/  @!P0 BRA `(.L_x_1897) ;  /* 0x0000000000048947 */ /* 0x000fea0003800000 */
[----:B------:R-:W-:-:S04]  /*84c0*/  DEPBAR.LE SB0, 0x1 ;  /* 0x000080400000791a */ /* 0x000fc80000000000 */
.L_x_1897:
[----:B------:R-:W-:Y:S05]  /*84d0*/  BSYNC B0 ;  /* 0x0000000000007941 */ /* 0x000fea0003800000 */
.L_x_1896:
[----:B------:R-:W-:Y:S06]  /*84e0*/  BAR.ARV 0xb, 0xa0 ;  /* 0x02c2800000007b1d */ /* 0x000fec0000002000 */
[----:B------:R-:W-:Y:S04]  /*84f0*/  BSSY B0, `(.L_x_1898) ;  /* 0x0000003000007945 */ /* 0x000fe80003800000 */
[----:B------:R-:W-:Y:S05]  /*8500*/  @!P0 BRA `(.L_x_1899) ;  /* 0x0000000000048947 */ /* 0x000fea0003800000 */
[----:B------:R-:W-:-:S04]  /*8510*/  DEPBAR.LE SB0, 0x0 ;  /* 0x000080000000791a */ /* 0x000fc80000000000 */
.L_x_1899:
[----:B------:R-:W-:Y:S05]  /*8520*/  BSYNC B0 ;  /* 0x0000000000007941 */ /* 0x000fea0003800000 */
.L_x_1898:
[----:B------:R-:W-:Y:S06]  /*8530*/  BAR.ARV 0xc, 0xa0 ;  /* 0x0302800000007b1d */ /* 0x000fec0000002000 */
[----:B------:R-:W-:Y:S02]  /*8540*/  BSSY B0, `(.L_x_1900) ;  /* 0x000000c000007945 */ /* 0x000fe40003800000 */
[----:B------:R-:W-:Y:S06]  /*8550*/  BAR.SYNC.DEFER_BLOCKING 0xd, 0xa0 ;  /* 0x0342800000007b1d */ /* 0x000fec0000010000 */
        /* <DEDUP_REMOVED lines=10> */
.L_x_1901:
[----:B------:R-:W-:Y:S05]  /*8600*/  BSYNC B0 ;  /* 0x0000000000007941 */ /* 0x000fea0003800000 */
.L_x_1900:
        /* <DEDUP_REMOVED lines=12> */
.L_x_1903:
[----:B------:R-:W-:Y:S05]  /*86d0*/  BSYNC B0 ;  /* 0x0000000000007941 */ /* 0x000fea0003800000 */
.L_x_1902:
        /* <DEDUP_REMOVED lines=13> */
.L_x_1905:
[----:B------:R-:W-:Y:S05]  /*87b0*/  BSYNC B0 ;  /* 0x0000000000007941 */ /* 0x000fea0003800000 */
.L_x_1904:
[----:B------:R-:W-:Y:S06]  /*87c0*/  BAR.ARV 0xa, 0xa0 ;  /* 0x0282800000007b1d */ /* 0x000fec0000002000 */
[----:B------:R-:W-:Y:S04]  /*87d0*/  BSSY B0, `(.L_x_1906) ;  /* 0x0000003000007945 */ /* 0x000fe80003800000 */
[----:B------:R-:W-:Y:S05]  /*87e0*/  @!P0 BRA `(.L_x_1907) ;  /* 0x0000000000048947 */ /* 0x000fea0003800000 */
[----:B------:R-:W-:-:S04]  /*87f0*/  DEPBAR.LE SB0, 0x1 ;  /* 0x000080400000791a */ /* 0x000fc80000000000 */
.L_x_1907:
[----:B------:R-:W-:Y:S05]  /*8800*/  BSYNC B0 ;  /* 0x0000000000007941 */ /* 0x000fea0003800000 */
.L_x_1906:
[----:B------:R-:W-:Y:S01]  /*8810*/  UIADD3 UR19, UR19, 0x2, URZ ;  /* 0x0000000213137890 */ /* 0x000fe2000fffe03f */
[----:B------:R-:W-:Y:S06]  /*8820*/  BAR.ARV 0xb, 0xa0 ;  /* 0x02c2800000007b1d */ /* 0x000fec0000002000 */
[----:B------:R-:W-:Y:S01]  /*8830*/  BSSY B0, `(.L_x_1908) ;  /* 0x0000004000007945 */ /* 0x000fe20003800000 */
[----:B------:R-:W-:-:S03]  /*8840*/  ISETP.LE.AND P1, PT, R2, UR19, PT ;  /* 0x0000001302007c0c */ /* 0x000fc6000bf23270 */
[----:B------:R-:W-:Y:S10]  /*8850*/  @!P0 BRA `(.L_x_1909) ;  /* 0x0000000000048947 */ /* 0x000ff40003800000 */
[----:B------:R-:W-:-:S04]  /*8860*/  DEPBAR.LE SB0, 0x0 ;  /* 0x000080000000791a */ /* 0x000fc80000000000 */
.L_x_1909:
[----:B------:R-:W-:Y:S05]  /*8870*/  BSYNC B0 ;  /* 0x0000000000007941 */ /* 0x000fea0003800000 */
.L_x_1908:
[----:B------:R-:W-:Y:S06]  /*8880*/  BAR.ARV 0xc, 0xa0 ;  /* 0x0302800000007b1d */ /* 0x000fec0000002000 */
[----:B------:R-:W-:Y:S02]  /*8890*/  UIADD3 UR46, UR46, 0x6000, URZ ;  /* 0x000060002e2e7890 */ /* 0x000fe4000fffe03f */
[----:B------:R-:W-:Y:S01]  /*88a0*/  UIADD3 UR6, UR6, 0x6000, URZ ;  /* 0x0000600006067890 */ /* 0x000fe2000fffe03f */
[----:B------:R-:W-:Y:S11]  /*88b0*/  @!P1 BRA `(.L_x_1910) ;  /* 0xfffffff800049947 */ /* 0x000ff6000383ffff */
[----:B------:R-:W-:Y:S05]  /*88c0*/  BRA `(.L_x_1790) ;  /* 0x0000002800ac7947 */ /* 0x000fea0003800000 */
.L_x_1870:
[----:B------:R-:W-:Y:S01]  /*88d0*/  ULDC.64 UR4, c[0x0][0x8d8] ;  /* 0x0002360000047ab9 */ /* 0x000fe20000000a00 */
[----:B------:R-:W1:Y:S01]  /*88e0*/  S2R R9, SR_CTAID.X ;  /* 0x0000000000097919 */ /* 0x000e620000002500 */
[----:B------:R-:W-:Y:S01]  /*88f0*/  ISETP.NE.U32.AND P0, PT, RZ, UR4, PT ;  /* 0x00000004ff007c0c */ /* 0x000fe2000bf05070 */
[----:B------:R-:W2:Y:S01]  /*8900*/  S2UR UR28, SR_CTAID.Y ;  /* 0x00000000001c79c3 */ /* 0x000ea20000002600 */
[----:B------:R-:W3:Y:S02]  /*8910*/  S2R R13, SR_CTAID.Z ;  /* 0x00000000000d7919 */ /* 0x000ee40000002700 */
[----:B------:R-:W-:-:S13]  /*8920*/  ISETP.NE.AND.EX P0, PT, RZ, UR5, PT, P0 ;  /* 0x00000005ff007c0c */ /* 0x000fda000bf05300 */
[----:B------:R-:W-:Y:S05]  /*8930*/  @!P0 BRA `(.L_x_1911) ;  /* 0x0000000000108947 */ /* 0x000fea0003800000 */
[----:B------:R-:W3:Y:S02]  /*8940*/  LDC.64 R2, c[0x0][0x8d8] ;  /* 0x00023600ff027b82 */ /* 0x000ee40000000a00 */
[----:B---3--:R-:W-:-:S05]  /*8950*/  IMAD.WIDE R2, R13, 0x4, R2 ;  /* 0x000000040d027825 */ /* 0x008fca00078e0202 */
[----:B------:R3:W5:Y:S01]  /*8960*/  LDG.E R5, desc[UR38][R2.64] ;  /* 0x0000002602057981 */ /* 0x000762000c1e1900 */
[----:B------:R-:W-:Y:S05]  /*8970*/  BRA `(.L_x_1912) ;  /* 0x00000000002c7947 */ /* 0x000fea0003800000 */
.L_x_1911:
[----:B------:R-:W-:Y:S02]  /*8980*/  ULDC.64 UR4, c[0x0][0x8d0] ;  /* 0x0002340000047ab9 */ /* 0x000fe40000000a00 */
[----:B------:R-:W-:-:S04]  /*8990*/  ISETP.NE.U32.AND P0, PT, RZ, UR4, PT ;  /* 0x00000004ff007c0c */ /* 0x000fc8000bf05070 */
[----:B------:R-:W-:-:S13]  /*89a0*/  ISETP.NE.AND.EX P0, PT, RZ, UR5, PT, P0 ;  /* 0x00000005ff007c0c */ /* 0x000fda000bf05300 */
[----:B------:R-:W-:Y:S05]  /*89b0*/  @!P0 BRA `(.L_x_1913) ;  /* 0x0000000000188947 */ /* 0x000fea0003800000 */
[----:B------:R-:W3:Y:S02]  /*89c0*/  LDC.64 R2, c[0x0][0x8d0] ;  /* 0x00023400ff027b82 */ /* 0x000ee40000000a00 */
[----:B---3--:R-:W-:-:S05]  /*89d0*/  IMAD.WIDE R2, R13, 0x4, R2 ;  /* 0x000000040d027825 */ /* 0x008fca00078e0202 */
[----:B------:R-:W3:Y:S04]  /*89e0*/  LDG.E R5, desc[UR38][R2.64] ;  /* 0x0000002602057981 */ /* 0x000ee8000c1e1900 */
[----:B------:R-:W3:Y:S02]  /*89f0*/  LDG.E R0, desc[UR38][R2.64+0x4] ;  /* 0x0000042602007981 */ /* 0x000ee4000c1e1900 */
[----:B---3--:R-:W-:Y:S01]  /*8a00*/  IMAD.IADD R5, R0, 0x1, -R5 ;  /* 0x0000000100057824 */ /* 0x008fe200078e0a05 */
[----:B------:R-:W-:Y:S06]  /*8a10*/  BRA `(.L_x_1912) ;  /* 0x0000000000047947 */ /* 0x000fec0003800000 */
.L_x_1913:
[----:B------:R-:W4:Y:S02]  /*8a20*/  LDC R5, c[0x0][0x8bc] ;  /* 0x00022f00ff057b82 */ /* 0x000f240000000800 */
.L_x_1912:
[----:B-1----:R-:W-:Y:S02]  /*8a30*/  IMAD R8, R9, 0x60, RZ ;  /* 0x0000006009087824 */ /* 0x002fe400078e02ff */
[----:B------:R-:W-:Y:S02]  /*8a40*/  IMAD.MOV.U32 R0, RZ, RZ, 0x1 ;  /* 0x00000001ff007424 */ /* 0x000fe400078e00ff */
[----:B---3--:R-:W-:Y:S01]  /*8a50*/  IMAD.MOV.U32 R2, RZ, RZ, RZ ;  /* 0x000000ffff027224 */ /* 0x008fe200078e00ff */
[----:B----45:R-:W-:Y:S01]  /*8a60*/  ISETP.GE.AND P0, PT, R8, R5, PT ;  /* 0x000000050800720c */ /* 0x030fe20003f06270 */
[----:B------:R-:W-:-:S03]  /*8a70*/  IMAD.MOV.U32 R16, RZ, RZ, 0x1 ;  /* 0x00000001ff107424 */ /* 0x000fc600078e00ff */
[----:B------:R-:W-:-:S04]  /*8a80*/  SEL R13, R13, 0xffffffff, !P0 ;  /* 0xffffffff0d0d7807 */ /* 0x000fc80004000000 */
[----:B------:R-:W-:-:S13]  /*8a90*/  ISETP.GE.AND P0, PT, R13, RZ, PT ;  /* 0x000000ff0d00720c */ /* 0x000fda0003f06270 */
[----:B------:R-:W-:Y:S05]  /*8aa0*/  @!P0 BRA `(.L_x_1914) ;  /* 0x0000002400b08947 */ /* 0x000fea0003800000 */
[----:B------:R-:W1:Y:S08]  /*8ab0*/  LDC.64 R10, c[0x0][0x770] ;  /* 0x0001dc00ff0a7b82 */ /* 0x000e700000000a00 */
[----:B------:R-:W3:Y:S08]  /*8ac0*/  LDC.64 R2, c[0x0][0x780] ;  /* 0x0001e000ff027b82 */ /* 0x000ef00000000a00 */
[----:B------:R-:W4:Y:S08]  /*8ad0*/  LDC.64 R4, c[0x0][0x770] ;  /* 0x0001dc00ff047b82 */ /* 0x000f300000000a00 */
[----:B------:R-:W2:Y:S01]  /*8ae0*/  LDC.64 R16, c[0x0][0x778] ;  /* 0x0001de00ff107b82 */ /* 0x000ea20000000a00 */
[----:B-1----:R-:W-:-:S07]  /*8af0*/  ISETP.NE.U32.AND P0, PT, R10, RZ, PT ;  /* 0x000000ff0a00720c */ /* 0x002fce0003f05070 */
[----:B------:R-:W1:Y:S01]  /*8b00*/  LDC R15, c[0x0][0x280] ;  /* 0x0000a000ff0f7b82 */ /* 0x000e620000000800 */
[----:B------:R-:W-:Y:S01]  /*8b10*/  ISETP.NE.AND.EX P0, PT, R11, RZ, PT, P0 ;  /* 0x000000ff0b00720c */ /* 0x000fe20003f05300 */
[----:B------:R-:W-:Y:S01]  /*8b20*/  IMAD.MOV.U32 R12, RZ, RZ, RZ ;  /* 0x000000ffff0c7224 */ /* 0x000fe200078e00ff */
[----:B------:R-:W-:Y:S01]  /*8b30*/  ULDC.64 UR8, c[0x0][0x788] ;  /* 0x0001e20000087ab9 */ /* 0x000fe20000000a00 */
[----:B----4-:R-:W-:-:S10]  /*8b40*/  IMAD.WIDE R4, R13, 0x4, R4 ;  /* 0x000000040d047825 */ /* 0x010fd400078e0204 */
[----:B------:R-:W-:Y:S01]  /*8b50*/  VOTEU.ANY UP0, P0 ;  /* 0x00000000003f7886 */ /* 0x000fe20000000100 */
[----:B------:R-:W-:Y:S02]  /*8b60*/  PLOP3.LUT P3, PT, PT, PT, UP0, 0x80, 0x0 ;  /* 0x000000000000781c */ /* 0x000fe40003f6f008 */
[----:B---3--:R-:W-:-:S04]  /*8b70*/  ISETP.NE.U32.AND P0, PT, R2, RZ, PT ;  /* 0x000000ff0200720c */ /* 0x008fc80003f05070 */
[----:B------:R-:W-:Y:S02]  /*8b80*/  ISETP.NE.AND.EX P1, PT, R3, RZ, PT, P0 ;  /* 0x000000ff0300720c */ /* 0x000fe40003f25300 */
[----:B------:R-:W3:Y:S05]  /*8b90*/  LDC.64 R2, c[0x0][0x778] ;  /* 0x0001de00ff027b82 */ /* 0x000eea0000000a00 */
[----:B------:R-:W4:Y:S01]  /*8ba0*/  @P3 LDG.E R14, desc[UR38][R4.64] ;  /* 0x00000026040e3981 */ /* 0x000f22000c1e1900 */
[----:B--2---:R-:W-:-:S03]  /*8bb0*/  ISETP.NE.U32.AND P0, PT, R16, RZ, PT ;  /* 0x000000ff1000720c */ /* 0x004fc60003f05070 */
[----:B------:R-:W2:Y:S01]  /*8bc0*/  @P3 LDG.E R16, desc[UR38][R4.64] ;  /* 0x0000002604103981 */ /* 0x000ea2000c1e1900 */
[----:B------:R-:W-:Y:S01]  /*8bd0*/  ISETP.NE.AND.EX P0, PT, R17, RZ, PT, P0 ;  /* 0x000000ff1100720c */ /* 0x000fe20003f05300 */
[----:B------:R-:W1:Y:S01]  /*8be0*/  @P1 LDC.64 R6, c[0x0][0x780] ;  /* 0x0001e000ff061b82 */ /* 0x000e620000000a00 */
[----:B---3--:R-:W-:-:S11]  /*8bf0*/  IMAD.WIDE R2, R13, 0x4, R2 ;  /* 0x000000040d027825 */ /* 0x008fd600078e0202 */
[----:B------:R3:W5:Y:S01]  /*8c00*/  @P0 LDG.E R12, desc[UR38][R2.64] ;  /* 0x00000026020c0981 */ /* 0x000762000c1e1900 */
[----:B-1----:R-:W-:-:S05]  /*8c10*/  @P1 IMAD.WIDE R6, R13, 0x4, R6 ;  /* 0x000000040d061825 */ /* 0x002fca00078e0206 */
[----:B------:R3:W5:Y:S01]  /*8c20*/  @P1 LDG.E R15, desc[UR38][R6.64] ;  /* 0x00000026060f1981 */ /* 0x000762000c1e1900 */
[----:B------:R-:W-:Y:S01]  /*8c30*/  ISETP.NE.U32.AND P2, PT, RZ, UR8, PT ;  /* 0x00000008ff007c0c */ /* 0x000fe2000bf45070 */
[----:B------:R-:W-:-:S03]  /*8c40*/  UMOV UR6, URZ ;  /* 0x0000003f00067c82 */ /* 0x000fc60008000000 */
[----:B------:R-:W-:Y:S01]  /*8c50*/  ISETP.NE.AND.EX P2, PT, RZ, UR9, PT, P2 ;  /* 0x00000009ff007c0c */ /* 0x000fe2000bf45320 */
[----:B----4-:R-:W-:-:S05]  /*8c60*/  @P3 IMAD R14, R13, 0x40, R14 ;  /* 0x000000400d0e3824 */ /* 0x010fca00078e020e */
[----:B------:R-:W-:Y:S02]  /*8c70*/  @P3 R2UR UR4, R14 ;  /* 0x000000000e0432ca */ /* 0x000fe400000e0000 */
[----:B------:R-:W1:Y:S11]  /*8c80*/  LDC R14, c[0x0][0x290] ;  /* 0x0000a400ff0e7b82 */ /* 0x000e760000000800 */
[----:B------:R-:W-:-:S04]  /*8c90*/  @UP0 USHF.R.S32.HI UR5, URZ, 0x1f, UR4 ;  /* 0x0000001f3f050899 */ /* 0x000fc80008011404 */
[----:B------:R-:W-:-:S04]  /*8ca0*/  @UP0 ULEA.HI UR5, UR5, UR4, URZ, 0x6 ;  /* 0x0000000405050291 */ /* 0x000fc8000f8f303f */
[----:B------:R-:W-:Y:S01]  /*8cb0*/  @UP0 ULOP3.LUT UR7, UR5, 0xffffffc0, URZ, 0xc0, !UPT ;  /* 0xffffffc005070892 */ /* 0x000fe2000f8ec03f */
[----:B--2---:R-:W-:-:S03]  /*8cc0*/  @P3 R2UR UR6, R16 ;  /* 0x00000000100632ca */ /* 0x004fc600000e0000 */
[----:B------:R-:W-:Y:S01]  /*8cd0*/  @UP0 USHF.R.S32.HI UR8, URZ, 0x1f, UR7 ;  /* 0x0000001f3f080899 */ /* 0x000fe20008011407 */
[----:B---3--:R-:W-:Y:S11]  /*8ce0*/  @P1 BRA `(.L_x_1915) ;  /* 0x0000000000101947 */ /* 0x008ff60003800000 */
[----:B------:R-:W-:Y:S05]  /*8cf0*/  @!P3 BRA `(.L_x_1915) ;  /* 0x00000000000cb947 */ /* 0x000fea0003800000 */
[----:B------:R-:W2:Y:S04]  /*8d00*/  LDG.E R6, desc[UR38][R4.64] ;  /* 0x0000002604067981 */ /* 0x000ea8000c1e1900 */
[----:B-----5:R-:W2:Y:S02]  /*8d10*/  LDG.E R15, desc[UR38][R4.64+0x4] ;  /* 0x00000426040f7981 */ /* 0x020ea4000c1e1900 */
[----:B--2---:R-:W-:-:S07]  /*8d20*/  IMAD.IADD R15, R15, 0x1, -R6 ;  /* 0x000000010f0f7824 */ /* 0x004fce00078e0a06 */
.L_x_1915:
[----:B------:R-:W-:Y:S01]  /*8d30*/  UMOV UR4, URZ ;  /* 0x0000003f00047c82 */ /* 0x000fe20008000000 */
[----:B------:R-:W-:Y:S01]  /*8d40*/  UMOV UR5, URZ ;  /* 0x0000003f00057c82 */ /* 0x000fe20008000000 */
[----:B------:R-:W-:Y:S01]  /*8d50*/  @UP0 UMOV UR4, UR7 ;  /* 0x0000000700040c82 */ /* 0x000fe20008000000 */
[----:B------:R-:W-:Y:S01]  /*8d60*/  @UP0 UMOV UR5, UR8 ;  /* 0x0000000800050c82 */ /* 0x000fe20008000000 */
[----:B------:R-:W-:Y:S05]  /*8d70*/  @!P2 BRA `(.L_x_1916) ;  /* 0x000000000010a947 */ /* 0x000fea0003800000 */
[----:B------:R-:W2:Y:S02]  /*8d80*/  LDC.64 R2, c[0x0][0x788] ;  /* 0x0001e200ff027b82 */ /* 0x000ea40000000a00 */
[----:B--2---:R-:W-:-:S05]  /*8d90*/  IMAD.WIDE R2, R13, 0x4, R2 ;  /* 0x000000040d027825 */ /* 0x004fca00078e0202 */
[----:B-1----:R1:W5:Y:S01]  /*8da0*/  LDG.E R14, desc[UR38][R2.64] ;  /* 0x00000026020e7981 */ /* 0x002362000c1e1900 */
[----:B------:R-:W-:Y:S05]  /*8db0*/  BRA `(.L_x_1917) ;  /* 0x0000000000107947 */ /* 0x000fea0003800000 */
.L_x_1916:
[----:B------:R-:W-:Y:S05]  /*8dc0*/  @!P0 BRA `(.L_x_1917) ;  /* 0x00000000000c8947 */ /* 0x000fea0003800000 */
[----:B------:R-:W2:Y:S04]  /*8dd0*/  LDG.E R5, desc[UR38][R2.64] ;  /* 0x0000002602057981 */ /* 0x000ea8000c1e1900 */
[----:B-1----:R-:W2:Y:S02]  /*8de0*/  LDG.E R14, desc[UR38][R2.64+0x4] ;  /* 0x00000426020e7981 */ /* 0x002ea4000c1e1900 */
[----:B--2---:R-:W-:-:S07]  /*8df0*/  IMAD.IADD R14, R14, 0x1, -R5 ;  /* 0x000000010e0e7824 */ /* 0x004fce00078e0a05 */
.L_x_1917:
[----:B-1---5:R-:W-:Y:S01]  /*8e00*/  IADD3 R2, -R14, R15, R8 ;  /* 0x0000000f0e027210 */ /* 0x022fe20007ffe108 */
[----:B------:R-:W-:Y:S01]  /*8e10*/  ULDC UR7, c[0x0][0x74c] ;  /* 0x0001d30000077ab9 */ /* 0x000fe20000000800 */
[----:B------:R-:W-:-:S03]  /*8e20*/  ISETP.GE.AND P1, PT, R9, RZ, PT ;  /* 0x000000ff0900720c */ /* 0x000fc60003f26270 */
[----:B------:R-:W-:Y:S02]  /*8e30*/  VIADD R3, R2, -UR7 ;  /* 0x8000000702037c36 */ /* 0x000fe40008000000 */
[----:B------:R-:W-:-:S03]  /*8e40*/  VIADD R2, R15, 0x3f ;  /* 0x0000003f0f027836 */ /* 0x000fc60000000000 */
[----:B------:R-:W-:-:S04]  /*8e50*/  SHF.R.S32.HI R4, RZ, 0x1f, R3 ;  /* 0x0000001fff047819 */ /* 0x000fc80000011403 */
[----:B------:R-:W-:Y:S02]  /*8e60*/  LEA.HI R4, R4, R3, RZ, 0x6 ;  /* 0x0000000304047211 */ /* 0x000fe400078f30ff */
[----:B------:R-:W-:Y:S02]  /*8e70*/  SHF.R.S32.HI R3, RZ, 0x1f, R2 ;  /* 0x0000001fff037819 */ /* 0x000fe40000011402 */
[----:B------:R-:W-:Y:S02]  /*8e80*/  SHF.R.S32.HI R4, RZ, 0x6, R4 ;  /* 0x00000006ff047819 */ /* 0x000fe40000011404 */
[----:B------:R-:W-:Y:S02]  /*8e90*/  LEA.HI R3, R3, R2, RZ, 0x6 ;  /* 0x0000000203037211 */ /* 0x000fe400078f30ff */
[----:B------:R-:W-:Y:S02]  /*8ea0*/  VIMNMX R5, RZ, R4, !PT ;  /* 0x00000004ff057248 */ /* 0x000fe40007fe0100 */
[----:B------:R-:W-:Y:S01]  /*8eb0*/  SHF.R.S32.HI R4, RZ, 0x6, R3 ;  /* 0x00000006ff047819 */ /* 0x000fe20000011403 */
[----:B------:R-:W-:Y:S06]  /*8ec0*/  @!P1 BRA `(.L_x_1918) ;  /* 0x00000000001c9947 */ /* 0x000fec0003800000 */
[----:B------:R-:W1:Y:S01]  /*8ed0*/  LDC R2, c[0x0][0x748] ;  /* 0x0001d200ff027b82 */ /* 0x000e620000000800 */
[----:B------:R-:W-:-:S04]  /*8ee0*/  IADD3 R15, R8, 0x9f, R15 ;  /* 0x0000009f080f7810 */ /* 0x000fc80007ffe00f */
[----:B-1----:R-:W-:-:S04]  /*8ef0*/  IADD3 R15, R15, R2, -R14 ;  /* 0x000000020f0f7210 */ /* 0x002fc80007ffe80e */
[----:B------:R-:W-:-:S04]  /*8f00*/  SHF.R.S32.HI R2, RZ, 0x1f, R15 ;  /* 0x0000001fff027819 */ /* 0x000fc8000001140f */
[----:B------:R-:W-:-:S04]  /*8f10*/  LEA.HI R2, R2, R15, RZ, 0x6 ;  /* 0x0000000f02027211 */ /* 0x000fc800078f30ff */
[----:B------:R-:W-:-:S04]  /*8f20*/  SHF.R.S32.HI R3, RZ, 0x6, R2 ;  /* 0x00000006ff037819 */ /* 0x000fc80000011402 */
[----:B------:R-:W-:-:S07]  /*8f30*/  VIMNMX R4, R4, R3, PT ;  /* 0x0000000304047248 */ /* 0x000fce0003fe0100 */
.L_x_1918:
[----:B------:R-:W-:Y:S01]  /*8f40*/  ISETP.GT.AND P1, PT, R4, R5, PT ;  /* 0x000000050400720c */ /* 0x000fe20003f24270 */
[----:B------:R-:W-:Y:S02]  /*8f50*/  IMAD.MOV.U32 R2, RZ, RZ, RZ ;  /* 0x000000ffff027224 */ /* 0x000fe400078e00ff */
[----:B------:R-:W-:-:S10]  /*8f60*/  IMAD.MOV.U32 R16, RZ, RZ, 0x1 ;  /* 0x00000001ff107424 */ /* 0x000fd400078e00ff */
[----:B------:R-:W-:Y:S05]  /*8f70*/  @!P1 BRA `(.L_x_1914) ;  /* 0x00000020007c9947 */ /* 0x000fea0003800000 */
[----:B------:R-:W-:Y:S01]  /*8f80*/  ISETP.NE.U32.AND P1, PT, R10, RZ, PT ;  /* 0x000000ff0a00720c */ /* 0x000fe20003f25070 */
[----:B------:R-:W-:Y:S01]  /*8f90*/  USHF.R.S32.HI UR14, URZ, 0x1f, UR28 ;  /* 0x0000001f3f0e7899 */ /* 0x000fe2000801141c */
[----:B------:R-:W-:Y:S01]  /*8fa0*/  SHF.R.S32.HI R2, RZ, 0x1f, R13 ;  /* 0x0000001fff027819 */ /* 0x000fe2000001140d */
[----:B------:R-:W-:Y:S01]  /*8fb0*/  ULDC.64 UR10, c[0x0][0x718] ;  /* 0x0001c600000a7ab9 */ /* 0x000fe20000000a00 */
[----:B------:R-:W-:Y:S01]  /*8fc0*/  ISETP.NE.AND.EX P1, PT, R11, RZ, PT, P1 ;  /* 0x000000ff0b00720c */ /* 0x000fe20003f25310 */
[----:B------:R-:W-:Y:S01]  /*8fd0*/  UMOV UR8, UR4 ;  /* 0x0000000400087c82 */ /* 0x000fe20008000000 */
[----:B------:R-:W-:Y:S01]  /*8fe0*/  R2UR UR37, R13 ;  /* 0x000000000d2572ca */ /* 0x000fe200000e0000 */
[----:B------:R-:W-:Y:S01]  /*8ff0*/  UMOV UR9, UR5 ;  /* 0x0000000500097c82 */ /* 0x000fe20008000000 */
[----:B------:R-:W-:Y:S01]  /*9000*/  SEL R2, R2, RZ, !P1 ;  /* 0x000000ff02027207 */ /* 0x000fe20004800000 */
[----:B------:R-:W-:Y:S01]  /*9010*/  ULDC.64 UR12, c[0x0][0x730] ;  /* 0x0001cc00000c7ab9 */ /* 0x000fe20000000a00 */
[----:B------:R-:W-:Y:S01]  /*9020*/  UIMAD.WIDE.U32 UR4, UR28, UR10, UR8 ;  /* 0x0000000a1c0472a5 */ /* 0x000fe2000f8e0008 */
[----:B------:R-:W-:Y:S01]  /*9030*/  R2UR UR35, R8 ;  /* 0x00000000082372ca */ /* 0x000fe200000e0000 */
[----:B------:R-:W-:Y:S01]  /*9040*/  UIMAD UR7, UR14, UR10, URZ ;  /* 0x0000000a0e0772a4 */ /* 0x000fe2000f8e023f */
[----:B------:R-:W-:Y:S01]  /*9050*/  BSSY B0, `(.L_x_1914) ;  /* 0x0000211000007945 */ /* 0x000fe20003800000 */
[----:B------:R-:W-:Y:S01]  /*9060*/  UIMAD UR10, UR14, UR12, URZ ;  /* 0x0000000c0e0a72a4 */ /* 0x000fe2000f8e023f */
[----:B------:R-:W-:Y:S01]  /*9070*/  R2UR UR14, R2 ;  /* 0x00000000020e72ca */ /* 0x000fe200000e0000 */
[----:B------:R-:W-:Y:S01]  /*9080*/  UIMAD UR7, UR28, UR11, UR7 ;  /* 0x0000000b1c0772a4 */ /* 0x000fe2000f8e0207 */
[----:B------:R-:W-:Y:S01]  /*9090*/  IMAD.MOV.U32 R2, RZ, RZ, RZ ;  /* 0x000000ffff027224 */ /* 0x000fe200078e00ff */
[----:B------:R-:W-:Y:S01]  /*90a0*/  UIMAD.WIDE.U32 UR8, UR28, UR12, UR8 ;  /* 0x0000000c1c0872a5 */ /* 0x000fe2000f8e0008 */
[----:B------:R-:W-:Y:S01]  /*90b0*/  IMAD.MOV.U32 R16, RZ, RZ, 0x1 ;  /* 0x00000001ff107424 */ /* 0x000fe200078e00ff */
[----:B------:R-:W-:Y:S01]  /*90c0*/  ULDC UR11, c[0x0][0x2e8] ;  /* 0x0000ba00000b7ab9 */ /* 0x000fe20000000800 */
[----:B------:R-:W-:-:S02]  /*90d0*/  UIMAD UR10, UR28, UR13, UR10 ;  /* 0x0000000d1c0a72a4 */ /* 0x000fc4000f8e020a */
[----:B------:R-:W-:Y:S01]  /*90e0*/  UISETP.NE.AND UP0, UPT, UR11, 0x1, UPT ;  /* 0x000000010b00788c */ /* 0x000fe2000bf05270 */
[----:B------:R-:W-:Y:S01]  /*90f0*/  R2UR UR11, R12 ;  /* 0x000000000c0b72ca */ /* 0x000fe200000e0000 */
[----:B------:R-:W-:Y:S01]  /*9100*/  VOTEU.ANY UP1, P1 ;  /* 0x00000000003f7886 */ /* 0x000fe20000820100 */
[----:B------:R-:W-:Y:S02]  /*9110*/  USEL UR29, UR37, URZ, !UP1 ;  /* 0x0000003f251d7287 */ /* 0x000fe4000c800000 */
[----:B------:R-:W-:Y:S01]  /*9120*/  VOTEU.ANY UP1, P0 ;  /* 0x00000000003f7886 */ /* 0x000fe20000020100 */
[----:B------:R-:W-:Y:S01]  /*9130*/  ELECT P0, URZ, PT ;  /* 0x00000000003f782f */ /* 0x000fe20003800000 */
[----:B------:R-:W-:Y:S01]  /*9140*/  ULDC.64 UR12, c[0x0][0x720] ;  /* 0x0001c800000c7ab9 */ /* 0x000fe20000000a00 */
[----:B------:R-:W-:Y:S01]  /*9150*/  UIADD3 UR9, UR9, UR10, URZ ;  /* 0x0000000a09097290 */ /* 0x000fe2000fffe03f */
[----:B------:R-:W-:Y:S01]  /*9160*/  ULDC.64 UR16, c[0x0][0x738] ;  /* 0x0001ce0000107ab9 */ /* 0x000fe20000000a00 */
[----:B------:R-:W-:-:S02]  /*9170*/  UIADD3 UR5, UR5, UR7, URZ ;  /* 0x0000000705057290 */ /* 0x000fc4000fffe03f */
[----:B------:R-:W-:Y:S02]  /*9180*/  UIMAD UR7, UR14, UR12, URZ ;  /* 0x0000000c0e0772a4 */ /* 0x000fe4000f8e023f */
[----:B------:R-:W-:Y:S02]  /*9190*/  UIMAD UR10, UR14, UR16, URZ ;  /* 0x000000100e0a72a4 */ /* 0x000fe4000f8e023f */
[----:B------:R-:W-:Y:S02]  /*91a0*/  UIMAD.WIDE.U32 UR14, UR16, UR29, UR8 ;  /* 0x0000001d100e72a5 */ /* 0x000fe4000f8e0008 */
[----:B------:R-:W-:Y:S01]  /*91b0*/  UIMAD.WIDE.U32 UR22, UR12, UR29, UR4 ;  /* 0x0000001d0c1672a5 */ /* 0x000fe2000f8e0004 */
[----:B------:R-:W-:Y:S01]  /*91c0*/  @UP0 ULDC UR8, c[0x0][0x2ec] ;  /* 0x0000bb0000080ab9 */ /* 0x000fe20000000800 */
[----:B------:R-:W-:Y:S02]  /*91d0*/  UIMAD UR5, UR13, UR29, UR7 ;  /* 0x0000001d0d0572a4 */ /* 0x000fe4000f8e0207 */
[----:B------:R-:W-:Y:S01]  /*91e0*/  UIMAD.WIDE.U32 UR8, UR28, UR8, URZ ;  /* 0x000000081c0872a5 */ /* 0x000fe2000f8e003f */
[----:B------:R-:W-:Y:S01]  /*91f0*/  @UP0 ULDC UR7, c[0x0][0x2f0] ;  /* 0x0000bc0000070ab9 */ /* 0x000fe20000000800 */
[----:B------:R-:W-:Y:S01]  /*9200*/  UMOV UR36, UR28 ;  /* 0x0000001c00247c82 */ /* 0x000fe20008000000 */
[----:B------:R-:W-:-:S02]  /*9210*/  UIMAD UR4, UR17, UR29, UR10 ;  /* 0x0000001d110472a4 */ /* 0x000fc4000f8e020a */
[----:B------:R-:W-:Y:S02]  /*9220*/  USEL UR37, UR37, URZ, !UP1 ;  /* 0x0000003f25257287 */ /* 0x000fe4000c800000 */
[----:B------:R-:W-:Y:S02]  /*9230*/  UIADD3 UR35, UR35, UR11, URZ ;  /* 0x0000000b23237290 */ /* 0x000fe4000fffe03f */
        /* <DEDUP_REMOVED lines=8> */
[----:B------:R-:W-:Y:S02]  /*92c0*/  SHF.L.U32 R6, R6, 0x1f, RZ ;  /* 0x0000001f06067819 */ /* 0x000fe400000006ff */
[----:B-1----:R-:W-:-:S04]  /*92d0*/  LEA R0, R3, R0, 0x18 ;  /* 0x0000000003007211 */ /* 0x002fc800078ec0ff */
[----:B------:R-:W1:Y:S01]  /*92e0*/  SYNCS.PHASECHK.TRANS64.TRYWAIT P1, [R0+URZ+0x36420], R6 ;  /* 0x03642006000075a7 */ /* 0x000e62000802017f */
[----:B--2---:R-:W-:Y:S01]  /*92f0*/  LOP3.LUT P0, RZ, R7, 0x7f, RZ, 0xc0, !PT ;  /* 0x0000007f07ff7812 */ /* 0x004fe2000780c0ff */
[----:B------:R-:W-:Y:S01]  /*9300*/  IMAD.MOV.U32 R7, RZ, RZ, 0x1 ;  /* 0x00000001ff077424 */ /* 0x000fe200078e00ff */
[----:B-1----:R-:W-:Y:S11]  /*9310*/  @!P1 BRA `(.L_x_1920) ;  /* 0x0000002000809947 */ /* 0x002ff60003800000 */
.L_x_1947:
        /* <DEDUP_REMOVED lines=9> */
.L_x_1921:
[----:B------:R-:W2:Y:S01]  /*93b0*/  LDC.64 R14, c[0x0][0x198] ;  /* 0x00006600ff0e7b82 */ /* 0x000ea20000000a00 */
[----:B------:R-:W-:Y:S01]  /*93c0*/  R2UR UR27, R5 ;  /* 0x00000000051b72ca */ /* 0x000fe200000e0000 */
[----:B------:R-:W-:Y:S01]  /*93d0*/  ULDC.64 UR8, c[0x0][0x700] ;  /* 0x0001c00000087ab9 */ /* 0x000fe20000000a00 */
[----:B------:R-:W-:Y:S01]  /*93e0*/  R2UR UR32, R0 ;  /* 0x00000000002072ca */ /* 0x000fe200000e0000 */
[----:B------:R-:W-:Y:S01]  /*93f0*/  IMAD.U32 R11, RZ, RZ, UR8 ;  /* 0x00000008ff0b7e24 */ /* 0x000fe2000f8e00ff */
[----:B------:R-:W-:Y:S01]  /*9400*/  UMOV UR44, 0x0 ;  /* 0x00000000002c7882 */ /* 0x000fe20000000000 */
[----:B------:R-:W-:Y:S01]  /*9410*/  UMOV UR45, 0x14f00000 ;  /* 0x14f00000002d7882 */ /* 0x000fe20000000000 */
[----:B------:R-:W-:Y:S01]  /*9420*/  UMOV UR26, URZ ;  /* 0x0000003f001a7c82 */ /* 0x000fe20008000000 */
[----:B------:R-:W-:Y:S01]  /*9430*/  UMOV UR18, 0x40 ;  /* 0x0000004000127882 */ /* 0x000fe20000000000 */
[----:B------:R-:W-:Y:S01]  /*9440*/  UMOV UR20, UR28 ;  /* 0x0000001c00147c82 */ /* 0x000fe20008000000 */
[----:B------:R-:W-:Y:S01]  /*9450*/  UMOV UR21, UR29 ;  /* 0x0000001d00157c82 */ /* 0x000fe20008000000 */
[----:B------:R-:W-:Y:S01]  /*9460*/  UMOV UR10, 0x80 ;  /* 0x00000080000a7882 */ /* 0x000fe20000000000 */
[----:B------:R-:W-:Y:S01]  /*9470*/  UMOV UR12, UR28 ;  /* 0x0000001c000c7c82 */ /* 0x000fe20008000000 */
[----:B------:R-:W-:Y:S01]  /*9480*/  UMOV UR13, UR29 ;  /* 0x0000001d000d7c82 */ /* 0x000fe20008000000 */
[----:B------:R-:W-:Y:S01]  /*9490*/  USHF.L.U32 UR27, UR27, 0x6, URZ ;  /* 0x000000061b1b7899 */ /* 0x000fe2000800063f */
[----:B------:R-:W-:Y:S01]  /*94a0*/  IMAD.MOV.U32 R16, RZ, RZ, 0x1 ;  /* 0x00000001ff107424 */ /* 0x000fe200078e00ff */
[----:B------:R-:W-:-:S02]  /*94b0*/  UIADD3 UR24, UR32, 0x1e000, URZ ;  /* 0x0001e00020187890 */ /* 0x000fc4000fffe03f */
[----:B------:R-:W-:Y:S02]  /*94c0*/  UIADD3 UR7, UP0, UR27, UR22, URZ ;  /* 0x000000161b077290 */ /* 0x000fe4000ff1e03f */
[----:B------:R-:W-:Y:S02]  /*94d0*/  UIADD3 UR25, UR32, 0x36410, URZ ;  /* 0x0003641020197890 */ /* 0x000fe4000fffe03f */
[----:B------:R-:W-:Y:S01]  /*94e0*/  UIADD3 UR16, UR32, 0x20000, URZ ;  /* 0x0002000020107890 */ /* 0x000fe2000fffe03f */
[----:B--2---:R-:W-:Y:S01]  /*94f0*/  IMAD.MOV.U32 R10, RZ, RZ, R14 ;  /* 0x000000ffff0a7224 */ /* 0x004fe200078e000e */
[----:B------:R-:W-:Y:S01]  /*9500*/  PLOP3.LUT P4, PT, PT, PT, UP0, 0x80, 0x0 ;  /* 0x000000000000781c */ /* 0x000fe20003f8f008 */
[----:B------:R-:W-:Y:S01]  /*9510*/  IMAD.U32 R2, RZ, RZ, UR7 ;  /* 0x00000007ff027e24 */ /* 0x000fe2000f8e00ff */
[----:B------:R-:W-:Y:S02]  /*9520*/  UIADD3 UR8, UR32, 0x22000, URZ ;  /* 0x0002200020087890 */ /* 0x000fe4000fffe03f */
[----:B------:R-:W-:Y:S01]  /*9530*/  IADD3 R3, P2, R10, 0x2f0, RZ ;  /* 0x000002f00a037810 */ /* 0x000fe20007f5e0ff */
[----:B------:R-:W-:Y:S01]  /*9540*/  UIADD3 UR48, UR32, 0x30000, URZ ;  /* 0x0003000020307890 */ /* 0x000fe2000fffe03f */
[----:B------:R-:W-:Y:S01]  /*9550*/  LEA R12, P1, R2, R11, 0x2 ;  /* 0x0000000b020c7211 */ /* 0x000fe200078210ff */
[----:B------:R-:W-:Y:S01]  /*9560*/  UIADD3 UR33, UR32, 0x36400, URZ ;  /* 0x0003640020217890 */ /* 0x000fe2000fffe03f */
[----:B------:R-:W-:Y:S01]  /*9570*/  R2UR UR46, R3 ;  /* 0x00000000032e72ca */ /* 0x000fe200000e0000 */
[----:B------:R-:W-:Y:S01]  /*9580*/  IMAD.U32 R3, RZ, RZ, UR27 ;  /* 0x0000001bff037e24 */ /* 0x000fe2000f8e00ff */
[----:B------:R-:W-:Y:S01]  /*9590*/  R2UR UR40, R12 ;  /* 0x000000000c2872ca */ /* 0x000fe200000e0000 */
[----:B------:R-:W-:Y:S01]  /*95a0*/  IMAD.U32 R12, RZ, RZ, UR9 ;  /* 0x00000009ff0c7e24 */ /* 0x000fe2000f8e00ff */
[----:B------:R-:W-:Y:S01]  /*95b0*/  IADD3 R13, P3, R10, 0x3f0, RZ ;  /* 0x000003f00a0d7810 */ /* 0x000fe20007f7e0ff */
[----:B------:R-:W-:Y:S01]  /*95c0*/  UIADD3 UR27, UR27, UR6, URZ ;  /* 0x000000061b1b7290 */ /* 0x000fe2000fffe03f */
[----:B------:R-:W-:Y:S01]  /*95d0*/  LEA.HI.X.SX32 R3, R3, R8, 0x1, P4 ;  /* 0x0000000803037211 */ /* 0x000fe200020f0eff */
[----:B------:R-:W-:Y:S01]  /*95e0*/  UMOV UR17, UR25 ;  /* 0x0000001900117c82 */ /* 0x000fe20008000000 */
[----:B------:R-:W-:Y:S01]  /*95f0*/  R2UR UR30, R13 ;  /* 0x000000000d1e72ca */ /* 0x000fe200000e0000 */
[----:B------:R-:W-:Y:S01]  /*9600*/  IMAD.MOV.U32 R13, RZ, RZ, R15 ;  /* 0x000000ffff0d7224 */ /* 0x000fe200078e000f */
[----:B------:R-:W-:Y:S01]  /*9610*/  LEA.HI.X R2, R2, R12, R3, 0x2, P1 ;  /* 0x0000000c02027211 */ /* 0x000fe200008f1403 */
[----:B------:R-:W-:Y:S01]  /*9620*/  UMOV UR9, UR25 ;  /* 0x0000001900097c82 */ /* 0x000fe20008000000 */
[----:B------:R-:W-:Y:S01]  /*9630*/  UMOV UR19, UR27 ;  /* 0x0000001b00137c82 */ /* 0x000fe20008000000 */
[--C-:B------:R-:W-:Y:S01]  /*9640*/  IMAD.X R3, RZ, RZ, R13.reuse, P2 ;  /* 0x000000ffff037224 */ /* 0x100fe200010e060d */
[----:B------:R-:W-:Y:S01]  /*9650*/  R2UR UR41, R2 ;  /* 0x00000000022972ca */ /* 0x000fe200000e0000 */
[--C-:B------:R-:W-:Y:S01]  /*9660*/  IMAD.X R14, RZ, RZ, R13.reuse, P3 ;  /* 0x000000ffff0e7224 */ /* 0x100fe200018e060d */
[----:B------:R-:W-:Y:S01]  /*9670*/  IADD3 R2, P1, R10, 0xf0, RZ ;  /* 0x000000f00a027810 */ /* 0x000fe20007f3e0ff */
[----:B------:R-:W-:Y:S01]  /*9680*/  UMOV UR11, UR27 ;  /* 0x0000001b000b7c82 */ /* 0x000fe20008000000 */
[----:B------:R-:W-:Y:S01]  /*9690*/  R2UR UR47, R3 ;  /* 0x00000000032f72ca */ /* 0x000fe200000e0000 */
[----:B------:R-:W-:Y:S01]  /*96a0*/  UMOV UR7, 0x10 ;  /* 0x0000001000077882 */ /* 0x000fe20000000000 */
[----:B------:R-:W-:Y:S01]  /*96b0*/  R2UR UR42, R2 ;  /* 0x00000000022a72ca */ /* 0x000fe200000e0000 */
[----:B------:R-:W-:Y:S01]  /*96c0*/  IMAD.X R3, RZ, RZ, R13, P1 ;  /* 0x000000ffff037224 */ /* 0x000fe200008e060d */
[----:B------:R-:W-:Y:S01]  /*96d0*/  R2UR UR31, R14 ;  /* 0x000000000e1f72ca */ /* 0x000fe200000e0000 */
[----:B------:R-:W-:Y:S01]  /*96e0*/  VIADD R14, R4, 0xffffffff ;  /* 0xffffffff040e7836 */ /* 0x000fe20000000000 */
[----:B------:R-:W-:Y:S01]  /*96f0*/  UMOV UR49, UR25 ;  /* 0x0000001900317c82 */ /* 0x000fe20008000000 */
[----:B------:R-:W-:Y:S01]  /*9700*/  IMAD.MOV.U32 R15, RZ, RZ, 0x12000 ;  /* 0x00012000ff0f7424 */ /* 0x000fe200078e00ff */
[----:B------:R-:W-:Y:S01]  /*9710*/  R2UR UR43, R3 ;  /* 0x00000000032b72ca */ /* 0x000fe200000e0000 */
[----:B------:R-:W-:Y:S01]  /*9720*/  UMOV UR54, 0x0 ;  /* 0x0000000000367882 */ /* 0x000fe20000000000 */
[----:B------:R-:W-:Y:S01]  /*9730*/  UMOV UR55, 0x10000000 ;  /* 0x1000000000377882 */ /* 0x000fe20000000000 */
[----:B------:R-:W-:Y:S01]  /*9740*/  UMOV UR34, UR26 ;  /* 0x0000001a00227c82 */ /* 0x000fe20008000000 */
[----:B------:R-:W-:Y:S01]  /*9750*/  ISETP.GE.AND P1, PT, R5, R14, PT ;  /* 0x0000000e0500720c */ /* 0x000fe20003f26270 */
[----:B------:R-:W-:Y:S01]  /*9760*/  UMOV UR50, 0x40 ;  /* 0x0000004000327882 */ /* 0x000fe20000000000 */
[----:B------:R-:W-:Y:S01]  /*9770*/  UMOV UR51, UR35 ;  /* 0x0000002300337c82 */ /* 0x000fe20008000000 */
[----:B------:R-:W-:Y:S01]  /*9780*/  UMOV UR52, UR36 ;  /* 0x0000002400347c82 */ /* 0x000fe20008000000 */
[----:B------:R-:W-:-:S05]  /*9790*/  UMOV UR53, UR37 ;  /* 0x0000002500357c82 */ /* 0x000fca0008000000 */
[----:B------:R-:W-:Y:S01]  /*97a0*/  UTMALDG.4D [UR24], [UR42], desc[UR44] ;  /* 0x00002c182a0075b4 */ /* 0x000fe20008019000 */
[----:B------:R2:W-:Y:S01]  /*97b0*/  UTMALDG.4D [UR16], [UR42], desc[UR44] ;  /* 0x00002c102a0075b4 */ /* 0x0005e20008019000 */
[----:B------:R-:W-:Y:S01]  /*97c0*/  UTMALDG.4D [UR8], [UR42], desc[UR44] ;  /* 0x00002c082a0075b4 */ /* 0x000fe20008019000 */
[----:B------:R3:W-:Y:S01]  /*97d0*/  UBLKCP.S.G [UR48], [UR40], UR7 ;  /* 0x00000030280073ba */ /* 0x0007e20008000207 */
[----:B------:R4:W-:Y:S01]  /*97e0*/  SYNCS.ARRIVE.TRANS64 RZ, [R0+URZ+0x36400], R15 ;  /* 0x0364000f00ff79a7 */ /* 0x0009e2000800003f */
[----:B------:R5:W-:Y:S01]  /*97f0*/  UTMALDG.4D [UR32], [UR46], desc[UR54] ;  /* 0x000036202e0075b4 */ /* 0x000be20008019000 */
[----:B--2---:R-:W-:Y:S01]  /*9800*/  UIADD3 UR16, UR32, 0x9000, URZ ;  /* 0x0000900020107890 */ /* 0x004fe2000fffe03f */
[----:B----4-:R-:W-:Y:S01]  /*9810*/  IMAD.MOV.U32 R15, RZ, RZ, 0x1 ;  /* 0x00000001ff0f7424 */ /* 0x010fe200078e00ff */
[----:B------:R-:W-:Y:S01]  /*9820*/  UMOV UR19, UR35 ;  /* 0x0000002300137c82 */ /* 0x000fe20008000000 */
[----:B------:R-:W-:Y:S01]  /*9830*/  UMOV UR20, UR36 ;  /* 0x0000002400147c82 */ /* 0x000fe20008000000 */
[----:B------:R-:W-:Y:S01]  /*9840*/  UMOV UR21, UR37 ;  /* 0x0000002500157c82 */ /* 0x000fe20008000000 */
[----:B------:R-:W-:Y:S01]  /*9850*/  UMOV UR18, UR26 ;  /* 0x0000001a00127c82 */ /* 0x000fe20008000000 */
[----:B---3--:R-:W-:-:S02]  /*9860*/  UIADD3 UR48, UR32, 0x3000, URZ ;  /* 0x0000300020307890 */ /* 0x008fc4000fffe03f */
[----:B------:R-:W-:Y:S02]  /*9870*/  UIADD3 UR40, UR32, 0x6000, URZ ;  /* 0x0000600020287890 */ /* 0x000fe4000fffe03f */
[----:B------:R-:W-:Y:S01]  /*9880*/  UIADD3 UR8, UR32, 0xc000, URZ ;  /* 0x0000c00020087890 */ /* 0x000fe2000fffe03f */
[----:B------:R-:W-:Y:S01]  /*9890*/  UMOV UR49, UR33 ;  /* 0x0000002100317c82 */ /* 0x000fe20008000000 */
[----:B------:R-:W-:Y:S01]  /*98a0*/  UMOV UR42, 0x80 ;  /* 0x00000080002a7882 */ /* 0x000fe20000000000 */
[----:B------:R-:W-:Y:S01]  /*98b0*/  UMOV UR43, UR35 ;  /* 0x00000023002b7c82 */ /* 0x000fe20008000000 */
[----:B------:R-:W-:Y:S01]  /*98c0*/  UMOV UR44, UR36 ;  /* 0x00000024002c7c82 */ /* 0x000fe20008000000 */
[----:B------:R-:W-:Y:S01]  /*98d0*/  UMOV UR45, UR37 ;  /* 0x00000025002d7c82 */ /* 0x000fe20008000000 */
[----:B------:R-:W-:Y:S01]  /*98e0*/  UMOV UR41, UR33 ;  /* 0x0000002100297c82 */ /* 0x000fe20008000000 */
[----:B------:R2:W-:Y:S01]  /*98f0*/  UTMALDG.4D [UR48], [UR46], desc[UR54] ;  /* 0x000036302e0075b4 */ /* 0x0005e20008019000 */
[----:B------:R-:W-:Y:S01]  /*9900*/  UMOV UR17, UR33 ;  /* 0x0000002100117c82 */ /* 0x000fe20008000000 */
[----:B------:R-:W-:Y:S01]  /*9910*/  UMOV UR10, 0x40 ;  /* 0x00000040000a7882 */ /* 0x000fe20000000000 */
[----:B------:R-:W-:Y:S01]  /*9920*/  UMOV UR11, UR35 ;  /* 0x00000023000b7c82 */ /* 0x000fe20008000000 */
[----:B------:R-:W-:Y:S01]  /*9930*/  UMOV UR12, UR36 ;  /* 0x00000024000c7c82 */ /* 0x000fe20008000000 */
[----:B------:R-:W-:Y:S01]  /*9940*/  UMOV UR13, UR37 ;  /* 0x00000025000d7c82 */ /* 0x000fe20008000000 */
[----:B-----5:R-:W-:Y:S01]  /*9950*/  UIADD3 UR32, UR32, 0xf000, URZ ;  /* 0x0000f00020207890 */ /* 0x020fe2000fffe03f */
[----:B------:R2:W-:Y:S01]  /*9960*/  UTMALDG.4D [UR40], [UR46], desc[UR54] ;  /* 0x000036282e0075b4 */ /* 0x0005e20008019000 */
[----:B------:R-:W-:Y:S01]  /*9970*/  UMOV UR9, UR33 ;  /* 0x0000002100097c82 */ /* 0x000fe20008000000 */
[----:B------:R-:W-:Y:S01]  /*9980*/  UMOV UR34, 0x80 ;  /* 0x0000008000227882 */ /* 0x000fe20000000000 */
[----:B------:R2:W-:Y:S01]  /*9990*/  UTMALDG.4D [UR16], [UR30], desc[UR54] ;  /* 0x000036101e0075b4 */ /* 0x0005e20008019000 */
[----:B------:R2:W-:Y:S04]  /*99a0*/  UTMALDG.4D [UR8], [UR30], desc[UR54] ;  /* 0x000036081e0075b4 */ /* 0x0005e80008019000 */
[----:B------:R2:W-:Y:S02]  /*99b0*/  UTMALDG.4D [UR32], [UR30], desc[UR54] ;  /* 0x000036201e0075b4 */ /* 0x0005e40008019000 */
[----:B--2---:R-:W-:Y:S05]  /*99c0*/  @P1 BRA `(.L_x_1922) ;  /* 0x00000014000c1947 */ /* 0x004fea0003800000 */
[----:B------:R-:W2:Y:S01]  /*99d0*/  S2R R17, SR_TID.X ;  /* 0x0000000000117919 */ /* 0x000ea20000002100 */
[----:B------:R-:W-:Y:S01]  /*99e0*/  VIADD R16, R4, 0xfffffffe ;  /* 0xfffffffe04107836 */ /* 0x000fe20000000000 */
[-C--:B------:R-:W-:Y:S01]  /*99f0*/  LOP3.LUT R7, RZ, R5.reuse, RZ, 0x33, !PT ;  /* 0x00000005ff077212 */ /* 0x080fe200078e33ff */
[----:B------:R-:W-:Y:S02]  /*9a00*/  IMAD.MOV.U32 R15, RZ, RZ, 0x1 ;  /* 0x00000001ff0f7424 */ /* 0x000fe400078e00ff */
[----:B------:R-:W-:Y:S01]  /*9a10*/  IMAD.MOV.U32 R19, RZ, RZ, R5 ;  /* 0x000000ffff137224 */ /* 0x000fe200078e0005 */
[----:B------:R-:W-:Y:S01]  /*9a20*/  ISETP.NE.AND P1, PT, R16, R5, PT ;  /* 0x000000051000720c */ /* 0x000fe20003f25270 */
[----:B------:R-:W-:Y:S02]  /*9a30*/  IMAD.IADD R21, R7, 0x1, R4 ;  /* 0x0000000107157824 */ /* 0x000fe400078e0204 */
[----:B------:R-:W-:-:S03]  /*9a40*/  IMAD.MOV.U32 R7, RZ, RZ, 0x1 ;  /* 0x00000001ff077424 */ /* 0x000fc600078e00ff */
[----:B------:R-:W-:Y:S02]  /*9a50*/  LOP3.LUT R20, R21, 0x1, RZ, 0xc0, !PT ;  /* 0x0000000115147812 */ /* 0x000fe400078ec0ff */
[----:B--2---:R-:W-:-:S05]  /*9a60*/  LOP3.LUT R18, R17, 0x1f, RZ, 0xc0, !PT ;  /* 0x0000001f11127812 */ /* 0x004fca00078ec0ff */
[----:B------:R-:W-:Y:S05]  /*9a70*/  @!P1 BRA `(.L_x_1923) ;  /* 0x0000000c00449947 */ /* 0x000fea0003800000 */
[----:B------:R-:W-:Y:S02]  /*9a80*/  IMAD.IADD R21, R21, 0x1, -R20 ;  /* 0x0000000115157824 */ /* 0x000fe400078e0a14 */
[----:B------:R-:W-:Y:S02]  /*9a90*/  IMAD.MOV.U32 R19, RZ, RZ, R5 ;  /* 0x000000ffff137224 */ /* 0x000fe400078e0005 */
[----:B------:R-:W-:-:S07]  /*9aa0*/  IMAD.MOV.U32 R7, RZ, RZ, 0x1 ;  /* 0x00000001ff077424 */ /* 0x000fce00078e00ff */
.L_x_1932:
[----:B-1----:R-:W-:-:S05]  /*9ab0*/  IMAD.MOV.U32 R6, RZ, RZ, 0x1 ;  /* 0x00000001ff067424 */ /* 0x002fca00078e00ff */
[----:B------:R-:W-:-:S04]  /*9ac0*/  SHF.L.U32 R6, R6, 0x1f, RZ ;  /* 0x0000001f06067819 */ /* 0x000fc800000006ff */
[----:B------:R-:W1:Y:S02]  /*9ad0*/  SYNCS.PHASECHK.TRANS64.TRYWAIT P1, [R0+URZ+0x36438], R6 ;  /* 0x03643806000075a7 */ /* 0x000e64000802017f */
[----:B-1----:R-:W-:Y:S05]  /*9ae0*/  @!P1 BRA `(.L_x_1924) ;  /* 0x0000001800a09947 */ /* 0x002fea0003800000 */
.L_x_1948:
[----:B------:R-:W-:Y:S05]  /*9af0*/  @P0 BRA `(.L_x_1925) ;  /* 0x0000000000140947 */ /* 0x000fea0003800000 */
[----:B------:R-:W-:Y:S01]  /*9b00*/  ISETP.NE.AND P1, PT, R18, RZ, PT ;  /* 0x000000ff1200720c */ /* 0x000fe20003f25270 */
[----:B------:R-:W-:-:S04]  /*9b10*/  IMAD.MOV.U32 R3, RZ, RZ, 0x6100 ;  /* 0x00006100ff037424 */ /* 0x000fc800078e00ff */
[----:B------:R2:W-:Y:S08]  /*9b20*/  SYNCS.ARRIVE.TRANS64 RZ, [R0+URZ+0x36430], R3 ;  /* 0x0364300300ff79a7 */ /* 0x0005f0000800003f */
[----:B------:R-:W-:Y:S05]  /*9b30*/  @!P1 BRA `(.L_x_1925) ;  /* 0x0000000000049947 */ /* 0x000fea0003800000 */
[----:B------:R-:W-:Y:S01]  /*9b40*/  BPT.TRAP 0x1 ;  /* 0x000000040000795c */ /* 0x000fe20000300000 */
.L_x_1925:
[----:B------:R-:W3:Y:S01]  /*9b50*/  LDC.64 R16, c[0x0][0x728] ;  /* 0x0001ca00ff107b82 */ /* 0x000ee20000000a00 */
[----:B------:R-:W-:Y:S01]  /*9b60*/  IMAD.SHL.U32 R2, R19, 0x40, RZ ;  /* 0x0000004013027824 */ /* 0x000fe200078e00ff */
[----:B------:R-:W-:Y:S01]  /*9b70*/  UMOV UR32, 0x0 ;  /* 0x0000000000207882 */ /* 0x000fe20000000000 */
[C---:B------:R-:W-:Y:S01]  /*9b80*/  VIADD R22, R0.reuse, 0x36430 ;  /* 0x0003643000167836 */ /* 0x040fe20000000000 */
[----:B------:R-:W-:Y:S01]  /*9b90*/  UMOV UR33, 0x14f00000 ;  /* 0x14f0000000217882 */ /* 0x000fe20000000000 */
[----:B------:R-:W-:Y:S01]  /*9ba0*/  VIADD R23, R0, 0x2a000 ;  /* 0x0002a00000177836 */ /* 0x000fe20000000000 */
[----:B--2---:R-:W-:Y:S01]  /*9bb0*/  IADD3 R3, P1, R2, UR14, RZ ;  /* 0x0000000e02037c10 */ /* 0x004fe2000ff3e0ff */
[----:B------:R-:W-:Y:S01]  /*9bc0*/  VIADD R24, R0, 0x2c000 ;  /* 0x0002c00000187836 */ /* 0x000fe20000000000 */
[----:B------:R-:W2:Y:S01]  /*9bd0*/  LDC.64 R12, c[0x0][0x198] ;  /* 0x00006600ff0c7b82 */ /* 0x000ea20000000a00 */
[----:B------:R-:W-:Y:S01]  /*9be0*/  R2UR UR27, R2 ;  /* 0x00000000021b72ca */ /* 0x000fe200000e0000 */
[----:B------:R-:W-:Y:S01]  /*9bf0*/  VIADD R25, R0, 0x2e000 ;  /* 0x0002e00000197836 */ /* 0x000fe20000000000 */
[----:B------:R-:W-:Y:S01]  /*9c00*/  LEA.HI.X.SX32 R4, R2, R9, 0x1, P1 ;  /* 0x0000000902047211 */ /* 0x000fe200008f0eff */
        /* <DEDUP_REMOVED lines=21> */
[----:B------:R-:W-:Y:S01]  /*9d60*/  UMOV UR9, UR25 ;  /* 0x0000001900097c82 */ /* 0x000fe20008000000 */
[----:B------:R-:W-:Y:S01]  /*9d70*/  UMOV UR11, UR27 ;  /* 0x0000001b000b7c82 */ /* 0x000fe20008000000 */
        /* <DEDUP_REMOVED lines=13> */
.L_x_1949:
[----:B------:R-:W-:Y:S05]  /*9e50*/  @P0 BRA `(.L_x_1927) ;  /* 0x0000000000140947 */ /* 0x000fea0003800000 */
[----:B------:R-:W-:Y:S01]  /*9e60*/  ISETP.NE.AND P1, PT, R18, RZ, PT ;  /* 0x000000ff1200720c */ /* 0x000fe20003f25270 */
[----:B--2---:R-:W-:-:S04]  /*9e70*/  IMAD.MOV.U32 R3, RZ, RZ, 0x6100 ;  /* 0x00006100ff037424 */ /* 0x004fc800078e00ff */
[----:B------:R3:W-:Y:S08]  /*9e80*/  SYNCS.ARRIVE.TRANS64 RZ, [R0+URZ+0x36418], R3 ;  /* 0x0364180300ff79a7 */ /* 0x0007f0000800003f */
[----:B------:R-:W-:Y:S05]  /*9e90*/  @!P1 BRA `(.L_x_1927) ;  /* 0x0000000000049947 */ /* 0x000fea0003800000 */
[----:B------:R-:W-:Y:S01]  /*9ea0*/  BPT.TRAP 0x1 ;  /* 0x000000040000795c */ /* 0x000fe20000300000 */
.L_x_1927:
[----:B------:R-:W-:Y:S01]  /*9eb0*/  VIADD R27, R2, 0x40 ;  /* 0x00000040021b7836 */ /* 0x000fe20000000000 */
[----:B------:R-:W-:Y:S01]  /*9ec0*/  ULDC.64 UR8, c[0x0][0x700] ;  /* 0x0001c00000087ab9 */ /* 0x000fe20000000a00 */
[----:B------:R-:W-:Y:S01]  /*9ed0*/  R2UR UR40, R0 ;  /* 0x00000000002872ca */ /* 0x000fe200000e0000 */
[----:B------:R-:W-:Y:S01]  /*9ee0*/  IMAD.U32 R11, RZ, RZ, UR8 ;  /* 0x00000008ff0b7e24 */ /* 0x000fe2000f8e00ff */
[----:B------:R-:W-:Y:S01]  /*9ef0*/  UMOV UR32, 0x0 ;  /* 0x0000000000207882 */ /* 0x000fe20000000000 */
[C---:B------:R-:W-:Y:S01]  /*9f00*/  IADD3 R2, P1, R27.reuse, UR22, RZ ;  /* 0x000000161b027c10 */ /* 0x040fe2000ff3e0ff */
[----:B------:R-:W-:Y:S01]  /*9f10*/  IMAD.U32 R12, RZ, RZ, UR9 ;  /* 0x00000009ff0c7e24 */ /* 0x000fe2000f8e00ff */
[----:B------:R-:W-:Y:S01]  /*9f20*/  SHF.R.S32.HI R28, RZ, 0x1f, R27 ;  /* 0x0000001fff1c7819 */ /* 0x000fe2000001141b */
[----:B------:R-:W-:Y:S01]  /*9f30*/  VIADD R29, R27, UR6 ;  /* 0x000000061b1d7c36 */ /* 0x000fe20008000000 */
[----:B--23--:R-:W-:Y:S01]  /*9f40*/  LEA R3, P2, R2, R11, 0x2 ;  /* 0x0000000b02037211 */ /* 0x00cfe200078410ff */
[----:B------:R-:W-:Y:S01]  /*9f50*/  UMOV UR33, 0x14f00000 ;  /* 0x14f0000000217882 */ /* 0x000fe20000000000 */
[----:B------:R-:W-:Y:S01]  /*9f60*/  UMOV UR18, URZ ;  /* 0x0000003f00127c82 */ /* 0x000fe20008000000 */
[----:B------:R-:W-:Y:S01]  /*9f70*/  UMOV UR20, UR28 ;  /* 0x0000001c00147c82 */ /* 0x000fe20008000000 */
[----:B------:R-:W-:Y:S01]  /*9f80*/  R2UR UR42, R3 ;  /* 0x00000000032a72ca */ /* 0x000fe200000e0000 */
[----:B------:R-:W-:Y:S01]  /*9f90*/  IMAD.X R3, R28, 0x1, R8, P1 ;  /* 0x000000011c037824 */ /* 0x000fe200008e0608 */
[----:B------:R-:W-:Y:S01]  /*9fa0*/  R2UR UR19, R29 ;  /* 0x000000001d1372ca */ /* 0x000fe200000e0000 */
[----:B------:R-:W-:Y:S01]  /*9fb0*/  UIADD3 UR17, UR40, 0x36418, URZ ;  /* 0x0003641828117890 */ /* 0x000fe2000fffe03f */
[----:B------:R-:W-:Y:S01]  /*9fc0*/  SHF.L.U32 R18, RZ, 0x1f, RZ ;  /* 0x0000001fff127819 */ /* 0x000fe200000006ff */
[----:B------:R-:W-:Y:S01]  /*9fd0*/  UIADD3 UR16, UR40, 0x24000, URZ ;  /* 0x0002400028107890 */ /* 0x000fe2000fffe03f */
        /* <DEDUP_REMOVED lines=24> */
[----:B------:R3:W4:Y:S02]  /*a160*/  SYNCS.PHASECHK.TRANS64.TRYWAIT P1, [R0+URZ+0x36438], R18 ;  /* 0x03643812000075a7 */ /* 0x000724000802017f */
[----:B---3--:R-:W3:Y:S02]  /*a170*/  S2R R18, SR_TID.X ;  /* 0x0000000000127919 */ /* 0x008ee40000002100 */
[----:B---3--:R-:W-:Y:S01]  /*a180*/  LOP3.LUT R18, R18, 0x1f, RZ, 0xc0, !PT ;  /* 0x0000001f12127812 */ /* 0x008fe200078ec0ff */
[----:B--2-4-:R-:W-:Y:S06]  /*a190*/  @!P1 BRA `(.L_x_1928) ;  /* 0x00000014001c9947 */ /* 0x014fec0003800000 */
.L_x_1950:
[----:B------:R-:W-:Y:S05]  /*a1a0*/  @P0 BRA `(.L_x_1929) ;  /* 0x00000000001c0947 */ /* 0x000fea0003800000 */
[----:B------:R-:W-:-:S04]  /*a1b0*/  IMAD.MOV.U32 R18, RZ, RZ, 0x6100 ;  /* 0x00006100ff127424 */ /* 0x000fc800078e00ff */
[----:B------:R2:W-:Y:S02]  /*a1c0*/  SYNCS.ARRIVE.TRANS64 RZ, [R0+URZ+0x36430], R18 ;  /* 0x0364301200ff79a7 */ /* 0x0005e4000800003f */
[----:B--2---:R-:W2:Y:S02]  /*a1d0*/  S2R R18, SR_TID.X ;  /* 0x0000000000127919 */ /* 0x004ea40000002100 */
[----:B--2---:R-:W-:-:S04]  /*a1e0*/  LOP3.LUT R18, R18, 0x1f, RZ, 0xc0, !PT ;  /* 0x0000001f12127812 */ /* 0x004fc800078ec0ff */
[----:B------:R-:W-:-:S13]  /*a1f0*/  ISETP.NE.AND P1, PT, R18, RZ, PT ;  /* 0x000000ff1200720c */ /* 0x000fda0003f25270 */
[----:B------:R-:W-:Y:S05]  /*a200*/  @!P1 BRA `(.L_x_1929) ;  /* 0x0000000000049947 */ /* 0x000fea0003800000 */
[----:B------:R-:W-:Y:S01]  /*a210*/  BPT.TRAP 0x1 ;  /* 0x000000040000795c */ /* 0x000fe20000300000 */
.L_x_1929:
[----:B------:R-:W-:Y:S01]  /*a220*/  IADD3 R27, P1, R27, UR14, RZ ;  /* 0x0000000e1b1b7c10 */ /* 0x000fe2000ff3e0ff */
        /* <DEDUP_REMOVED lines=36> */
.L_x_1952:
[----:B------:R-:W-:Y:S05]  /*a470*/  @P0 BRA `(.L_x_1931) ;  /* 0x0000000000140947 */ /* 0x000fea0003800000 */
[----:B------:R-:W-:Y:S01]  /*a480*/  ISETP.NE.AND P1, PT, R18, RZ, PT ;  /* 0x000000ff1200720c */ /* 0x000fe20003f25270 */
[----:B--2---:R-:W-:-:S04]  /*a490*/  IMAD.MOV.U32 R5, RZ, RZ, 0x6100 ;  /* 0x00006100ff057424 */ /* 0x004fc800078e00ff */
[----:B------:R3:W-:Y:S08]  /*a4a0*/  SYNCS.ARRIVE.TRANS64 RZ, [R0+URZ+0x36410], R5 ;  /* 0x0364100500ff79a7 */ /* 0x0007f0000800003f */
[----:B------:R-:W-:Y:S05]  /*a4b0*/  @!P1 BRA `(.L_x_1931) ;  /* 0x0000000000049947 */ /* 0x000fea0003800000 */
[----:B------:R-:W-:Y:S01]  /*a4c0*/  BPT.TRAP 0x1 ;  /* 0x000000040000795c */ /* 0x000fe20000300000 */
.L_x_1931:
        /* <DEDUP_REMOVED lines=8> */
[----:B------:R-:W-:Y:S01]  /*a550*/  UMOV UR20, UR28 ;  /* 0x0000001c00147c82 */ /* 0x000fe20008000000 */
[----:B------:R-:W-:Y:S01]  /*a560*/  UMOV UR21, UR29 ;  /* 0x0000001d00157c82 */ /* 0x000fe20008000000 */
[----:B------:R-:W-:Y:S01]  /*a570*/  UMOV UR10, 0x40 ;  /* 0x00000040000a7882 */ /* 0x000fe20000000000 */
[----:B------:R-:W-:Y:S01]  /*a580*/  UMOV UR12, UR28 ;  /* 0x0000001c000c7c82 */ /* 0x000fe20008000000 */
[----:B------:R-:W-:Y:S01]  /*a590*/  UMOV UR13, UR29 ;  /* 0x0000001d000d7c82 */ /* 0x000fe20008000000 */
[----:B------:R-:W-:-:S02]  /*a5a0*/  UIADD3 UR7, UR7, 0x2, URZ ;  /* 0x0000000207077890 */ /* 0x000fc4000fffe03f */
[----:B------:R-:W-:Y:S02]  /*a5b0*/  UIADD3 UR16, UR40, 0x1e000, URZ ;  /* 0x0001e00028107890 */ /* 0x000fe4000fffe03f */
[----:B------:R-:W-:Y:S02]  /*a5c0*/  USHF.L.U32 UR19, UR7, 0x6, URZ ;  /* 0x0000000607137899 */ /* 0x000fe4000800063f */
[----:B------:R-:W-:Y:S01]  /*a5d0*/  UIADD3 UR17, UR40, 0x36410, URZ ;  /* 0x0003641028117890 */ /* 0x000fe2000fffe03f */
[----:B------:R-:W-:Y:S01]  /*a5e0*/  IMAD.U32 R19, RZ, RZ, UR7 ;  /* 0x00000007ff137e24 */ /* 0x000fe2000f8e00ff */
[----:B------:R-:W-:Y:S02]  /*a5f0*/  UIADD3 UR8, UP0, UR19, UR22, URZ ;  /* 0x0000001613087290 */ /* 0x000fe4000ff1e03f */
[----:B--23--:R-:W-:Y:S01]  /*a600*/  IMAD.U32 R5, RZ, RZ, UR19 ;  /* 0x00000013ff057e24 */ /* 0x00cfe2000f8e00ff */
[----:B------:R-:W-:Y:S02]  /*a610*/  UIADD3 UR19, UR19, UR6, URZ ;  /* 0x0000000613137290 */ /* 0x000fe4000fffe03f */
[----:B------:R-:W-:Y:S01]  /*a620*/  UIADD3 UR24, UR40, 0x22000, URZ ;  /* 0x0002200028187890 */ /* 0x000fe2000fffe03f */
[----:B------:R-:W-:Y:S01]  /*a630*/  PLOP3.LUT P1, PT, PT, PT, UP0, 0x80, 0x0 ;  /* 0x000000000000781c */ /* 0x000fe20003f2f008 */
[----:B------:R-:W-:Y:S01]  /*a640*/  IMAD.U32 R4, RZ, RZ, UR8 ;  /* 0x00000008ff047e24 */ /* 0x000fe2000f8e00ff */
[----:B------:R-:W-:-:S02]  /*a650*/  UIADD3 UR8, UR40, 0x20000, URZ ;  /* 0x0002000028087890 */ /* 0x000fc4000fffe03f */
[----:B------:R-:W-:Y:S01]  /*a660*/  LEA.HI.X.SX32 R5, R5, R8, 0x1, P1 ;  /* 0x0000000805057211 */ /* 0x000fe200008f0eff */
[----:B------:R-:W-:Y:S01]  /*a670*/  UIADD3 UR40, UR40, 0x30000, URZ ;  /* 0x0003000028287890 */ /* 0x000fe2000fffe03f */
[C---:B------:R-:W-:Y:S01]  /*a680*/  LEA R16, P1, R4.reuse, R11, 0x2 ;  /* 0x0000000b04107211 */ /* 0x040fe200078210ff */
[----:B------:R-:W-:Y:S01]  /*a690*/  UMOV UR9, UR17 ;  /* 0x0000001100097c82 */ /* 0x000fe20008000000 */
[----:B------:R-:W-:Y:S01]  /*a6a0*/  UMOV UR11, UR19 ;  /* 0x00000013000b7c82 */ /* 0x000fe20008000000 */
[----:B------:R-:W-:Y:S01]  /*a6b0*/  UMOV UR26, 0x80 ;  /* 0x00000080001a7882 */ /* 0x000fe20000000000 */
[----:B------:R-:W-:Y:S01]  /*a6c0*/  LEA.HI.X R4, R4, R12, R5, 0x2, P1 ;  /* 0x0000000c04047211 */ /* 0x000fe200008f1405 */
[----:B------:R-:W-:Y:S01]  /*a6d0*/  UMOV UR25, UR17 ;  /* 0x0000001100197c82 */ /* 0x000fe20008000000 */
[----:B------:R-:W-:Y:S01]  /*a6e0*/  R2UR UR42, R16 ;  /* 0x00000000102a72ca */ /* 0x000fe200000e0000 */
[----:B------:R2:W-:Y:S01]  /*a6f0*/  UTMALDG.4D [UR16], [UR30], desc[UR32] ;  /* 0x000020101e0075b4 */ /* 0x0005e20008019000 */
[----:B------:R-:W-:Y:S01]  /*a700*/  R2UR UR43, R4 ;  /* 0x00000000042b72ca */ /* 0x000fe200000e0000 */
[----:B------:R-:W-:Y:S01]  /*a710*/  UMOV UR27, UR19 ;  /* 0x00000013001b7c82 */ /* 0x000fe20008000000 */
[----:B------:R-:W-:Y:S01]  /*a720*/  ISETP.NE.AND P1, PT, R21, RZ, PT ;  /* 0x000000ff1500720c */ /* 0x000fe20003f25270 */
[----:B------:R-:W-:Y:S01]  /*a730*/  UMOV UR41, UR17 ;  /* 0x0000001100297c82 */ /* 0x000fe20008000000 */
[----:B------:R-:W-:Y:S01]  /*a740*/  UMOV UR34, 0x10 ;  /* 0x0000001000227882 */ /* 0x000fe20000000000 */
[----:B------:R2:W-:Y:S01]  /*a750*/  UTMALDG.4D [UR8], [UR30], desc[UR32] ;  /* 0x000020081e0075b4 */ /* 0x0005e20008019000 */
[----:B------:R2:W-:Y:S07]  /*a760*/  UTMALDG.4D [UR24], [UR30], desc[UR32] ;  /* 0x000020181e0075b4 */ /* 0x0005ee0008019000 */
[----:B------:R2:W-:Y:S02]  /*a770*/  UBLKCP.S.G [UR40], [UR42], UR34 ;  /* 0x000000282a0073ba */ /* 0x0005e40008000222 */
[----:B--2---:R-:W-:Y:S05]  /*a780*/  @P1 BRA `(.L_x_1932) ;  /* 0xfffffff000c81947 */ /* 0x004fea000383ffff */
.L_x_1923:
[----:B------:R-:W-:Y:S01]  /*a790*/  ISETP.NE.AND P1, PT, R20, RZ, PT ;  /* 0x000000ff1400720c */ /* 0x000fe20003f25270 */
[----:B------:R-:W-:Y:S02]  /*a7a0*/  IMAD.MOV.U32 R5, RZ, RZ, R14 ;  /* 0x000000ffff057224 */ /* 0x000fe400078e000e */
[----:B------:R-:W-:-:S10]  /*a7b0*/  IMAD.MOV.U32 R16, RZ, RZ, 0x1 ;  /* 0x00000001ff107424 */ /* 0x000fd400078e00ff */
[----:B------:R-:W-:Y:S05]  /*a7c0*/  @!P1 BRA `(.L_x_1922) ;  /* 0x00000004008c9947 */ /* 0x000fea0003800000 */
[----:B------:R-:W2:Y:S02]  /*a7d0*/  SYNCS.PHASECHK.TRANS64.TRYWAIT P1, [R0+URZ+0x36438], R6 ;  /* 0x03643806000075a7 */ /* 0x000ea4000802017f */
[----:B--2---:R-:W-:Y:S05]  /*a7e0*/  @!P1 BRA `(.L_x_1933) ;  /* 0x0000000c00c09947 */ /* 0x004fea0003800000 */
.L_x_1953:
[----:B------:R-:W-:Y:S05]  /*a7f0*/  @P0 BRA `(.L_x_1934) ;  /* 0x0000000000140947 */ /* 0x000fea0003800000 */
[----:B------:R-:W-:Y:S01]  /*a800*/  ISETP.NE.AND P1, PT, R18, RZ, PT ;  /* 0x000000ff1200720c */ /* 0x000fe20003f25270 */
[----:B------:R-:W-:-:S04]  /*a810*/  IMAD.MOV.U32 R5, RZ, RZ, 0x6100 ;  /* 0x00006100ff057424 */ /* 0x000fc800078e00ff */
[----:B------:R3:W-:Y:S08]  /*a820*/  SYNCS.ARRIVE.TRANS64 RZ, [R0+URZ+0x36430], R5 ;  /* 0x0364300500ff79a7 */ /* 0x0007f0000800003f */
[----:B------:R-:W-:Y:S05]  /*a830*/  @!P1 BRA `(.L_x_1934) ;  /* 0x0000000000049947 */ /* 0x000fea0003800000 */
[----:B------:R-:W-:Y:S01]  /*a840*/  BPT.TRAP 0x1 ;  /* 0x000000040000795c */ /* 0x000fe20000300000 */
.L_x_1934:
[----:B---3--:R-:W3:Y:S01]  /*a850*/  LDC.64 R4, c[0x0][0x728] ;  /* 0x0001ca00ff047b82 */ /* 0x008ee20000000a00 */
[----:B------:R-:W-:Y:S01]  /*a860*/  IMAD.SHL.U32 R20, R19, 0x40, RZ ;  /* 0x0000004013147824 */ /* 0x000fe200078e00ff */
[----:B------:R-:W-:Y:S01]  /*a870*/  R2UR UR24, R0 ;  /* 0x00000000001872ca */ /* 0x000fe200000e0000 */
[----:B------:R-:W-:Y:S01]  /*a880*/  UMOV UR32, 0x0 ;  /* 0x0000000000207882 */ /* 0x000fe20000000000 */
[----:B------:R-:W-:Y:S01]  /*a890*/  UMOV UR33, 0x14f00000 ;  /* 0x14f0000000217882 */ /* 0x000fe20000000000 */
[----:B------:R-:W-:Y:S01]  /*a8a0*/  UMOV UR18, URZ ;  /* 0x0000003f00127c82 */ /* 0x000fe20008000000 */
[C---:B-12---:R-:W-:Y:S01]  /*a8b0*/  IADD3 R6, P1, R20.reuse, UR14, RZ ;  /* 0x0000000e14067c10 */ /* 0x046fe2000ff3e0ff */
        /* <DEDUP_REMOVED lines=13> */
[----:B---3--:R-:W-:Y:S01]  /*a990*/  LEA R4, P2, R6, R4, 0x2 ;  /* 0x0000000406047211 */ /* 0x008fe200078410ff */
[----:B------:R-:W-:Y:S01]  /*a9a0*/  UIADD3 UR24, UR24, 0x2e000, URZ ;  /* 0x0002e00018187890 */ /* 0x000fe2000fffe03f */
[----:B------:R-:W-:Y:S02]  /*a9b0*/  UMOV UR9, UR17 ;  /* 0x0000001100097c82 */ /* 0x000fe40008000000 */
[----:B------:R-:W-:Y:S01]  /*a9c0*/  R2UR UR40, R4 ;  /* 0x00000000042872ca */ /* 0x000fe200000e0000 */
[----:B------:R-:W-:Y:S01]  /*a9d0*/  UMOV UR11, UR19 ;  /* 0x00000013000b7c82 */ /* 0x000fe20008000000 */
[----:B------:R-:W-:Y:S01]  /*a9e0*/  IADD3 R4, P1, R10, 0x1f0, RZ ;  /* 0x000001f00a047810 */ /* 0x000fe20007f3e0ff */
[----:B------:R-:W-:Y:S01]  /*a9f0*/  UMOV UR25, UR17 ;  /* 0x0000001100197c82 */ /* 0x000fe20008000000 */
[----:B------:R-:W-:Y:S01]  /*aa00*/  LEA.HI.X R5, R6, R5, R15, 0x2, P2 ;  /* 0x0000000506057211 */ /* 0x000fe200010f140f */
        /* <DEDUP_REMOVED lines=12> */
[----:B------:R-:W2:Y:S02]  /*aad0*/  SYNCS.PHASECHK.TRANS64.TRYWAIT P1, [R0+URZ+0x36428], R5 ;  /* 0x03642805000075a7 */ /* 0x000ea4000802017f */
[----:B-12---:R-:W-:Y:S05]  /*aae0*/  @!P1 BRA `(.L_x_1935) ;  /* 0x0000000c00149947 */ /* 0x006fea0003800000 */
.L_x_1954:
[----:B------:R-:W-:Y:S01]  /*aaf0*/  IMAD.MOV.U32 R16, RZ, RZ, RZ ;  /* 0x000000ffff107224 */ /* 0x000fe200078e00ff */
[----:B------:R-:W-:Y:S06]  /*ab00*/  @P0 BRA `(.L_x_1936) ;  /* 0x0000000000140947 */ /* 0x000fec0003800000 */
[----:B------:R-:W-:Y:S01]  /*ab10*/  ISETP.NE.AND P1, PT, R18, RZ, PT ;  /* 0x000000ff1200720c */ /* 0x000fe20003f25270 */
[----:B-1----:R-:W-:-:S04]  /*ab20*/  IMAD.MOV.U32 R5, RZ, RZ, 0x6100 ;  /* 0x00006100ff057424 */ /* 0x002fc800078e00ff */
[----:B------:R2:W-:Y:S08]  /*ab30*/  SYNCS.ARRIVE.TRANS64 RZ, [R0+URZ+0x36418], R5 ;  /* 0x0364180500ff79a7 */ /* 0x0005f0000800003f */
[----:B------:R-:W-:Y:S05]  /*ab40*/  @!P1 BRA `(.L_x_1936) ;  /* 0x0000000000049947 */ /* 0x000fea0003800000 */
[----:B------:R-:W-:Y:S01]  /*ab50*/  BPT.TRAP 0x1 ;  /* 0x000000040000795c */ /* 0x000fe20000300000 */
.L_x_1936:
        /* <DEDUP_REMOVED lines=16> */
[----:B------:R-:W-:Y:S02]  /*ac60*/  UIADD3 UR7, UP0, UR19, UR22, URZ ;  /* 0x0000001613077290 */ /* 0x000fe4000ff1e03f */
[----:B-12---:R-:W-:Y:S01]  /*ac70*/  IMAD.U32 R5, RZ, RZ, UR19 ;  /* 0x00000013ff057e24 */ /* 0x006fe2000f8e00ff */
[----:B------:R-:W-:Y:S02]  /*ac80*/  UIADD3 UR17, UR40, 0x36418, URZ ;  /* 0x0003641828117890 */ /* 0x000fe4000fffe03f */
[----:B------:R-:W-:Y:S01]  /*ac90*/  UIADD3 UR19, UR19, UR6, URZ ;  /* 0x0000000613137290 */ /* 0x000fe2000fffe03f */
[----:B------:R-:W-:Y:S01]  /*aca0*/  PLOP3.LUT P1, PT, PT, PT, UP0, 0x80, 0x0 ;  /* 0x000000000000781c */ /* 0x000fe20003f2f008 */
[----:B------:R-:W-:Y:S01]  /*acb0*/  IMAD.U32 R4, RZ, RZ, UR7 ;  /* 0x00000007ff047e24 */ /* 0x000fe2000f8e00ff */
[----:B------:R-:W-:Y:S02]  /*acc0*/  UIADD3 UR8, UR40, 0x26000, URZ ;  /* 0x0002600028087890 */ /* 0x000fe4000fffe03f */
[----:B------:R-:W-:Y:S01]  /*acd0*/  LEA.HI.X.SX32 R5, R5, R8, 0x1, P1 ;  /* 0x0000000805057211 */ /* 0x000fe200008f0eff */
[----:B------:R-:W-:Y:S01]  /*ace0*/  UIADD3 UR24, UR40, 0x28000, URZ ;  /* 0x0002800028187890 */ /* 0x000fe2000fffe03f */
[C---:B------:R-:W-:Y:S01]  /*acf0*/  LEA R11, P1, R4.reuse, R11, 0x2 ;  /* 0x0000000b040b7211 */ /* 0x040fe200078210ff */
[----:B------:R-:W-:Y:S01]  /*ad00*/  UIADD3 UR40, UR40, 0x30100, URZ ;  /* 0x0003010028287890 */ /* 0x000fe2000fffe03f */
[----:B------:R2:W-:Y:S01]  /*ad10*/  UTMALDG.4D [UR16], [UR30], desc[UR32] ;  /* 0x000020101e0075b4 */ /* 0x0005e20008019000 */
[----:B------:R-:W-:Y:S01]  /*ad20*/  UMOV UR9, UR17 ;  /* 0x0000001100097c82 */ /* 0x000fe20008000000 */
[----:B------:R-:W-:Y:S01]  /*ad30*/  LEA.HI.X R12, R4, R12, R5, 0x2, P1 ;  /* 0x0000000c040c7211 */ /* 0x000fe200008f1405 */
[----:B------:R-:W-:Y:S01]  /*ad40*/  UMOV UR11, UR19 ;  /* 0x00000013000b7c82 */ /* 0x000fe20008000000 */
[----:B------:R-:W-:Y:S01]  /*ad50*/  R2UR UR42, R11 ;  /* 0x000000000b2a72ca */ /* 0x000fe200000e0000 */
[----:B------:R-:W-:Y:S01]  /*ad60*/  UMOV UR25, UR17 ;  /* 0x0000001100197c82 */ /* 0x000fe20008000000 */
[----:B------:R-:W-:Y:S01]  /*ad70*/  R2UR UR43, R12 ;  /* 0x000000000c2b72ca */ /* 0x000fe200000e0000 */
[----:B------:R-:W-:Y:S01]  /*ad80*/  UMOV UR27, UR19 ;  /* 0x00000013001b7c82 */ /* 0x000fe20008000000 */
[----:B------:R-:W-:Y:S01]  /*ad90*/  UMOV UR41, UR17 ;  /* 0x0000001100297c82 */ /* 0x000fe20008000000 */
[----:B------:R2:W-:Y:S01]  /*ada0*/  UTMALDG.4D [UR8], [UR30], desc[UR32] ;  /* 0x000020081e0075b4 */ /* 0x0005e20008019000 */
[----:B------:R-:W-:Y:S01]  /*adb0*/  UMOV UR7, 0x10 ;  /* 0x0000001000077882 */ /* 0x000fe20000000000 */
[----:B------:R-:W-:Y:S01]  /*adc0*/  IMAD.MOV.U32 R5, RZ, RZ, R14 ;  /* 0x000000ffff057224 */ /* 0x000fe200078e000e */
[----:B------:R2:W-:Y:S07]  /*add0*/  UTMALDG.4D [UR24], [UR30], desc[UR32] ;  /* 0x000020181e0075b4 */ /* 0x0005ee0008019000 */
[----:B------:R2:W-:Y:S02]  /*ade0*/  UBLKCP.S.G [UR40], [UR42], UR7 ;  /* 0x000000282a0073ba */ /* 0x0005e40008000207 */
[----:B--2---:R-:W-:Y:S01]  /*adf0*/  NOP ;  /* 0x0000000000007918 */ /* 0x004fe20000000000 */
.L_x_1922:
[----:B------:R-:W-:-:S04]  /*ae00*/  SHF.L.U32 R3, R16, 0x1f, RZ ;  /* 0x0000001f10037819 */ /* 0x000fc800000006ff */
[----:B------:R-:W2:Y:S02]  /*ae10*/  SYNCS.PHASECHK.TRANS64.TRYWAIT P1, [R0+URZ+0x36438], R3 ;  /* 0x03643803000075a7 */ /* 0x000ea4000802017f */
[----:B--2---:R-:W-:Y:S05]  /*ae20*/  @!P1 BRA `(.L_x_1937) ;  /* 0x0000000800589947 */ /* 0x004fea0003800000 */
.L_x_1955:
[----:B------:R-:W-:Y:S05]  /*ae30*/  @P0 BRA `(.L_x_1938) ;  /* 0x0000000000180947 */ /* 0x000fea0003800000 */
[----:B------:R-:W3:Y:S01]  /*ae40*/  S2R R2, SR_TID.X ;  /* 0x0000000000027919 */ /* 0x000ee20000002100 */
[----:B--2---:R-:W-:-:S04]  /*ae50*/  IMAD.MOV.U32 R3, RZ, RZ, 0x6100 ;  /* 0x00006100ff037424 */ /* 0x004fc800078e00ff */
[----:B------:R4:W-:Y:S01]  /*ae60*/  SYNCS.ARRIVE.TRANS64 RZ, [R0+URZ+0x36430], R3 ;  /* 0x0364300300ff79a7 */ /* 0x0009e2000800003f */
[----:B---3--:R-:W-:-:S13]  /*ae70*/  LOP3.LUT P0, RZ, R2, 0x1f, RZ, 0xc0, !PT ;  /* 0x0000001f02ff7812 */ /* 0x008fda000780c0ff */
[----:B----4-:R-:W-:Y:S05]  /*ae80*/  @!P0 BRA `(.L_x_1938) ;  /* 0x0000000000048947 */ /* 0x010fea0003800000 */
[----:B------:R-:W-:Y:S01]  /*ae90*/  BPT.TRAP 0x1 ;  /* 0x000000040000795c */ /* 0x000fe20000300000 */
.L_x_1938:
        /* <DEDUP_REMOVED lines=22> */
[----:B-12---:R-:W-:Y:S01]  /*b000*/  SEL R0, RZ, 0x1, P0 ;  /* 0x00000001ff007807 */ /* 0x006fe20000000000 */
[----:B------:R-:W-:Y:S01]  /*b010*/  ULEA UR30, UP0, UR8, UR30, 0x2 ;  /* 0x0000001e081e7291 */ /* 0x000fe2000f80103f */
[----:B------:R-:W-:Y:S01]  /*b020*/  SEL R2, R15, RZ, P0 ;  /* 0x000000ff0f027207 */ /* 0x000fe20000000000 */
[----:B------:R-:W-:Y:S01]  /*b030*/  UIADD3 UR16, UR24, 0x2a000, URZ ;  /* 0x0002a00018107890 */ /* 0x000fe2000fffe03f */
[----:B------:R-:W-:Y:S01]  /*b040*/  LOP3.LUT R0, R7, R0, RZ, 0x3c, !PT ;  /* 0x0000000007007212 */ /* 0x000fe200078e3cff */
[----:B------:R-:W-:-:S02]  /*b050*/  ULEA.HI.X UR31, UR8, UR31, UR7, 0x2, UP0 ;  /* 0x0000001f081f7291 */ /* 0x000fc400080f1407 */
[----:B------:R-:W-:Y:S02]  /*b060*/  UIADD3 UR19, UR19, UR6, URZ ;  /* 0x0000000613137290 */ /* 0x000fe4000fffe03f */
[----:B------:R-:W-:Y:S02]  /*b070*/  UIADD3 UR42, UR24, 0x30200, URZ ;  /* 0x00030200182a7890 */ /* 0x000fe4000fffe03f */
[----:B------:R-:W-:Y:S02]  /*b080*/  UIADD3 UR8, UR24, 0x2c000, URZ ;  /* 0x0002c00018087890 */ /* 0x000fe4000fffe03f */
[----:B------:R-:W-:Y:S01]  /*b090*/  UIADD3 UR24, UR24, 0x2e000, URZ ;  /* 0x0002e00018187890 */ /* 0x000fe2000fffe03f */
[----:B------:R-:W-:Y:S01]  /*b0a0*/  UMOV UR9, UR17 ;  /* 0x0000001100097c82 */ /* 0x000fe20008000000 */
[----:B------:R-:W-:Y:S01]  /*b0b0*/  UMOV UR11, UR19 ;  /* 0x00000013000b7c82 */ /* 0x000fe20008000000 */
[----:B------:R-:W-:Y:S01]  /*b0c0*/  UMOV UR26, 0x80 ;  /* 0x00000080001a7882 */ /* 0x000fe20000000000 */
[----:B------:R-:W-:Y:S01]  /*b0d0*/  UMOV UR25, UR17 ;  /* 0x0000001100197c82 */ /* 0x000fe20008000000 */
[----:B------:R1:W-:Y:S01]  /*b0e0*/  UTMALDG.4D [UR16], [UR32], desc[UR40] ;  /* 0x00002810200075b4 */ /* 0x0003e20008019000 */
[----:B------:R-:W-:Y:S01]  /*b0f0*/  UMOV UR27, UR19 ;  /* 0x00000013001b7c82 */ /* 0x000fe20008000000 */
[----:B------:R-:W-:Y:S01]  /*b100*/  UMOV UR43, UR17 ;  /* 0x00000011002b7c82 */ /* 0x000fe20008000000 */
[----:B------:R-:W-:Y:S01]  /*b110*/  UMOV UR7, 0x10 ;  /* 0x0000001000077882 */ /* 0x000fe20000000000 */
[----:B------:R1:W-:Y:S01]  /*b120*/  UTMALDG.4D [UR8], [UR32], desc[UR40] ;  /* 0x00002808200075b4 */ /* 0x0003e20008019000 */
[----:B------:R1:W-:Y:S01]  /*b130*/  UTMALDG.4D [UR24], [UR32], desc[UR40] ;  /* 0x00002818200075b4 */ /* 0x0003e20008019000 */
[----:B------:R1:W-:Y:S02]  /*b140*/  UBLKCP.S.G [UR42], [UR30], UR7 ;  /* 0x0000002a1e0073ba */ /* 0x0003e40008000207 */
[----:B-1----:R-:W-:Y:S01]  /*b150*/  NOP ;  /* 0x0000000000007918 */ /* 0x002fe20000000000 */
.L_x_1919:
[----:B------:R-:W-:Y:S05]  /*b160*/  BSYNC B0 ;  /* 0x0000000000007941 */ /* 0x000fea0003800000 */
.L_x_1914:
[----:B------:R-:W-:-:S03]  /*b170*/  UMOV UR7, 0xffffffff ;  /* 0xffffffff00077882 */ /* 0x000fc60000000000 */
[----:B------:R-:W-:Y:S05]  /*b180*/  BRA.DIV UR7, `(.L_x_1939) ;  /* 0x0000000607947947 */ /* 0x000fea000b800000 */
[----:B------:R-:W-:-:S13]  /*b190*/  ELECT P6, URZ, PT ;  /* 0x00000000003f782f */ /* 0x000fda00038c0000 */
.L_x_1958:
[----:B------:R-:W-:Y:S05]  /*b1a0*/  @!P6 BRA `(.L_x_1790) ;  /* 0x000000000074e947 */ /* 0x000fea0003800000 */
[----:B------:R-:W3:Y:S02]  /*b1b0*/  LDL.LU R3, [R1] ;  /* 0x0000000001037983 */ /* 0x000ee40000300800 */
[----:B---3--:R-:W-:-:S04]  /*b1c0*/  LOP3.LUT R3, R3, 0x2, RZ, 0xfc, !PT ;  /* 0x0000000203037812 */ /* 0x008fc800078efcff */
[----:B------:R-:W-:-:S13]  /*b1d0*/  ISETP.NE.AND P2, PT, R3, 0x3, PT ;  /* 0x000000030300780c */ /* 0x000fda0003f45270 */
[----:B------:R-:W-:Y:S05]  /*b1e0*/  @!P2 BRA `(.L_x_1940) ;  /* 0x000000000004a947 */ /* 0x000fea0003800000 */
[----:B--2---:R-:W-:Y:S01]  /*b1f0*/  BPT.TRAP 0x1 ;  /* 0x000000040000795c */ /* 0x004fe20000300000 */
.L_x_1940:
[----:B------:R-:W1:Y:S01]  /*b200*/  S2R R4, SR_CgaCtaId ;  /* 0x0000000000047919 */ /* 0x000e620000008800 */
[----:B------:R-:W-:-:S04]  /*b210*/  MOV R3, 0x400 ;  /* 0x0000040000037802 */ /* 0x000fc80000000f00 */
[----:B-1----:R-:W-:Y:S02]  /*b220*/  LEA R9, R4, R3, 0x18 ;  /* 0x0000000304097211 */ /* 0x002fe400078ec0ff */
        /* <DEDUP_REMOVED lines=12> */
.L_x_1959:
[----:B------:R-:W3:Y:S02]  /*b2f0*/  SYNCS.PHASECHK.TRANS64.TRYWAIT P0, [R3+URZ], R0 ;  /* 0x00000000030075a7 */ /* 0x000ee4000800017f */
[----:B---3--:R-:W-:Y:S05]  /*b300*/  @!P0 BRA `(.L_x_1942) ;  /* 0x0000000400688947 */ /* 0x008fea0003800000 */
.L_x_1960:
[----:B------:R-:W-:Y:S05]  /*b310*/  @!P2 BRA `(.L_x_1943) ;  /* 0x000000000004a947 */ /* 0x000fea0003800000 */
[----:B--2---:R-:W-:Y:S01]  /*b320*/  BPT.TRAP 0x1 ;  /* 0x000000040000795c */ /* 0x004fe20000300000 */
.L_x_1943:
[----:B------:R-:W-:-:S07]  /*b330*/  SHF.L.U32 R16, R16, 0x1f, RZ ;  /* 0x0000001f10107819 */ /* 0x000fce00000006ff */
.L_x_1944:
[----:B----4-:R4:W1:Y:S02]  /*b340*/  SYNCS.PHASECHK.TRANS64.TRYWAIT P0, [R9+URZ+0x36438], R16 ;  /* 0x03643810090075a7 */ /* 0x010864000800017f */
[----:B-1----:R-:W-:Y:S05]  /*b350*/  @!P0 NANOSLEEP.SYNCS 0x989680 ;  /* 0x009896800000895d */ /* 0x002fea0003900000 */
[----:B------:R-:W1:Y:S02]  /*b360*/  @!P0 SYNCS.PHASECHK.TRANS64 P0, [R9+URZ+0x36438], R16 ;  /* 0x03643810090085a7 */ /* 0x000e64000800007f */
[----:B-1----:R-:W-:Y:S05]  /*b370*/  @!P0 BRA `(.L_x_1944) ;  /* 0xfffffffc00f08947 */ /* 0x002fea000383ffff */
.L_x_1790:
[----:B--2---:R-:W-:Y:S05]  /*b380*/  BSYNC B6 ;  /* 0x0000000000067941 */ /* 0x004fea0003800000 */
.L_x_1784:
[----:B------:R-:W-:Y:S05]  /*b390*/  EXIT ;  /* 0x000000000000794d */ /* 0x000fea0003800000 */
.L_x_1801:
[----:B------:R-:W-:Y:S02]  /*b3a0*/  IMAD.MOV.U32 R12, RZ, RZ, RZ ;  /* 0x000000ffff0c7224 */ /* 0x000fe400078e00ff */
[----:B------:R-:W-:Y:S02]  /*b3b0*/  IMAD.MOV.U32 R11, RZ, RZ, 0x1f ;  /* 0x0000001fff0b7424 */ /* 0x000fe400078e00ff */
[----:B------:R-:W-:-:S07]  /*b3c0*/  IMAD.MOV.U32 R15, RZ, RZ, -0x1 ;  /* 0xffffffffff0f7424 */ /* 0x000fce00078e00ff */
[----:B-1----:R-:W-:Y:S05]  /*b3d0*/  WARPSYNC.COLLECTIVE R15, `(.L_x_1945) ;  /* 0x000000000f087348 */ /* 0x002fea0003c00000 */
[----:B------:R2:W3:Y:S02]  /*b3e0*/  SHFL.IDX P6, R14, R13, R12, R11 ;  /* 0x0000000c0d0e7389 */ /* 0x0004e400000c000b */
[----:B-123--:R-:W-:Y:S01]  /*b3f0*/  ENDCOLLECTIVE ;  /* 0x000000000000791b */ /* 0x00efe20003800000 */
.L_x_1945:
[----:B------:R-:W-:Y:S05]  /*b400*/  BRA `(.L_x_1946) ;  /* 0xffffff6000007947 */ /* 0x000fea000383ffff */
.L_x_1803:
[----:B-1----:R-:W-:-:S04]  /*b410*/  IMAD.U32 R3, RZ, RZ, UR36 ;  /* 0x00000024ff037e24 */ /* 0x002fc8000f8e00ff */
[----:B------:R1:W3:Y:S03]  /*b420*/  SYNCS.PHASECHK.TRANS64.TRYWAIT P0, [R3+URZ+0x36400], R10 ;  /* 0x0364000a030075a7 */ /* 0x0002e6000800017f */
[----:B---3--:R-:W-:Y:S05]  /*b430*/  @!P0 NANOSLEEP.SYNCS 0x989680 ;  /* 0x009896800000895d */ /* 0x008fea0003900000 */
[----:B------:R-:W3:Y:S02]  /*b440*/  @!P0 SYNCS.PHASECHK.TRANS64 P0, [R3+URZ+0x36400], R10 ;  /* 0x0364000a030085a7 */ /* 0x000ee4000800007f */
[----:B---3--:R-:W-:Y:S05]  /*b450*/  @!P0 BRA `(.L_x_1803) ;  /* 0xfffffffc00ec8947 */ /* 0x008fea000383ffff */
[----:B------:R-:W-:Y:S05]  /*b460*/  BRA `(.L_x_1802) ;  /* 0xffffff6000347947 */ /* 0x000fea000383ffff */
.L_x_1807:
[----:B--2---:R2:W3:Y:S02]  /*b470*/  SYNCS.PHASECHK.TRANS64.TRYWAIT P1, [R3+URZ+0x36410], R10 ;  /* 0x0364100a030075a7 */ /* 0x0044e4000802017f */
[----:B---3--:R-:W-:Y:S05]  /*b480*/  @!P1 NANOSLEEP.SYNCS 0x989680 ;  /* 0x009896800000995d */ /* 0x008fea0003900000 */
[----:B------:R-:W3:Y:S02]  /*b490*/  @!P1 SYNCS.PHASECHK.TRANS64 P1, [R3+URZ+0x36410], R10 ;  /* 0x0364100a030095a7 */ /* 0x000ee4000802007f */
[----:B---3--:R-:W-:Y:S05]  /*b4a0*/  @!P1 BRA `(.L_x_1807) ;  /* 0xfffffffc00f09947 */ /* 0x008fea000383ffff */
[----:B------:R-:W-:Y:S05]  /*b4b0*/  BRA `(.L_x_1806) ;  /* 0xffffff6800107947 */ /* 0x000fea000383ffff */
.L_x_1811:
[----:B----4-:R-:W-:-:S04]  /*b4c0*/  IMAD.U32 R12, RZ, RZ, UR36 ;  /* 0x00000024ff0c7e24 */ /* 0x010fc8000f8e00ff */
[----:B------:R4:W1:Y:S03]  /*b4d0*/  SYNCS.PHASECHK.TRANS64.TRYWAIT P1, [R12+URZ+0x36430], R11 ;  /* 0x0364300b0c0075a7 */ /* 0x000866000802017f */
[----:B-1----:R-:W-:Y:S05]  /*b4e0*/  @!P1 NANOSLEEP.SYNCS 0x989680 ;  /* 0x009896800000995d */ /* 0x002fea0003900000 */
[----:B------:R-:W1:Y:S02]  /*b4f0*/  @!P1 SYNCS.PHASECHK.TRANS64 P1, [R12+URZ+0x36430], R11 ;  /* 0x0364300b0c0095a7 */ /* 0x000e64000802007f */
[----:B-1----:R-:W-:Y:S05]  /*b500*/  @!P1 BRA `(.L_x_1811) ;  /* 0xfffffffc00ec9947 */ /* 0x002fea000383ffff */
[----:B------:R-:W-:Y:S05]  /*b510*/  BRA `(.L_x_1810) ;  /* 0xffffff6c00b07947 */ /* 0x000fea000383ffff */
.L_x_1920:
[----:B-1----:R1:W2:Y:S02]  /*b520*/  SYNCS.PHASECHK.TRANS64.TRYWAIT P1, [R0+URZ+0x36420], R6 ;  /* 0x03642006000075a7 */ /* 0x0022a4000802017f */
[----:B--2---:R-:W-:Y:S05]  /*b530*/  @!P1 NANOSLEEP.SYNCS 0x989680 ;  /* 0x009896800000995d */ /* 0x004fea0003900000 */
[----:B------:R-:W2:Y:S02]  /*b540*/  @!P1 SYNCS.PHASECHK.TRANS64 P1, [R0+URZ+0x36420], R6 ;  /* 0x03642006000095a7 */ /* 0x000ea4000802007f */
[----:B--2---:R-:W-:Y:S05]  /*b550*/  @!P1 BRA `(.L_x_1920) ;  /* 0xfffffffc00f09947 */ /* 0x004fea000383ffff */
[----:B------:R-:W-:Y:S05]  /*b560*/  BRA `(.L_x_1947) ;  /* 0xffffffdc006c7947 */ /* 0x000fea000383ffff */
.L_x_1924:
[----:B-1----:R1:W2:Y:S02]  /*b570*/  SYNCS.PHASECHK.TRANS64.TRYWAIT P1, [R0+URZ+0x36438], R6 ;  /* 0x03643806000075a7 */ /* 0x0022a4000802017f */
[----:B--2---:R-:W-:Y:S05]  /*b580*/  @!P1 NANOSLEEP.SYNCS 0x989680 ;  /* 0x009896800000995d */ /* 0x004fea0003900000 */
[----:B------:R-:W2:Y:S02]  /*b590*/  @!P1 SYNCS.PHASECHK.TRANS64 P1, [R0+URZ+0x36438], R6 ;  /* 0x03643806000095a7 */ /* 0x000ea4000802007f */
[----:B--2---:R-:W-:Y:S05]  /*b5a0*/  @!P1 BRA `(.L_x_1924) ;  /* 0xfffffffc00f09947 */ /* 0x004fea000383ffff */
[----:B------:R-:W-:Y:S05]  /*b5b0*/  BRA `(.L_x_1948) ;  /* 0xffffffe4004c7947 */ /* 0x000fea000383ffff */
.L_x_1926:
[----:B--2---:R2:W3:Y:S02]  /*b5c0*/  SYNCS.PHASECHK.TRANS64.TRYWAIT P1, [R0+URZ+0x36428], R3 ;  /* 0x03642803000075a7 */ /* 0x0044e4000802017f */
[----:B---3--:R-:W-:Y:S05]  /*b5d0*/  @!P1 NANOSLEEP.SYNCS 0x989680 ;  /* 0x009896800000995d */ /* 0x008fea0003900000 */
[----:B------:R-:W3:Y:S02]  /*b5e0*/  @!P1 SYNCS.PHASECHK.TRANS64 P1, [R0+URZ+0x36428], R3 ;  /* 0x03642803000095a7 */ /* 0x000ee4000802007f */
[----:B---3--:R-:W-:Y:S05]  /*b5f0*/  @!P1 BRA `(.L_x_1926) ;  /* 0xfffffffc00f09947 */ /* 0x008fea000383ffff */
[----:B------:R-:W-:Y:S05]  /*b600*/  BRA `(.L_x_1949) ;  /* 0xffffffe800107947 */ /* 0x000fea000383ffff */
.L_x_1928:
[----:B------:R-:W-:-:S04]  /*b610*/  SHF.L.U32 R18, RZ, 0x1f, RZ ;  /* 0x0000001fff127819 */ /* 0x000fc800000006ff */
[----:B------:R2:W3:Y:S03]  /*b620*/  SYNCS.PHASECHK.TRANS64.TRYWAIT P1, [R0+URZ+0x36438], R18 ;  /* 0x03643812000075a7 */ /* 0x0004e6000802017f */
[----:B---3--:R-:W-:Y:S05]  /*b630*/  @!P1 NANOSLEEP.SYNCS 0x989680 ;  /* 0x009896800000995d */ /* 0x008fea0003900000 */
[----:B------:R2:W3:Y:S02]  /*b640*/  @!P1 SYNCS.PHASECHK.TRANS64 P1, [R0+URZ+0x36438], R18 ;  /* 0x03643812000095a7 */ /* 0x0004e4000802007f */
[----:B--2---:R-:W2:Y:S02]  /*b650*/  S2R R18, SR_TID.X ;  /* 0x0000000000127919 */ /* 0x004ea40000002100 */
[----:B--2---:R-:W-:Y:S01]  /*b660*/  LOP3.LUT R18, R18, 0x1f, RZ, 0xc0, !PT ;  /* 0x0000001f12127812 */ /* 0x004fe200078ec0ff */
[----:B---3--:R-:W-:Y:S06]  /*b670*/  @!P1 BRA `(.L_x_1928) ;  /* 0xfffffffc00e49947 */ /* 0x008fec000383ffff */
[----:B------:R-:W-:Y:S05]  /*b680*/  BRA `(.L_x_1950) ;  /* 0xffffffe800c47947 */ /* 0x000fea000383ffff */
.L_x_1930:
[----:B------:R-:W-:-:S07]  /*b690*/  SHF.L.U32 R5, R7, 0x1f, RZ ;  /* 0x0000001f07057819 */ /* 0x000fce00000006ff */
.L_x_1951:
[----:B--2---:R2:W3:Y:S02]  /*b6a0*/  SYNCS.PHASECHK.TRANS64.TRYWAIT P1, [R0+URZ+0x36420], R5 ;  /* 0x03642005000075a7 */ /* 0x0044e4000802017f */
[----:B---3--:R-:W-:Y:S05]  /*b6b0*/  @!P1 NANOSLEEP.SYNCS 0x989680 ;  /* 0x009896800000995d */ /* 0x008fea0003900000 */
[----:B------:R-:W3:Y:S02]  /*b6c0*/  @!P1 SYNCS.PHASECHK.TRANS64 P1, [R0+URZ+0x36420], R5 ;  /* 0x03642005000095a7 */ /* 0x000ee4000802007f */
[----:B---3--:R-:W-:Y:S05]  /*b6d0*/  @!P1 BRA `(.L_x_1951) ;  /* 0xfffffffc00f09947 */ /* 0x008fea000383ffff */
[----:B------:R-:W-:Y:S05]  /*b6e0*/  BRA `(.L_x_1952) ;  /* 0xffffffec00607947 */ /* 0x000fea000383ffff */
.L_x_1933:
[----:B--2---:R2:W3:Y:S02]  /*b6f0*/  SYNCS.PHASECHK.TRANS64.TRYWAIT P1, [R0+URZ+0x36438], R6 ;  /* 0x03643806000075a7 */ /* 0x0044e4000802017f */
[----:B---3--:R-:W-:Y:S05]  /*b700*/  @!P1 NANOSLEEP.SYNCS 0x989680 ;  /* 0x009896800000995d */ /* 0x008fea0003900000 */
[----:B------:R-:W3:Y:S02]  /*b710*/  @!P1 SYNCS.PHASECHK.TRANS64 P1, [R0+URZ+0x36438], R6 ;  /* 0x03643806000095a7 */ /* 0x000ee4000802007f */
[----:B---3--:R-:W-:Y:S05]  /*b720*/  @!P1 BRA `(.L_x_1933) ;  /* 0xfffffffc00f09947 */ /* 0x008fea000383ffff */
[----:B------:R-:W-:Y:S05]  /*b730*/  BRA `(.L_x_1953) ;  /* 0xfffffff0002c7947 */ /* 0x000fea000383ffff */
.L_x_1935:
[----:B-1----:R1:W2:Y:S02]  /*b740*/  SYNCS.PHASECHK.TRANS64.TRYWAIT P1, [R0+URZ+0x36428], R5 ;  /* 0x03642805000075a7 */ /* 0x0022a4000802017f */
[----:B--2---:R-:W-:Y:S05]  /*b750*/  @!P1 NANOSLEEP.SYNCS 0x989680 ;  /* 0x009896800000995d */ /* 0x004fea0003900000 */
[----:B------:R-:W2:Y:S02]  /*b760*/  @!P1 SYNCS.PHASECHK.TRANS64 P1, [R0+URZ+0x36428], R5 ;  /* 0x03642805000095a7 */ /* 0x000ea4000802007f */
[----:B--2---:R-:W-:Y:S05]  /*b770*/  @!P1 BRA `(.L_x_1935) ;  /* 0xfffffffc00f09947 */ /* 0x004fea000383ffff */
[----:B------:R-:W-:Y:S05]  /*b780*/  BRA `(.L_x_1954) ;  /* 0xfffffff000d87947 */ /* 0x000fea000383ffff */
.L_x_1937:
[----:B--2---:R2:W3:Y:S02]  /*b790*/  SYNCS.PHASECHK.TRANS64.TRYWAIT P1, [R0+URZ+0x36438], R3 ;  /* 0x03643803000075a7 */ /* 0x0044e4000802017f */
[----:B---3--:R-:W-:Y:S05]  /*b7a0*/  @!P1 NANOSLEEP.SYNCS 0x989680 ;  /* 0x009896800000995d */ /* 0x008fea0003900000 */
[----:B------:R-:W3:Y:S02]  /*b7b0*/  @!P1 SYNCS.PHASECHK.TRANS64 P1, [R0+URZ+0x36438], R3 ;  /* 0x03643803000095a7 */ /* 0x000ee4000802007f */
[----:B---3--:R-:W-:Y:S05]  /*b7c0*/  @!P1 BRA `(.L_x_1937) ;  /* 0xfffffffc00f09947 */ /* 0x008fea000383ffff */
[----:B------:R-:W-:Y:S05]  /*b7d0*/  BRA `(.L_x_1955) ;  /* 0xfffffff400947947 */ /* 0x000fea000383ffff */
.L_x_1939:
[----:B------:R-:W-:Y:S01]  /*b7e0*/  BSSY B0, `(.L_x_1956) ;  /* 0x0000006000007945 */ /* 0x000fe20003800000 */
[----:B------:R-:W-:-:S07]  /*b7f0*/  IMAD.MOV.U32 R15, RZ, RZ, -0x1 ;  /* 0xffffffffff0f7424 */ /* 0x000fce00078e00ff */
[----:B--2---:R-:W-:Y:S05]  /*b800*/  WARPSYNC.COLLECTIVE R15, `(.L_x_1957) ;  /* 0x000000000f0c7348 */ /* 0x004fea0003c00000 */
[----:B------:R-:W-:Y:S02]  /*b810*/  ELECT P6, UR62, PT ;  /* 0x00000000003e782f */ /* 0x000fe400038c0000 */
[----:B------:R-:W-:Y:S01]  /*b820*/  MOV R14, UR62 ;  /* 0x0000003e000e7c02 */ /* 0x000fe20008000f00 */
[----:B--2---:R-:W-:Y:S10]  /*b830*/  ENDCOLLECTIVE ;  /* 0x000000000000791b */ /* 0x004ff40003800000 */
.L_x_1957:
[----:B------:R-:W-:Y:S05]  /*b840*/  BSYNC B0 ;  /* 0x0000000000007941 */ /* 0x000fea0003800000 */
.L_x_1956:
[----:B------:R-:W-:Y:S05]  /*b850*/  BRA `(.L_x_1958) ;  /* 0xfffffff800507947 */ /* 0x000fea000383ffff */
.L_x_1941:
[----:B-1----:R1:W3:Y:S02]  /*b860*/  SYNCS.PHASECHK.TRANS64.TRYWAIT P0, [R7+URZ], R4 ;  /* 0x00000004070075a7 */ /* 0x0022e4000800017f */
[----:B---3--:R-:W-:Y:S05]  /*b870*/  @!P0 NANOSLEEP.SYNCS 0x989680 ;  /* 0x009896800000895d */ /* 0x008fea0003900000 */
[----:B------:R-:W3:Y:S02]  /*b880*/  @!P0 SYNCS.PHASECHK.TRANS64 P0, [R7+URZ], R4 ;  /* 0x00000004070085a7 */ /* 0x000ee4000800007f */
[----:B---3--:R-:W-:Y:S05]  /*b890*/  @!P0 BRA `(.L_x_1941) ;  /* 0xfffffffc00f08947 */ /* 0x008fea000383ffff */
[----:B------:R-:W-:Y:S05]  /*b8a0*/  BRA `(.L_x_1959) ;  /* 0xfffffff800907947 */ /* 0x000fea000383ffff */
.L_x_1942:
[----:B---3--:R3:W4:Y:S02]  /*b8b0*/  SYNCS.PHASECHK.TRANS64.TRYWAIT P0, [R3+URZ], R0 ;  /* 0x00000000030075a7 */ /* 0x008724000800017f */
[----:B----4-:R-:W-:Y:S05]  /*b8c0*/  @!P0 NANOSLEEP.SYNCS 0x989680 ;  /* 0x009896800000895d */ /* 0x010fea0003900000 */
[----:B------:R-:W4:Y:S02]  /*b8d0*/  @!P0 SYNCS.PHASECHK.TRANS64 P0, [R3+URZ], R0 ;  /* 0x00000000030085a7 */ /* 0x000f24000800007f */
[----:B----4-:R-:W-:Y:S05]  /*b8e0*/  @!P0 BRA `(.L_x_1942) ;  /* 0xfffffffc00f08947 */ /* 0x010fea000383ffff */
[----:B------:R-:W-:Y:S05]  /*b8f0*/  BRA `(.L_x_1960) ;  /* 0xfffffff800847947 */ /* 0x000fea000383ffff */
.L_x_1961:
        /* <DEDUP_REMOVED lines=16> */
.L_x_7661:


//--------------------- .text._ZN7cutlass13device_kernelIN5flash11enable_sm90INS1_16FlashAttnBwdSm90INS1_25CollectiveMainloopBwdSm90ILi2ELi1ELi1EN4cute5tupleIJNS5_1CILi1EEES8_S8_EEENS6_IJNS7_ILi64EEENS7_ILi96EEENS7_ILi192EEEEEENS_6half_tEfNS_4arch4Sm90ELb0ELb1ELb1ELb1ELb1ELb0ELb1ELb0ELi3ELi1ELi1ELi1ELb0EEENS1_21CollectiveEpilogueBwdISD_SE_SG_Li384ELb1ELb1ELi3EEENS1_19SingleTileSchedulerILb1ELb0ELb0ELi96EEEEEEEEEvNT_6ParamsE --------------------------
	.section	.text._ZN7cutlass13device_kernelIN5flash11enable_sm90INS1_16FlashAttnBwdSm90INS1_25CollectiveMainloopBwdSm90ILi2ELi1ELi1EN4cute5tupleIJNS5_1CILi1EEES8_S8_EEENS6_IJNS7_ILi64EEENS7_ILi96EEENS7_ILi192EEEEEENS_6half_tEfNS_4arch4Sm90ELb0ELb1ELb1ELb1ELb1ELb0ELb1ELb0ELi3ELi1ELi1ELi1ELb0EEENS1_21CollectiveEpilogueBwdISD_SE_SG_Li384ELb1ELb1ELi3EEENS1_19SingleTileSchedulerILb1ELb0ELb0ELi96EEEEEEEEEvNT_6ParamsE,"ax",@progbits
	.align	128
.text._ZN7cutlass13device_kernelIN5flash11enable_sm90INS1_16FlashAttnBwdSm90INS1_25CollectiveMainloopBwdSm90ILi2ELi1ELi1EN4cute5tupleIJNS5_1CILi1EEES8_S8_EEENS6_IJNS7_ILi64EEENS7_ILi96EEENS7_ILi192EEEEEENS_6half_tEfNS_4arch4Sm90ELb0ELb1ELb1ELb1ELb1ELb0ELb1ELb0ELi3ELi1ELi1ELi1ELb0EEENS1_21CollectiveEpilogueBwdISD_SE_SG_Li384ELb1ELb1ELi3EEENS1_19SingleTileSchedulerILb1ELb0ELb0ELi96EEEEEEEEEvNT_6ParamsE:
        .type           _ZN7cutlass13device_kernelIN5flash11enable_sm90INS1_16FlashAttnBwdSm90INS1_25CollectiveMainloopBwdSm90ILi2ELi1ELi1EN4cute5tupleIJNS5_1CILi1EEES8_S8_EEENS6_IJNS7_ILi64EEENS7_ILi96EEENS7_ILi192EEEEEENS_6half_tEfNS_4arch4Sm90ELb0ELb1ELb1ELb1ELb1ELb0ELb1ELb0ELi3ELi1ELi1ELi1ELb0EEENS1_21CollectiveEpilogueBwdISD_SE_SG_Li384ELb1ELb1ELi3EEENS1_19SingleTileSchedulerILb1ELb0ELb0ELi96EEEEEEEEEvNT_6ParamsE,@function
        .size           _ZN7cutlass13device_kernelIN5flash11enable_sm90INS1_16FlashAttnBwdSm90INS1_25CollectiveMainloopBwdSm90ILi2ELi1ELi1EN4cute5tupleIJNS5_1CILi1EEES8_S8_EEENS6_IJNS7_ILi64EEENS7_ILi96EEENS7_ILi192EEEEEENS_6half_tEfNS_4arch4Sm90ELb0ELb1ELb1ELb1ELb1ELb0ELb1ELb0ELi3ELi1ELi1ELi1ELb0EEENS1_21CollectiveEpilogueBwdISD_SE_SG_Li384ELb1ELb1ELi3EEENS1_19SingleTileSchedulerILb1ELb0ELb0ELi96EEEEEEEEEvNT_6ParamsE,(.L_x_7662 - _ZN7cutlass13device_kernelIN5flash11enable_sm90INS1_16FlashAttnBwdSm90INS1_25CollectiveMainloopBwdSm90ILi2ELi1ELi1EN4cute5tupleIJNS5_1CILi1EEES8_S8_EEENS6_IJNS7_ILi64EEENS7_ILi96EEENS7_ILi192EEEEEENS_6half_tEfNS_4arch4Sm90ELb0ELb1ELb1ELb1ELb1ELb0ELb1ELb0ELi3ELi1ELi1ELi1ELb0EEENS1_21CollectiveEpilogueBwdISD_SE_SG_Li384ELb1ELb1ELi3EEENS1_19SingleTileSchedulerILb1ELb0ELb0ELi96EEEEEEEEEvNT_6ParamsE)
        .other          _ZN7cutlass13device_kernelIN5flash11enable_sm90INS1_16FlashAttnBwdSm90INS1_25CollectiveMainloopBwdSm90ILi2ELi1ELi1EN4cute5tupleIJNS5_1CILi1EEES8_S8_EEENS6_IJNS7_ILi64EEENS7_ILi96EEENS7_ILi192EEEEEENS_6half_tEfNS_4arch4Sm90ELb0ELb1ELb1ELb1ELb1ELb0ELb1ELb0ELi3ELi1ELi1ELi1ELb0EEENS1_21CollectiveEpilogueBwdISD_SE_SG_Li384ELb1ELb1ELi3EEENS1_19SingleTileSchedulerILb1ELb0ELb0ELi96EEEEEEEEEvNT_6ParamsE,@"STO_CUDA_ENTRY STV_DEFAULT"
_ZN7cutlass13device_kernelIN5flash11enable_sm90INS1_16FlashAttnBwdSm90INS1_25CollectiveMainloopBwdSm90ILi2ELi1ELi1EN4cute5tupleIJNS5_1CILi1EEES8_S8_EEENS6_IJNS7_ILi64EEENS7_ILi96EEENS7_ILi192EEEEEENS_6half_tEfNS_4arch4Sm90ELb0ELb1ELb1ELb1ELb1ELb0ELb1ELb0ELi3ELi1ELi1ELi1ELb0EEENS1_21CollectiveEpilogueBwdISD_SE_SG_Li384ELb1ELb1ELi3EEENS1_19SingleTileSchedulerILb1ELb0ELb0ELi96EEEEEEEEEvNT_6ParamsE:
        /* <DEDUP_REMOVED lines=23> */
.L_x_1963:
[----:B------:R-:W-:Y:S05]  /*0170*/  BSYNC B0 ;  /* 0x0000000000007941 */ /* 0x000fea0003800000 */
.L_x_1962:
        /* <DEDUP_REMOVED lines=34> */
.L_x_1964:
        /* <DEDUP_REMOVED lines=20> */
.L_x_1965:
        /* <DEDUP_REMOVED lines=9> */
.L_x_1968:
        /* <DEDUP_REMOVED lines=21> */
.L_x_1969:
        /* <DEDUP_REMOVED lines=10> */
.L_x_1971:
[----:B------:R-:W2:Y:S02]  /*0760*/  LDC R0, c[0x0][0x8bc] ;  /* 0x00022f00ff007b82 */ /* 0x000ea40000000800 */
.L_x_1970:
        /* <DEDUP_REMOVED lines=16> */
.L_x_1973:
        /* <DEDUP_REMOVED lines=10> */
.L_x_1974:
        /* <DEDUP_REMOVED lines=8> */
.L_x_1975:
        /* <DEDUP_REMOVED lines=9> */
.L_x_1976:
        /* <DEDUP_REMOVED lines=22> */
.L_x_1977:
        /* <DEDUP_REMOVED lines=79> */
.L_x_1980:
        /* <DEDUP_REMOVED lines=15> */
.L_x_1979:
        /* <DEDUP_REMOVED lines=20> */
.L_x_1982:
        /* <DEDUP_REMOVED lines=15> */
.L_x_1981:
        /* <DEDUP_REMOVED lines=8> */
.L_x_2156:
        /* <DEDUP_REMOVED lines=19> */
.L_x_1984:
        /* <DEDUP_REMOVED lines=113> */
.L_x_2004:
[----:B------:R-:W-:-:S13]  /*1c50*/  ISETP.NE.AND P0, PT, R8, 0x3, PT ;  /* 0x000000030800780c */ /* 0x000fda0003f05270 */
[----:B------:R-:W-:Y:S05]  /*1c60*/  @!P0 BRA `(.L_x_1986) ;  /* 0x0000000000048947 */ /* 0x000fea0003800000 */
[----:B------:R-:W-:Y:S01]  /*1c70*/  BPT.TRAP 0x1 ;  /* 0x000000040000795c */ /* 0x000fe20000300000 */
.L_x_1986:
[----:B------:R-:W-:Y:S02]  /*1c80*/  LEA R3, R2, UR36, 0x3 ;  /* 0x0000002402037c11 */ /* 0x000fe4000f8e18ff */
[----:B------:R-:W-:-:S04]  /*1c90*/  SHF.L.U32 R10, R7, 0x1f, RZ ;  /* 0x0000001f070a7819 */ /* 0x000fc800000006ff */
[----:B------:R1:W2:Y:S01]  /*1ca0*/  SYNCS.PHASECHK.TRANS64.TRYWAIT P1, [R3+URZ+0x36410], R10 ;  /* 0x0364100a030075a7 */ /* 0x0002a2000802017f */
[----:B------:R-:W-:Y:S05]  /*1cb0*/  @!P0 BRA `(.L_x_1987) ;  /* 0x0000000000048947 */ /* 0x000fea0003800000 */
[----:B------:R-:W-:Y:S01]  /*1cc0*/  BPT.TRAP 0x1 ;  /* 0x000000040000795c */ /* 0x000fe20000300000 */
.L_x_1987:
[----:B--2---:R-:W-:Y:S05]  /*1cd0*/  @P1 BRA `(.L_x_1988) ;  /* 0x0000000000081947 */ /* 0x004fea0003800000 */
[----:B------:R-:W2:Y:S02]  /*1ce0*/  SYNCS.PHASECHK.TRANS64.TRYWAIT P1, [R3+URZ+0x36410], R10 ;  /* 0x0364100a030075a7 */ /* 0x000ea4000802017f */
[----:B--2---:R-:W-:Y:S05]  /*1cf0*/  @!P1 BRA `(.L_x_1989) ;  /* 0x000000a400749947 */ /* 0x004fea0003800000 */
.L_x_1988:
        /* <DEDUP_REMOVED lines=103> */
.L_x_1990:
[----:B-1----:R-:W-:-:S04]  /*2370*/  SHF.L.U32 R11, R5, 0x1f, RZ ;  /* 0x0000001f050b7819 */ /* 0x002fc800000006ff */
[----:B------:R1:W4:Y:S01]  /*2380*/  SYNCS.PHASECHK.TRANS64.TRYWAIT P1, [UR36+0x36430], R11 ;  /* 0x0364300bff0075a7 */ /* 0x0003220008020164 */
[----:B------:R-:W-:Y:S05]  /*2390*/  @!P0 BRA `(.L_x_1991) ;  /* 0x0000000000048947 */ /* 0x000fea0003800000 */
[----:B------:R-:W-:Y:S01]  /*23a0*/  BPT.TRAP 0x1 ;  /* 0x000000040000795c */ /* 0x000fe20000300000 */
.L_x_1991:
[----:B----4-:R-:W-:Y:S05]  /*23b0*/  @P1 BRA `(.L_x_1992) ;  /* 0x0000000000081947 */ /* 0x010fea0003800000 */
[----:B------:R-:W4:Y:S02]  /*23c0*/  SYNCS.PHASECHK.TRANS64.TRYWAIT P1, [UR36+0x36430], R11 ;  /* 0x0364300bff0075a7 */ /* 0x000f240008020164 */
[----:B----4-:R-:W-:Y:S05]  /*23d0*/  @!P1 BRA `(.L_x_1993) ;  /* 0x0000009c00d09947 */ /* 0x010fea0003800000 */
.L_x_1992:
        /* <DEDUP_REMOVED lines=145> */
.L_x_1996:
[----:B------:R-:W-:-:S13]  /*2cf0*/  ISETP.NE.AND P1, PT, R140, 0x1, PT ;  /* 0x000000018c00780c */ /* 0x000fda0003f25270 */
[----:B------:R-:W1:Y:S08]  /*2d00*/  @P1 LDC R143, c[0x0][0x754] ;  /* 0x0001d500ff8f1b82 */ /* 0x000e700000000800 */
[----:B------:R-:W2:Y:S01]  /*2d10*/  @P1 LDC R142, c[0x0][0x758] ;  /* 0x0001d600ff8e1b82 */ /* 0x000ea20000000800 */
[----:B-1----:R-:W-:-:S05]  /*2d20*/  @P1 IMAD.HI.U32 R143, R145, R143, RZ ;  /* 0x0000008f918f1227 */ /* 0x002fca00078e00ff */
[----:B--2---:R-:W-:-:S07]  /*2d30*/  @P1 SHF.R.U32.HI R145, RZ, R142, R143 ;  /* 0x0000008eff911219 */ /* 0x004fce000001168f */
.L_x_1997:
[----:B------:R-:W-:Y:S05]  /*2d40*/  BSYNC B0 ;  /* 0x0000000000007941 */ /* 0x000fea0003800000 */
.L_x_1995:
[----:B------:R-:W2:Y:S01]  /*2d50*/  LDL R142, [R1+0x10] ;  /* 0x00001000018e7983 */ /* 0x000ea20000100800 */
[----:B------:R-:W-:Y:S01]  /*2d60*/  IADD3 R150, R141, UR4, R4 ;  /* 0x000000048d967c10 */ /* 0x000fe2000fffe004 */
[----:B--2---:R-:W-:-:S05]  /*2d70*/  IMAD R145, R145, R140, R142 ;  /* 0x0000008c91917224 */ /* 0x004fca00078e028e */
[----:B------:R-:W-:Y:S02]  /*2d80*/  VIADDMNMX R146, R145, R140, R146, PT ;  /* 0x0000008c91927246 */ /* 0x000fe40003800192 */
[----:B------:R-:W-:-:S07]  /*2d90*/  VIMNMX R150, R150, R145, !PT ;  /* 0x0000009196967248 */ /* 0x000fce0007fe0100 */
.L_x_1994:
        /* <DEDUP_REMOVED lines=17> */
.L_x_2000:
[----:B------:R-:W-:-:S13]  /*2eb0*/  ISETP.NE.AND P1, PT, R140, 0x1, PT ;  /* 0x000000018c00780c */ /* 0x000fda0003f25270 */
[----:B------:R-:W1:Y:S08]  /*2ec0*/  @P1 LDC R142, c[0x0][0x754] ;  /* 0x0001d500ff8e1b82 */ /* 0x000e700000000800 */
[----:B------:R-:W2:Y:S01]  /*2ed0*/  @P1 LDC R141, c[0x0][0x758] ;  /* 0x0001d600ff8d1b82 */ /* 0x000ea20000000800 */
[----:B-1----:R-:W-:-:S05]  /*2ee0*/  @P1 IMAD.HI.U32 R142, R143, R142, RZ ;  /* 0x0000008e8f8e1227 */ /* 0x002fca00078e00ff */
[----:B--2---:R-:W-:-:S07]  /*2ef0*/  @P1 SHF.R.U32.HI R143, RZ, R141, R142 ;  /* 0x0000008dff8f1219 */ /* 0x004fce000001168e */
.L_x_2001:
[----:B------:R-:W-:Y:S05]  /*2f00*/  BSYNC B0 ;  /* 0x0000000000007941 */ /* 0x000fea0003800000 */
.L_x_1999:
[----:B------:R-:W2:Y:S02]  /*2f10*/  LDL R141, [R1+0x10] ;  /* 0x00001000018d7983 */ /* 0x000ea40000100800 */
[----:B--2---:R-:W-:-:S05]  /*2f20*/  IMAD R143, R143, R140, R141 ;  /* 0x0000008c8f8f7224 */ /* 0x004fca00078e028d */
[----:B------:R-:W-:Y:S02]  /*2f30*/  VIMNMX R147, R147, R143, !PT ;  /* 0x0000008f93937248 */ /* 0x000fe40007fe0100 */
[----:B------:R-:W-:-:S07]  /*2f40*/  VIADDMNMX R144, R143, R140, R144, PT ;  /* 0x0000008c8f907246 */ /* 0x000fce0003800190 */
.L_x_1998:
        /* <DEDUP_REMOVED lines=283> */
.L_x_2002:
        /* <DEDUP_REMOVED lines=59> */
.L_x_2003:
        /* <DEDUP_REMOVED lines=63> */
.L_x_1978:
        /* <DEDUP_REMOVED lines=129> */
.L_x_2006:
        /* <DEDUP_REMOVED lines=54> */
.L_x_2008:
[----:B------:R-:W-:Y:S05]  /*5410*/  BSYNC B0 ;  /* 0x0000000000007941 */ /* 0x000fea0003800000 */
.L_x_2007:
        /* <DEDUP_REMOVED lines=15> */
.L_x_2010:
[----:B------:R-:W-:Y:S05]  /*5510*/  BSYNC B0 ;  /* 0x0000000000007941 */ /* 0x000fea0003800000 */
.L_x_2009:
        /* <DEDUP_REMOVED lines=18> */
.L_x_2012:
[----:B------:R-:W-:Y:S05]  /*5640*/  BSYNC B0 ;  /* 0x0000000000007941 */ /* 0x000fea0003800000 */
.L_x_2011:
        /* <DEDUP_REMOVED lines=17> */
.L_x_2014:
[----:B------:R-:W-:Y:S05]  /*5760*/  BSYNC B0 ;  /* 0x0000000000007941 */ /* 0x000fea0003800000 */
.L_x_2013:
        /* <DEDUP_REMOVED lines=18> */
.L_x_2016:
[----:B------:R-:W-:Y:S05]  /*5890*/  BSYNC B0 ;  /* 0x0000000000007941 */ /* 0x000fea0003800000 */
.L_x_2015:
        /* <DEDUP_REMOVED lines=20> */
.L_x_2018:
[----:B------:R-:W-:Y:S05]  /*59e0*/  BSYNC B0 ;  /* 0x0000000000007941 */ /* 0x000fea0003800000 */
.L_x_2017:
        /* <DEDUP_REMOVED lines=26> */
.L_x_2020:
[----:B------:R-:W-:Y:S05]  /*5b90*/  BSYNC B0 ;  /* 0x0000000000007941 */ /* 0x000fea0003800000 */
.L_x_2019:
        /* <DEDUP_REMOVED lines=15> */
.L_x_2022:
[----:B------:R-:W-:Y:S05]  /*5c90*/  BSYNC B0 ;  /* 0x0000000000007941 */ /* 0x000fea0003800000 */
.L_x_2021:
        /* <DEDUP_REMOVED lines=15> */
.L_x_2024:
[----:B------:R-:W-:Y:S05]  /*5d90*/  BSYNC B0 ;  /* 0x0000000000007941 */ /* 0x000fea0003800000 */
.L_x_2023:
        /* <DEDUP_REMOVED lines=15> */
.L_x_2026:
[----:B------:R-:W-:Y:S05]  /*5e90*/  BSYNC B0 ;  /* 0x0000000000007941 */ /* 0x000fea0003800000 */
.L_x_2025:
        /* <DEDUP_REMOVED lines=15> */
.L_x_2028:
[----:B------:R-:W-:Y:S05]  /*5f90*/  BSYNC B0 ;  /* 0x0000000000007941 */ /* 0x000fea0003800000 */
.L_x_2027:
        /* <DEDUP_REMOVED lines=15> */
.L_x_2005:
        /* <DEDUP_REMOVED lines=31> */
.L_x_2029:
        /* <DEDUP_REMOVED lines=45> */
.L_x_2031:
[----:B------:R-:W-:Y:S05]  /*6550*/  BSYNC B0 ;  /* 0x0000000000007941 */ /* 0x000fea0003800000 */
.L_x_2030:
        /* <DEDUP_REMOVED lines=16> */
.L_x_2033:
[----:B------:R-:W-:Y:S05]  /*6660*/  BSYNC B0 ;  /* 0x0000000000007941 */ /* 0x000fea0003800000 */
.L_x_2032:
        /* <DEDUP_REMOVED lines=16> */
.L_x_2035:
[----:B------:R-:W-:Y:S05]  /*6770*/  BSYNC B0 ;  /* 0x0000000000007941 */ /* 0x000fea0003800000 */
.L_x_2034:
        /* <DEDUP_REMOVED lines=17> */
.L_x_2037:
[----:B------:R-:W-:Y:S05]  /*6890*/  BSYNC B0 ;  /* 0x0000000000007941 */ /* 0x000fea0003800000 */
.L_x_2036:
        /* <DEDUP_REMOVED lines=16> */
.L_x_2039:
[----:B------:R-:W-:Y:S05]  /*69a0*/  BSYNC B0 ;  /* 0x0000000000007941 */ /* 0x000fea0003800000 */
.L_x_2038:
        /* <DEDUP_REMOVED lines=20> */
.L_x_2041:
[----:B------:R-:W-:Y:S05]  /*6af0*/  BSYNC B0 ;  /* 0x0000000000007941 */ /* 0x000fea0003800000 */
.L_x_2040:
        /* <DEDUP_REMOVED lines=24> */
.L_x_2043:
[----:B------:R-:W-:Y:S05]  /*6c80*/  BSYNC B0 ;  /* 0x0000000000007941 */ /* 0x000fea0003800000 */
.L_x_2042:
        /* <DEDUP_REMOVED lines=15> */
.L_x_2045:
[----:B------:R-:W-:Y:S05]  /*6d80*/  BSYNC B0 ;  /* 0x0000000000007941 */ /* 0x000fea0003800000 */
.L_x_2044:
        /* <DEDUP_REMOVED lines=15> */
.L_x_2047:
[----:B------:R-:W-:Y:S05]  /*6e80*/  BSYNC B0 ;  /* 0x0000000000007941 */ /* 0x000fea0003800000 */
.L_x_2046:
        /* <DEDUP_REMOVED lines=15> */
.L_x_2049:
[----:B------:R-:W-:Y:S05]  /*6f80*/  BSYNC B0 ;  /* 0x0000000000007941 */ /* 0x000fea0003800000 */
.L_x_2048:
        /* <DEDUP_REMOVED lines=15> */
.L_x_2051:
[----:B------:R-:W-:Y:S05]  /*7080*/  BSYNC B0 ;  /* 0x0000000000007941 */ /* 0x000fea0003800000 */
.L_x_2050:
        /* <DEDUP_REMOVED lines=15> */
.L_x_1967:
        /* <DEDUP_REMOVED lines=21> */
.L_x_2053:
        /* <DEDUP_REMOVED lines=13> */
.L_x_2055:
[----:B------:R-:W-:-:S05]  /*73a0*/  ULDC UR4, c[0x0][0x8bc] ;  /* 0x00022f0000047ab9 */ /* 0x000fca0000000800 */
.L_x_2054:
        /* <DEDUP_REMOVED lines=26> */
[----:B------:R-:W-:Y:S01]  /*7550*/  ULDC UR10, c[0x0][0x280] ;  /* 0x0000a000000a7ab9 */ /* 0x000fe20000000800 */
[----:B-1----:R-:W-:-:S11]  /*7560*/  USHF.R.S32.HI UR17, URZ, 0x1f, UR7 ;  /* 0x0000001f3f117899 */ /* 0x002fd60008011407 */
[----:B--2---:R-:W-:Y:S02]  /*7570*/  @P0 R2UR UR4, R0 ;  /* 0x00000000000402ca */ /* 0x004fe400000e0000 */
[----:B------:R-:W-:-:S04]  /*7580*/  ISETP.NE.U32.AND P0, PT, RZ, UR8, PT ;  /* 0x00000008ff007c0c */ /* 0x000fc8000bf05070 */
        /* <DEDUP_REMOVED lines=14> */
.L_x_2056:
        /* <DEDUP_REMOVED lines=13> */
.L_x_2057:
        /* <DEDUP_REMOVED lines=12> */
.L_x_2058:
[----:B------:R-:W-:Y:S01]  /*7800*/  UIADD3 UR8, -UR11, UR10, UR6 ;  /* 0x0000000a0b087290 */ /* 0x000fe2000fffe106 */
[----:B------:R-:W-:Y:S01]  /*7810*/  ISETP.LE.AND P0, PT, RZ, UR22, PT ;  /* 0x00000016ff007c0c */ /* 0x000fe2000bf03270 */
[----:B------:R-:W-:Y:S01]  /*7820*/  ULDC UR9, c[0x0][0x74c] ;  /* 0x0001d30000097ab9 */ /* 0x000fe20000000800 */
[----:B------:R-:W-:Y:S02]  /*7830*/  USHF.R.S32.HI UR13, URZ, 0x1f, UR16 ;  /* 0x0000001f3f0d7899 */ /* 0x000fe40008011410 */
[----:B------:R-:W-:Y:S02]  /*7840*/  UIADD3 UR9, UR8, -UR9, URZ ;  /* 0x8000000908097290 */ /* 0x000fe4000fffe03f */
[----:B------:R-:W-:Y:S02]  /*7850*/  UIADD3 UR8, UR10, 0x3f, URZ ;  /* 0x0000003f0a087890 */ /* 0x000fe4000fffe03f */
[----:B------:R-:W-:Y:S01]  /*7860*/  USHF.R.S32.HI UR12, URZ, 0x1f, UR9 ;  /* 0x0000001f3f0c7899 */ /* 0x000fe20008011409 */
[----:B------:R-:W-:Y:S01]  /*7870*/  ULDC UR15, c[0x0][0x288] ;  /* 0x0000a200000f7ab9 */ /* 0x000fe20000000800 */
[----:B------:R-:W-:-:S02]  /*7880*/  USEL UR20, UR13, URZ, !UP0 ;  /* 0x0000003f0d147287 */ /* 0x000fc4000c000000 */
[----:B------:R-:W-:Y:S02]  /*7890*/  ULEA.HI UR12, UR12, UR9, URZ, 0x6 ;  /* 0x000000090c0c7291 */ /* 0x000fe4000f8f303f */
[----:B------:R-:W-:Y:S02]  /*78a0*/  USHF.R.S32.HI UR9, URZ, 0x1f, UR8 ;  /* 0x0000001f3f097899 */ /* 0x000fe40008011408 */
[----:B------:R-:W-:Y:S02]  /*78b0*/  USHF.R.S32.HI UR12, URZ, 0x6, UR12 ;  /* 0x000000063f0c7899 */ /* 0x000fe4000801140c */
[----:B------:R-:W-:Y:S02]  /*78c0*/  ULEA.HI UR8, UR9, UR8, URZ, 0x6 ;  /* 0x0000000809087291 */ /* 0x000fe4000f8f303f */
[----:B------:R-:W-:Y:S02]  /*78d0*/  UIMAD UR13, UR16, UR15, URZ ;  /* 0x0000000f100d72a4 */ /* 0x000fe4000f8e023f */
[----:B------:R-:W-:-:S02]  /*78e0*/  UISETP.LT.AND UP1, UPT, URZ, UR12, UPT ;  /* 0x0000000c3f00728c */ /* 0x000fc4000bf21270 */
[----:B------:R-:W-:Y:S02]  /*78f0*/  USHF.R.S32.HI UR8, URZ, 0x6, UR8 ;  /* 0x000000063f087899 */ /* 0x000fe40008011408 */
[----:B------:R-:W-:Y:S02]  /*7900*/  USEL UR14, UR16, URZ, !UP0 ;  /* 0x0000003f100e7287 */ /* 0x000fe4000c000000 */
[----:B------:R-:W-:Y:S02]  /*7910*/  UIADD3 UR23, UP0, UR13, UR7, URZ ;  /* 0x000000070d177290 */ /* 0x000fe4000ff1e03f */
[----:B------:R-:W-:Y:S01]  /*7920*/  USEL UR9, URZ, UR12, !UP1 ;  /* 0x0000000c3f097287 */ /* 0x000fe2000c800000 */
[----:B------:R-:W-:Y:S01]  /*7930*/  IMAD.U32 R9, RZ, RZ, UR8 ;  /* 0x00000008ff097e24 */ /* 0x000fe2000f8e00ff */
[----:B------:R-:W-:Y:S10]  /*7940*/  @!P0 BRA `(.L_x_2059) ;  /* 0x0000000000248947 */ /* 0x000ff40003800000 */
[----:B------:R-:W-:-:S03]  /*7950*/  UIADD3 UR6, UR6, 0x9f, UR10 ;  /* 0x0000009f06067890 */ /* 0x000fc6000fffe00a */
[----:B------:R-:W-:Y:S02]  /*7960*/  ULDC UR10, c[0x0][0x748] ;  /* 0x0001d200000a7ab9 */ /* 0x000fe40000000800 */
[----:B------:R-:W-:-:S04]  /*7970*/  UIADD3 UR6, UR6, UR10, -UR11 ;  /* 0x0000000a06067290 */ /* 0x000fc8000fffe80b */
[----:B------:R-:W-:-:S04]  /*7980*/  USHF.R.S32.HI UR10, URZ, 0x1f, UR6 ;  /* 0x0000001f3f0a7899 */ /* 0x000fc80008011406 */
[----:B------:R-:W-:-:S04]  /*7990*/  ULEA.HI UR10, UR10, UR6, URZ, 0x6 ;  /* 0x000000060a0a7291 */ /* 0x000fc8000f8f303f */
[----:B------:R-:W-:-:S04]  /*79a0*/  USHF.R.S32.HI UR10, URZ, 0x6, UR10 ;  /* 0x000000063f0a7899 */ /* 0x000fc8000801140a */
[----:B------:R-:W-:-:S04]  /*79b0*/  UISETP.LT.AND UP1, UPT, UR8, UR10, UPT ;  /* 0x0000000a0800728c */ /* 0x000fc8000bf21270 */
[----:B------:R-:W-:-:S06]  /*79c0*/  USEL UR10, UR8, UR10, UP1 ;  /* 0x0000000a080a7287 */ /* 0x000fcc0008800000 */
[----:B------:R-:W-:-:S07]  /*79d0*/  IMAD.U32 R9, RZ, RZ, UR10 ;  /* 0x0000000aff097e24 */ /* 0x000fce000f8e00ff */
.L_x_2059:
[----:B------:R-:W-:Y:S02]  /*79e0*/  ISETP.GT.AND P1, PT, R9, UR9, PT ;  /* 0x0000000909007c0c */ /* 0x000fe4000bf24270 */
[----:B------:R-:W-:Y:S01]  /*79f0*/  ELECT P0, URZ, PT ;  /* 0x00000000003f782f */ /* 0x000fe20003800000 */
[----:B------:R-:W-:-:S10]  /*7a00*/  ULEA.HI.X.SX32 UR10, UR13, UR17, 0x1, UP0 ;  /* 0x000000110d0a7291 */ /* 0x000fd400080f0e3f */
[----:B------:R-:W-:Y:S05]  /*7a10*/  @!P1 BRA `(.L_x_2060) ;  /* 0x0000001400889947 */ /* 0x000fea0003800000 */
[----:B------:R-:W1:Y:S01]  /*7a20*/  S2R R2, SR_TID.X ;  /* 0x0000000000027919 */ /* 0x000e620000002100 */
[----:B------:R-:W-:Y:S01]  /*7a30*/  ULDC.64 UR18, c[0x0][0x2d8] ;  /* 0x0000b60000127ab9 */ /* 0x000fe20000000a00 */
[----:B------:R-:W-:Y:S01]  /*7a40*/  VIADD R0, R9, -UR9 ;  /* 0x8000000909007c36 */ /* 0x000fe20008000000 */
[----:B------:R-:W-:Y:S02]  /*7a50*/  UIMAD UR6, UR17, UR18, URZ ;  /* 0x00000012110672a4 */ /* 0x000fe4000f8e023f */
[----:B------:R-:W-:Y:S02]  /*7a60*/  UIMAD.WIDE.U32 UR12, UR7, UR18, URZ ;  /* 0x00000012070c72a5 */ /* 0x000fe4000f8e003f */
[----:B------:R-:W-:Y:S01]  /*7a70*/  UIMAD UR19, UR7, UR19, UR6 ;  /* 0x00000013071372a4 */ /* 0x000fe2000f8e0206 */
[----:B------:R-:W-:Y:S01]  /*7a80*/  LOP3.LUT R0, R0, 0x1, RZ, 0xc0, !PT ;  /* 0x0000000100007812 */ /* 0x000fe200078ec0ff */
[----:B------:R-:W-:Y:S02]  /*7a90*/  UIADD3 UR6, UP0, UR4, UR12, URZ ;  /* 0x0000000c04067290 */ /* 0x000fe4000ff1e03f */
[----:B------:R-:W-:Y:S01]  /*7aa0*/  UIADD3 UR19, UR13, UR19, URZ ;  /* 0x000000130d137290 */ /* 0x000fe2000fffe03f */
[----:B------:R-:W-:Y:S01]  /*7ab0*/  ISETP.NE.U32.AND P1, PT, R0, 0x1, PT ;  /* 0x000000010000780c */ /* 0x000fe20003f25070 */
[----:B------:R-:W-:Y:S01]  /*7ac0*/  ULDC.64 UR16, c[0x0][0x2e0] ;  /* 0x0000b80000107ab9 */ /* 0x000fe20000000a00 */
[----:B------:R-:W-:Y:S01]  /*7ad0*/  ULDC UR18, c[0x0][0x760] ;  /* 0x0001d80000127ab9 */ /* 0x000fe20000000800 */
[----:B------:R-:W-:-:S02]  /*7ae0*/  UIADD3.X UR7, UR5, UR19, URZ, UP0, !UPT ;  /* 0x0000001305077290 */ /* 0x000fc400087fe43f */
[----:B------:R-:W-:Y:S02]  /*7af0*/  UIMAD UR11, UR20, UR16, URZ ;  /* 0x00000010140b72a4 */ /* 0x000fe4000f8e023f */
[----:B------:R-:W-:Y:S02]  /*7b00*/  UIMAD.WIDE.U32 UR6, UR14, UR16, UR6 ;  /* 0x000000100e0672a5 */ /* 0x000fe4000f8e0006 */
[----:B------:R-:W-:Y:S02]  /*7b10*/  UIMAD UR17, UR14, UR17, UR11 ;  /* 0x000000110e1172a4 */ /* 0x000fe4000f8e020b */
[----:B------:R-:W-:Y:S02]  /*7b20*/  UIMAD UR11, UR15, UR18, URZ ;  /* 0x000000120f0b72a4 */ /* 0x000fe4000f8e023f */
[----:B------:R-:W-:Y:S01]  /*7b30*/  UIADD3 UR24, UR7, UR17, URZ ;  /* 0x0000001107187290 */ /* 0x000fe2000fffe03f */
[----:B-1----:R-:W-:Y:S01]  /*7b40*/  LOP3.LUT R10, R2, 0x1f, RZ, 0xc0, !PT ;  /* 0x0000001f020a7812 */ /* 0x002fe200078ec0ff */
[----:B------:R-:W-:Y:S10]  /*7b50*/  @P1 BRA `(.L_x_2061) ;  /* 0x0000000400d01947 */ /* 0x000ff40003800000 */
        /* <DEDUP_REMOVED lines=11> */
.L_x_2064:
[----:B------:R-:W2:Y:S04]  /*7c10*/  LDG.E.STRONG.GPU R0, desc[UR38][R2.64] ;  /* 0x0000002602007981 */ /* 0x000ea8000c1ef900 */
[----:B--2---:R-:W-:Y:S01]  /*7c20*/  CCTL.IVALL ;  /* 0x00000000ff00798f */ /* 0x004fe20002000000 */
[----:B------:R-:W-:Y:S05]  /*7c30*/  YIELD ;  /* 0x0000000000007946 */ /* 0x000fea0003800000 */
[----:B------:R-:W-:-:S13]  /*7c40*/  ISETP.NE.AND P1, PT, R0, UR22, PT ;  /* 0x0000001600007c0c */ /* 0x000fda000bf25270 */
[----:B------:R-:W-:Y:S05]  /*7c50*/  @P1 BRA `(.L_x_2064) ;  /* 0xfffffffc00ec1947 */ /* 0x000fea000383ffff */
.L_x_2063:
[----:B------:R-:W-:Y:S05]  /*7c60*/  BSYNC B0 ;  /* 0x0000000000007941 */ /* 0x000fea0003800000 */
.L_x_2062:
[----:B------:R-:W-:-:S03]  /*7c70*/  UMOV UR15, 0xffffffff ;  /* 0xffffffff000f7882 */ /* 0x000fc60000000000 */
[----:B------:R-:W-:Y:S05]  /*7c80*/  BRA.DIV UR15, `(.L_x_2065) ;  /* 0x000000460fbc7947 */ /* 0x000fea000b800000 */
[----:B------:R-:W-:Y:S01]  /*7c90*/  NOP ;  /* 0x0000000000007918 */ /* 0x000fe20000000000 */
.L_x_2159:
        /* <DEDUP_REMOVED lines=22> */
.L_x_2067:
[----:B------:R-:W-:Y:S05]  /*7e00*/  BSYNC B0 ;  /* 0x0000000000007941 */ /* 0x000fea0003800000 */
.L_x_2066:
        /* <DEDUP_REMOVED lines=19> */
.L_x_2069:
[----:B------:R-:W-:Y:S05]  /*7f40*/  BSYNC B0 ;  /* 0x0000000000007941 */ /* 0x000fea0003800000 */
.L_x_2068:
        /* <DEDUP_REMOVED lines=20> */
.L_x_2071:
[----:B------:R-:W-:Y:S05]  /*8090*/  BSYNC B0 ;  /* 0x0000000000007941 */ /* 0x000fea0003800000 */
.L_x_2070:
[----:B------:R-:W-:Y:S06]  /*80a0*/  BAR.ARV 0xa, 0xa0 ;  /* 0x0282800000007b1d */ /* 0x000fec0000002000 */
[----:B------:R-:W-:Y:S04]  /*80b0*/  BSSY B0, `(.L_x_2072) ;  /* 0x0000003000007945 */ /* 0x000fe80003800000 */
[----:B------:R-:W-:Y:S05]  /*80c0*/  @!P0 BRA `(.L_x_2073) ;  /* 0x0000000000048947 */ /* 0x000fea0003800000 */
[----:B------:R-:W-:-:S04]  /*80d0*/  DEPBAR.LE SB0, 0x1 ;  /* 0x000080400000791a */ /* 0x000fc80000000000 */
.L_x_2073:
[----:B------:R-:W-:Y:S05]  /*80e0*/  BSYNC B0 ;  /* 0x0000000000007941 */ /* 0x000fea0003800000 */
.L_x_2072:
[----:B------:R-:W-:Y:S06]  /*80f0*/  BAR.ARV 0xb, 0xa0 ;  /* 0x02c2800000007b1d */ /* 0x000fec0000002000 */
[----:B------:R-:W-:Y:S04]  /*8100*/  BSSY B0, `(.L_x_2074) ;  /* 0x0000003000007945 */ /* 0x000fe80003800000 */
[----:B------:R-:W-:Y:S05]  /*8110*/  @!P0 BRA `(.L_x_2075) ;  /* 0x0000000000048947 */ /* 0x000fea0003800000 */
[----:B------:R-:W-:-:S04]  /*8120*/  DEPBAR.LE SB0, 0x0 ;  /* 0x000080000000791a */ /* 0x000fc80000000000 */
.L_x_2075:
[----:B------:R-:W-:Y:S05]  /*8130*/  BSYNC B0 ;  /* 0x0000000000007941 */ /* 0x000fea0003800000 */
.L_x_2074:
        /* <DEDUP_REMOVED lines=19> */
.L_x_2077:
[----:B------:R-:W-:Y:S05]  /*8270*/  BSYNC B0 ;  /* 0x0000000000007941 */ /* 0x000fea0003800000 */
.L_x_2076:
[----:B------:R-:W-:Y:S01]  /*8280*/  UIADD3 UR15, UR9, 0x1, URZ ;  /* 0x00000001090f7890 */ /* 0x000fe2000fffe03f */
[----:B------:R-:W-:Y:S11]  /*8290*/  BRA `(.L_x_2078) ;  /* 0x0000000000047947 */ /* 0x000ff60003800000 */
.L_x_2061:
[----:B------:R-:W-:-:S05]  /*82a0*/  UMOV UR15, UR9 ;  /* 0x00000009000f7c82 */ /* 0x000fca0008000000 */
.L_x_2078:
[----:B------:R-:W-:-:S06]  /*82b0*/  UIADD3 UR9, UR9, 0x1, URZ ;  /* 0x0000000109097890 */ /* 0x000fcc000fffe03f */
[----:B------:R-:W-:Y:S01]  /*82c0*/  ISETP.NE.AND P1, PT, R9, UR9, PT ;  /* 0x0000000909007c0c */ /* 0x000fe2000bf25270 */
[----:B------:R-:W-:-:S12]  /*82d0*/  UMOV UR9, UR15 ;  /* 0x0000000f00097c82 */ /* 0x000fd80008000000 */
[----:B------:R-:W-:Y:S05]  /*82e0*/  @!P1 BRA `(.L_x_2060) ;  /* 0x0000000c00549947 */ /* 0x000fea0003800000 */
[----:B------:R-:W-:Y:S01]  /*82f0*/  UMOV UR18, UR12 ;  /* 0x0000000c00127c82 */ /* 0x000fe20008000000 */
[----:B------:R-:W-:Y:S01]  /*8300*/  UMOV UR9, UR15 ;  /* 0x0000000f00097c82 */ /* 0x000fe20008000000 */
[----:B------:R-:W-:-:S03]  /*8310*/  UIMAD.WIDE.U32 UR12, UR14, UR16, UR18 ;  /* 0x000000100e0c72a5 */ /* 0x000fc6000f8e0012 */
[----:B------:R-:W-:Y:S01]  /*8320*/  ULDC.64 UR18, c[0x0][0x2c0] ;  /* 0x0000b00000127ab9 */ /* 0x000fe20000000a00 */
[----:B------:R-:W-:-:S04]  /*8330*/  UIADD3 UR4, UP0, UR4, UR12, URZ ;  /* 0x0000000c04047290 */ /* 0x000fc8000ff1e03f */
[----:B------:R-:W-:Y:S02]  /*8340*/  UIADD3.X UR5, UR5, UR17, UR13, UP0, !UPT ;  /* 0x0000001105057290 */ /* 0x000fe400087fe40d */
[----:B------:R-:W-:-:S04]  /*8350*/  ULEA UR14, UP0, UR4, UR18, 0x2 ;  /* 0x00000012040e7291 */ /* 0x000fc8000f80103f */
[----:B------:R-:W-:Y:S02]  /*8360*/  ULEA.HI.X UR5, UR4, UR19, UR5, 0x2, UP0 ;  /* 0x0000001304057291 */ /* 0x000fe400080f1405 */
[----:B------:R-:W-:Y:S01]  /*8370*/  UIADD3 UR14, UP0, UR14, 0x4000, URZ ;  /* 0x000040000e0e7890 */ /* 0x000fe2000ff1e03f */
[----:B------:R-:W-:-:S03]  /*8380*/  UMOV UR4, URZ ;  /* 0x0000003f00047c82 */ /* 0x000fc60008000000 */
[----:B------:R-:W-:-:S12]  /*8390*/  UIADD3.X UR5, URZ, UR5, URZ, UP0, !UPT ;  /* 0x000000053f057290 */ /* 0x000fd800087fe43f */
.L_x_2111:
        /* <DEDUP_REMOVED lines=11> */
.L_x_2081:
[----:B------:R-:W2:Y:S04]  /*8450*/  LDG.E.STRONG.GPU R0, desc[UR38][R2.64] ;  /* 0x0000002602007981 */ /* 0x000ea8000c1ef900 */
[----:B--2---:R-:W-:Y:S01]  /*8460*/  CCTL.IVALL ;  /* 0x00000000ff00798f */ /* 0x004fe20002000000 */
[----:B------:R-:W-:Y:S05]  /*8470*/  YIELD ;  /* 0x0000000000007946 */ /* 0x000fea0003800000 */
[----:B------:R-:W-:-:S13]  /*8480*/  ISETP.NE.AND P1, PT, R0, UR22, PT ;  /* 0x0000001600007c0c */ /* 0x000fda000bf25270 */
[----:B------:R-:W-:Y:S05]  /*8490*/  @P1 BRA `(.L_x_2081) ;  /* 0xfffffffc00ec1947 */ /* 0x000fea000383ffff */
.L_x_2080:
[----:B------:R-:W-:Y:S05]  /*84a0*/  BSYNC B0 ;  /* 0x0000000000007941 */ /* 0x000fea0003800000 */
.L_x_2079:
[----:B------:R-:W-:-:S03]  /*84b0*/  UMOV UR16, 0xffffffff ;  /* 0xffffffff00107882 */ /* 0x000fc60000000000 */
[----:B------:R-:W-:Y:S05]  /*84c0*/  BRA.DIV UR16, `(.L_x_2082) ;  /* 0x0000003e10c87947 */ /* 0x000fea000b800000 */
[----:B------:R-:W-:Y:S01]  /*84d0*/  NOP ;  /* 0x0000000000007918 */ /* 0x000fe20000000000 */
.L_x_2162:
        /* <DEDUP_REMOVED lines=19> */
.L_x_2084:
[----:B------:R-:W-:Y:S05]  /*8610*/  BSYNC B0 ;  /* 0x0000000000007941 */ /* 0x000fea0003800000 */
.L_x_2083:
[----:B------:R-:W-:Y:S01]  /*8620*/  UIMAD UR19, UR15, 0x3000, UR4 ;  /* 0x000030000f1378a4 */ /* 0x000fe2000f8e0204 */
[----:B------:R-:W-:Y:S06]  /*8630*/  BAR.SYNC.DEFER_BLOCKING 0xe, 0xa0 ;  /* 0x0382800000007b1d */ /* 0x000fec0000010000 */
[----:B------:R-:W-:Y:S01]  /*8640*/  UMOV UR16, UR14 ;  /* 0x0000000e00107c82 */ /* 0x000fe20008000000 */
[----:B------:R-:W-:Y:S01]  /*8650*/  UMOV UR17, UR5 ;  /* 0x0000000500117c82 */ /* 0x000fe20008000000 */
[----:B------:R-:W-:Y:S01]  /*8660*/  BSSY B0, `(.L_x_2085) ;  /* 0x000000c000007945 */ /* 0x000fe20003800000 */
[----:B------:R-:W-:-:S03]  /*8670*/  UIMAD.WIDE UR16, UR19, 0x4, UR16 ;  /* 0x00000004131078a5 */ /* 0x000fc6000f8e0210 */
[----:B------:R-:W-:Y:S09]  /*8680*/  @!P0 BRA `(.L_x_2086) ;  /* 0x0000000000248947 */ /* 0x000ff20003800000 */
        /* <DEDUP_REMOVED lines=9> */
.L_x_2086:
[----:B------:R-:W-:Y:S05]  /*8720*/  BSYNC B0 ;  /* 0x0000000000007941 */ /* 0x000fea0003800000 */
.L_x_2085:
        /* <DEDUP_REMOVED lines=15> */
.L_x_2088:
[----:B------:R-:W-:Y:S05]  /*8820*/  BSYNC B0 ;  /* 0x0000000000007941 */ /* 0x000fea0003800000 */
.L_x_2087:
[----:B------:R-:W-:Y:S06]  /*8830*/  BAR.ARV 0xa, 0xa0 ;  /* 0x0282800000007b1d */ /* 0x000fec0000002000 */
[----:B------:R-:W-:Y:S04]  /*8840*/  BSSY B0, `(.L_x_2089) ;  /* 0x0000003000007945 */ /* 0x000fe80003800000 */
[----:B------:R-:W-:Y:S05]  /*8850*/  @!P0 BRA `(.L_x_2090) ;  /* 0x0000000000048947 */ /* 0x000fea0003800000 */
[----:B------:R-:W-:-:S04]  /*8860*/  DEPBAR.LE SB0, 0x1 ;  /* 0x000080400000791a */ /* 0x000fc80000000000 */
.L_x_2090:
[----:B------:R-:W-:Y:S05]  /*8870*/  BSYNC B0 ;  /* 0x0000000000007941 */ /* 0x000fea0003800000 */
.L_x_2089:
[----:B------:R-:W-:Y:S06]  /*8880*/  BAR.ARV 0xb, 0xa0 ;  /* 0x02c2800000007b1d */ /* 0x000fec0000002000 */
[----:B------:R-:W-:Y:S04]  /*8890*/  BSSY B0, `(.L_x_2091) ;  /* 0x0000003000007945 */ /* 0x000fe80003800000 */
[----:B------:R-:W-:Y:S05]  /*88a0*/  @!P0 BRA `(.L_x_2092) ;  /* 0x0000000000048947 */ /* 0x000fea0003800000 */
[----:B------:R-:W-:-:S04]  /*88b0*/  DEPBAR.LE SB0, 0x0 ;  /* 0x000080000000791a */ /* 0x000fc80000000000 */
.L_x_2092:
[----:B------:R-:W-:Y:S05]  /*88c0*/  BSYNC B0 ;  /* 0x0000000000007941 */ /* 0x000fea0003800000 */
.L_x_2091:
        /* <DEDUP_REMOVED lines=19> */
.L_x_2094:
[----:B------:R-:W-:Y:S05]  /*8a00*/  BSYNC B0 ;  /* 0x0000000000007941 */ /* 0x000fea0003800000 */
.L_x_2093:
        /* <DEDUP_REMOVED lines=9> */
.L_x_2097:
[----:B------:R-:W2:Y:S04]  /*8aa0*/  LDG.E.STRONG.GPU R0, desc[UR38][R2.64] ;  /* 0x0000002602007981 */ /* 0x000ea8000c1ef900 */
[----:B--2---:R-:W-:Y:S01]  /*8ab0*/  CCTL.IVALL ;  /* 0x00000000ff00798f */ /* 0x004fe20002000000 */
[----:B------:R-:W-:Y:S05]  /*8ac0*/  YIELD ;  /* 0x0000000000007946 */ /* 0x000fea0003800000 */
[----:B------:R-:W-:-:S13]  /*8ad0*/  ISETP.NE.AND P1, PT, R0, UR22, PT ;  /* 0x0000001600007c0c */ /* 0x000fda000bf25270 */
[----:B------:R-:W-:Y:S05]  /*8ae0*/  @P1 BRA `(.L_x_2097) ;  /* 0xfffffffc00ec1947 */ /* 0x000fea000383ffff */
.L_x_2096:
[----:B------:R-:W-:Y:S05]  /*8af0*/  BSYNC B0 ;  /* 0x0000000000007941 */ /* 0x000fea0003800000 */
.L_x_2095:
[----:B------:R-:W-:-:S03]  /*8b00*/  UMOV UR12, 0xffffffff ;  /* 0xffffffff000c7882 */ /* 0x000fc60000000000 */
[----:B------:R-:W-:Y:S05]  /*8b10*/  BRA.DIV UR12, `(.L_x_2098) ;  /* 0x0000003a0c507947 */ /* 0x000fea000b800000 */
[----:B------:R-:W-:Y:S01]  /*8b20*/  NOP ;  /* 0x0000000000007918 */ /* 0x000fe20000000000 */
.L_x_2165:
        /* <DEDUP_REMOVED lines=15> */
.L_x_2100:
[----:B------:R-:W-:Y:S05]  /*8c20*/  BSYNC B0 ;  /* 0x0000000000007941 */ /* 0x000fea0003800000 */
.L_x_2099:
        /* <DEDUP_REMOVED lines=14> */
.L_x_2102:
[----:B------:R-:W-:Y:S05]  /*8d10*/  BSYNC B0 ;  /* 0x0000000000007941 */ /* 0x000fea0003800000 */
.L_x_2101:
        /* <DEDUP_REMOVED lines=15> */
.L_x_2104:
[----:B------:R-:W-:Y:S05]  /*8e10*/  BSYNC B0 ;  /* 0x0000000000007941 */ /* 0x000fea0003800000 */
.L_x_2103:
[----:B------:R-:W-:Y:S06]  /*8e20*/  BAR.ARV 0xa, 0xa0 ;  /* 0x0282800000007b1d */ /* 0x000fec0000002000 */
[----:B------:R-:W-:Y:S04]  /*8e30*/  BSSY B0, `(.L_x_2105) ;  /* 0x0000003000007945 */ /* 0x000fe80003800000 */
[----:B------:R-:W-:Y:S05]  /*8e40*/  @!P0 BRA `(.L_x_2106) ;  /* 0x0000000000048947 */ /* 0x000fea0003800000 */
[----:B------:R-:W-:-:S04]  /*8e50*/  DEPBAR.LE SB0, 0x1 ;  /* 0x000080400000791a */ /* 0x000fc80000000000 */
.L_x_2106:
[----:B------:R-:W-:Y:S05]  /*8e60*/  BSYNC B0 ;  /* 0x0000000000007941 */ /* 0x000fea0003800000 */
.L_x_2105:
[----:B------:R-:W-:Y:S06]  /*8e70*/  BAR.ARV 0xb, 0xa0 ;  /* 0x02c2800000007b1d */ /* 0x000fec0000002000 */
[----:B------:R-:W-:Y:S04]  /*8e80*/  BSSY B0, `(.L_x_2107) ;  /* 0x0000003000007945 */ /* 0x000fe80003800000 */
[----:B------:R-:W-:Y:S05]  /*8e90*/  @!P0 BRA `(.L_x_2108) ;  /* 0x0000000000048947 */ /* 0x000fea0003800000 */
[----:B------:R-:W-:-:S04]  /*8ea0*/  DEPBAR.LE SB0, 0x0 ;  /* 0x000080000000791a */ /* 0x000fc80000000000 */
.L_x_2108:
[----:B------:R-:W-:Y:S05]  /*8eb0*/  BSYNC B0 ;  /* 0x0000000000007941 */ /* 0x000fea0003800000 */
.L_x_2107:
        /* <DEDUP_REMOVED lines=19> */
.L_x_2110:
[----:B------:R-:W-:Y:S05]  /*8ff0*/  BSYNC B0 ;  /* 0x0000000000007941 */ /* 0x000fea0003800000 */
.L_x_2109:
[----:B------:R-:W-:Y:S02]  /*9000*/  UIADD3 UR9, UR9, 0x2, URZ ;  /* 0x0000000209097890 */ /* 0x000fe4000fffe03f */
[----:B------:R-:W-:-:S04]  /*9010*/  UIADD3 UR4, UR4, 0x6000, URZ ;  /* 0x0000600004047890 */ /* 0x000fc8000fffe03f */
[----:B------:R-:W-:-:S13]  /*9020*/  ISETP.LE.AND P1, PT, R9, UR9, PT ;  /* 0x0000000909007c0c */ /* 0x000fda000bf23270 */
[----:B------:R-:W-:Y:S05]  /*9030*/  @!P1 BRA `(.L_x_2111) ;  /* 0xfffffff000d89947 */ /* 0x000fea000383ffff */
.L_x_2060:
        /* <DEDUP_REMOVED lines=41> */
.L_x_2114:
[----:B------:R-:W-:Y:S05]  /*92d0*/  BSYNC B0 ;  /* 0x0000000000007941 */ /* 0x000fea0003800000 */
.L_x_2113:
[----:B------:R-:W-:Y:S05]  /*92e0*/  BRA `(.L_x_2115) ;  /* 0x0000000000047947 */ /* 0x000fea0003800000 */
.L_x_2112:
[----:B------:R-:W-:-:S05]  /*92f0*/  UMOV UR4, UR9 ;  /* 0x0000000900047c82 */ /* 0x000fca0008000000 */
.L_x_2115:
        /* <DEDUP_REMOVED lines=11> */
.L_x_2120:
        /* <DEDUP_REMOVED lines=24> */
.L_x_2117:
[----:B------:R-:W-:Y:S05]  /*9530*/  BSYNC B0 ;  /* 0x0000000000007941 */ /* 0x000fea0003800000 */
.L_x_2116:
        /* <DEDUP_REMOVED lines=24> */
.L_x_2119:
[----:B------:R-:W-:Y:S05]  /*96c0*/  BSYNC B0 ;  /* 0x0000000000007941 */ /* 0x000fea0003800000 */
.L_x_2118:
[----:B------:R-:W-:Y:S02]  /*96d0*/  UIADD3 UR7, UR7, 0x2, URZ ;  /* 0x0000000207077890 */ /* 0x000fe4000fffe03f */
[----:B------:R-:W-:Y:S02]  /*96e0*/  ULEA UR5, UR17, UR5, 0x1 ;  /* 0x0000000511057291 */ /* 0x000fe4000f8e083f */
[----:B------:R-:W-:Y:S02]  /*96f0*/  ULEA UR6, UR17, UR6, 0x1 ;  /* 0x0000000611067291 */ /* 0x000fe4000f8e083f */
[----:B------:R-:W-:-:S13]  /*9700*/  ISETP.NE.AND P0, PT, RZ, UR7, PT ;  /* 0x00000007ff007c0c */ /* 0x000fda000bf05270 */
[----:B------:R-:W-:Y:S05]  /*9710*/  @!P0 BRA `(.L_x_1972) ;  /* 0x0000002800b08947 */ /* 0x000fea0003800000 */
[----:B------:R-:W-:Y:S05]  /*9720*/  BRA `(.L_x_2120) ;  /* 0xfffffffc00207947 */ /* 0x000fea000383ffff */
.L_x_2052:
        /* <DEDUP_REMOVED lines=11> */
.L_x_2121:
        /* <DEDUP_REMOVED lines=10> */
.L_x_2123:
[----:B------:R-:W4:Y:S02]  /*9880*/  LDC R5, c[0x0][0x8bc] ;  /* 0x00022f00ff057b82 */ /* 0x000f240000000800 */
.L_x_2122:
        /* <DEDUP_REMOVED lines=48> */
.L_x_2125:
        /* <DEDUP_REMOVED lines=9> */
.L_x_2126:
[----:B------:R-:W-:Y:S05]  /*9c20*/  @!P0 BRA `(.L_x_2127) ;  /* 0x00000000000c8947 */ /* 0x000fea0003800000 */
[----:B------:R-:W2:Y:S04]  /*9c30*/  LDG.E R5, desc[UR38][R2.64] ;  /* 0x0000002602057981 */ /* 0x000ea8000c1e1900 */
[----:B-1----:R-:W2:Y:S02]  /*9c40*/  LDG.E R14, desc[UR38][R2.64+0x4] ;  /* 0x00000426020e7981 */ /* 0x002ea4000c1e1900 */
[----:B--2---:R-:W-:-:S07]  /*9c50*/  IMAD.IADD R14, R14, 0x1, -R5 ;  /* 0x000000010e0e7824 */ /* 0x004fce00078e0a05 */
.L_x_2127:
[----:B-12--5:R-:W-:Y:S01]  /*9c60*/  IADD3 R2, -R14, R15, R8 ;  /* 0x0000000f0e027210 */ /* 0x026fe20007ffe108 */
        /* <DEDUP_REMOVED lines=19> */
.L_x_2128:
        /* <DEDUP_REMOVED lines=62> */
.L_x_2166:
        /* <DEDUP_REMOVED lines=9> */
.L_x_2131:
        /* <DEDUP_REMOVED lines=112> */
.L_x_2142:
[----:B-1----:R-:W-:-:S05]  /*a910*/  IMAD.MOV.U32 R6, RZ, RZ, 0x1 ;  /* 0x00000001ff067424 */ /* 0x002fca00078e00ff */
[----:B------:R-:W-:-:S04]  /*a920*/  SHF.L.U32 R6, R6, 0x1f, RZ ;  /* 0x0000001f06067819 */ /* 0x000fc800000006ff */
[----:B------:R-:W1:Y:S02]  /*a930*/  SYNCS.PHASECHK.TRANS64.TRYWAIT P1, [R0+URZ+0x36438], R6 ;  /* 0x03643806000075a7 */ /* 0x000e64000802017f */
[----:B-1----:R-:W-:Y:S05]  /*a940*/  @!P1 BRA `(.L_x_2134) ;  /* 0x0000001800f49947 */ /* 0x002fea0003800000 */
.L_x_2167:
[----:B------:R-:W-:Y:S05]  /*a950*/  @P0 BRA `(.L_x_2135) ;  /* 0x0000000000140947 */ /* 0x000fea0003800000 */
[----:B------:R-:W-:Y:S01]  /*a960*/  ISETP.NE.AND P1, PT, R18, RZ, PT ;  /* 0x000000ff1200720c */ /* 0x000fe20003f25270 */
[----:B------:R-:W-:-:S04]  /*a970*/  IMAD.MOV.U32 R3, RZ, RZ, 0x6100 ;  /* 0x00006100ff037424 */ /* 0x000fc800078e00ff */
[----:B------:R2:W-:Y:S08]  /*a980*/  SYNCS.ARRIVE.TRANS64 RZ, [R0+URZ+0x36430], R3 ;  /* 0x0364300300ff79a7 */ /* 0x0005f0000800003f */
[----:B------:R-:W-:Y:S05]  /*a990*/  @!P1 BRA `(.L_x_2135) ;  /* 0x0000000000049947 */ /* 0x000fea0003800000 */
[----:B------:R-:W-:Y:S01]  /*a9a0*/  BPT.TRAP 0x1 ;  /* 0x000000040000795c */ /* 0x000fe20000300000 */
.L_x_2135:
        /* <DEDUP_REMOVED lines=48> */
.L_x_2168:
[----:B------:R-:W-:Y:S05]  /*acb0*/  @P0 BRA `(.L_x_2137) ;  /* 0x0000000000140947 */ /* 0x000fea0003800000 */
[----:B------:R-:W-:Y:S01]  /*acc0*/  ISETP.NE.AND P1, PT, R18, RZ, PT ;  /* 0x000000ff1200720c */ /* 0x000fe20003f25270 */
[----:B--2---:R-:W-:-:S04]  /*acd0*/  IMAD.MOV.U32 R3, RZ, RZ, 0x6100 ;  /* 0x00006100ff037424 */ /* 0x004fc800078e00ff */
[----:B------:R3:W-:Y:S08]  /*ace0*/  SYNCS.ARRIVE.TRANS64 RZ, [R0+URZ+0x36418], R3 ;  /* 0x0364180300ff79a7 */ /* 0x0007f0000800003f */
[----:B------:R-:W-:Y:S05]  /*acf0*/  @!P1 BRA `(.L_x_2137) ;  /* 0x0000000000049947 */ /* 0x000fea0003800000 */
[----:B------:R-:W-:Y:S01]  /*ad00*/  BPT.TRAP 0x1 ;  /* 0x000000040000795c */ /* 0x000fe20000300000 */
.L_x_2137:
        /* <DEDUP_REMOVED lines=47> */
.L_x_2169:
        /* <DEDUP_REMOVED lines=8> */
.L_x_2139:
        /* <DEDUP_REMOVED lines=37> */
.L_x_2171:
[----:B------:R-:W-:Y:S05]  /*b2d0*/  @P0 BRA `(.L_x_2141) ;  /* 0x0000000000140947 */ /* 0x000fea0003800000 */
[----:B------:R-:W-:Y:S01]  /*b2e0*/  ISETP.NE.AND P1, PT, R18, RZ, PT ;  /* 0x000000ff1200720c */ /* 0x000fe20003f25270 */
[----:B--2---:R-:W-:-:S04]  /*b2f0*/  IMAD.MOV.U32 R5, RZ, RZ, 0x6100 ;  /* 0x00006100ff057424 */ /* 0x004fc800078e00ff */
[----:B------:R3:W-:Y:S08]  /*b300*/  SYNCS.ARRIVE.TRANS64 RZ, [R0+URZ+0x36410], R5 ;  /* 0x0364100500ff79a7 */ /* 0x0007f0000800003f */
[----:B------:R-:W-:Y:S05]  /*b310*/  @!P1 BRA `(.L_x_2141) ;  /* 0x0000000000049947 */ /* 0x000fea0003800000 */
[----:B------:R-:W-:Y:S01]  /*b320*/  BPT.TRAP 0x1 ;  /* 0x000000040000795c */ /* 0x000fe20000300000 */
.L_x_2141:
        /* <DEDUP_REMOVED lines=44> */
.L_x_2133:
[----:B------:R-:W-:Y:S01]  /*b5f0*/  ISETP.NE.AND P1, PT, R20, RZ, PT ;  /* 0x000000ff1400720c */ /* 0x000fe20003f25270 */
[----:B------:R-:W-:Y:S02]  /*b600*/  IMAD.MOV.U32 R5, RZ, RZ, R14 ;  /* 0x000000ffff057224 */ /* 0x000fe400078e000e */
[----:B------:R-:W-:-:S10]  /*b610*/  IMAD.MOV.U32 R16, RZ, RZ, 0x1 ;  /* 0x00000001ff107424 */ /* 0x000fd400078e00ff */
[----:B------:R-:W-:Y:S05]  /*b620*/  @!P1 BRA `(.L_x_2132) ;  /* 0x00000004008c9947 */ /* 0x000fea0003800000 */
[----:B------:R-:W2:Y:S02]  /*b630*/  SYNCS.PHASECHK.TRANS64.TRYWAIT P1, [R0+URZ+0x36438], R6 ;  /* 0x03643806000075a7 */ /* 0x000ea4000802017f */
[----:B--2---:R-:W-:Y:S05]  /*b640*/  @!P1 BRA `(.L_x_2143) ;  /* 0x0000001000149947 */ /* 0x004fea0003800000 */
.L_x_2172:
[----:B------:R-:W-:Y:S05]  /*b650*/  @P0 BRA `(.L_x_2144) ;  /* 0x0000000000140947 */ /* 0x000fea0003800000 */
[----:B------:R-:W-:Y:S01]  /*b660*/  ISETP.NE.AND P1, PT, R18, RZ, PT ;  /* 0x000000ff1200720c */ /* 0x000fe20003f25270 */
[----:B------:R-:W-:-:S04]  /*b670*/  IMAD.MOV.U32 R5, RZ, RZ, 0x6100 ;  /* 0x00006100ff057424 */ /* 0x000fc800078e00ff */
[----:B------:R3:W-:Y:S08]  /*b680*/  SYNCS.ARRIVE.TRANS64 RZ, [R0+URZ+0x36430], R5 ;  /* 0x0364300500ff79a7 */ /* 0x0007f0000800003f */
[----:B------:R-:W-:Y:S05]  /*b690*/  @!P1 BRA `(.L_x_2144) ;  /* 0x0000000000049947 */ /* 0x000fea0003800000 */
[----:B------:R-:W-:Y:S01]  /*b6a0*/  BPT.TRAP 0x1 ;  /* 0x000000040000795c */ /* 0x000fe20000300000 */
.L_x_2144:
        /* <DEDUP_REMOVED lines=42> */
.L_x_2173:
[----:B------:R-:W-:Y:S01]  /*b950*/  IMAD.MOV.U32 R16, RZ, RZ, RZ ;  /* 0x000000ffff107224 */ /* 0x000fe200078e00ff */
[----:B------:R-:W-:Y:S06]  /*b960*/  @P0 BRA `(.L_x_2146) ;  /* 0x0000000000140947 */ /* 0x000fec0003800000 */
[----:B------:R-:W-:Y:S01]  /*b970*/  ISETP.NE.AND P1, PT, R18, RZ, PT ;  /* 0x000000ff1200720c */ /* 0x000fe20003f25270 */
[----:B-1----:R-:W-:-:S04]  /*b980*/  IMAD.MOV.U32 R5, RZ, RZ, 0x6100 ;  /* 0x00006100ff057424 */ /* 0x002fc800078e00ff */
[----:B------:R2:W-:Y:S08]  /*b990*/  SYNCS.ARRIVE.TRANS64 RZ, [R0+URZ+0x36418], R5 ;  /* 0x0364180500ff79a7 */ /* 0x0005f0000800003f */
[----:B------:R-:W-:Y:S05]  /*b9a0*/  @!P1 BRA `(.L_x_2146) ;  /* 0x0000000000049947 */ /* 0x000fea0003800000 */
[----:B------:R-:W-:Y:S01]  /*b9b0*/  BPT.TRAP 0x1 ;  /* 0x000000040000795c */ /* 0x000fe20000300000 */
.L_x_2146:
        /* <DEDUP_REMOVED lines=42> */
.L_x_2132:
[----:B------:R-:W-:-:S04]  /*bc60*/  SHF.L.U32 R3, R16, 0x1f, RZ ;  /* 0x0000001f10037819 */ /* 0x000fc800000006ff */
[----:B------:R-:W2:Y:S02]  /*bc70*/  SYNCS.PHASECHK.TRANS64.TRYWAIT P1, [R0+URZ+0x36438], R3 ;  /* 0x03643803000075a7 */ /* 0x000ea4000802017f */
[----:B--2---:R-:W-:Y:S05]  /*bc80*/  @!P1 BRA `(.L_x_2147) ;  /* 0x0000000800ac9947 */ /* 0x004fea0003800000 */
.L_x_2174:
[----:B------:R-:W-:Y:S05]  /*bc90*/  @P0 BRA `(.L_x_2148) ;  /* 0x0000000000180947 */ /* 0x000fea0003800000 */
[----:B------:R-:W3:Y:S01]  /*bca0*/  S2R R2, SR_TID.X ;  /* 0x0000000000027919 */ /* 0x000ee20000002100 */
[----:B--2---:R-:W-:-:S04]  /*bcb0*/  IMAD.MOV.U32 R3, RZ, RZ, 0x6100 ;  /* 0x00006100ff037424 */ /* 0x004fc800078e00ff */
[----:B------:R4:W-:Y:S01]  /*bcc0*/  SYNCS.ARRIVE.TRANS64 RZ, [R0+URZ+0x36430], R3 ;  /* 0x0364300300ff79a7 */ /* 0x0009e2000800003f */
[----:B---3--:R-:W-:-:S13]  /*bcd0*/  LOP3.LUT P0, RZ, R2, 0x1f, RZ, 0xc0, !PT ;  /* 0x0000001f02ff7812 */ /* 0x008fda000780c0ff */
[----:B----4-:R-:W-:Y:S05]  /*bce0*/  @!P0 BRA `(.L_x_2148) ;  /* 0x0000000000048947 */ /* 0x010fea0003800000 */
[----:B------:R-:W-:Y:S01]  /*bcf0*/  BPT.TRAP 0x1 ;  /* 0x000000040000795c */ /* 0x000fe20000300000 */
.L_x_2148:
        /* <DEDUP_REMOVED lines=44> */
.L_x_2129:
[----:B------:R-:W-:Y:S05]  /*bfc0*/  BSYNC B0 ;  /* 0x0000000000007941 */ /* 0x000fea0003800000 */
.L_x_2124:
[----:B------:R-:W-:-:S03]  /*bfd0*/  UMOV UR7, 0xffffffff ;  /* 0xffffffff00077882 */ /* 0x000fc60000000000 */
[----:B------:R-:W-:Y:S05]  /*bfe0*/  BRA.DIV UR7, `(.L_x_2149) ;  /* 0x0000000607e87947 */ /* 0x000fea000b800000 */
[----:B------:R-:W-:-:S13]  /*bff0*/  ELECT P6, URZ, PT ;  /* 0x00000000003f782f */ /* 0x000fda00038c0000 */
.L_x_2177:
[----:B------:R-:W-:Y:S05]  /*c000*/  @!P6 BRA `(.L_x_1972) ;  /* 0x000000000074e947 */ /* 0x000fea0003800000 */
[----:B------:R-:W3:Y:S02]  /*c010*/  LDL.LU R3, [R1] ;  /* 0x0000000001037983 */ /* 0x000ee40000300800 */
[----:B---3--:R-:W-:-:S04]  /*c020*/  LOP3.LUT R3, R3, 0x2, RZ, 0xfc, !PT ;  /* 0x0000000203037812 */ /* 0x008fc800078efcff */
[----:B------:R-:W-:-:S13]  /*c030*/  ISETP.NE.AND P2, PT, R3, 0x3, PT ;  /* 0x000000030300780c */ /* 0x000fda0003f45270 */
[----:B------:R-:W-:Y:S05]  /*c040*/  @!P2 BRA `(.L_x_2150) ;  /* 0x000000000004a947 */ /* 0x000fea0003800000 */
[----:B--2---:R-:W-:Y:S01]  /*c050*/  BPT.TRAP 0x1 ;  /* 0x000000040000795c */ /* 0x004fe20000300000 */
.L_x_2150:
        /* <DEDUP_REMOVED lines=15> */
.L_x_2178:
[----:B------:R-:W3:Y:S02]  /*c150*/  SYNCS.PHASECHK.TRANS64.TRYWAIT P0, [R3+URZ], R0 ;  /* 0x00000000030075a7 */ /* 0x000ee4000800017f */
[----:B---3--:R-:W-:Y:S05]  /*c160*/  @!P0 BRA `(.L_x_2152) ;  /* 0x0000000400bc8947 */ /* 0x008fea0003800000 */
.L_x_2179:
[----:B------:R-:W-:Y:S05]  /*c170*/  @!P2 BRA `(.L_x_2153) ;  /* 0x000000000004a947 */ /* 0x000fea0003800000 */
[----:B--2---:R-:W-:Y:S01]  /*c180*/  BPT.TRAP 0x1 ;  /* 0x000000040000795c */ /* 0x004fe20000300000 */
.L_x_2153:
[----:B------:R-:W-:-:S07]  /*c190*/  SHF.L.U32 R16, R16, 0x1f, RZ ;  /* 0x0000001f10107819 */ /* 0x000fce00000006ff */
.L_x_2154:
[----:B----4-:R4:W1:Y:S02]  /*c1a0*/  SYNCS.PHASECHK.TRANS64.TRYWAIT P0, [R9+URZ+0x36438], R16 ;  /* 0x03643810090075a7 */ /* 0x010864000800017f */
[----:B-1----:R-:W-:Y:S05]  /*c1b0*/  @!P0 NANOSLEEP.SYNCS 0x989680 ;  /* 0x009896800000895d */ /* 0x002fea0003900000 */
[----:B------:R-:W1:Y:S02]  /*c1c0*/  @!P0 SYNCS.PHASECHK.TRANS64 P0, [R9+URZ+0x36438], R16 ;  /* 0x03643810090085a7 */ /* 0x000e64000800007f */
[----:B-1----:R-:W-:Y:S05]  /*c1d0*/  @!P0 BRA `(.L_x_2154) ;  /* 0xfffffffc00f08947 */ /* 0x002fea000383ffff */
.L_x_1972:
[----:B--2---:R-:W-:Y:S05]  /*c1e0*/  BSYNC B6 ;  /* 0x0000000000067941 */ /* 0x004fea0003800000 */
.L_x_1966:
[----:B------:R-:W-:Y:S05]  /*c1f0*/  EXIT ;  /* 0x000000000000794d */ /* 0x000fea0003800000 */
.L_x_1983:
[----:B------:R-:W-:Y:S02]  /*c200*/  IMAD.MOV.U32 R12, RZ, RZ, RZ ;  /* 0x000000ffff0c7224 */ /* 0x000fe400078e00ff */
[----:B------:R-:W-:Y:S02]  /*c210*/  IMAD.MOV.U32 R11, RZ, RZ, 0x1f ;  /* 0x0000001fff0b7424 */ /* 0x000fe400078e00ff */
[----:B------:R-:W-:-:S07]  /*c220*/  IMAD.MOV.U32 R15, RZ, RZ, -0x1 ;  /* 0xffffffffff0f7424 */ /* 0x000fce00078e00ff */
[----:B-1----:R-:W-:Y:S05]  /*c230*/  WARPSYNC.COLLECTIVE R15, `(.L_x_2155) ;  /* 0x000000000f087348 */ /* 0x002fea0003c00000 */
[----:B------:R2:W3:Y:S02]  /*c240*/  SHFL.IDX P6, R14, R13, R12, R11 ;  /* 0x0000000c0d0e7389 */ /* 0x0004e400000c000b */
[----:B-123--:R-:W-:Y:S01]  /*c250*/  ENDCOLLECTIVE ;  /* 0x000000000000791b */ /* 0x00efe20003800000 */
.L_x_2155:
[----:B------:R-:W-:Y:S05]  /*c260*/  BRA `(.L_x_2156) ;  /* 0xffffff5000687947 */ /* 0x000fea000383ffff */
.L_x_1985:
[----:B-1----:R-:W-:-:S04]  /*c270*/  IMAD.U32 R3, RZ, RZ, UR36 ;  /* 0x00000024ff037e24 */ /* 0x002fc8000f8e00ff */
[----:B------:R1:W3:Y:S03]  /*c280*/  SYNCS.PHASECHK.TRANS64.TRYWAIT P0, [R3+URZ+0x36400], R10 ;  /* 0x0364000a030075a7 */ /* 0x0002e6000800017f */
[----:B---3--:R-:W-:Y:S05]  /*c290*/  @!P0 NANOSLEEP.SYNCS 0x989680 ;  /* 0x009896800000895d */ /* 0x008fea0003900000 */
[----:B------:R-:W3:Y:S02]  /*c2a0*/  @!P0 SYNCS.PHASECHK.TRANS64 P0, [R3+URZ+0x36400], R10 ;  /* 0x0364000a030085a7 */ /* 0x000ee4000800007f */
[----:B---3--:R-:W-:Y:S05]  /*c2b0*/  @!P0 BRA `(.L_x_1985) ;  /* 0xfffffffc00ec8947 */ /* 0x008fea000383ffff */
[----:B------:R-:W-:Y:S05]  /*c2c0*/  BRA `(.L_x_1984) ;  /* 0xffffff50009c7947 */ /* 0x000fea000383ffff */
.L_x_1989:
[----:B--2---:R2:W3:Y:S02]  /*c2d0*/  SYNCS.PHASECHK.TRANS64.TRYWAIT P1, [R3+URZ+0x36410], R10 ;  /* 0x0364100a030075a7 */ /* 0x0044e4000802017f */
[----:B---3--:R-:W-:Y:S05]  /*c2e0*/  @!P1 NANOSLEEP.SYNCS 0x989680 ;  /* 0x009896800000995d */ /* 0x008fea0003900000 */
[----:B------:R-:W3:Y:S02]  /*c2f0*/  @!P1 SYNCS.PHASECHK.TRANS64 P1, [R3+URZ+0x36410], R10 ;  /* 0x0364100a030095a7 */ /* 0x000ee4000802007f */
[----:B---3--:R-:W-:Y:S05]  /*c300*/  @!P1 BRA `(.L_x_1989) ;  /* 0xfffffffc00f09947 */ /* 0x008fea000383ffff */
[----:B------:R-:W-:Y:S05]  /*c310*/  BRA `(.L_x_1988) ;  /* 0xffffff5800787947 */ /* 0x000fea000383ffff */
.L_x_1993:
[----:B----4-:R-:W-:-:S04]  /*c320*/  IMAD.U32 R12, RZ, RZ, UR36 ;  /* 0x00000024ff0c7e24 */ /* 0x010fc8000f8e00ff */
[----:B------:R4:W1:Y:S03]  /*c330*/  SYNCS.PHASECHK.TRANS64.TRYWAIT P1, [R12+URZ+0x36430], R11 ;  /* 0x0364300b0c0075a7 */ /* 0x000866000802017f */
[----:B-1----:R-:W-:Y:S05]  /*c340*/  @!P1 NANOSLEEP.SYNCS 0x989680 ;  /* 0x009896800000995d */ /* 0x002fea0003900000 */
[----:B------:R-:W1:Y:S02]  /*c350*/  @!P1 SYNCS.PHASECHK.TRANS64 P1, [R12+URZ+0x36430], R11 ;  /* 0x0364300b0c0095a7 */ /* 0x000e64000802007f */
[----:B-1----:R-:W-:Y:S05]  /*c360*/  @!P1 BRA `(.L_x_1993) ;  /* 0xfffffffc00ec9947 */ /* 0x002fea000383ffff */
[----:B------:R-:W-:Y:S05]  /*c370*/  BRA `(.L_x_1992) ;  /* 0xffffff6000187947 */ /* 0x000fea000383ffff */
.L_x_2065:
[----:B------:R-:W-:Y:S01]  /*c380*/  BSSY B0, `(.L_x_2157) ;  /* 0x0000005000007945 */ /* 0x000fe20003800000 */
[----:B------:R-:W-:-:S07]  /*c390*/  IMAD.MOV.U32 R15, RZ, RZ, -0x1 ;  /* 0xffffffffff0f7424 */ /* 0x000fce00078e00ff */
[----:B------:R-:W-:Y:S05]  /*c3a0*/  WARPSYNC.COLLECTIVE R15, `(.L_x_2158) ;  /* 0x000000000f087348 */ /* 0x000fea0003c00000 */
[----:B------:R-:W-:Y:S01]  /*c3b0*/  NOP ;  /* 0x0000000000007918 */ /* 0x000fe20000000000 */
[----:B------:R-:W-:Y:S01]  /*c3c0*/  ENDCOLLECTIVE ;  /* 0x000000000000791b */ /* 0x000fe20003800000 */
.L_x_2158:
[----:B------:R-:W-:Y:S05]  /*c3d0*/  BSYNC B0 ;  /* 0x0000000000007941 */ /* 0x000fea0003800000 */
.L_x_2157:
[----:B------:R-:W-:Y:S05]  /*c3e0*/  BRA `(.L_x_2159) ;  /* 0xffffffb8002c7947 */ /* 0x000fea000383ffff */
.L_x_2082:
[----:B------:R-:W-:Y:S01]  /*c3f0*/  BSSY B0, `(.L_x_2160) ;  /* 0x0000005000007945 */ /* 0x000fe20003800000 */
[----:B------:R-:W-:-:S07]  /*c400*/  IMAD.MOV.U32 R15, RZ, RZ, -0x1 ;  /* 0xffffffffff0f7424 */ /* 0x000fce00078e00ff */
[----:B------:R-:W-:Y:S05]  /*c410*/  WARPSYNC.COLLECTIVE R15, `(.L_x_2161) ;  /* 0x000000000f087348 */ /* 0x000fea0003c00000 */
[----:B------:R-:W-:Y:S01]  /*c420*/  NOP ;  /* 0x0000000000007918 */ /* 0x000fe20000000000 */
[----:B------:R-:W-:Y:S01]  /*c430*/  ENDCOLLECTIVE ;  /* 0x000000000000791b */ /* 0x000fe20003800000 */
.L_x_2161:
[----:B------:R-:W-:Y:S05]  /*c440*/  BSYNC B0 ;  /* 0x0000000000007941 */ /* 0x000fea0003800000 */
.L_x_2160:
[----:B------:R-:W-:Y:S05]  /*c450*/  BRA `(.L_x_2162) ;  /* 0xffffffc000207947 */ /* 0x000fea000383ffff */
.L_x_2098:
[----:B------:R-:W-:Y:S01]  /*c460*/  BSSY B0, `(.L_x_2163) ;  /* 0x0000005000007945 */ /* 0x000fe20003800000 */
[----:B------:R-:W-:-:S07]  /*c470*/  IMAD.MOV.U32 R15, RZ, RZ, -0x1 ;  /* 0xffffffffff0f7424 */ /* 0x000fce00078e00ff */
[----:B------:R-:W-:Y:S05]  /*c480*/  WARPSYNC.COLLECTIVE R15, `(.L_x_2164) ;  /* 0x000000000f087348 */ /* 0x000fea0003c00000 */
[----:B------:R-:W-:Y:S01]  /*c490*/  NOP ;  /* 0x0000000000007918 */ /* 0x000fe20000000000 */
[----:B------:R-:W-:Y:S01]  /*c4a0*/  ENDCOLLECTIVE ;  /* 0x000000000000791b */ /* 0x000fe20003800000 */
.L_x_2164:
[----:B------:R-:W-:Y:S05]  /*c4b0*/  BSYNC B0 ;  /* 0x0000000000007941 */ /* 0x000fea0003800000 */
.L_x_2163:
[----:B------:R-:W-:Y:S05]  /*c4c0*/  BRA `(.L_x_2165) ;  /* 0xffffffc400987947 */ /* 0x000fea000383ffff */
.L_x_2130:
[----:B-1----:R1:W2:Y:S02]  /*c4d0*/  SYNCS.PHASECHK.TRANS64.TRYWAIT P1, [R0+URZ+0x36420], R6 ;  /* 0x03642006000075a7 */ /* 0x0022a4000802017f */
[----:B--2---:R-:W-:Y:S05]  /*c4e0*/  @!P1 NANOSLEEP.SYNCS 0x989680 ;  /* 0x009896800000995d */ /* 0x004fea0003900000 */
[----:B------:R-:W2:Y:S02]  /*c4f0*/  @!P1 SYNCS.PHASECHK.TRANS64 P1, [R0+URZ+0x36420], R6 ;  /* 0x03642006000095a7 */ /* 0x000ea4000802007f */
[----:B--2---:R-:W-:Y:S05]  /*c500*/  @!P1 BRA `(.L_x_2130) ;  /* 0xfffffffc00f09947 */ /* 0x004fea000383ffff */
[----:B------:R-:W-:Y:S05]  /*c510*/  BRA `(.L_x_2166) ;  /* 0xffffffdc00187947 */ /* 0x000fea000383ffff */
.L_x_2134:
[----:B-1----:R1:W2:Y:S02]  /*c520*/  SYNCS.PHASECHK.TRANS64.TRYWAIT P1, [R0+URZ+0x36438], R6 ;  /* 0x03643806000075a7 */ /* 0x0022a4000802017f */
[----:B--2---:R-:W-:Y:S05]  /*c530*/  @!P1 NANOSLEEP.SYNCS 0x989680 ;  /* 0x009896800000995d */ /* 0x004fea0003900000 */
[----:B------:R-:W2:Y:S02]  /*c540*/  @!P1 SYNCS.PHASECHK.TRANS64 P1, [R0+URZ+0x36438], R6 ;  /* 0x03643806000095a7 */ /* 0x000ea4000802007f */
[----:B--2---:R-:W-:Y:S05]  /*c550*/  @!P1 BRA `(.L_x_2134) ;  /* 0xfffffffc00f09947 */ /* 0x004fea000383ffff */
[----:B------:R-:W-:Y:S05]  /*c560*/  BRA `(.L_x_2167) ;  /* 0xffffffe000f87947 */ /* 0x000fea000383ffff */
.L_x_2136:
[----:B--2---:R2:W3:Y:S02]  /*c570*/  SYNCS.PHASECHK.TRANS64.TRYWAIT P1, [R0+URZ+0x36428], R3 ;  /* 0x03642803000075a7 */ /* 0x0044e4000802017f */
[----:B---3--:R-:W-:Y:S05]  /*c580*/  @!P1 NANOSLEEP.SYNCS 0x989680 ;  /* 0x009896800000995d */ /* 0x008fea0003900000 */
[----:B------:R-:W3:Y:S02]  /*c590*/  @!P1 SYNCS.PHASECHK.TRANS64 P1, [R0+URZ+0x36428], R3 ;  /* 0x03642803000095a7 */ /* 0x000ee4000802007f */
[----:B---3--:R-:W-:Y:S05]  /*c5a0*/  @!P1 BRA `(.L_x_2136) ;  /* 0xfffffffc00f09947 */ /* 0x008fea000383ffff */
[----:B------:R-:W-:Y:S05]  /*c5b0*/  BRA `(.L_x_2168) ;  /* 0xffffffe400bc7947 */ /* 0x000fea000383ffff */
.L_x_2138:
        /* <DEDUP_REMOVED lines=8> */
.L_x_2140:
[----:B------:R-:W-:-:S07]  /*c640*/  SHF.L.U32 R5, R7, 0x1f, RZ ;  /* 0x0000001f07057819 */ /* 0x000fce00000006ff */
.L_x_2170:
[----:B--2---:R2:W3:Y:S02]  /*c650*/  SYNCS.PHASECHK.TRANS64.TRYWAIT P1, [R0+URZ+0x36420], R5 ;  /* 0x03642005000075a7 */ /* 0x0044e4000802017f */
[----:B---3--:R-:W-:Y:S05]  /*c660*/  @!P1 NANOSLEEP.SYNCS 0x989680 ;  /* 0x009896800000995d */ /* 0x008fea0003900000 */
[----:B------:R-:W3:Y:S02]  /*c670*/  @!P1 SYNCS.PHASECHK.TRANS64 P1, [R0+URZ+0x36420], R5 ;  /* 0x03642005000095a7 */ /* 0x000ee4000802007f */
[----:B---3--:R-:W-:Y:S05]  /*c680*/  @!P1 BRA `(.L_x_2170) ;  /* 0xfffffffc00f09947 */ /* 0x008fea000383ffff */
[----:B------:R-:W-:Y:S05]  /*c690*/  BRA `(.L_x_2171) ;  /* 0xffffffec000c7947 */ /* 0x000fea000383ffff */
.L_x_2143:
[----:B--2---:R2:W3:Y:S02]  /*c6a0*/  SYNCS.PHASECHK.TRANS64.TRYWAIT P1, [R0+URZ+0x36438], R6 ;  /* 0x03643806000075a7 */ /* 0x0044e4000802017f */
[----:B---3--:R-:W-:Y:S05]  /*c6b0*/  @!P1 NANOSLEEP.SYNCS 0x989680 ;  /* 0x009896800000995d */ /* 0x008fea0003900000 */
[----:B------:R-:W3:Y:S02]  /*c6c0*/  @!P1 SYNCS.PHASECHK.TRANS64 P1, [R0+URZ+0x36438], R6 ;  /* 0x03643806000095a7 */ /* 0x000ee4000802007f */
[----:B---3--:R-:W-:Y:S05]  /*c6d0*/  @!P1 BRA `(.L_x_2143) ;  /* 0xfffffffc00f09947 */ /* 0x008fea000383ffff */
[----:B------:R-:W-:Y:S05]  /*c6e0*/  BRA `(.L_x_2172) ;  /* 0xffffffec00d87947 */ /* 0x000fea000383ffff */
.L_x_2145:
[----:B-1----:R1:W2:Y:S02]  /*c6f0*/  SYNCS.PHASECHK.TRANS64.TRYWAIT P1, [R0+URZ+0x36428], R5 ;  /* 0x03642805000075a7 */ /* 0x0022a4000802017f */
[----:B--2---:R-:W-:Y:S05]  /*c700*/  @!P1 NANOSLEEP.SYNCS 0x989680 ;  /* 0x009896800000995d */ /* 0x004fea0003900000 */
[----:B------:R-:W2:Y:S02]  /*c710*/  @!P1 SYNCS.PHASECHK.TRANS64 P1, [R0+URZ+0x36428], R5 ;  /* 0x03642805000095a7 */ /* 0x000ea4000802007f */
[----:B--2---:R-:W-:Y:S05]  /*c720*/  @!P1 BRA `(.L_x_2145) ;  /* 0xfffffffc00f09947 */ /* 0x004fea000383ffff */
[----:B------:R-:W-:Y:S05]  /*c730*/  BRA `(.L_x_2173) ;  /* 0xfffffff000847947 */ /* 0x000fea000383ffff */
.L_x_2147:
[----:B--2---:R2:W3:Y:S02]  /*c740*/  SYNCS.PHASECHK.TRANS64.TRYWAIT P1, [R0+URZ+0x36438], R3 ;  /* 0x03643803000075a7 */ /* 0x0044e4000802017f */
[----:B---3--:R-:W-:Y:S05]  /*c750*/  @!P1 NANOSLEEP.SYNCS 0x989680 ;  /* 0x009896800000995d */ /* 0x008fea0003900000 */
[----:B------:R-:W3:Y:S02]  /*c760*/  @!P1 SYNCS.PHASECHK.TRANS64 P1, [R0+URZ+0x36438], R3 ;  /* 0x03643803000095a7 */ /* 0x000ee4000802007f */
[----:B---3--:R-:W-:Y:S05]  /*c770*/  @!P1 BRA `(.L_x_2147) ;  /* 0xfffffffc00f09947 */ /* 0x008fea000383ffff */
[----:B------:R-:W-:Y:S05]  /*c780*/  BRA `(.L_x_2174) ;  /* 0xfffffff400407947 */ /* 0x000fea000383ffff */
.L_x_2149:
[----:B------:R-:W-:Y:S01]  /*c790*/  BSSY B0, `(.L_x_2175) ;  /* 0x0000006000007945 */ /* 0x000fe20003800000 */
[----:B------:R-:W-:-:S07]  /*c7a0*/  IMAD.MOV.U32 R15, RZ, RZ, -0x1 ;  /* 0xffffffffff0f7424 */ /* 0x000fce00078e00ff */
[----:B--2---:R-:W-:Y:S05]  /*c7b0*/  WARPSYNC.COLLECTIVE R15, `(.L_x_2176) ;  /* 0x000000000f0c7348 */ /* 0x004fea0003c00000 */
[----:B------:R-:W-:Y:S02]  /*c7c0*/  ELECT P6, UR62, PT ;  /* 0x00000000003e782f */ /* 0x000fe400038c0000 */
[----:B------:R-:W-:Y:S01]  /*c7d0*/  MOV R14, UR62 ;  /* 0x0000003e000e7c02 */ /* 0x000fe20008000f00 */
[----:B--2---:R-:W-:Y:S10]  /*c7e0*/  ENDCOLLECTIVE ;  /* 0x000000000000791b */ /* 0x004ff40003800000 */
.L_x_2176:
[----:B------:R-:W-:Y:S05]  /*c7f0*/  BSYNC B0 ;  /* 0x0000000000007941 */ /* 0x000fea0003800000 */
.L_x_2175:
[----:B------:R-:W-:Y:S05]  /*c800*/  BRA `(.L_x_2177) ;  /* 0xfffffff400fc7947 */ /* 0x000fea000383ffff */
.L_x_2151:
[----:B-1----:R1:W3:Y:S02]  /*c810*/  SYNCS.PHASECHK.TRANS64.TRYWAIT P0, [R7+URZ], R4 ;  /* 0x00000004070075a7 */ /* 0x0022e4000800017f */
[----:B---3--:R-:W-:Y:S05]  /*c820*/  @!P0 NANOSLEEP.SYNCS 0x989680 ;  /* 0x009896800000895d */ /* 0x008fea0003900000 */
[----:B------:R-:W3:Y:S02]  /*c830*/  @!P0 SYNCS.PHASECHK.TRANS64 P0, [R7+URZ], R4 ;  /* 0x00000004070085a7 */ /* 0x000ee4000800007f */
[----:B---3--:R-:W-:Y:S05]  /*c840*/  @!P0 BRA `(.L_x_2151) ;  /* 0xfffffffc00f08947 */ /* 0x008fea000383ffff */
[----:B------:R-:W-:Y:S05]  /*c850*/  BRA `(.L_x_2178) ;  /* 0xfffffff8003c7947 */ /* 0x000fea000383ffff */
.L_x_2152:
[----:B---3--:R3:W4:Y:S02]  /*c860*/  SYNCS.PHASECHK.TRANS64.TRYWAIT P0, [R3+URZ], R0 ;  /* 0x00000000030075a7 */ /* 0x008724000800017f */
[----:B----4-:R-:W-:Y:S05]  /*c870*/  @!P0 NANOSLEEP.SYNCS 0x989680 ;  /* 0x009896800000895d */ /* 0x010fea0003900000 */
[----:B------:R-:W4:Y:S02]  /*c880*/  @!P0 SYNCS.PHASECHK.TRANS64 P0, [R3+URZ], R0 ;  /* 0x00000000030085a7 */ /* 0x000f24000800007f */
[----:B----4-:R-:W-:Y:S05]  /*c890*/  @!P0 BRA `(.L_x_2152) ;  /* 0xfffffffc00f08947 */ /* 0x010fea000383ffff */
[----:B------:R-:W-:Y:S05]  /*c8a0*/  BRA `(.L_x_2179) ;  /* 0xfffffff800307947 */ /* 0x000fea000383ffff */
.L_x_2180:
        /* <DEDUP_REMOVED lines=13> */
.L_x_7662:


//--------------------- .text._ZN7cutlass13device_kernelIN5flash11enable_sm90INS1_16FlashAttnBwdSm90INS1_25CollectiveMainloopBwdSm90ILi2ELi1ELi1EN4cute5tupleIJNS5_1CILi1EEES8_S8_EEENS6_IJNS7_ILi64EEENS7_ILi96EEENS7_ILi192EEEEEENS_6half_tEfNS_4arch4Sm90ELb0ELb1ELb1ELb1ELb0ELb0ELb1ELb0ELi3ELi1ELi1ELi1ELb0EEENS1_24CollectiveEpilogueBwdGQAISD_fSG_Li384ELb1ELb0EEENS1_19SingleTileSchedulerILb1ELb0ELb0ELi96EEEEEEEEEvNT_6ParamsE --------------------------
	.section	.text._ZN7cutlass13device_kernelIN5flash11enable_sm90INS1_16FlashAttnBwdSm90INS1_25CollectiveMainloopBwdSm90ILi2ELi1ELi1EN4cute5tupleIJNS5_1CILi1EEES8_S8_EEENS6_IJNS7_ILi64EEENS7_ILi96EEENS7_ILi192EEEEEENS_6half_tEfNS_4arch4Sm90ELb0ELb1ELb1ELb1ELb0ELb0ELb1ELb0ELi3ELi1ELi1ELi1ELb0EEENS1_24CollectiveEpilogueBwdGQAISD_fSG_Li384ELb1ELb0EEENS1_19SingleTileSchedulerILb1ELb0ELb0ELi96EEEEEEEEEvNT_6ParamsE,"ax",@progbits
	.align	128
.text._ZN7cutlass13device_kernelIN5flash11enable_sm90INS1_16FlashAttnBwdSm90INS1_25CollectiveMainloopBwdSm90ILi2ELi1ELi1EN4cute5tupleIJNS5_1CILi1EEES8_S8_EEENS6_IJNS7_ILi64EEENS7_ILi96EEENS7_ILi192EEEEEENS_6half_tEfNS_4arch4Sm90ELb0ELb1ELb1ELb1ELb0ELb0ELb1ELb0ELi3ELi1ELi1ELi1ELb0EEENS1_24CollectiveEpilogueBwdGQAISD_fSG_Li384ELb1ELb0EEENS1_19SingleTileSchedulerILb1ELb0ELb0ELi96EEEEEEEEEvNT_6ParamsE:
        .type           _ZN7cutlass13device_kernelIN5flash11enable_sm90INS1_16FlashAttnBwdSm90INS1_25CollectiveMainloopBwdSm90ILi2ELi1ELi1EN4cute5tupleIJNS5_1CILi1EEES8_S8_EEENS6_IJNS7_ILi64EEENS7_ILi96EEENS7_ILi192EEEEEENS_6half_tEfNS_4arch4Sm90ELb0ELb1ELb1ELb1ELb0ELb0ELb1ELb0ELi3ELi1ELi1ELi1ELb0EEENS1_24CollectiveEpilogueBwdGQAISD_fSG_Li384ELb1ELb0EEENS1_19SingleTileSchedulerILb1ELb0ELb0ELi96EEEEEEEEEvNT_6ParamsE,@function
        .size           _ZN7cutlass13device_kernelIN5flash11enable_sm90INS1_16FlashAttnBwdSm90INS1_25CollectiveMainloopBwdSm90ILi2ELi1ELi1EN4cute5tupleIJNS5_1CILi1EEES8_S8_EEENS6_IJNS7_ILi64EEENS7_ILi96EEENS7_ILi192EEEEEENS_6half_tEfNS_4arch4Sm90ELb0ELb1ELb1ELb1ELb0ELb0ELb1ELb0ELi3ELi1ELi1ELi1ELb0EEENS1_24CollectiveEpilogueBwdGQAISD_fSG_Li384ELb1ELb0EEENS1_19SingleTileSchedulerILb1ELb0ELb0ELi96EEEEEEEEEvNT_6ParamsE,(.L_x_7663 - _ZN7cutlass13device_kernelIN5flash11enable_sm90INS1_16FlashAttnBwdSm90INS1_25CollectiveMainloopBwdSm90ILi2ELi1ELi1EN4cute5tupleIJNS5_1CILi1EEES8_S8_EEENS6_IJNS7_ILi64EEENS7_ILi96EEENS7_ILi192EEEEEENS_6half_tEfNS_4arch4Sm90ELb0ELb1ELb1ELb1ELb0ELb0ELb1ELb0ELi3ELi1ELi1ELi1ELb0EEENS1_24CollectiveEpilogueBwdGQAISD_fSG_Li384ELb1ELb0EEENS1_19SingleTileSchedulerILb1ELb0ELb0ELi96EEEEEEEEEvNT_6ParamsE)
        .other          _ZN7cutlass13device_kernelIN5flash11enable_sm90INS1_16FlashAttnBwdSm90INS1_25CollectiveMainloopBwdSm90ILi2ELi1ELi1EN4cute5tupleIJNS5_1CILi1EEES8_S8_EEENS6_IJNS7_ILi64EEENS7_ILi96EEENS7_ILi192EEEEEENS_6half_tEfNS_4arch4Sm90ELb0ELb1ELb1ELb1ELb0ELb0ELb1ELb0ELi3ELi1ELi1ELi1ELb0EEENS1_24CollectiveEpilogueBwdGQAISD_fSG_Li384ELb1ELb0EEENS1_19SingleTileSchedulerILb1ELb0ELb0ELi96EEEEEEEEEvNT_6ParamsE,@"STO_CUDA_ENTRY STV_DEFAULT"
_ZN7cutlass13device_kernelIN5flash11enable_sm90INS1_16FlashAttnBwdSm90INS1_25CollectiveMainloopBwdSm90ILi2ELi1ELi1EN4cute5tupleIJNS5_1CILi1EEES8_S8_EEENS6_IJNS7_ILi64EEENS7_ILi96EEENS7_ILi192EEEEEENS_6half_tEfNS_4arch4Sm90ELb0ELb1ELb1ELb1ELb0ELb0ELb1ELb0ELi3ELi1ELi1ELi1ELb0EEENS1_24CollectiveEpilogueBwdGQAISD_fSG_Li384ELb1ELb0EEENS1_19SingleTileSchedulerILb1ELb0ELb0ELi96EEEEEEEEEvNT_6ParamsE:
        /* <DEDUP_REMOVED lines=23> */
.L_x_2182:
[----:B------:R-:W-:Y:S05]  /*0170*/  BSYNC B0 ;  /* 0x0000000000007941 */ /* 0x000fea0003800000 */
.L_x_2181:
        /* <DEDUP_REMOVED lines=34> */
.L_x_2183:
        /* <DEDUP_REMOVED lines=20> */
.L_x_2184:
        /* <DEDUP_REMOVED lines=9> */
.L_x_2187:
        /* <DEDUP_REMOVED lines=21> */
.L_x_2188:
        /* <DEDUP_REMOVED lines=10> */
.L_x_2190:
[----:B------:R-:W2:Y:S02]  /*0760*/  LDC R0, c[0x0][0x8c4] ;  /* 0x00023100ff007b82 */ /* 0x000ea40000000800 */
.L_x_2189:
        /* <DEDUP_REMOVED lines=16> */
.L_x_2192:
        /* <DEDUP_REMOVED lines=10> */
.L_x_2193:
        /* <DEDUP_REMOVED lines=8> */
.L_x_2194:
        /* <DEDUP_REMOVED lines=9> */
.L_x_2195:
        /* <DEDUP_REMOVED lines=22> */
.L_x_2196:
        /* <DEDUP_REMOVED lines=79> */
.L_x_2199:
        /* <DEDUP_REMOVED lines=15> */
.L_x_2198:
        /* <DEDUP_REMOVED lines=20> */
.L_x_2201:
        /* <DEDUP_REMOVED lines=15> */
.L_x_2200:
        /* <DEDUP_REMOVED lines=8> */
.L_x_2304:
        /* <DEDUP_REMOVED lines=19> */
.L_x_2203:
        /* <DEDUP_REMOVED lines=113> */
.L_x_2223:
[----:B------:R-:W-:-:S13]  /*1c50*/  ISETP.NE.AND P0, PT, R8, 0x3, PT ;  /* 0x000000030800780c */ /* 0x000fda0003f05270 */
[----:B------:R-:W-:Y:S05]  /*1c60*/  @!P0 BRA `(.L_x_2205) ;  /* 0x0000000000048947 */ /* 0x000fea0003800000 */
[----:B------:R-:W-:Y:S01]  /*1c70*/  BPT.TRAP 0x1 ;  /* 0x000000040000795c */ /* 0x000fe20000300000 */
.L_x_2205:
[----:B------:R-:W-:Y:S02]  /*1c80*/  LEA R3, R2, UR36, 0x3 ;  /* 0x0000002402037c11 */ /* 0x000fe4000f8e18ff */
[----:B------:R-:W-:-:S04]  /*1c90*/  SHF.L.U32 R10, R7, 0x1f, RZ ;  /* 0x0000001f070a7819 */ /* 0x000fc800000006ff */
[----:B------:R1:W2:Y:S01]  /*1ca0*/  SYNCS.PHASECHK.TRANS64.TRYWAIT P1, [R3+URZ+0x36410], R10 ;  /* 0x0364100a030075a7 */ /* 0x0002a2000802017f */
[----:B------:R-:W-:Y:S05]  /*1cb0*/  @!P0 BRA `(.L_x_2206) ;  /* 0x0000000000048947 */ /* 0x000fea0003800000 */
[----:B------:R-:W-:Y:S01]  /*1cc0*/  BPT.TRAP 0x1 ;  /* 0x000000040000795c */ /* 0x000fe20000300000 */
.L_x_2206:
[----:B--2---:R-:W-:Y:S05]  /*1cd0*/  @P1 BRA `(.L_x_2207) ;  /* 0x0000000000081947 */ /* 0x004fea0003800000 */
[----:B------:R-:W2:Y:S02]  /*1ce0*/  SYNCS.PHASECHK.TRANS64.TRYWAIT P1, [R3+URZ+0x36410], R10 ;  /* 0x0364100a030075a7 */ /* 0x000ea4000802017f */
[----:B--2---:R-:W-:Y:S05]  /*1cf0*/  @!P1 BRA `(.L_x_2208) ;  /* 0x0000007400e09947 */ /* 0x004fea0003800000 */
.L_x_2207:
        /* <DEDUP_REMOVED lines=103> */
.L_x_2209:
[----:B-1----:R-:W-:-:S04]  /*2370*/  SHF.L.U32 R11, R5, 0x1f, RZ ;  /* 0x0000001f050b7819 */ /* 0x002fc800000006ff */
[----:B------:R1:W4:Y:S01]  /*2380*/  SYNCS.PHASECHK.TRANS64.TRYWAIT P1, [UR36+0x36430], R11 ;  /* 0x0364300bff0075a7 */ /* 0x0003220008020164 */
[----:B------:R-:W-:Y:S05]  /*2390*/  @!P0 BRA `(.L_x_2210) ;  /* 0x0000000000048947 */ /* 0x000fea0003800000 */
[----:B------:R-:W-:Y:S01]  /*23a0*/  BPT.TRAP 0x1 ;  /* 0x000000040000795c */ /* 0x000fe20000300000 */
.L_x_2210:
[----:B----4-:R-:W-:Y:S05]  /*23b0*/  @P1 BRA `(.L_x_2211) ;  /* 0x0000000000081947 */ /* 0x010fea0003800000 */
[----:B------:R-:W4:Y:S02]  /*23c0*/  SYNCS.PHASECHK.TRANS64.TRYWAIT P1, [UR36+0x36430], R11 ;  /* 0x0364300bff0075a7 */ /* 0x000f240008020164 */
[----:B----4-:R-:W-:Y:S05]  /*23d0*/  @!P1 BRA `(.L_x_2212) ;  /* 0x00000070003c9947 */ /* 0x010fea0003800000 */
.L_x_2211:
        /* <DEDUP_REMOVED lines=145> */
.L_x_2215:
[----:B------:R-:W-:-:S13]  /*2cf0*/  ISETP.NE.AND P1, PT, R140, 0x1, PT ;  /* 0x000000018c00780c */ /* 0x000fda0003f25270 */
[----:B------:R-:W1:Y:S08]  /*2d00*/  @P1 LDC R143, c[0x0][0x754] ;  /* 0x0001d500ff8f1b82 */ /* 0x000e700000000800 */
[----:B------:R-:W2:Y:S01]  /*2d10*/  @P1 LDC R142, c[0x0][0x758] ;  /* 0x0001d600ff8e1b82 */ /* 0x000ea20000000800 */
[----:B-1----:R-:W-:-:S05]  /*2d20*/  @P1 IMAD.HI.U32 R143, R145, R143, RZ ;  /* 0x0000008f918f1227 */ /* 0x002fca00078e00ff */
[----:B--2---:R-:W-:-:S07]  /*2d30*/  @P1 SHF.R.U32.HI R145, RZ, R142, R143 ;  /* 0x0000008eff911219 */ /* 0x004fce000001168f */
.L_x_2216:
[----:B------:R-:W-:Y:S05]  /*2d40*/  BSYNC B0 ;  /* 0x0000000000007941 */ /* 0x000fea0003800000 */
.L_x_2214:
[----:B------:R-:W2:Y:S01]  /*2d50*/  LDL R142, [R1+0x10] ;  /* 0x00001000018e7983 */ /* 0x000ea20000100800 */
[----:B------:R-:W-:Y:S01]  /*2d60*/  IADD3 R150, R141, UR4, R4 ;  /* 0x000000048d967c10 */ /* 0x000fe2000fffe004 */
[----:B--2---:R-:W-:-:S05]  /*2d70*/  IMAD R145, R145, R140, R142 ;  /* 0x0000008c91917224 */ /* 0x004fca00078e028e */
[----:B------:R-:W-:Y:S02]  /*2d80*/  VIADDMNMX R146, R145, R140, R146, PT ;  /* 0x0000008c91927246 */ /* 0x000fe40003800192 */
[----:B------:R-:W-:-:S07]  /*2d90*/  VIMNMX R150, R150, R145, !PT ;  /* 0x0000009196967248 */ /* 0x000fce0007fe0100 */
.L_x_2213:
        /* <DEDUP_REMOVED lines=17> */
.L_x_2219:
[----:B------:R-:W-:-:S13]  /*2eb0*/  ISETP.NE.AND P1, PT, R140, 0x1, PT ;  /* 0x000000018c00780c */ /* 0x000fda0003f25270 */
[----:B------:R-:W1:Y:S08]  /*2ec0*/  @P1 LDC R142, c[0x0][0x754] ;  /* 0x0001d500ff8e1b82 */ /* 0x000e700000000800 */
[----:B------:R-:W2:Y:S01]  /*2ed0*/  @P1 LDC R141, c[0x0][0x758] ;  /* 0x0001d600ff8d1b82 */ /* 0x000ea20000000800 */
[----:B-1----:R-:W-:-:S05]  /*2ee0*/  @P1 IMAD.HI.U32 R142, R143, R142, RZ ;  /* 0x0000008e8f8e1227 */ /* 0x002fca00078e00ff */
[----:B--2---:R-:W-:-:S07]  /*2ef0*/  @P1 SHF.R.U32.HI R143, RZ, R141, R142 ;  /* 0x0000008dff8f1219 */ /* 0x004fce000001168e */
.L_x_2220:
[----:B------:R-:W-:Y:S05]  /*2f00*/  BSYNC B0 ;  /* 0x0000000000007941 */ /* 0x000fea0003800000 */
.L_x_2218:
[----:B------:R-:W2:Y:S02]  /*2f10*/  LDL R141, [R1+0x10] ;  /* 0x00001000018d7983 */ /* 0x000ea40000100800 */
[----:B--2---:R-:W-:-:S05]  /*2f20*/  IMAD R143, R143, R140, R141 ;  /* 0x0000008c8f8f7224 */ /* 0x004fca00078e028d */
[----:B------:R-:W-:Y:S02]  /*2f30*/  VIMNMX R147, R147, R143, !PT ;  /* 0x0000008f93937248 */ /* 0x000fe40007fe0100 */
[----:B------:R-:W-:-:S07]  /*2f40*/  VIADDMNMX R144, R143, R140, R144, PT ;  /* 0x0000008c8f907246 */ /* 0x000fce0003800190 */
.L_x_2217:
        /* <DEDUP_REMOVED lines=283> */
.L_x_2221:
        /* <DEDUP_REMOVED lines=59> */
.L_x_2222:
        /* <DEDUP_REMOVED lines=63> */
.L_x_2197:
[----:B------:R-:W-:Y:S05]  /*48a0*/  @P0 BRA `(.L_x_2191) ;  /* 0x0000004800b80947 */ /* 0x000fea0003800000 */
[----:B------:R-:W3:Y:S01]  /*48b0*/  LDL.LU R120, [R1+0x18] ;  /* 0x0000180001787983 */ /* 0x000ee20000300800 */
[----:B--2---:R-:W2:Y:S01]  /*48c0*/  LDC.64 R2, c[0x0][0x878] ;  /* 0x00021e00ff027b82 */ /* 0x004ea20000000a00 */
[----:B------:R-:W4:Y:S01]  /*48d0*/  S2R R0, SR_TID.X ;  /* 0x0000000000007919 */ /* 0x000f220000002100 */
[----:B------:R-:W5:Y:S06]  /*48e0*/  S2R R6, SR_CTAID.Y ;  /* 0x0000000000067919 */ /* 0x000f6c0000002600 */
[----:B------:R-:W4:Y:S01]  /*48f0*/  S2UR UR5, SR_CgaCtaId ;  /* 0x00000000000579c3 */ /* 0x000f220000008800 */
[----:B------:R-:W5:Y:S07]  /*4900*/  S2R R10, SR_CTAID.X ;  /* 0x00000000000a7919 */ /* 0x000f6e0000002500 */
[----:B------:R-:W5:Y:S01]  /*4910*/  LDC.64 R12, c[0x0][0x818] ;  /* 0x00020600ff0c7b82 */ /* 0x000f620000000a00 */
[----:B--2---:R-:W-:-:S07]  /*4920*/  ISETP.NE.U32.AND P0, PT, R2, RZ, PT ;  /* 0x000000ff0200720c */ /* 0x004fce0003f05070 */
[----:B------:R-:W2:Y:S01]  /*4930*/  LDC.64 R16, c[0x0][0x840] ;  /* 0x00021000ff107b82 */ /* 0x000ea20000000a00 */
[----:B------:R-:W-:-:S07]  /*4940*/  ISETP.NE.AND.EX P0, PT, R3, RZ, PT, P0 ;  /* 0x000000ff0300720c */ /* 0x000fce0003f05300 */
[----:B------:R-:W4:Y:S08]  /*4950*/  LDC R2, c[0x0][0x850] ;  /* 0x00021400ff027b82 */ /* 0x000f300000000800 */
[----:B-1----:R-:W3:Y:S01]  /*4960*/  @P0 LDC.64 R4, c[0x0][0x878] ;  /* 0x00021e00ff040b82 */ /* 0x002ee20000000a00 */
        /* <DEDUP_REMOVED lines=8> */
[----:B----4-:R-:W-:Y:S01]  /*49f0*/  ISETP.NE.AND P1, PT, R2, 0x1, PT ;  /* 0x000000010200780c */ /* 0x010fe20003f25270 */
[----:B------:R-:W-:Y:S01]  /*4a00*/  VIADD R2, R0, 0xffffff80 ;  /* 0xffffff8000027836 */ /* 0x000fe20000000000 */
[----:B------:R-:W-:-:S03]  /*4a10*/  ULEA UR4, UR5, UR4, 0x18 ;  /* 0x0000000405047291 */ /* 0x000fc6000f8ec03f */
[----:B------:R-:W-:Y:S01]  /*4a20*/  BSSY B0, `(.L_x_2224) ;  /* 0x0000052000007945 */ /* 0x000fe20003800000 */
[----:B------:R-:W-:-:S04]  /*4a30*/  SHF.R.S32.HI R3, RZ, 0x1f, R2 ;  /* 0x0000001fff037819 */ /* 0x000fc80000011402 */
[----:B------:R-:W-:-:S03]  /*4a40*/  LEA.HI R7, R3, R2, RZ, 0x7 ;  /* 0x0000000203077211 */ /* 0x000fc600078f38ff */
[----:B------:R-:W4:Y:S01]  /*4a50*/  @P1 LDC R9, c[0x0][0x854] ;  /* 0x00021500ff091b82 */ /* 0x000f220000000800 */
[----:B------:R-:W-:Y:S02]  /*4a60*/  LOP3.LUT R3, R7, 0x3fffff80, RZ, 0xc0, !PT ;  /* 0x3fffff8007037812 */ /* 0x000fe400078ec0ff */
[----:B------:R-:W-:-:S03]  /*4a70*/  SHF.R.S32.HI R8, RZ, 0x7, R7 ;  /* 0x00000007ff087819 */ /* 0x000fc60000011407 */
[----:B------:R-:W-:Y:S02]  /*4a80*/  IMAD.IADD R3, R2, 0x1, -R3 ;  /* 0x0000000102037824 */ /* 0x000fe400078e0a03 */
[----:B------:R-:W2:Y:S02]  /*4a90*/  @P1 LDC R11, c[0x0][0x858] ;  /* 0x00021600ff0b1b82 */ /* 0x000ea40000000800 */
[----:B------:R-:W-:Y:S02]  /*4aa0*/  IMAD R7, R8, 0x600, R3 ;  /* 0x0000060008077824 */ /* 0x000fe400078e0203 */
[----:B-----5:R-:W-:Y:S02]  /*4ab0*/  IMAD.MOV.U32 R3, RZ, RZ, R6 ;  /* 0x000000ffff037224 */ /* 0x020fe400078e0006 */
        /* <DEDUP_REMOVED lines=20> */
[----:B-----5:R-:W5:Y:S01]  /*4c00*/  FENCE.VIEW.ASYNC.S ;  /* 0x00000000000073c6 */ /* 0x020f620000000000 */
[----:B---3--:R-:W-:-:S04]  /*4c10*/  @P0 IMAD R4, R120, 0x60, R4 ;  /* 0x0000006078040824 */ /* 0x008fc800078e0204 */
[----:B------:R-:W-:-:S04]  /*4c20*/  @P0 IMAD.HI R5, R4, 0x2aaaaaab, RZ ;  /* 0x2aaaaaab04050827 */ /* 0x000fc800078e02ff */
[----:B----4-:R-:W-:Y:S01]  /*4c30*/  @P1 IMAD.HI.U32 R4, R6, R9, RZ ;  /* 0x0000000906041227 */ /* 0x010fe200078e00ff */
[----:B------:R-:W-:-:S04]  /*4c40*/  @P0 SHF.R.U32.HI R6, RZ, 0x1f, R5 ;  /* 0x0000001fff060819 */ /* 0x000fc80000011605 */
[----:B------:R-:W-:Y:S02]  /*4c50*/  @P0 LEA.HI.SX32 R6, R5, R6, 0x1c ;  /* 0x0000000605060211 */ /* 0x000fe400078fe2ff */
[----:B--2---:R-:W-:-:S03]  /*4c60*/  @P1 SHF.R.U32.HI R3, RZ, R11, R4 ;  /* 0x0000000bff031219 */ /* 0x004fc60000011604 */
[----:B------:R-:W-:Y:S01]  /*4c70*/  @P0 IMAD R4, R6, 0x4800, RZ ;  /* 0x0000480006040824 */ /* 0x000fe200078e02ff */
[----:B------:R-:W-:-:S04]  /*4c80*/  SHF.R.S32.HI R9, RZ, 0x1f, R3 ;  /* 0x0000001fff097819 */ /* 0x000fc80000011403 */
[----:B------:R-:W-:Y:S02]  /*4c90*/  @P0 SHF.R.S32.HI R5, RZ, 0x1f, R4 ;  /* 0x0000001fff050819 */ /* 0x000fe40000011404 */
[----:B------:R-:W-:Y:S01]  /*4ca0*/  @!P0 CS2R R4, SRZ ;  /* 0x0000000000048805 */ /* 0x000fe2000001ff00 */
[----:B------:R-:W-:Y:S01]  /*4cb0*/  IMAD R10, R9, R16, RZ ;  /* 0x00000010090a7224 */ /* 0x000fe200078e02ff */
[----:B-----5:R-:W-:Y:S04]  /*4cc0*/  BAR.SYNC.DEFER_BLOCKING 0x1, 0x180 ;  /* 0x0046000000007b1d */ /* 0x020fe80000010000 */
        /* <DEDUP_REMOVED lines=13> */
[----:B-1----:R-:W-:-:S04]  /*4da0*/  IMAD.WIDE.U32 R4, R9, R14, R4 ;  /* 0x0000000e09047225 */ /* 0x002fc800078e0004 */
        /* <DEDUP_REMOVED lines=11> */
[----:B------:R-:W-:Y:S06]  /*4e60*/  @P0 BRA `(.L_x_2225) ;  /* 0x0000000000340947 */ /* 0x000fec0003800000 */
[----:B------:R-:W-:Y:S01]  /*4e70*/  R2UR UR6, R22 ;  /* 0x00000000160672ca */ /* 0x000fe200000e0000 */
[----:B------:R-:W-:Y:S01]  /*4e80*/  UMOV UR5, 0x1200 ;  /* 0x0000120000057882 */ /* 0x000fe20000000000 */
[----:B------:R-:W-:Y:S01]  /*4e90*/  R2UR UR7, R2 ;  /* 0x00000000020772ca */ /* 0x000fe200000e0000 */
[----:B------:R-:W-:Y:S01]  /*4ea0*/  UMOV UR8, 0x0 ;  /* 0x0000000000087882 */ /* 0x000fe20000000000 */
[----:B------:R-:W-:Y:S01]  /*4eb0*/  PLOP3.LUT P0, PT, PT, PT, PT, 0x80, 0x0 ;  /* 0x000000000000781c */ /* 0x000fe20003f0f070 */
[----:B------:R-:W-:-:S12]  /*4ec0*/  UMOV UR9, 0x14f00000 ;  /* 0x14f0000000097882 */ /* 0x000fd80000000000 */
.L_x_2226:
[----:B------:R-:W-:Y:S01]  /*4ed0*/  @P0 ELECT P1, URZ, PT ;  /* 0x00000000003f082f */ /* 0x000fe20003820000 */
[----:B------:R1:W-:-:S12]  /*4ee0*/  UBLKRED.G.S.ADD.F32.RN [UR6], [UR4], UR5, desc[UR8] ;  /* 0x00000806040073bb */ /* 0x0003d800080a1405 */
[----:B------:R-:W-:Y:S02]  /*4ef0*/  @P1 PLOP3.LUT P0, PT, P1, PT, PT, 0x8, 0x0 ;  /* 0x000000000000181c */ /* 0x000fe40000f0e170 */
[----:B------:R-:W-:-:S11]  /*4f00*/  PLOP3.LUT P1, PT, PT, PT, PT, 0x8, 0x0 ;  /* 0x000000000000781c */ /* 0x000fd60003f2e170 */
[----:B-1----:R-:W-:Y:S05]  /*4f10*/  @P0 BRA.U.ANY `(.L_x_2226) ;  /* 0xfffffffd00ec0947 */ /* 0x002fea000393ffff */
[----:B------:R0:W-:Y:S01]  /*4f20*/  UTMACMDFLUSH ;  /* 0x00000000000079b7 */ /* 0x0001e20000000000 */
[----:B------:R-:W-:-:S04]  /*4f30*/  DEPBAR.LE SB0, 0x0 ;  /* 0x000080000000791a */ /* 0x000fc80000000000 */
.L_x_2225:
[----:B------:R-:W-:Y:S05]  /*4f40*/  BSYNC B0 ;  /* 0x0000000000007941 */ /* 0x000fea0003800000 */
.L_x_2224:
        /* <DEDUP_REMOVED lines=28> */
.L_x_2227:
        /* <DEDUP_REMOVED lines=8> */
.L_x_2186:
        /* <DEDUP_REMOVED lines=21> */
.L_x_2229:
        /* <DEDUP_REMOVED lines=13> */
.L_x_2231:
[----:B------:R-:W-:-:S05]  /*53b0*/  ULDC UR4, c[0x0][0x8c4] ;  /* 0x0002310000047ab9 */ /* 0x000fca0000000800 */
.L_x_2230:
        /* <DEDUP_REMOVED lines=44> */
.L_x_2232:
        /* <DEDUP_REMOVED lines=13> */
.L_x_2233:
        /* <DEDUP_REMOVED lines=12> */
.L_x_2234:
        /* <DEDUP_REMOVED lines=22> */
.L_x_2235:
        /* <DEDUP_REMOVED lines=40> */
.L_x_2238:
[----:B------:R-:W-:Y:S05]  /*5bf0*/  BSYNC B0 ;  /* 0x0000000000007941 */ /* 0x000fea0003800000 */
.L_x_2237:
        /* <DEDUP_REMOVED lines=18> */
.L_x_2240:
[----:B------:R-:W-:Y:S05]  /*5d20*/  BSYNC B0 ;  /* 0x0000000000007941 */ /* 0x000fea0003800000 */
.L_x_2239:
        /* <DEDUP_REMOVED lines=19> */
.L_x_2242:
[----:B------:R-:W-:Y:S05]  /*5e60*/  BSYNC B0 ;  /* 0x0000000000007941 */ /* 0x000fea0003800000 */
.L_x_2241:
[----:B------:R-:W-:Y:S06]  /*5e70*/  BAR.ARV 0xa, 0xa0 ;  /* 0x0282800000007b1d */ /* 0x000fec0000002000 */
[----:B------:R-:W-:Y:S04]  /*5e80*/  BSSY B0, `(.L_x_2243) ;  /* 0x0000003000007945 */ /* 0x000fe80003800000 */
[----:B------:R-:W-:Y:S05]  /*5e90*/  @!P0 BRA `(.L_x_2244) ;  /* 0x0000000000048947 */ /* 0x000fea0003800000 */
[----:B------:R-:W-:-:S04]  /*5ea0*/  DEPBAR.LE SB0, 0x1 ;  /* 0x000080400000791a */ /* 0x000fc80000000000 */
.L_x_2244:
[----:B------:R-:W-:Y:S05]  /*5eb0*/  BSYNC B0 ;  /* 0x0000000000007941 */ /* 0x000fea0003800000 */
.L_x_2243:
[----:B------:R-:W-:Y:S06]  /*5ec0*/  BAR.ARV 0xb, 0xa0 ;  /* 0x02c2800000007b1d */ /* 0x000fec0000002000 */
[----:B------:R-:W-:Y:S04]  /*5ed0*/  BSSY B0, `(.L_x_2245) ;  /* 0x0000003000007945 */ /* 0x000fe80003800000 */
[----:B------:R-:W-:Y:S05]  /*5ee0*/  @!P0 BRA `(.L_x_2246) ;  /* 0x0000000000048947 */ /* 0x000fea0003800000 */
[----:B------:R-:W-:-:S04]  /*5ef0*/  DEPBAR.LE SB0, 0x0 ;  /* 0x000080000000791a */ /* 0x000fc80000000000 */
.L_x_2246:
[----:B------:R-:W-:Y:S05]  /*5f00*/  BSYNC B0 ;  /* 0x0000000000007941 */ /* 0x000fea0003800000 */
.L_x_2245:
[----:B------:R-:W-:Y:S06]  /*5f10*/  BAR.ARV 0xc, 0xa0 ;  /* 0x0302800000007b1d */ /* 0x000fec0000002000 */
[----:B------:R-:W-:Y:S01]  /*5f20*/  UIADD3 UR19, UR7, 0x1, URZ ;  /* 0x0000000107137890 */ /* 0x000fe2000fffe03f */
[----:B------:R-:W-:Y:S11]  /*5f30*/  BRA `(.L_x_2247) ;  /* 0x0000000000047947 */ /* 0x000ff60003800000 */
.L_x_2236:
[----:B------:R-:W-:-:S05]  /*5f40*/  UMOV UR19, UR7 ;  /* 0x0000000700137c82 */ /* 0x000fca0008000000 */
.L_x_2247:
        /* <DEDUP_REMOVED lines=25> */
.L_x_2268:
        /* <DEDUP_REMOVED lines=32> */
.L_x_2249:
[----:B------:R-:W-:Y:S05]  /*62e0*/  BSYNC B0 ;  /* 0x0000000000007941 */ /* 0x000fea0003800000 */
.L_x_2248:
        /* <DEDUP_REMOVED lines=12> */
.L_x_2251:
[----:B------:R-:W-:Y:S05]  /*63b0*/  BSYNC B0 ;  /* 0x0000000000007941 */ /* 0x000fea0003800000 */
.L_x_2250:
        /* <DEDUP_REMOVED lines=13> */
.L_x_2253:
[----:B------:R-:W-:Y:S05]  /*6490*/  BSYNC B0 ;  /* 0x0000000000007941 */ /* 0x000fea0003800000 */
.L_x_2252:
[----:B------:R-:W-:Y:S06]  /*64a0*/  BAR.ARV 0xa, 0xa0 ;  /* 0x0282800000007b1d */ /* 0x000fec0000002000 */
[----:B------:R-:W-:Y:S04]  /*64b0*/  BSSY B0, `(.L_x_2254) ;  /* 0x0000003000007945 */ /* 0x000fe80003800000 */
[----:B------:R-:W-:Y:S05]  /*64c0*/  @!P0 BRA `(.L_x_2255) ;  /* 0x0000000000048947 */ /* 0x000fea0003800000 */
[----:B------:R-:W-:-:S04]  /*64d0*/  DEPBAR.LE SB0, 0x1 ;  /* 0x000080400000791a */ /* 0x000fc80000000000 */
.L_x_2255:
[----:B------:R-:W-:Y:S05]  /*64e0*/  BSYNC B0 ;  /* 0x0000000000007941 */ /* 0x000fea0003800000 */
.L_x_2254:
[----:B------:R-:W-:Y:S06]  /*64f0*/  BAR.ARV 0xb, 0xa0 ;  /* 0x02c2800000007b1d */ /* 0x000fec0000002000 */
[----:B------:R-:W-:Y:S04]  /*6500*/  BSSY B0, `(.L_x_2256) ;  /* 0x0000003000007945 */ /* 0x000fe80003800000 */
[----:B------:R-:W-:Y:S05]  /*6510*/  @!P0 BRA `(.L_x_2257) ;  /* 0x0000000000048947 */ /* 0x000fea0003800000 */
[----:B------:R-:W-:-:S04]  /*6520*/  DEPBAR.LE SB0, 0x0 ;  /* 0x000080000000791a */ /* 0x000fc80000000000 */
.L_x_2257:
[----:B------:R-:W-:Y:S05]  /*6530*/  BSYNC B0 ;  /* 0x0000000000007941 */ /* 0x000fea0003800000 */
.L_x_2256:
        /* <DEDUP_REMOVED lines=13> */
.L_x_2259:
[----:B------:R-:W-:Y:S05]  /*6610*/  BSYNC B0 ;  /* 0x0000000000007941 */ /* 0x000fea0003800000 */
.L_x_2258:
        /* <DEDUP_REMOVED lines=12> */
.L_x_2261:
[----:B------:R-:W-:Y:S05]  /*66e0*/  BSYNC B0 ;  /* 0x0000000000007941 */ /* 0x000fea0003800000 */
.L_x_2260:
        /* <DEDUP_REMOVED lines=13> */
.L_x_2263:
[----:B------:R-:W-:Y:S05]  /*67c0*/  BSYNC B0 ;  /* 0x0000000000007941 */ /* 0x000fea0003800000 */
.L_x_2262:
[----:B------:R-:W-:Y:S06]  /*67d0*/  BAR.ARV 0xa, 0xa0 ;  /* 0x0282800000007b1d */ /* 0x000fec0000002000 */
[----:B------:R-:W-:Y:S04]  /*67e0*/  BSSY B0, `(.L_x_2264) ;  /* 0x0000003000007945 */ /* 0x000fe80003800000 */
[----:B------:R-:W-:Y:S05]  /*67f0*/  @!P0 BRA `(.L_x_2265) ;  /* 0x0000000000048947 */ /* 0x000fea0003800000 */
[----:B------:R-:W-:-:S04]  /*6800*/  DEPBAR.LE SB0, 0x1 ;  /* 0x000080400000791a */ /* 0x000fc80000000000 */
.L_x_2265:
[----:B------:R-:W-:Y:S05]  /*6810*/  BSYNC B0 ;  /* 0x0000000000007941 */ /* 0x000fea0003800000 */
.L_x_2264:
[----:B------:R-:W-:Y:S01]  /*6820*/  UIADD3 UR19, UR19, 0x2, URZ ;  /* 0x0000000213137890 */ /* 0x000fe2000fffe03f */
[----:B------:R-:W-:Y:S06]  /*6830*/  BAR.ARV 0xb, 0xa0 ;  /* 0x02c2800000007b1d */ /* 0x000fec0000002000 */
[----:B------:R-:W-:Y:S01]  /*6840*/  BSSY B0, `(.L_x_2266) ;  /* 0x0000004000007945 */ /* 0x000fe20003800000 */
[----:B------:R-:W-:-:S03]  /*6850*/  ISETP.LE.AND P1, PT, R2, UR19, PT ;  /* 0x0000001302007c0c */ /* 0x000fc6000bf23270 */
[----:B------:R-:W-:Y:S10]  /*6860*/  @!P0 BRA `(.L_x_2267) ;  /* 0x0000000000048947 */ /* 0x000ff40003800000 */
[----:B------:R-:W-:-:S04]  /*6870*/  DEPBAR.LE SB0, 0x0 ;  /* 0x000080000000791a */ /* 0x000fc80000000000 */
.L_x_2267:
[----:B------:R-:W-:Y:S05]  /*6880*/  BSYNC B0 ;  /* 0x0000000000007941 */ /* 0x000fea0003800000 */
.L_x_2266:
[----:B------:R-:W-:Y:S06]  /*6890*/  BAR.ARV 0xc, 0xa0 ;  /* 0x0302800000007b1d */ /* 0x000fec0000002000 */
[----:B------:R-:W-:Y:S02]  /*68a0*/  UIADD3 UR46, UR46, 0x6000, URZ ;  /* 0x000060002e2e7890 */ /* 0x000fe4000fffe03f */
[----:B------:R-:W-:Y:S01]  /*68b0*/  UIADD3 UR6, UR6, 0x6000, URZ ;  /* 0x0000600006067890 */ /* 0x000fe2000fffe03f */
[----:B------:R-:W-:Y:S11]  /*68c0*/  @!P1 BRA `(.L_x_2268) ;  /* 0xfffffff800049947 */ /* 0x000ff6000383ffff */
[----:B------:R-:W-:Y:S05]  /*68d0*/  BRA `(.L_x_2191) ;  /* 0x0000002800ac7947 */ /* 0x000fea0003800000 */
.L_x_2228:
        /* <DEDUP_REMOVED lines=11> */
.L_x_2269:
        /* <DEDUP_REMOVED lines=10> */
.L_x_2271:
[----:B------:R-:W4:Y:S02]  /*6a30*/  LDC R5, c[0x0][0x8c4] ;  /* 0x00023100ff057b82 */ /* 0x000f240000000800 */
.L_x_2270:
        /* <DEDUP_REMOVED lines=48> */
.L_x_2273:
        /* <DEDUP_REMOVED lines=9> */
.L_x_2274:
[----:B------:R-:W-:Y:S05]  /*6dd0*/  @!P0 BRA `(.L_x_2275) ;  /* 0x00000000000c8947 */ /* 0x000fea0003800000 */
[----:B------:R-:W2:Y:S04]  /*6de0*/  LDG.E R5, desc[UR38][R2.64] ;  /* 0x0000002602057981 */ /* 0x000ea8000c1e1900 */
[----:B-1----:R-:W2:Y:S02]  /*6df0*/  LDG.E R14, desc[UR38][R2.64+0x4] ;  /* 0x00000426020e7981 */ /* 0x002ea4000c1e1900 */
[----:B--2---:R-:W-:-:S07]  /*6e00*/  IMAD.IADD R14, R14, 0x1, -R5 ;  /* 0x000000010e0e7824 */ /* 0x004fce00078e0a05 */
.L_x_2275:
        /* <DEDUP_REMOVED lines=20> */
.L_x_2276:
        /* <DEDUP_REMOVED lines=62> */
.L_x_2305:
        /* <DEDUP_REMOVED lines=9> */
.L_x_2279:
        /* <DEDUP_REMOVED lines=112> */
.L_x_2290:
[----:B-1----:R-:W-:-:S05]  /*7ac0*/  IMAD.MOV.U32 R6, RZ, RZ, 0x1 ;  /* 0x00000001ff067424 */ /* 0x002fca00078e00ff */
[----:B------:R-:W-:-:S04]  /*7ad0*/  SHF.L.U32 R6, R6, 0x1f, RZ ;  /* 0x0000001f06067819 */ /* 0x000fc800000006ff */
[----:B------:R-:W1:Y:S02]  /*7ae0*/  SYNCS.PHASECHK.TRANS64.TRYWAIT P1, [R0+URZ+0x36438], R6 ;  /* 0x03643806000075a7 */ /* 0x000e64000802017f */
[----:B-1----:R-:W-:Y:S05]  /*7af0*/  @!P1 BRA `(.L_x_2282) ;  /* 0x0000001800a09947 */ /* 0x002fea0003800000 */
.L_x_2306:
[----:B------:R-:W-:Y:S05]  /*7b00*/  @P0 BRA `(.L_x_2283) ;  /* 0x0000000000140947 */ /* 0x000fea0003800000 */
[----:B------:R-:W-:Y:S01]  /*7b10*/  ISETP.NE.AND P1, PT, R18, RZ, PT ;  /* 0x000000ff1200720c */ /* 0x000fe20003f25270 */
[----:B------:R-:W-:-:S04]  /*7b20*/  IMAD.MOV.U32 R3, RZ, RZ, 0x6100 ;  /* 0x00006100ff037424 */ /* 0x000fc800078e00ff */
[----:B------:R2:W-:Y:S08]  /*7b30*/  SYNCS.ARRIVE.TRANS64 RZ, [R0+URZ+0x36430], R3 ;  /* 0x0364300300ff79a7 */ /* 0x0005f0000800003f */
[----:B------:R-:W-:Y:S05]  /*7b40*/  @!P1 BRA `(.L_x_2283) ;  /* 0x0000000000049947 */ /* 0x000fea0003800000 */
[----:B------:R-:W-:Y:S01]  /*7b50*/  BPT.TRAP 0x1 ;  /* 0x000000040000795c */ /* 0x000fe20000300000 */
.L_x_2283:
        /* <DEDUP_REMOVED lines=48> */
.L_x_2307:
[----:B------:R-:W-:Y:S05]  /*7e60*/  @P0 BRA `(.L_x_2285) ;  /* 0x0000000000140947 */ /* 0x000fea0003800000 */
[----:B------:R-:W-:Y:S01]  /*7e70*/  ISETP.NE.AND P1, PT, R18, RZ, PT ;  /* 0x000000ff1200720c */ /* 0x000fe20003f25270 */
[----:B--2---:R-:W-:-:S04]  /*7e80*/  IMAD.MOV.U32 R3, RZ, RZ, 0x6100 ;  /* 0x00006100ff037424 */ /* 0x004fc800078e00ff */
[----:B------:R3:W-:Y:S08]  /*7e90*/  SYNCS.ARRIVE.TRANS64 RZ, [R0+URZ+0x36418], R3 ;  /* 0x0364180300ff79a7 */ /* 0x0007f0000800003f */
[----:B------:R-:W-:Y:S05]  /*7ea0*/  @!P1 BRA `(.L_x_2285) ;  /* 0x0000000000049947 */ /* 0x000fea0003800000 */
[----:B------:R-:W-:Y:S01]  /*7eb0*/  BPT.TRAP 0x1 ;  /* 0x000000040000795c */ /* 0x000fe20000300000 */
.L_x_2285:
        /* <DEDUP_REMOVED lines=47> */
.L_x_2308:
        /* <DEDUP_REMOVED lines=8> */
.L_x_2287:
        /* <DEDUP_REMOVED lines=37> */
.L_x_2310:
[----:B------:R-:W-:Y:S05]  /*8480*/  @P0 BRA `(.L_x_2289) ;  /* 0x0000000000140947 */ /* 0x000fea0003800000 */
[----:B------:R-:W-:Y:S01]  /*8490*/  ISETP.NE.AND P1, PT, R18, RZ, PT ;  /* 0x000000ff1200720c */ /* 0x000fe20003f25270 */
[----:B--2---:R-:W-:-:S04]  /*84a0*/  IMAD.MOV.U32 R5, RZ, RZ, 0x6100 ;  /* 0x00006100ff057424 */ /* 0x004fc800078e00ff */
[----:B------:R3:W-:Y:S08]  /*84b0*/  SYNCS.ARRIVE.TRANS64 RZ, [R0+URZ+0x36410], R5 ;  /* 0x0364100500ff79a7 */ /* 0x0007f0000800003f */
[----:B------:R-:W-:Y:S05]  /*84c0*/  @!P1 BRA `(.L_x_2289) ;  /* 0x0000000000049947 */ /* 0x000fea0003800000 */
[----:B------:R-:W-:Y:S01]  /*84d0*/  BPT.TRAP 0x1 ;  /* 0x000000040000795c */ /* 0x000fe20000300000 */
.L_x_2289:
        /* <DEDUP_REMOVED lines=44> */
.L_x_2281:
[----:B------:R-:W-:Y:S01]  /*87a0*/  ISETP.NE.AND P1, PT, R20, RZ, PT ;  /* 0x000000ff1400720c */ /* 0x000fe20003f25270 */
[----:B------:R-:W-:Y:S02]  /*87b0*/  IMAD.MOV.U32 R5, RZ, RZ, R14 ;  /* 0x000000ffff057224 */ /* 0x000fe400078e000e */
[----:B------:R-:W-:-:S10]  /*87c0*/  IMAD.MOV.U32 R16, RZ, RZ, 0x1 ;  /* 0x00000001ff107424 */ /* 0x000fd400078e00ff */
[----:B------:R-:W-:Y:S05]  /*87d0*/  @!P1 BRA `(.L_x_2280) ;  /* 0x00000004008c9947 */ /* 0x000fea0003800000 */
[----:B------:R-:W2:Y:S02]  /*87e0*/  SYNCS.PHASECHK.TRANS64.TRYWAIT P1, [R0+URZ+0x36438], R6 ;  /* 0x03643806000075a7 */ /* 0x000ea4000802017f */
[----:B--2---:R-:W-:Y:S05]  /*87f0*/  @!P1 BRA `(.L_x_2291) ;  /* 0x0000000c00c09947 */ /* 0x004fea0003800000 */
.L_x_2311:
[----:B------:R-:W-:Y:S05]  /*8800*/  @P0 BRA `(.L_x_2292) ;  /* 0x0000000000140947 */ /* 0x000fea0003800000 */
[----:B------:R-:W-:Y:S01]  /*8810*/  ISETP.NE.AND P1, PT, R18, RZ, PT ;  /* 0x000000ff1200720c */ /* 0x000fe20003f25270 */
[----:B------:R-:W-:-:S04]  /*8820*/  IMAD.MOV.U32 R5, RZ, RZ, 0x6100 ;  /* 0x00006100ff057424 */ /* 0x000fc800078e00ff */
[----:B------:R3:W-:Y:S08]  /*8830*/  SYNCS.ARRIVE.TRANS64 RZ, [R0+URZ+0x36430], R5 ;  /* 0x0364300500ff79a7 */ /* 0x0007f0000800003f */
[----:B------:R-:W-:Y:S05]  /*8840*/  @!P1 BRA `(.L_x_2292) ;  /* 0x0000000000049947 */ /* 0x000fea0003800000 */
[----:B------:R-:W-:Y:S01]  /*8850*/  BPT.TRAP 0x1 ;  /* 0x000000040000795c */ /* 0x000fe20000300000 */
.L_x_2292:
        /* <DEDUP_REMOVED lines=42> */
.L_x_2312:
[----:B------:R-:W-:Y:S01]  /*8b00*/  IMAD.MOV.U32 R16, RZ, RZ, RZ ;  /* 0x000000ffff107224 */ /* 0x000fe200078e00ff */
[----:B------:R-:W-:Y:S06]  /*8b10*/  @P0 BRA `(.L_x_2294) ;  /* 0x0000000000140947 */ /* 0x000fec0003800000 */
[----:B------:R-:W-:Y:S01]  /*8b20*/  ISETP.NE.AND P1, PT, R18, RZ, PT ;  /* 0x000000ff1200720c */ /* 0x000fe20003f25270 */
[----:B-1----:R-:W-:-:S04]  /*8b30*/  IMAD.MOV.U32 R5, RZ, RZ, 0x6100 ;  /* 0x00006100ff057424 */ /* 0x002fc800078e00ff */
[----:B------:R2:W-:Y:S08]  /*8b40*/  SYNCS.ARRIVE.TRANS64 RZ, [R0+URZ+0x36418], R5 ;  /* 0x0364180500ff79a7 */ /* 0x0005f0000800003f */
[----:B------:R-:W-:Y:S05]  /*8b50*/  @!P1 BRA `(.L_x_2294) ;  /* 0x0000000000049947 */ /* 0x000fea0003800000 */
[----:B------:R-:W-:Y:S01]  /*8b60*/  BPT.TRAP 0x1 ;  /* 0x000000040000795c */ /* 0x000fe20000300000 */
.L_x_2294:
        /* <DEDUP_REMOVED lines=42> */
.L_x_2280:
[----:B------:R-:W-:-:S04]  /*8e10*/  SHF.L.U32 R3, R16, 0x1f, RZ ;  /* 0x0000001f10037819 */ /* 0x000fc800000006ff */
[----:B------:R-:W2:Y:S02]  /*8e20*/  SYNCS.PHASECHK.TRANS64.TRYWAIT P1, [R0+URZ+0x36438], R3 ;  /* 0x03643803000075a7 */ /* 0x000ea4000802017f */
[----:B--2---:R-:W-:Y:S05]  /*8e30*/  @!P1 BRA `(.L_x_2295) ;  /* 0x0000000800589947 */ /* 0x004fea0003800000 */
.L_x_2313:
[----:B------:R-:W-:Y:S05]  /*8e40*/  @P0 BRA `(.L_x_2296) ;  /* 0x0000000000180947 */ /* 0x000fea0003800000 */
[----:B------:R-:W3:Y:S01]  /*8e50*/  S2R R2, SR_TID.X ;  /* 0x0000000000027919 */ /* 0x000ee20000002100 */
[----:B--2---:R-:W-:-:S04]  /*8e60*/  IMAD.MOV.U32 R3, RZ, RZ, 0x6100 ;  /* 0x00006100ff037424 */ /* 0x004fc800078e00ff */
[----:B------:R4:W-:Y:S01]  /*8e70*/  SYNCS.ARRIVE.TRANS64 RZ, [R0+URZ+0x36430], R3 ;  /* 0x0364300300ff79a7 */ /* 0x0009e2000800003f */
[----:B---3--:R-:W-:-:S13]  /*8e80*/  LOP3.LUT P0, RZ, R2, 0x1f, RZ, 0xc0, !PT ;  /* 0x0000001f02ff7812 */ /* 0x008fda000780c0ff */
[----:B----4-:R-:W-:Y:S05]  /*8e90*/  @!P0 BRA `(.L_x_2296) ;  /* 0x0000000000048947 */ /* 0x010fea0003800000 */
[----:B------:R-:W-:Y:S01]  /*8ea0*/  BPT.TRAP 0x1 ;  /* 0x000000040000795c */ /* 0x000fe20000300000 */
.L_x_2296:
        /* <DEDUP_REMOVED lines=44> */
.L_x_2277:
[----:B------:R-:W-:Y:S05]  /*9170*/  BSYNC B0 ;  /* 0x0000000000007941 */ /* 0x000fea0003800000 */
.L_x_2272:
[----:B------:R-:W-:-:S03]  /*9180*/  UMOV UR7, 0xffffffff ;  /* 0xffffffff00077882 */ /* 0x000fc60000000000 */
[----:B------:R-:W-:Y:S05]  /*9190*/  BRA.DIV UR7, `(.L_x_2297) ;  /* 0x0000000607947947 */ /* 0x000fea000b800000 */
[----:B------:R-:W-:-:S13]  /*91a0*/  ELECT P6, URZ, PT ;  /* 0x00000000003f782f */ /* 0x000fda00038c0000 */
.L_x_2316:
[----:B------:R-:W-:Y:S05]  /*91b0*/  @!P6 BRA `(.L_x_2191) ;  /* 0x000000000074e947 */ /* 0x000fea0003800000 */
[----:B------:R-:W3:Y:S02]  /*91c0*/  LDL.LU R3, [R1] ;  /* 0x0000000001037983 */ /* 0x000ee40000300800 */
[----:B---3--:R-:W-:-:S04]  /*91d0*/  LOP3.LUT R3, R3, 0x2, RZ, 0xfc, !PT ;  /* 0x0000000203037812 */ /* 0x008fc800078efcff */
[----:B------:R-:W-:-:S13]  /*91e0*/  ISETP.NE.AND P2, PT, R3, 0x3, PT ;  /* 0x000000030300780c */ /* 0x000fda0003f45270 */
[----:B------:R-:W-:Y:S05]  /*91f0*/  @!P2 BRA `(.L_x_2298) ;  /* 0x000000000004a947 */ /* 0x000fea0003800000 */
[----:B--2---:R-:W-:Y:S01]  /*9200*/  BPT.TRAP 0x1 ;  /* 0x000000040000795c */ /* 0x004fe20000300000 */
.L_x_2298:
        /* <DEDUP_REMOVED lines=15> */
.L_x_2317:
[----:B------:R-:W3:Y:S02]  /*9300*/  SYNCS.PHASECHK.TRANS64.TRYWAIT P0, [R3+URZ], R0 ;  /* 0x00000000030075a7 */ /* 0x000ee4000800017f */
[----:B---3--:R-:W-:Y:S05]  /*9310*/  @!P0 BRA `(.L_x_2300) ;  /* 0x0000000400688947 */ /* 0x008fea0003800000 */
.L_x_2318:
[----:B------:R-:W-:Y:S05]  /*9320*/  @!P2 BRA `(.L_x_2301) ;  /* 0x000000000004a947 */ /* 0x000fea0003800000 */
[----:B--2---:R-:W-:Y:S01]  /*9330*/  BPT.TRAP 0x1 ;  /* 0x000000040000795c */ /* 0x004fe20000300000 */
.L_x_2301:
[----:B------:R-:W-:-:S07]  /*9340*/  SHF.L.U32 R16, R16, 0x1f, RZ ;  /* 0x0000001f10107819 */ /* 0x000fce00000006ff */
.L_x_2302:
[----:B----4-:R4:W1:Y:S02]  /*9350*/  SYNCS.PHASECHK.TRANS64.TRYWAIT P0, [R9+URZ+0x36438], R16 ;  /* 0x03643810090075a7 */ /* 0x010864000800017f */
[----:B-1----:R-:W-:Y:S05]  /*9360*/  @!P0 NANOSLEEP.SYNCS 0x989680 ;  /* 0x009896800000895d */ /* 0x002fea0003900000 */
[----:B------:R-:W1:Y:S02]  /*9370*/  @!P0 SYNCS.PHASECHK.TRANS64 P0, [R9+URZ+0x36438], R16 ;  /* 0x03643810090085a7 */ /* 0x000e64000800007f */
[----:B-1----:R-:W-:Y:S05]  /*9380*/  @!P0 BRA `(.L_x_2302) ;  /* 0xfffffffc00f08947 */ /* 0x002fea000383ffff */
.L_x_2191:
[----:B--2---:R-:W-:Y:S05]  /*9390*/  BSYNC B6 ;  /* 0x0000000000067941 */ /* 0x004fea0003800000 */
.L_x_2185:
[----:B------:R-:W-:Y:S05]  /*93a0*/  EXIT ;  /* 0x000000000000794d */ /* 0x000fea0003800000 */
.L_x_2202:
[----:B------:R-:W-:Y:S02]  /*93b0*/  IMAD.MOV.U32 R12, RZ, RZ, RZ ;  /* 0x000000ffff0c7224 */ /* 0x000fe400078e00ff */
[----:B------:R-:W-:Y:S02]  /*93c0*/  IMAD.MOV.U32 R11, RZ, RZ, 0x1f ;  /* 0x0000001fff0b7424 */ /* 0x000fe400078e00ff */
[----:B------:R-:W-:-:S07]  /*93d0*/  IMAD.MOV.U32 R15, RZ, RZ, -0x1 ;  /* 0xffffffffff0f7424 */ /* 0x000fce00078e00ff */
[----:B-1----:R-:W-:Y:S05]  /*93e0*/  WARPSYNC.COLLECTIVE R15, `(.L_x_2303) ;  /* 0x000000000f087348 */ /* 0x002fea0003c00000 */
[----:B------:R2:W3:Y:S02]  /*93f0*/  SHFL.IDX P6, R14, R13, R12, R11 ;  /* 0x0000000c0d0e7389 */ /* 0x0004e400000c000b */
[----:B-123--:R-:W-:Y:S01]  /*9400*/  ENDCOLLECTIVE ;  /* 0x000000000000791b */ /* 0x00efe20003800000 */
.L_x_2303:
[----:B------:R-:W-:Y:S05]  /*9410*/  BRA `(.L_x_2304) ;  /* 0xffffff7c00fc7947 */ /* 0x000fea000383ffff */
.L_x_2204:
[----:B-1----:R-:W-:-:S04]  /*9420*/  IMAD.U32 R3, RZ, RZ, UR36 ;  /* 0x00000024ff037e24 */ /* 0x002fc8000f8e00ff */
[----:B------:R1:W3:Y:S03]  /*9430*/  SYNCS.PHASECHK.TRANS64.TRYWAIT P0, [R3+URZ+0x36400], R10 ;  /* 0x0364000a030075a7 */ /* 0x0002e6000800017f */
[----:B---3--:R-:W-:Y:S05]  /*9440*/  @!P0 NANOSLEEP.SYNCS 0x989680 ;  /* 0x009896800000895d */ /* 0x008fea0003900000 */
[----:B------:R-:W3:Y:S02]  /*9450*/  @!P0 SYNCS.PHASECHK.TRANS64 P0, [R3+URZ+0x36400], R10 ;  /* 0x0364000a030085a7 */ /* 0x000ee4000800007f */
[----:B---3--:R-:W-:Y:S05]  /*9460*/  @!P0 BRA `(.L_x_2204) ;  /* 0xfffffffc00ec8947 */ /* 0x008fea000383ffff */
[----:B------:R-:W-:Y:S05]  /*9470*/  BRA `(.L_x_2203) ;  /* 0xffffff8000307947 */ /* 0x000fea000383ffff */
.L_x_2208:
[----:B--2---:R2:W3:Y:S02]  /*9480*/  SYNCS.PHASECHK.TRANS64.TRYWAIT P1, [R3+URZ+0x36410], R10 ;  /* 0x0364100a030075a7 */ /* 0x0044e4000802017f */
[----:B---3--:R-:W-:Y:S05]  /*9490*/  @!P1 NANOSLEEP.SYNCS 0x989680 ;  /* 0x009896800000995d */ /* 0x008fea0003900000 */
[----:B------:R-:W3:Y:S02]  /*94a0*/  @!P1 SYNCS.PHASECHK.TRANS64 P1, [R3+URZ+0x36410], R10 ;  /* 0x0364100a030095a7 */ /* 0x000ee4000802007f */
[----:B---3--:R-:W-:Y:S05]  /*94b0*/  @!P1 BRA `(.L_x_2208) ;  /* 0xfffffffc00f09947 */ /* 0x008fea000383ffff */
[----:B------:R-:W-:Y:S05]  /*94c0*/  BRA `(.L_x_2207) ;  /* 0xffffff88000c7947 */ /* 0x000fea000383ffff */
.L_x_2212:
[----:B----4-:R-:W-:-:S04]  /*94d0*/  IMAD.U32 R12, RZ, RZ, UR36 ;  /* 0x00000024ff0c7e24 */ /* 0x010fc8000f8e00ff */
[----:B------:R4:W1:Y:S03]  /*94e0*/  SYNCS.PHASECHK.TRANS64.TRYWAIT P1, [R12+URZ+0x36430], R11 ;  /* 0x0364300b0c0075a7 */ /* 0x000866000802017f */
[----:B-1----:R-:W-:Y:S05]  /*94f0*/  @!P1 NANOSLEEP.SYNCS 0x989680 ;  /* 0x009896800000995d */ /* 0x002fea0003900000 */
[----:B------:R-:W1:Y:S02]  /*9500*/  @!P1 SYNCS.PHASECHK.TRANS64 P1, [R12+URZ+0x36430], R11 ;  /* 0x0364300b0c0095a7 */ /* 0x000e64000802007f */
[----:B-1----:R-:W-:Y:S05]  /*9510*/  @!P1 BRA `(.L_x_2212) ;  /* 0xfffffffc00ec9947 */ /* 0x002fea000383ffff */
[----:B------:R-:W-:Y:S05]  /*9520*/  BRA `(.L_x_2211) ;  /* 0xffffff8c00ac7947 */ /* 0x000fea000383ffff */
.L_x_2278:
[----:B-1----:R1:W2:Y:S02]  /*9530*/  SYNCS.PHASECHK.TRANS64.TRYWAIT P1, [R0+URZ+0x36420], R6 ;  /* 0x03642006000075a7 */ /* 0x0022a4000802017f */
[----:B--2---:R-:W-:Y:S05]  /*9540*/  @!P1 NANOSLEEP.SYNCS 0x989680 ;  /* 0x009896800000995d */ /* 0x004fea0003900000 */
[----:B------:R-:W2:Y:S02]  /*9550*/  @!P1 SYNCS.PHASECHK.TRANS64 P1, [R0+URZ+0x36420], R6 ;  /* 0x03642006000095a7 */ /* 0x000ea4000802007f */
[----:B--2---:R-:W-:Y:S05]  /*9560*/  @!P1 BRA `(.L_x_2278) ;  /* 0xfffffffc00f09947 */ /* 0x004fea000383ffff */
[----:B------:R-:W-:Y:S05]  /*9570*/  BRA `(.L_x_2305) ;  /* 0xffffffdc006c7947 */ /* 0x000fea000383ffff */
.L_x_2282:
[----:B-1----:R1:W2:Y:S02]  /*9580*/  SYNCS.PHASECHK.TRANS64.TRYWAIT P1, [R0+URZ+0x36438], R6 ;  /* 0x03643806000075a7 */ /* 0x0022a4000802017f */
[----:B--2---:R-:W-:Y:S05]  /*9590*/  @!P1 NANOSLEEP.SYNCS 0x989680 ;  /* 0x009896800000995d */ /* 0x004fea0003900000 */
[----:B------:R-:W2:Y:S02]  /*95a0*/  @!P1 SYNCS.PHASECHK.TRANS64 P1, [R0+URZ+0x36438], R6 ;  /* 0x03643806000095a7 */ /* 0x000ea4000802007f */
[----:B--2---:R-:W-:Y:S05]  /*95b0*/  @!P1 BRA `(.L_x_2282) ;  /* 0xfffffffc00f09947 */ /* 0x004fea000383ffff */
[----:B------:R-:W-:Y:S05]  /*95c0*/  BRA `(.L_x_2306) ;  /* 0xffffffe4004c7947 */ /* 0x000fea000383ffff */
.L_x_2284:
[----:B--2---:R2:W3:Y:S02]  /*95d0*/  SYNCS.PHASECHK.TRANS64.TRYWAIT P1, [R0+URZ+0x36428], R3 ;  /* 0x03642803000075a7 */ /* 0x0044e4000802017f */
[----:B---3--:R-:W-:Y:S05]  /*95e0*/  @!P1 NANOSLEEP.SYNCS 0x989680 ;  /* 0x009896800000995d */ /* 0x008fea0003900000 */
[----:B------:R-:W3:Y:S02]  /*95f0*/  @!P1 SYNCS.PHASECHK.TRANS64 P1, [R0+URZ+0x36428], R3 ;  /* 0x03642803000095a7 */ /* 0x000ee4000802007f */
[----:B---3--:R-:W-:Y:S05]  /*9600*/  @!P1 BRA `(.L_x_2284) ;  /* 0xfffffffc00f09947 */ /* 0x008fea000383ffff */
[----:B------:R-:W-:Y:S05]  /*9610*/  BRA `(.L_x_2307) ;  /* 0xffffffe800107947 */ /* 0x000fea000383ffff */
.L_x_2286:
        /* <DEDUP_REMOVED lines=8> */
.L_x_2288:
[----:B------:R-:W-:-:S07]  /*96a0*/  SHF.L.U32 R5, R7, 0x1f, RZ ;  /* 0x0000001f07057819 */ /* 0x000fce00000006ff */
.L_x_2309:
[----:B--2---:R2:W3:Y:S02]  /*96b0*/  SYNCS.PHASECHK.TRANS64.TRYWAIT P1, [R0+URZ+0x36420], R5 ;  /* 0x03642005000075a7 */ /* 0x0044e4000802017f */
[----:B---3--:R-:W-:Y:S05]  /*96c0*/  @!P1 NANOSLEEP.SYNCS 0x989680 ;  /* 0x009896800000995d */ /* 0x008fea0003900000 */
[----:B------:R-:W3:Y:S02]  /*96d0*/  @!P1 SYNCS.PHASECHK.TRANS64 P1, [R0+URZ+0x36420], R5 ;  /* 0x03642005000095a7 */ /* 0x000ee4000802007f */
[----:B---3--:R-:W-:Y:S05]  /*96e0*/  @!P1 BRA `(.L_x_2309) ;  /* 0xfffffffc00f09947 */ /* 0x008fea000383ffff */
[----:B------:R-:W-:Y:S05]  /*96f0*/  BRA `(.L_x_2310) ;  /* 0xffffffec00607947 */ /* 0x000fea000383ffff */
.L_x_2291:
[----:B--2---:R2:W3:Y:S02]  /*9700*/  SYNCS.PHASECHK.TRANS64.TRYWAIT P1, [R0+URZ+0x36438], R6 ;  /* 0x03643806000075a7 */ /* 0x0044e4000802017f */
[----:B---3--:R-:W-:Y:S05]  /*9710*/  @!P1 NANOSLEEP.SYNCS 0x989680 ;  /* 0x009896800000995d */ /* 0x008fea0003900000 */
[----:B------:R-:W3:Y:S02]  /*9720*/  @!P1 SYNCS.PHASECHK.TRANS64 P1, [R0+URZ+0x36438], R6 ;  /* 0x03643806000095a7 */ /* 0x000ee4000802007f */
[----:B---3--:R-:W-:Y:S05]  /*9730*/  @!P1 BRA `(.L_x_2291) ;  /* 0xfffffffc00f09947 */ /* 0x008fea000383ffff */
[----:B------:R-:W-:Y:S05]  /*9740*/  BRA `(.L_x_2311) ;  /* 0xfffffff0002c7947 */ /* 0x000fea000383ffff */
.L_x_2293:
[----:B-1----:R1:W2:Y:S02]  /*9750*/  SYNCS.PHASECHK.TRANS64.TRYWAIT P1, [R0+URZ+0x36428], R5 ;  /* 0x03642805000075a7 */ /* 0x0022a4000802017f */
[----:B--2---:R-:W-:Y:S05]  /*9760*/  @!P1 NANOSLEEP.SYNCS 0x989680 ;  /* 0x009896800000995d */ /* 0x004fea0003900000 */
[----:B------:R-:W2:Y:S02]  /*9770*/  @!P1 SYNCS.PHASECHK.TRANS64 P1, [R0+URZ+0x36428], R5 ;  /* 0x03642805000095a7 */ /* 0x000ea4000802007f */
[----:B--2---:R-:W-:Y:S05]  /*9780*/  @!P1 BRA `(.L_x_2293) ;  /* 0xfffffffc00f09947 */ /* 0x004fea000383ffff */
[----:B------:R-:W-:Y:S05]  /*9790*/  BRA `(.L_x_2312) ;  /* 0xfffffff000d87947 */ /* 0x000fea000383ffff */
.L_x_2295:
[----:B--2---:R2:W3:Y:S02]  /*97a0*/  SYNCS.PHASECHK.TRANS64.TRYWAIT P1, [R0+URZ+0x36438], R3 ;  /* 0x03643803000075a7 */ /* 0x0044e4000802017f */
[----:B---3--:R-:W-:Y:S05]  /*97b0*/  @!P1 NANOSLEEP.SYNCS 0x989680 ;  /* 0x009896800000995d */ /* 0x008fea0003900000 */
[----:B------:R-:W3:Y:S02]  /*97c0*/  @!P1 SYNCS.PHASECHK.TRANS64 P1, [R0+URZ+0x36438], R3 ;  /* 0x03643803000095a7 */ /* 0x000ee4000802007f */
[----:B---3--:R-:W-:Y:S05]  /*97d0*/  @!P1 BRA `(.L_x_2295) ;  /* 0xfffffffc00f09947 */ /* 0x008fea000383ffff */
[----:B------:R-:W-:Y:S05]  /*97e0*/  BRA `(.L_x_2313) ;  /* 0xfffffff400947947 */ /* 0x000fea000383ffff */
.L_x_2297:
[----:B------:R-:W-:Y:S01]  /*97f0*/  BSSY B0, `(.L_x_2314) ;  /* 0x0000006000007945 */ /* 0x000fe20003800000 */
[----:B------:R-:W-:-:S07]  /*9800*/  IMAD.MOV.U32 R15, RZ, RZ, -0x1 ;  /* 0xffffffffff0f7424 */ /* 0x000fce00078e00ff */
[----:B--2---:R-:W-:Y:S05]  /*9810*/  WARPSYNC.COLLECTIVE R15, `(.L_x_2315) ;  /* 0x000000000f0c7348 */ /* 0x004fea0003c00000 */
[----:B------:R-:W-:Y:S02]  /*9820*/  ELECT P6, UR62, PT ;  /* 0x00000000003e782f */ /* 0x000fe400038c0000 */
[----:B------:R-:W-:Y:S01]  /*9830*/  MOV R14, UR62 ;  /* 0x0000003e000e7c02 */ /* 0x000fe20008000f00 */
[----:B--2---:R-:W-:Y:S10]  /*9840*/  ENDCOLLECTIVE ;  /* 0x000000000000791b */ /* 0x004ff40003800000 */
.L_x_2315:
[----:B------:R-:W-:Y:S05]  /*9850*/  BSYNC B0 ;  /* 0x0000000000007941 */ /* 0x000fea0003800000 */
.L_x_2314:
[----:B------:R-:W-:Y:S05]  /*9860*/  BRA `(.L_x_2316) ;  /* 0xfffffff800507947 */ /* 0x000fea000383ffff */
.L_x_2299:
[----:B-1----:R1:W3:Y:S02]  /*9870*/  SYNCS.PHASECHK.TRANS64.TRYWAIT P0, [R7+URZ], R4 ;  /* 0x00000004070075a7 */ /* 0x0022e4000800017f */
[----:B---3--:R-:W-:Y:S05]  /*9880*/  @!P0 NANOSLEEP.SYNCS 0x989680 ;  /* 0x009896800000895d */ /* 0x008fea0003900000 */
[----:B------:R-:W3:Y:S02]  /*9890*/  @!P0 SYNCS.PHASECHK.TRANS64 P0, [R7+URZ], R4 ;  /* 0x00000004070085a7 */ /* 0x000ee4000800007f */
[----:B---3--:R-:W-:Y:S05]  /*98a0*/  @!P0 BRA `(.L_x_2299) ;  /* 0xfffffffc00f08947 */ /* 0x008fea000383ffff */
[----:B------:R-:W-:Y:S05]  /*98b0*/  BRA `(.L_x_2317) ;  /* 0xfffffff800907947 */ /* 0x000fea000383ffff */
.L_x_2300:
[----:B---3--:R3:W4:Y:S02]  /*98c0*/  SYNCS.PHASECHK.TRANS64.TRYWAIT P0, [R3+URZ], R0 ;  /* 0x00000000030075a7 */ /* 0x008724000800017f */
[----:B----4-:R-:W-:Y:S05]  /*98d0*/  @!P0 NANOSLEEP.SYNCS 0x989680 ;  /* 0x009896800000895d */ /* 0x010fea0003900000 */
[----:B------:R-:W4:Y:S02]  /*98e0*/  @!P0 SYNCS.PHASECHK.TRANS64 P0, [R3+URZ], R0 ;  /* 0x00000000030085a7 */ /* 0x000f24000800007f */
[----:B----4-:R-:W-:Y:S05]  /*98f0*/  @!P0 BRA `(.L_x_2300) ;  /* 0xfffffffc00f08947 */ /* 0x010fea000383ffff */
[----:B------:R-:W-:Y:S05]  /*9900*/  BRA `(.L_x_2318) ;  /* 0xfffffff800847947 */ /* 0x000fea000383ffff */
.L_x_2319:
        /* <DEDUP_REMOVED lines=15> */
.L_x_7663:


//--------------------- .text._ZN7cutlass13device_kernelIN5flash11enable_sm90INS1_16FlashAttnBwdSm90INS1_25CollectiveMainloopBwdSm90ILi2ELi1ELi1EN4cute5tupleIJNS5_1CILi1EEES8_S8_EEENS6_IJNS7_ILi64EEENS7_ILi96EEENS7_ILi192EEEEEENS_6half_tEfNS_4arch4Sm90ELb0ELb1ELb1ELb1ELb1ELb0ELb1ELb0ELi3ELi1ELi1ELi1ELb0EEENS1_24CollectiveEpilogueBwdGQAISD_fSG_Li384ELb1ELb1EEENS1_19SingleTileSchedulerILb1ELb0ELb0ELi96EEEEEEEEEvNT_6ParamsE --------------------------
	.section	.text._ZN7cutlass13device_kernelIN5flash11enable_sm90INS1_16FlashAttnBwdSm90INS1_25CollectiveMainloopBwdSm90ILi2ELi1ELi1EN4cute5tupleIJNS5_1CILi1EEES8_S8_EEENS6_IJNS7_ILi64EEENS7_ILi96EEENS7_ILi192EEEEEENS_6half_tEfNS_4arch4Sm90ELb0ELb1ELb1ELb1ELb1ELb0ELb1ELb0ELi3ELi1ELi1ELi1ELb0EEENS1_24CollectiveEpilogueBwdGQAISD_fSG_Li384ELb1ELb1EEENS1_19SingleTileSchedulerILb1ELb0ELb0ELi96EEEEEEEEEvNT_6ParamsE,"ax",@progbits
	.align	128
.text._ZN7cutlass13device_kernelIN5flash11enable_sm90INS1_16FlashAttnBwdSm90INS1_25CollectiveMainloopBwdSm90ILi2ELi1ELi1EN4cute5tupleIJNS5_1CILi1EEES8_S8_EEENS6_IJNS7_ILi64EEENS7_ILi96EEENS7_ILi192EEEEEENS_6half_tEfNS_4arch4Sm90ELb0ELb1ELb1ELb1ELb1ELb0ELb1ELb0ELi3ELi1ELi1ELi1ELb0EEENS1_24CollectiveEpilogueBwdGQAISD_fSG_Li384ELb1ELb1EEENS1_19SingleTileSchedulerILb1ELb0ELb0ELi96EEEEEEEEEvNT_6ParamsE:
        .type           _ZN7cutlass13device_kernelIN5flash11enable_sm90INS1_16FlashAttnBwdSm90INS1_25CollectiveMainloopBwdSm90ILi2ELi1ELi1EN4cute5tupleIJNS5_1CILi1EEES8_S8_EEENS6_IJNS7_ILi64EEENS7_ILi96EEENS7_ILi192EEEEEENS_6half_tEfNS_4arch4Sm90ELb0ELb1ELb1ELb1ELb1ELb0ELb1ELb0ELi3ELi1ELi1ELi1ELb0EEENS1_24CollectiveEpilogueBwdGQAISD_fSG_Li384ELb1ELb1EEENS1_19SingleTileSchedulerILb1ELb0ELb0ELi96EEEEEEEEEvNT_6ParamsE,@function
        .size           _ZN7cutlass13device_kernelIN5flash11enable_sm90INS1_16FlashAttnBwdSm90INS1_25CollectiveMainloopBwdSm90ILi2ELi1ELi1EN4cute5tupleIJNS5_1CILi1EEES8_S8_EEENS6_IJNS7_ILi64EEENS7_ILi96EEENS7_ILi192EEEEEENS_6half_tEfNS_4arch4Sm90ELb0ELb1ELb1ELb1ELb1ELb0ELb1ELb0ELi3ELi1ELi1ELi1ELb0EEENS1_24CollectiveEpilogueBwdGQAISD_fSG_Li384ELb1ELb1EEENS1_19SingleTileSchedulerILb1ELb0ELb0ELi96EEEEEEEEEvNT_6ParamsE,(.L_x_7664 - _ZN7cutlass13device_kernelIN5flash11enable_sm90INS1_16FlashAttnBwdSm90INS1_25CollectiveMainloopBwdSm90ILi2ELi1ELi1EN4cute5tupleIJNS5_1CILi1EEES8_S8_EEENS6_IJNS7_ILi64EEENS7_ILi96EEENS7_ILi192EEEEEENS_6half_tEfNS_4arch4Sm90ELb0ELb1ELb1ELb1ELb1ELb0ELb1ELb0ELi3ELi1ELi1ELi1ELb0EEENS1_24CollectiveEpilogueBwdGQAISD_fSG_Li384ELb1ELb1EEENS1_19SingleTileSchedulerILb1ELb0ELb0ELi96EEEEEEEEEvNT_6ParamsE)
        .other          _ZN7cutlass13device_kernelIN5flash11enable_sm90INS1_16FlashAttnBwdSm90INS1_25CollectiveMainloopBwdSm90ILi2ELi1ELi1EN4cute5tupleIJNS5_1CILi1EEES8_S8_EEENS6_IJNS7_ILi64EEENS7_ILi96EEENS7_ILi192EEEEEENS_6half_tEfNS_4arch4Sm90ELb0ELb1ELb1ELb1ELb1ELb0ELb1ELb0ELi3ELi1ELi1ELi1ELb0EEENS1_24CollectiveEpilogueBwdGQAISD_fSG_Li384ELb1ELb1EEENS1_19SingleTileSchedulerILb1ELb0ELb0ELi96EEEEEEEEEvNT_6ParamsE,@"STO_CUDA_ENTRY STV_DEFAULT"
_ZN7cutlass13device_kernelIN5flash11enable_sm90INS1_16FlashAttnBwdSm90INS1_25CollectiveMainloopBwdSm90ILi2ELi1ELi1EN4cute5tupleIJNS5_1CILi1EEES8_S8_EEENS6_IJNS7_ILi64EEENS7_ILi96EEENS7_ILi192EEEEEENS_6half_tEfNS_4arch4Sm90ELb0ELb1ELb1ELb1ELb1ELb0ELb1ELb0ELi3ELi1ELi1ELi1ELb0EEENS1_24CollectiveEpilogueBwdGQAISD_fSG_Li384ELb1ELb1EEENS1_19SingleTileSchedulerILb1ELb0ELb0ELi96EEEEEEEEEvNT_6ParamsE:
        /* <DEDUP_REMOVED lines=23> */
.L_x_2321:
[----:B------:R-:W-:Y:S05]  /*0170*/  BSYNC B0 ;  /* 0x0000000000007941 */ /* 0x000fea0003800000 */
.L_x_2320:
        /* <DEDUP_REMOVED lines=34> */
.L_x_2322:
        /* <DEDUP_REMOVED lines=20> */
.L_x_2323:
        /* <DEDUP_REMOVED lines=9> */
.L_x_2326:
        /* <DEDUP_REMOVED lines=21> */
.L_x_2327:
        /* <DEDUP_REMOVED lines=10> */
.L_x_2329:
[----:B------:R-:W2:Y:S02]  /*0760*/  LDC R0, c[0x0][0x8c4] ;  /* 0x00023100ff007b82 */ /* 0x000ea40000000800 */
.L_x_2328:
        /* <DEDUP_REMOVED lines=16> */
.L_x_2331:
        /* <DEDUP_REMOVED lines=10> */
.L_x_2332:
        /* <DEDUP_REMOVED lines=8> */
.L_x_2333:
        /* <DEDUP_REMOVED lines=9> */
.L_x_2334:
        /* <DEDUP_REMOVED lines=22> */
.L_x_2335:
        /* <DEDUP_REMOVED lines=79> */
.L_x_2338:
        /* <DEDUP_REMOVED lines=15> */
.L_x_2337:
        /* <DEDUP_REMOVED lines=20> */
.L_x_2340:
        /* <DEDUP_REMOVED lines=15> */
.L_x_2339:
        /* <DEDUP_REMOVED lines=8> */
.L_x_2483:
        /* <DEDUP_REMOVED lines=19> */
.L_x_2342:
        /* <DEDUP_REMOVED lines=113> */
.L_x_2362:
[----:B------:R-:W-:-:S13]  /*1c50*/  ISETP.NE.AND P0, PT, R8, 0x3, PT ;  /* 0x000000030800780c */ /* 0x000fda0003f05270 */
[----:B------:R-:W-:Y:S05]  /*1c60*/  @!P0 BRA `(.L_x_2344) ;  /* 0x0000000000048947 */ /* 0x000fea0003800000 */
[----:B------:R-:W-:Y:S01]  /*1c70*/  BPT.TRAP 0x1 ;  /* 0x000000040000795c */ /* 0x000fe20000300000 */
.L_x_2344:
[----:B------:R-:W-:Y:S02]  /*1c80*/  LEA R3, R2, UR36, 0x3 ;  /* 0x0000002402037c11 */ /* 0x000fe4000f8e18ff */
[----:B------:R-:W-:-:S04]  /*1c90*/  SHF.L.U32 R10, R7, 0x1f, RZ ;  /* 0x0000001f070a7819 */ /* 0x000fc800000006ff */
[----:B------:R1:W2:Y:S01]  /*1ca0*/  SYNCS.PHASECHK.TRANS64.TRYWAIT P1, [R3+URZ+0x36410], R10 ;  /* 0x0364100a030075a7 */ /* 0x0002a2000802017f */
[----:B------:R-:W-:Y:S05]  /*1cb0*/  @!P0 BRA `(.L_x_2345) ;  /* 0x0000000000048947 */ /* 0x000fea0003800000 */
[----:B------:R-:W-:Y:S01]  /*1cc0*/  BPT.TRAP 0x1 ;  /* 0x000000040000795c */ /* 0x000fe20000300000 */
.L_x_2345:
[----:B--2---:R-:W-:Y:S05]  /*1cd0*/  @P1 BRA `(.L_x_2346) ;  /* 0x0000000000081947 */ /* 0x004fea0003800000 */
[----:B------:R-:W2:Y:S02]  /*1ce0*/  SYNCS.PHASECHK.TRANS64.TRYWAIT P1, [R3+URZ+0x36410], R10 ;  /* 0x0364100a030075a7 */ /* 0x000ea4000802017f */
[----:B--2---:R-:W-:Y:S05]  /*1cf0*/  @!P1 BRA `(.L_x_2347) ;  /* 0x0000008800949947 */ /* 0x004fea0003800000 */
.L_x_2346:
        /* <DEDUP_REMOVED lines=103> */
.L_x_2348:
[----:B-1----:R-:W-:-:S04]  /*2370*/  SHF.L.U32 R11, R5, 0x1f, RZ ;  /* 0x0000001f050b7819 */ /* 0x002fc800000006ff */
[----:B------:R1:W4:Y:S01]  /*2380*/  SYNCS.PHASECHK.TRANS64.TRYWAIT P1, [UR36+0x36430], R11 ;  /* 0x0364300bff0075a7 */ /* 0x0003220008020164 */
[----:B------:R-:W-:Y:S05]  /*2390*/  @!P0 BRA `(.L_x_2349) ;  /* 0x0000000000048947 */ /* 0x000fea0003800000 */
[----:B------:R-:W-:Y:S01]  /*23a0*/  BPT.TRAP 0x1 ;  /* 0x000000040000795c */ /* 0x000fe20000300000 */
.L_x_2349:
[----:B----4-:R-:W-:Y:S05]  /*23b0*/  @P1 BRA `(.L_x_2350) ;  /* 0x0000000000081947 */ /* 0x010fea0003800000 */
[----:B------:R-:W4:Y:S02]  /*23c0*/  SYNCS.PHASECHK.TRANS64.TRYWAIT P1, [UR36+0x36430], R11 ;  /* 0x0364300bff0075a7 */ /* 0x000f240008020164 */
[----:B----4-:R-:W-:Y:S05]  /*23d0*/  @!P1 BRA `(.L_x_2351) ;  /* 0x0000008000f09947 */ /* 0x010fea0003800000 */
.L_x_2350:
        /* <DEDUP_REMOVED lines=145> */
.L_x_2354:
[----:B------:R-:W-:-:S13]  /*2cf0*/  ISETP.NE.AND P1, PT, R140, 0x1, PT ;  /* 0x000000018c00780c */ /* 0x000fda0003f25270 */
[----:B------:R-:W1:Y:S08]  /*2d00*/  @P1 LDC R143, c[0x0][0x754] ;  /* 0x0001d500ff8f1b82 */ /* 0x000e700000000800 */
[----:B------:R-:W2:Y:S01]  /*2d10*/  @P1 LDC R142, c[0x0][0x758] ;  /* 0x0001d600ff8e1b82 */ /* 0x000ea20000000800 */
[----:B-1----:R-:W-:-:S05]  /*2d20*/  @P1 IMAD.HI.U32 R143, R145, R143, RZ ;  /* 0x0000008f918f1227 */ /* 0x002fca00078e00ff */
[----:B--2---:R-:W-:-:S07]  /*2d30*/  @P1 SHF.R.U32.HI R145, RZ, R142, R143 ;  /* 0x0000008eff911219 */ /* 0x004fce000001168f */
.L_x_2355:
[----:B------:R-:W-:Y:S05]  /*2d40*/  BSYNC B0 ;  /* 0x0000000000007941 */ /* 0x000fea0003800000 */
.L_x_2353:
[----:B------:R-:W2:Y:S01]  /*2d50*/  LDL R142, [R1+0x10] ;  /* 0x00001000018e7983 */ /* 0x000ea20000100800 */
[----:B------:R-:W-:Y:S01]  /*2d60*/  IADD3 R150, R141, UR4, R4 ;  /* 0x000000048d967c10 */ /* 0x000fe2000fffe004 */
[----:B--2---:R-:W-:-:S05]  /*2d70*/  IMAD R145, R145, R140, R142 ;  /* 0x0000008c91917224 */ /* 0x004fca00078e028e */
[----:B------:R-:W-:Y:S02]  /*2d80*/  VIADDMNMX R146, R145, R140, R146, PT ;  /* 0x0000008c91927246 */ /* 0x000fe40003800192 */
[----:B------:R-:W-:-:S07]  /*2d90*/  VIMNMX R150, R150, R145, !PT ;  /* 0x0000009196967248 */ /* 0x000fce0007fe0100 */
.L_x_2352:
        /* <DEDUP_REMOVED lines=17> */
.L_x_2358:
[----:B------:R-:W-:-:S13]  /*2eb0*/  ISETP.NE.AND P1, PT, R140, 0x1, PT ;  /* 0x000000018c00780c */ /* 0x000fda0003f25270 */
[----:B------:R-:W1:Y:S08]  /*2ec0*/  @P1 LDC R142, c[0x0][0x754] ;  /* 0x0001d500ff8e1b82 */ /* 0x000e700000000800 */
[----:B------:R-:W2:Y:S01]  /*2ed0*/  @P1 LDC R141, c[0x0][0x758] ;  /* 0x0001d600ff8d1b82 */ /* 0x000ea20000000800 */
[----:B-1----:R-:W-:-:S05]  /*2ee0*/  @P1 IMAD.HI.U32 R142, R143, R142, RZ ;  /* 0x0000008e8f8e1227 */ /* 0x002fca00078e00ff */
[----:B--2---:R-:W-:-:S07]  /*2ef0*/  @P1 SHF.R.U32.HI R143, RZ, R141, R142 ;  /* 0x0000008dff8f1219 */ /* 0x004fce000001168e */
.L_x_2359:
[----:B------:R-:W-:Y:S05]  /*2f00*/  BSYNC B0 ;  /* 0x0000000000007941 */ /* 0x000fea0003800000 */
.L_x_2357:
[----:B------:R-:W2:Y:S02]  /*2f10*/  LDL R141, [R1+0x10] ;  /* 0x00001000018d7983 */ /* 0x000ea40000100800 */
[----:B--2---:R-:W-:-:S05]  /*2f20*/  IMAD R143, R143, R140, R141 ;  /* 0x0000008c8f8f7224 */ /* 0x004fca00078e028d */
[----:B------:R-:W-:Y:S02]  /*2f30*/  VIMNMX R147, R147, R143, !PT ;  /* 0x0000008f93937248 */ /* 0x000fe40007fe0100 */
[----:B------:R-:W-:-:S07]  /*2f40*/  VIADDMNMX R144, R143, R140, R144, PT ;  /* 0x0000008c8f907246 */ /* 0x000fce0003800190 */
.L_x_2356:
        /* <DEDUP_REMOVED lines=283> */
.L_x_2360:
        /* <DEDUP_REMOVED lines=59> */
.L_x_2361:
        /* <DEDUP_REMOVED lines=63> */
.L_x_2336:
[----:B------:R-:W-:Y:S05]  /*48a0*/  @P0 BRA `(.L_x_2330) ;  /* 0x0000005c006c0947 */ /* 0x000fea0003800000 */
[----:B------:R-:W3:Y:S01]  /*48b0*/  LDL.LU R120, [R1+0x18] ;  /* 0x0000180001787983 */ /* 0x000ee20000300800 */
[----:B--2---:R-:W2:Y:S01]  /*48c0*/  LDC.64 R2, c[0x0][0x878] ;  /* 0x00021e00ff027b82 */ /* 0x004ea20000000a00 */
[----:B------:R-:W-:Y:S01]  /*48d0*/  ULDC UR7, c[0x0][0x870] ;  /* 0x00021c0000077ab9 */ /* 0x000fe20000000800 */
[----:B------:R-:W-:Y:S01]  /*48e0*/  ULDC UR6, c[0x0][0x80c] ;  /* 0x0002030000067ab9 */ /* 0x000fe20000000800 */
[----:B------:R-:W4:Y:S01]  /*48f0*/  S2R R8, SR_TID.X ;  /* 0x0000000000087919 */ /* 0x000f220000002100 */
[----:B------:R-:W5:Y:S01]  /*4900*/  S2R R0, SR_CTAID.Y ;  /* 0x0000000000007919 */ /* 0x000f620000002600 */
[----:B------:R-:W5:Y:S03]  /*4910*/  S2R R16, SR_CTAID.X ;  /* 0x0000000000107919 */ /* 0x000f660000002500 */
[----:B------:R-:W4:Y:S01]  /*4920*/  S2UR UR5, SR_CgaCtaId ;  /* 0x00000000000579c3 */ /* 0x000f220000008800 */
[----:B------:R-:W-:-:S07]  /*4930*/  UMOV UR4, 0x400 ;  /* 0x0000040000047882 */ /* 0x000fce0000000000 */
[----:B------:R-:W5:Y:S01]  /*4940*/  LDC.64 R18, c[0x0][0x820] ;  /* 0x00020800ff127b82 */ /* 0x000f620000000a00 */
[----:B--2---:R-:W-:-:S04]  /*4950*/  ISETP.NE.U32.AND P0, PT, R2, RZ, PT ;  /* 0x000000ff0200720c */ /* 0x004fc80003f05070 */
[----:B------:R-:W-:-:S03]  /*4960*/  ISETP.NE.AND.EX P0, PT, R3, RZ, PT, P0 ;  /* 0x000000ff0300720c */ /* 0x000fc60003f05300 */
[----:B------:R-:W2:Y:S08]  /*4970*/  LDC.64 R20, c[0x0][0x848] ;  /* 0x00021200ff147b82 */ /* 0x000eb00000000a00 */
[----:B------:R-:W4:Y:S08]  /*4980*/  LDC R3, c[0x0][0x850] ;  /* 0x00021400ff037b82 */ /* 0x000f300000000800 */
[----:B-1----:R-:W3:Y:S08]  /*4990*/  @P0 LDC.64 R4, c[0x0][0x878] ;  /* 0x00021e00ff040b82 */ /* 0x002ef00000000a00 */
[----:B------:R-:W1:Y:S01]  /*49a0*/  LDC.64 R22, c[0x0][0x800] ;  /* 0x00020000ff167b82 */ /* 0x000e620000000a00 */
[----:B---3--:R-:W-:-:S06]  /*49b0*/  @P0 IMAD.WIDE R4, R120, 0x4, R4 ;  /* 0x0000000478040825 */ /* 0x008fcc00078e0204 */
[----:B------:R3:W2:Y:S01]  /*49c0*/  @P0 LDG.E R5, desc[UR38][R4.64] ;  /* 0x0000002604050981 */ /* 0x0006a2000c1e1900 */
[----:B------:R-:W-:Y:S01]  /*49d0*/  BAR.SYNC.DEFER_BLOCKING 0x1, 0x180 ;  /* 0x0046000000007b1d */ /* 0x000fe20000010000 */
[----:B----4-:R-:W-:Y:S01]  /*49e0*/  ISETP.NE.AND P2, PT, R3, 0x1, PT ;  /* 0x000000010300780c */ /* 0x010fe20003f45270 */
        /* <DEDUP_REMOVED lines=10> */
[----:B------:R-:W4:Y:S01]  /*4a90*/  @P2 LDC R9, c[0x0][0x858] ;  /* 0x00021600ff092b82 */ /* 0x000f220000000800 */
[----:B-----5:R-:W-:Y:S02]  /*4aa0*/  IMAD.MOV.U32 R2, RZ, RZ, R0 ;  /* 0x000000ffff027224 */ /* 0x020fe400078e0000 */
[----:B------:R-:W-:-:S04]  /*4ab0*/  IMAD R10, R11, 0x600, R6 ;  /* 0x000006000b0a7824 */ /* 0x000fc800078e0206 */
[----:B------:R-:W-:Y:S02]  /*4ac0*/  IMAD.SHL.U32 R10, R10, 0x4, RZ ;  /* 0x000000040a0a7824 */ /* 0x000fe400078e00ff */
[----:B---3--:R-:W-:-:S04]  /*4ad0*/  @P2 IMAD.HI.U32 R4, R0, R7, RZ ;  /* 0x0000000700042227 */ /* 0x008fc800078e00ff */
[----:B------:R-:W-:Y:S01]  /*4ae0*/  IMAD R7, R16, UR7, RZ ;  /* 0x0000000710077c24 */ /* 0x000fe2000f8e02ff */
[----:B----4-:R-:W-:Y:S01]  /*4af0*/  @P2 SHF.R.U32.HI R2, RZ, R9, R4 ;  /* 0x00000009ff022219 */ /* 0x010fe20000011604 */
        /* <DEDUP_REMOVED lines=9> */
[----:B--2---:R-:W-:Y:S02]  /*4b90*/  @P0 IMAD R6, R120, 0x60, R5 ;  /* 0x0000006078060824 */ /* 0x004fe400078e0205 */
        /* <DEDUP_REMOVED lines=39> */
[----:B------:R-:W-:Y:S01]  /*4e10*/  IMAD R12, R11, R20, RZ ;  /* 0x000000140b0c7224 */ /* 0x000fe200078e02ff */
[----:B------:R2:W-:Y:S01]  /*4e20*/  STS.128 [R8+0x5000], R64 ;  /* 0x0050004008007388 */ /* 0x0005e20000000c00 */
[----:B------:R-:W-:Y:S01]  /*4e30*/  IMAD.WIDE.U32 R4, R9, R18, R4 ;  /* 0x0000001209047225 */ /* 0x000fe200078e0004 */
[----:B------:R-:W-:-:S02]  /*4e40*/  IADD3.X R11, R16, UR7, RZ, P0, !PT ;  /* 0x00000007100b7c10 */ /* 0x000fc400087fe4ff */
[----:B------:R2:W-:Y:S01]  /*4e50*/  STS.128 [R8+0x5800], R68 ;  /* 0x0058004408007388 */ /* 0x0005e20000000c00 */
[----:B------:R-:W-:Y:S01]  /*4e60*/  IMAD.WIDE.U32 R6, R9, R20, R6 ;  /* 0x0000001409067225 */ /* 0x000fe200078e0006 */
[----:B-1----:R-:W-:-:S03]  /*4e70*/  LEA R22, P3, R4, R22, 0x2 ;  /* 0x0000001604167211 */ /* 0x002fc600078610ff */
[----:B------:R-:W-:Y:S01]  /*4e80*/  IMAD.MOV R2, RZ, RZ, -R2 ;  /* 0x000000ffff027224 */ /* 0x000fe200078e0a02 */
[----:B---3--:R-:W-:Y:S01]  /*4e90*/  LEA R24, P4, R6, R24, 0x2 ;  /* 0x0000001806187211 */ /* 0x008fe200078810ff */
[----:B------:R-:W-:Y:S02]  /*4ea0*/  IMAD R9, R9, R21, R12 ;  /* 0x0000001509097224 */ /* 0x000fe400078e020c */
[----:B------:R-:W-:Y:S02]  /*4eb0*/  IMAD R17, R3, R2, R0 ;  /* 0x0000000203117224 */ /* 0x000fe400078e0200 */
[----:B------:R-:W-:Y:S02]  /*4ec0*/  IMAD.IADD R3, R5, 0x1, R13 ;  /* 0x0000000105037824 */ /* 0x000fe400078e020d */
[----:B------:R-:W-:Y:S01]  /*4ed0*/  IMAD.IADD R2, R7, 0x1, R9 ;  /* 0x0000000107027824 */ /* 0x000fe200078e0209 */
[----:B--2---:R-:W-:Y:S06]  /*4ee0*/  @P2 BRA `(.L_x_2364) ;  /* 0x0000000000142947 */ /* 0x004fec0003800000 */
.L_x_2365:
[----:B------:R-:W2:Y:S04]  /*4ef0*/  LDG.E.STRONG.GPU R0, desc[UR38][R10.64] ;  /* 0x000000260a007981 */ /* 0x000ea8000c1ef900 */
[----:B--2---:R-:W-:Y:S01]  /*4f00*/  CCTL.IVALL ;  /* 0x00000000ff00798f */ /* 0x004fe20002000000 */
[----:B------:R-:W-:Y:S05]  /*4f10*/  YIELD ;  /* 0x0000000000007946 */ /* 0x000fea0003800000 */
[----:B------:R-:W-:-:S13]  /*4f20*/  ISETP.NE.AND P0, PT, R0, R17, PT ;  /* 0x000000110000720c */ /* 0x000fda0003f05270 */
[----:B------:R-:W-:Y:S05]  /*4f30*/  @P0 BRA `(.L_x_2365) ;  /* 0xfffffffc00ec0947 */ /* 0x000fea000383ffff */
.L_x_2364:
[----:B------:R-:W-:Y:S05]  /*4f40*/  BSYNC B0 ;  /* 0x0000000000007941 */ /* 0x000fea0003800000 */
.L_x_2363:
[----:B------:R-:W-:Y:S01]  /*4f50*/  UMOV UR5, 0xffffffff ;  /* 0xffffffff00057882 */ /* 0x000fe20000000000 */
[----:B------:R-:W-:Y:S02]  /*4f60*/  LEA.HI.X R23, R4, R23, R3, 0x2, P3 ;  /* 0x0000001704177211 */ /* 0x000fe400018f1403 */
[----:B------:R-:W-:Y:S01]  /*4f70*/  LEA.HI.X R2, R6, R25, R2, 0x2, P4 ;  /* 0x0000001906027211 */ /* 0x000fe200020f1402 */
[----:B------:R-:W-:Y:S06]  /*4f80*/  BRA.DIV UR5, `(.L_x_2366) ;  /* 0x0000005a051c7947 */ /* 0x000fec000b800000 */
[----:B------:R-:W-:Y:S01]  /*4f90*/  NOP ;  /* 0x0000000000007918 */ /* 0x000fe20000000000 */
.L_x_2486:
        /* <DEDUP_REMOVED lines=16> */
.L_x_2369:
[----:B------:R-:W-:Y:S01]  /*50a0*/  @P0 ELECT P2, URZ, PT ;  /* 0x00000000003f082f */ /* 0x000fe20003840000 */
[----:B------:R1:W-:-:S12]  /*50b0*/  UBLKRED.G.S.ADD.F32.RN [UR6], [UR4], UR5, desc[UR8] ;  /* 0x00000806040073bb */ /* 0x0003d800080a1405 */
[----:B------:R-:W-:Y:S02]  /*50c0*/  @P2 PLOP3.LUT P0, PT, P2, PT, PT, 0x8, 0x0 ;  /* 0x000000000000281c */ /* 0x000fe4000170e170 */
[----:B------:R-:W-:-:S11]  /*50d0*/  PLOP3.LUT P2, PT, PT, PT, PT, 0x8, 0x0 ;  /* 0x000000000000781c */ /* 0x000fd60003f4e170 */
[----:B-1----:R-:W-:Y:S05]  /*50e0*/  @P0 BRA.U.ANY `(.L_x_2369) ;  /* 0xfffffffd00ec0947 */ /* 0x002fea000393ffff */
[----:B------:R0:W-:Y:S01]  /*50f0*/  UTMACMDFLUSH ;  /* 0x00000000000079b7 */ /* 0x0001e20000000000 */
[----:B------:R-:W-:-:S04]  /*5100*/  DEPBAR.LE SB0, 0x0 ;  /* 0x000080000000791a */ /* 0x000fc80000000000 */
.L_x_2368:
[----:B------:R-:W-:Y:S05]  /*5110*/  BSYNC B0 ;  /* 0x0000000000007941 */ /* 0x000fea0003800000 */
.L_x_2367:
        /* <DEDUP_REMOVED lines=14> */
.L_x_2371:
[----:B------:R-:W-:Y:S05]  /*5200*/  BSYNC B0 ;  /* 0x0000000000007941 */ /* 0x000fea0003800000 */
.L_x_2370:
        /* <DEDUP_REMOVED lines=18> */
.L_x_2374:
[----:B------:R-:W2:Y:S04]  /*5330*/  LDG.E.STRONG.GPU R0, desc[UR38][R2.64] ;  /* 0x0000002602007981 */ /* 0x000ea8000c1ef900 */
[----:B--2---:R-:W-:Y:S01]  /*5340*/  CCTL.IVALL ;  /* 0x00000000ff00798f */ /* 0x004fe20002000000 */
[----:B------:R-:W-:Y:S05]  /*5350*/  YIELD ;  /* 0x0000000000007946 */ /* 0x000fea0003800000 */
[----:B------:R-:W-:-:S13]  /*5360*/  ISETP.NE.AND P0, PT, R0, R17, PT ;  /* 0x000000110000720c */ /* 0x000fda0003f05270 */
[----:B------:R-:W-:Y:S05]  /*5370*/  @P0 BRA `(.L_x_2374) ;  /* 0xfffffffc00ec0947 */ /* 0x000fea000383ffff */
.L_x_2373:
[----:B------:R-:W-:Y:S05]  /*5380*/  BSYNC B0 ;  /* 0x0000000000007941 */ /* 0x000fea0003800000 */
.L_x_2372:
[----:B------:R-:W-:-:S03]  /*5390*/  UMOV UR5, 0xffffffff ;  /* 0xffffffff00057882 */ /* 0x000fc60000000000 */
[----:B------:R-:W-:Y:S05]  /*53a0*/  BRA.DIV UR5, `(.L_x_2375) ;  /* 0x0000005605307947 */ /* 0x000fea000b800000 */
[----:B------:R-:W-:Y:S01]  /*53b0*/  NOP ;  /* 0x0000000000007918 */ /* 0x000fe20000000000 */
.L_x_2489:
        /* <DEDUP_REMOVED lines=16> */
.L_x_2378:
[----:B------:R-:W-:Y:S01]  /*54c0*/  @P0 ELECT P2, URZ, PT ;  /* 0x00000000003f082f */ /* 0x000fe20003840000 */
[----:B------:R2:W-:-:S12]  /*54d0*/  UBLKRED.G.S.ADD.F32.RN [UR6], [UR4], UR5, desc[UR8] ;  /* 0x00000806040073bb */ /* 0x0005d800080a1405 */
[----:B------:R-:W-:Y:S02]  /*54e0*/  @P2 PLOP3.LUT P0, PT, P2, PT, PT, 0x8, 0x0 ;  /* 0x000000000000281c */ /* 0x000fe4000170e170 */
[----:B------:R-:W-:-:S11]  /*54f0*/  PLOP3.LUT P2, PT, PT, PT, PT, 0x8, 0x0 ;  /* 0x000000000000781c */ /* 0x000fd60003f4e170 */
[----:B--2---:R-:W-:Y:S05]  /*5500*/  @P0 BRA.U.ANY `(.L_x_2378) ;  /* 0xfffffffd00ec0947 */ /* 0x004fea000393ffff */
[----:B------:R0:W-:Y:S01]  /*5510*/  UTMACMDFLUSH ;  /* 0x00000000000079b7 */ /* 0x0001e20000000000 */
[----:B------:R-:W-:-:S04]  /*5520*/  DEPBAR.LE SB0, 0x0 ;  /* 0x000080000000791a */ /* 0x000fc80000000000 */
.L_x_2377:
[----:B------:R-:W-:Y:S05]  /*5530*/  BSYNC B0 ;  /* 0x0000000000007941 */ /* 0x000fea0003800000 */
.L_x_2376:
        /* <DEDUP_REMOVED lines=14> */
.L_x_2325:
        /* <DEDUP_REMOVED lines=21> */
.L_x_2380:
        /* <DEDUP_REMOVED lines=13> */
.L_x_2382:
[----:B------:R-:W-:-:S05]  /*5840*/  ULDC UR4, c[0x0][0x8c4] ;  /* 0x0002310000047ab9 */ /* 0x000fca0000000800 */
.L_x_2381:
        /* <DEDUP_REMOVED lines=44> */
.L_x_2383:
        /* <DEDUP_REMOVED lines=13> */
.L_x_2384:
        /* <DEDUP_REMOVED lines=12> */
.L_x_2385:
        /* <DEDUP_REMOVED lines=30> */
.L_x_2386:
        /* <DEDUP_REMOVED lines=14> */
[----:B------:R-:W-:-:S02]  /*5f60*/  ULDC.64 UR16, c[0x0][0x2e0] ;  /* 0x0000b80000107ab9 */ /* 0x000fc40000000a00 */
[----:B------:R-:W-:Y:S02]  /*5f70*/  UIADD3.X UR7, UR5, UR13, URZ, UP0, !UPT ;  /* 0x0000000d05077290 */ /* 0x000fe400087fe43f */
[----:B------:R-:W-:Y:S02]  /*5f80*/  UIMAD UR11, UR19, UR16, URZ ;  /* 0x00000010130b72a4 */ /* 0x000fe4000f8e023f */
[----:B------:R-:W-:Y:S02]  /*5f90*/  UIMAD.WIDE.U32 UR6, UR12, UR16, UR6 ;  /* 0x000000100c0672a5 */ /* 0x000fe4000f8e0006 */
[----:B------:R-:W-:Y:S01]  /*5fa0*/  UIMAD UR17, UR12, UR17, UR11 ;  /* 0x000000110c1172a4 */ /* 0x000fe2000f8e020b */
[----:B------:R-:W-:Y:S02]  /*5fb0*/  ULDC UR19, c[0x0][0x760] ;  /* 0x0001d80000137ab9 */ /* 0x000fe40000000800 */
        /* <DEDUP_REMOVED lines=15> */
.L_x_2391:
[----:B------:R-:W2:Y:S04]  /*60b0*/  LDG.E.STRONG.GPU R0, desc[UR38][R2.64] ;  /* 0x0000002602007981 */ /* 0x000ea8000c1ef900 */
[----:B--2---:R-:W-:Y:S01]  /*60c0*/  CCTL.IVALL ;  /* 0x00000000ff00798f */ /* 0x004fe20002000000 */
[----:B------:R-:W-:Y:S05]  /*60d0*/  YIELD ;  /* 0x0000000000007946 */ /* 0x000fea0003800000 */
[----:B------:R-:W-:-:S13]  /*60e0*/  ISETP.NE.AND P1, PT, R0, UR20, PT ;  /* 0x0000001400007c0c */ /* 0x000fda000bf25270 */
[----:B------:R-:W-:Y:S05]  /*60f0*/  @P1 BRA `(.L_x_2391) ;  /* 0xfffffffc00ec1947 */ /* 0x000fea000383ffff */
.L_x_2390:
[----:B------:R-:W-:Y:S05]  /*6100*/  BSYNC B0 ;  /* 0x0000000000007941 */ /* 0x000fea0003800000 */
.L_x_2389:
[----:B------:R-:W-:-:S03]  /*6110*/  UMOV UR18, 0xffffffff ;  /* 0xffffffff00127882 */ /* 0x000fc60000000000 */
[----:B------:R-:W-:Y:S05]  /*6120*/  BRA.DIV UR18, `(.L_x_2392) ;  /* 0x0000004612ec7947 */ /* 0x000fea000b800000 */
[----:B------:R-:W-:Y:S01]  /*6130*/  NOP ;  /* 0x0000000000007918 */ /* 0x000fe20000000000 */
.L_x_2492:
        /* <DEDUP_REMOVED lines=22> */
.L_x_2394:
[----:B------:R-:W-:Y:S05]  /*62a0*/  BSYNC B0 ;  /* 0x0000000000007941 */ /* 0x000fea0003800000 */
.L_x_2393:
        /* <DEDUP_REMOVED lines=9> */
[----:B------:R-:W-:Y:S02]  /*6340*/  UIADD3 UR26, UP0, UR18, UR6, URZ ;  /* 0x00000006121a7290 */ /* 0x000fe4000ff1e03f */
[----:B-1----:R-:W-:Y:S02]  /*6350*/  ULEA UR23, UR23, UR19, 0x18 ;  /* 0x0000001317177291 */ /* 0x002fe4000f8ec03f */
[----:B------:R-:W-:Y:S02]  /*6360*/  ULEA.HI.X.SX32 UR19, UR18, UR22, 0x1, UP0 ;  /* 0x0000001612137291 */ /* 0x000fe400080f0e3f */
[----:B------:R-:W-:Y:S02]  /*6370*/  ULEA UR18, UP0, UR26, UR24, 0x2 ;  /* 0x000000181a127291 */ /* 0x000fe4000f80103f */
[----:B------:R-:W-:Y:S02]  /*6380*/  UIADD3 UR23, UR23, 0x16000, URZ ;  /* 0x0001600017177890 */ /* 0x000fe4000fffe03f */
[----:B------:R-:W-:Y:S01]  /*6390*/  ULEA.HI.X UR19, UR26, UR25, UR19, 0x2, UP0 ;  /* 0x000000191a137291 */ /* 0x000fe200080f1413 */
[----:B------:R-:W-:-:S02]  /*63a0*/  UMOV UR24, 0x400 ;  /* 0x0000040000187882 */ /* 0x000fc40000000000 */
[----:B------:R-:W-:-:S06]  /*63b0*/  UMOV UR26, 0x0 ;  /* 0x00000000001a7882 */ /* 0x000fcc0000000000 */
[----:B------:R1:W-:Y:S02]  /*63c0*/  UBLKRED.G.S.ADD.F32.RN [UR18], [UR23], UR24, desc[UR26] ;  /* 0x00001a12170073bb */ /* 0x0003e400080a1418 */
[----:B-1----:R0:W-:Y:S02]  /*63d0*/  UTMACMDFLUSH ;  /* 0x00000000000079b7 */ /* 0x0021e40000000000 */
.L_x_2396:
[----:B------:R-:W-:Y:S05]  /*63e0*/  BSYNC B0 ;  /* 0x0000000000007941 */ /* 0x000fea0003800000 */
.L_x_2395:
        /* <DEDUP_REMOVED lines=17> */
[----:B------:R1:W-:Y:S01]  /*6500*/  UBLKRED.G.S.ADD.F32.RN [UR18], [UR23], UR24, desc[UR26] ;  /* 0x00001a12170073bb */ /* 0x0003e200080a1418 */
[----:B------:R0:W-:Y:S01]  /*6510*/  UTMACMDFLUSH ;  /* 0x00000000000079b7 */ /* 0x0001e20000000000 */
[----:B-1----:R-:W-:-:S04]  /*6520*/  DEPBAR.LE SB0, 0x2 ;  /* 0x000080800000791a */ /* 0x002fc80000000000 */
.L_x_2398:
[----:B------:R-:W-:Y:S05]  /*6530*/  BSYNC B0 ;  /* 0x0000000000007941 */ /* 0x000fea0003800000 */
.L_x_2397:
[----:B------:R-:W-:Y:S06]  /*6540*/  BAR.ARV 0xa, 0xa0 ;  /* 0x0282800000007b1d */ /* 0x000fec0000002000 */
[----:B------:R-:W-:Y:S04]  /*6550*/  BSSY B0, `(.L_x_2399) ;  /* 0x0000003000007945 */ /* 0x000fe80003800000 */
[----:B------:R-:W-:Y:S05]  /*6560*/  @!P0 BRA `(.L_x_2400) ;  /* 0x0000000000048947 */ /* 0x000fea0003800000 */
[----:B------:R-:W-:-:S04]  /*6570*/  DEPBAR.LE SB0, 0x1 ;  /* 0x000080400000791a */ /* 0x000fc80000000000 */
.L_x_2400:
[----:B------:R-:W-:Y:S05]  /*6580*/  BSYNC B0 ;  /* 0x0000000000007941 */ /* 0x000fea0003800000 */
.L_x_2399:
[----:B------:R-:W-:Y:S06]  /*6590*/  BAR.ARV 0xb, 0xa0 ;  /* 0x02c2800000007b1d */ /* 0x000fec0000002000 */
[----:B------:R-:W-:Y:S04]  /*65a0*/  BSSY B0, `(.L_x_2401) ;  /* 0x0000003000007945 */ /* 0x000fe80003800000 */
[----:B------:R-:W-:Y:S05]  /*65b0*/  @!P0 BRA `(.L_x_2402) ;  /* 0x0000000000048947 */ /* 0x000fea0003800000 */
[----:B------:R-:W-:-:S04]  /*65c0*/  DEPBAR.LE SB0, 0x0 ;  /* 0x000080000000791a */ /* 0x000fc80000000000 */
.L_x_2402:
[----:B------:R-:W-:Y:S05]  /*65d0*/  BSYNC B0 ;  /* 0x0000000000007941 */ /* 0x000fea0003800000 */
.L_x_2401:
        /* <DEDUP_REMOVED lines=19> */
.L_x_2404:
[----:B------:R-:W-:Y:S05]  /*6710*/  BSYNC B0 ;  /* 0x0000000000007941 */ /* 0x000fea0003800000 */
.L_x_2403:
[----:B------:R-:W-:Y:S01]  /*6720*/  UIADD3 UR18, UR9, 0x1, URZ ;  /* 0x0000000109127890 */ /* 0x000fe2000fffe03f */
[----:B------:R-:W-:Y:S11]  /*6730*/  BRA `(.L_x_2405) ;  /* 0x0000000000047947 */ /* 0x000ff60003800000 */
.L_x_2388:
[----:B------:R-:W-:-:S05]  /*6740*/  UMOV UR18, UR9 ;  /* 0x0000000900127c82 */ /* 0x000fca0008000000 */
.L_x_2405:
        /* <DEDUP_REMOVED lines=15> */
.L_x_2438:
        /* <DEDUP_REMOVED lines=11> */
.L_x_2408:
[----:B------:R-:W2:Y:S04]  /*68f0*/  LDG.E.STRONG.GPU R0, desc[UR38][R2.64] ;  /* 0x0000002602007981 */ /* 0x000ea8000c1ef900 */
[----:B--2---:R-:W-:Y:S01]  /*6900*/  CCTL.IVALL ;  /* 0x00000000ff00798f */ /* 0x004fe20002000000 */
[----:B------:R-:W-:Y:S05]  /*6910*/  YIELD ;  /* 0x0000000000007946 */ /* 0x000fea0003800000 */
[----:B------:R-:W-:-:S13]  /*6920*/  ISETP.NE.AND P1, PT, R0, UR20, PT ;  /* 0x0000001400007c0c */ /* 0x000fda000bf25270 */
[----:B------:R-:W-:Y:S05]  /*6930*/  @P1 BRA `(.L_x_2408) ;  /* 0xfffffffc00ec1947 */ /* 0x000fea000383ffff */
.L_x_2407:
[----:B------:R-:W-:Y:S05]  /*6940*/  BSYNC B0 ;  /* 0x0000000000007941 */ /* 0x000fea0003800000 */
.L_x_2406:
[----:B------:R-:W-:-:S03]  /*6950*/  UMOV UR14, 0xffffffff ;  /* 0xffffffff000e7882 */ /* 0x000fc60000000000 */
[----:B------:R-:W-:Y:S05]  /*6960*/  BRA.DIV UR14, `(.L_x_2409) ;  /* 0x0000003e0ef87947 */ /* 0x000fea000b800000 */
[----:B------:R-:W-:Y:S01]  /*6970*/  NOP ;  /* 0x0000000000007918 */ /* 0x000fe20000000000 */
.L_x_2495:
        /* <DEDUP_REMOVED lines=8> */
[----:B------:R-:W-:Y:S02]  /*6a00*/  UIADD3 UR23, UP0, UR14, UR6, URZ ;  /* 0x000000060e177290 */ /* 0x000fe4000ff1e03f */
[----:B-1----:R-:W-:Y:S02]  /*6a10*/  ULEA UR19, UR19, UR15, 0x18 ;  /* 0x0000000f13137291 */ /* 0x002fe4000f8ec03f */
[----:B------:R-:W-:Y:S02]  /*6a20*/  ULEA.HI.X.SX32 UR15, UR14, UR22, 0x1, UP0 ;  /* 0x000000160e0f7291 */ /* 0x000fe400080f0e3f */
[----:B------:R-:W-:-:S02]  /*6a30*/  ULEA UR14, UP0, UR23, UR24, 0x2 ;  /* 0x00000018170e7291 */ /* 0x000fc4000f80103f */
[----:B------:R-:W-:Y:S02]  /*6a40*/  UIADD3 UR19, UR19, 0x12000, URZ ;  /* 0x0001200013137890 */ /* 0x000fe4000fffe03f */
[----:B------:R-:W-:Y:S01]  /*6a50*/  ULEA.HI.X UR15, UR23, UR25, UR15, 0x2, UP0 ;  /* 0x00000019170f7291 */ /* 0x000fe200080f140f */
[----:B------:R-:W-:Y:S02]  /*6a60*/  UMOV UR24, 0x0 ;  /* 0x0000000000187882 */ /* 0x000fe40000000000 */
[----:B------:R-:W-:Y:S01]  /*6a70*/  UMOV UR23, 0x400 ;  /* 0x0000040000177882 */ /* 0x000fe20000000000 */
[----:B------:R-:W-:-:S05]  /*6a80*/  UMOV UR25, 0x14f00000 ;  /* 0x14f0000000197882 */ /* 0x000fca0000000000 */
[----:B------:R1:W-:Y:S02]  /*6a90*/  UBLKRED.G.S.ADD.F32.RN [UR14], [UR19], UR23, desc[UR24] ;  /* 0x0000180e130073bb */ /* 0x0003e400080a1417 */
[----:B-1----:R0:W-:Y:S02]  /*6aa0*/  UTMACMDFLUSH ;  /* 0x00000000000079b7 */ /* 0x0021e40000000000 */
.L_x_2411:
[----:B------:R-:W-:Y:S05]  /*6ab0*/  BSYNC B0 ;  /* 0x0000000000007941 */ /* 0x000fea0003800000 */
.L_x_2410:
        /* <DEDUP_REMOVED lines=14> */
.L_x_2413:
[----:B------:R-:W-:Y:S05]  /*6ba0*/  BSYNC B0 ;  /* 0x0000000000007941 */ /* 0x000fea0003800000 */
.L_x_2412:
        /* <DEDUP_REMOVED lines=15> */
.L_x_2415:
[----:B------:R-:W-:Y:S05]  /*6ca0*/  BSYNC B0 ;  /* 0x0000000000007941 */ /* 0x000fea0003800000 */
.L_x_2414:
[----:B------:R-:W-:Y:S06]  /*6cb0*/  BAR.ARV 0xa, 0xa0 ;  /* 0x0282800000007b1d */ /* 0x000fec0000002000 */
[----:B------:R-:W-:Y:S04]  /*6cc0*/  BSSY B0, `(.L_x_2416) ;  /* 0x0000003000007945 */ /* 0x000fe80003800000 */
[----:B------:R-:W-:Y:S05]  /*6cd0*/  @!P0 BRA `(.L_x_2417) ;  /* 0x0000000000048947 */ /* 0x000fea0003800000 */
[----:B------:R-:W-:-:S04]  /*6ce0*/  DEPBAR.LE SB0, 0x1 ;  /* 0x000080400000791a */ /* 0x000fc80000000000 */
.L_x_2417:
[----:B------:R-:W-:Y:S05]  /*6cf0*/  BSYNC B0 ;  /* 0x0000000000007941 */ /* 0x000fea0003800000 */
.L_x_2416:
[----:B------:R-:W-:Y:S06]  /*6d00*/  BAR.ARV 0xb, 0xa0 ;  /* 0x02c2800000007b1d */ /* 0x000fec0000002000 */
[----:B------:R-:W-:Y:S04]  /*6d10*/  BSSY B0, `(.L_x_2418) ;  /* 0x0000003000007945 */ /* 0x000fe80003800000 */
[----:B------:R-:W-:Y:S05]  /*6d20*/  @!P0 BRA `(.L_x_2419) ;  /* 0x0000000000048947 */ /* 0x000fea0003800000 */
[----:B------:R-:W-:-:S04]  /*6d30*/  DEPBAR.LE SB0, 0x0 ;  /* 0x000080000000791a */ /* 0x000fc80000000000 */
.L_x_2419:
[----:B------:R-:W-:Y:S05]  /*6d40*/  BSYNC B0 ;  /* 0x0000000000007941 */ /* 0x000fea0003800000 */
.L_x_2418:
        /* <DEDUP_REMOVED lines=19> */
.L_x_2421:
[----:B------:R-:W-:Y:S05]  /*6e80*/  BSYNC B0 ;  /* 0x0000000000007941 */ /* 0x000fea0003800000 */
.L_x_2420:
        /* <DEDUP_REMOVED lines=9> */
.L_x_2424:
[----:B------:R-:W2:Y:S04]  /*6f20*/  LDG.E.STRONG.GPU R0, desc[UR38][R2.64] ;  /* 0x0000002602007981 */ /* 0x000ea8000c1ef900 */
[----:B--2---:R-:W-:Y:S01]  /*6f30*/  CCTL.IVALL ;  /* 0x00000000ff00798f */ /* 0x004fe20002000000 */
[----:B------:R-:W-:Y:S05]  /*6f40*/  YIELD ;  /* 0x0000000000007946 */ /* 0x000fea0003800000 */
[----:B------:R-:W-:-:S13]  /*6f50*/  ISETP.NE.AND P1, PT, R0, UR20, PT ;  /* 0x0000001400007c0c */ /* 0x000fda000bf25270 */
[----:B------:R-:W-:Y:S05]  /*6f60*/  @P1 BRA `(.L_x_2424) ;  /* 0xfffffffc00ec1947 */ /* 0x000fea000383ffff */
.L_x_2423:
[----:B------:R-:W-:Y:S05]  /*6f70*/  BSYNC B0 ;  /* 0x0000000000007941 */ /* 0x000fea0003800000 */
.L_x_2422:
[----:B------:R-:W-:-:S03]  /*6f80*/  UMOV UR5, 0xffffffff ;  /* 0xffffffff00057882 */ /* 0x000fc60000000000 */
[----:B------:R-:W-:Y:S05]  /*6f90*/  BRA.DIV UR5, `(.L_x_2425) ;  /* 0x0000003a05887947 */ /* 0x000fea000b800000 */
[----:B------:R-:W-:Y:S01]  /*6fa0*/  NOP ;  /* 0x0000000000007918 */ /* 0x000fe20000000000 */
.L_x_2498:
        /* <DEDUP_REMOVED lines=15> */
.L_x_2427:
[----:B------:R-:W-:Y:S05]  /*70a0*/  BSYNC B0 ;  /* 0x0000000000007941 */ /* 0x000fea0003800000 */
.L_x_2426:
        /* <DEDUP_REMOVED lines=14> */
.L_x_2429:
[----:B------:R-:W-:Y:S05]  /*7190*/  BSYNC B0 ;  /* 0x0000000000007941 */ /* 0x000fea0003800000 */
.L_x_2428:
        /* <DEDUP_REMOVED lines=15> */
.L_x_2431:
[----:B------:R-:W-:Y:S05]  /*7290*/  BSYNC B0 ;  /* 0x0000000000007941 */ /* 0x000fea0003800000 */
.L_x_2430:
[----:B------:R-:W-:Y:S06]  /*72a0*/  BAR.ARV 0xa, 0xa0 ;  /* 0x0282800000007b1d */ /* 0x000fec0000002000 */
[----:B------:R-:W-:Y:S04]  /*72b0*/  BSSY B0, `(.L_x_2432) ;  /* 0x0000003000007945 */ /* 0x000fe80003800000 */
[----:B------:R-:W-:Y:S05]  /*72c0*/  @!P0 BRA `(.L_x_2433) ;  /* 0x0000000000048947 */ /* 0x000fea0003800000 */
[----:B------:R-:W-:-:S04]  /*72d0*/  DEPBAR.LE SB0, 0x1 ;  /* 0x000080400000791a */ /* 0x000fc80000000000 */
.L_x_2433:
[----:B------:R-:W-:Y:S05]  /*72e0*/  BSYNC B0 ;  /* 0x0000000000007941 */ /* 0x000fea0003800000 */
.L_x_2432:
[----:B------:R-:W-:Y:S06]  /*72f0*/  BAR.ARV 0xb, 0xa0 ;  /* 0x02c2800000007b1d */ /* 0x000fec0000002000 */
[----:B------:R-:W-:Y:S04]  /*7300*/  BSSY B0, `(.L_x_2434) ;  /* 0x0000003000007945 */ /* 0x000fe80003800000 */
[----:B------:R-:W-:Y:S05]  /*7310*/  @!P0 BRA `(.L_x_2435) ;  /* 0x0000000000048947 */ /* 0x000fea0003800000 */
[----:B------:R-:W-:-:S04]  /*7320*/  DEPBAR.LE SB0, 0x0 ;  /* 0x000080000000791a */ /* 0x000fc80000000000 */
.L_x_2435:
[----:B------:R-:W-:Y:S05]  /*7330*/  BSYNC B0 ;  /* 0x0000000000007941 */ /* 0x000fea0003800000 */
.L_x_2434:
        /* <DEDUP_REMOVED lines=19> */
.L_x_2437:
[----:B------:R-:W-:Y:S05]  /*7470*/  BSYNC B0 ;  /* 0x0000000000007941 */ /* 0x000fea0003800000 */
.L_x_2436:
[----:B------:R-:W-:Y:S02]  /*7480*/  UIADD3 UR9, UR9, 0x2, URZ ;  /* 0x0000000209097890 */ /* 0x000fe4000fffe03f */
[----:B------:R-:W-:-:S04]  /*7490*/  UIADD3 UR4, UR4, 0x6000, URZ ;  /* 0x0000600004047890 */ /* 0x000fc8000fffe03f */
[----:B------:R-:W-:-:S13]  /*74a0*/  ISETP.LE.AND P1, PT, R9, UR9, PT ;  /* 0x0000000909007c0c */ /* 0x000fda000bf23270 */
[----:B------:R-:W-:Y:S05]  /*74b0*/  @!P1 BRA `(.L_x_2438) ;  /* 0xfffffff000e09947 */ /* 0x000fea000383ffff */
.L_x_2387:
        /* <DEDUP_REMOVED lines=41> */
.L_x_2441:
[----:B------:R-:W-:Y:S05]  /*7750*/  BSYNC B0 ;  /* 0x0000000000007941 */ /* 0x000fea0003800000 */
.L_x_2440:
[----:B------:R-:W-:Y:S05]  /*7760*/  BRA `(.L_x_2442) ;  /* 0x0000000000047947 */ /* 0x000fea0003800000 */
.L_x_2439:
[----:B------:R-:W-:-:S05]  /*7770*/  UMOV UR4, UR9 ;  /* 0x0000000900047c82 */ /* 0x000fca0008000000 */
.L_x_2442:
        /* <DEDUP_REMOVED lines=11> */
.L_x_2447:
        /* <DEDUP_REMOVED lines=24> */
.L_x_2444:
[----:B------:R-:W-:Y:S05]  /*79b0*/  BSYNC B0 ;  /* 0x0000000000007941 */ /* 0x000fea0003800000 */
.L_x_2443:
        /* <DEDUP_REMOVED lines=24> */
.L_x_2446:
[----:B------:R-:W-:Y:S05]  /*7b40*/  BSYNC B0 ;  /* 0x0000000000007941 */ /* 0x000fea0003800000 */
.L_x_2445:
[----:B------:R-:W-:Y:S02]  /*7b50*/  UIADD3 UR7, UR7, 0x2, URZ ;  /* 0x0000000207077890 */ /* 0x000fe4000fffe03f */
[----:B------:R-:W-:Y:S02]  /*7b60*/  ULEA UR5, UR17, UR5, 0x1 ;  /* 0x0000000511057291 */ /* 0x000fe4000f8e083f */
[----:B------:R-:W-:Y:S02]  /*7b70*/  ULEA UR6, UR17, UR6, 0x1 ;  /* 0x0000000611067291 */ /* 0x000fe4000f8e083f */
[----:B------:R-:W-:-:S13]  /*7b80*/  ISETP.NE.AND P0, PT, RZ, UR7, PT ;  /* 0x00000007ff007c0c */ /* 0x000fda000bf05270 */
[----:B------:R-:W-:Y:S05]  /*7b90*/  @!P0 BRA `(.L_x_2330) ;  /* 0x0000002800b08947 */ /* 0x000fea0003800000 */
[----:B------:R-:W-:Y:S05]  /*7ba0*/  BRA `(.L_x_2447) ;  /* 0xfffffffc00207947 */ /* 0x000fea000383ffff */
.L_x_2379:
        /* <DEDUP_REMOVED lines=11> */
.L_x_2448:
        /* <DEDUP_REMOVED lines=10> */
.L_x_2450:
[----:B------:R-:W4:Y:S02]  /*7d00*/  LDC R5, c[0x0][0x8c4] ;  /* 0x00023100ff057b82 */ /* 0x000f240000000800 */
.L_x_2449:
        /* <DEDUP_REMOVED lines=48> */
.L_x_2452:
        /* <DEDUP_REMOVED lines=9> */
.L_x_2453:
[----:B------:R-:W-:Y:S05]  /*80a0*/  @!P0 BRA `(.L_x_2454) ;  /* 0x00000000000c8947 */ /* 0x000fea0003800000 */
[----:B------:R-:W2:Y:S04]  /*80b0*/  LDG.E R5, desc[UR38][R2.64] ;  /* 0x0000002602057981 */ /* 0x000ea8000c1e1900 */
[----:B-1----:R-:W2:Y:S02]  /*80c0*/  LDG.E R14, desc[UR38][R2.64+0x4] ;  /* 0x00000426020e7981 */ /* 0x002ea4000c1e1900 */
[----:B--2---:R-:W-:-:S07]  /*80d0*/  IMAD.IADD R14, R14, 0x1, -R5 ;  /* 0x000000010e0e7824 */ /* 0x004fce00078e0a05 */
.L_x_2454:
        /* <DEDUP_REMOVED lines=20> */
.L_x_2455:
        /* <DEDUP_REMOVED lines=62> */
.L_x_2499:
        /* <DEDUP_REMOVED lines=9> */
.L_x_2458:
        /* <DEDUP_REMOVED lines=112> */
.L_x_2469:
[----:B-1----:R-:W-:-:S05]  /*8d90*/  IMAD.MOV.U32 R6, RZ, RZ, 0x1 ;  /* 0x00000001ff067424 */ /* 0x002fca00078e00ff */
[----:B------:R-:W-:-:S04]  /*8da0*/  SHF.L.U32 R6, R6, 0x1f, RZ ;  /* 0x0000001f06067819 */ /* 0x000fc800000006ff */
[----:B------:R-:W1:Y:S02]  /*8db0*/  SYNCS.PHASECHK.TRANS64.TRYWAIT P1, [R0+URZ+0x36438], R6 ;  /* 0x03643806000075a7 */ /* 0x000e64000802017f */
[----:B-1----:R-:W-:Y:S05]  /*8dc0*/  @!P1 BRA `(.L_x_2461) ;  /* 0x0000001c002c9947 */ /* 0x002fea0003800000 */
.L_x_2500:
[----:B------:R-:W-:Y:S05]  /*8dd0*/  @P0 BRA `(.L_x_2462) ;  /* 0x0000000000140947 */ /* 0x000fea0003800000 */
[----:B------:R-:W-:Y:S01]  /*8de0*/  ISETP.NE.AND P1, PT, R18, RZ, PT ;  /* 0x000000ff1200720c */ /* 0x000fe20003f25270 */
[----:B------:R-:W-:-:S04]  /*8df0*/  IMAD.MOV.U32 R3, RZ, RZ, 0x6100 ;  /* 0x00006100ff037424 */ /* 0x000fc800078e00ff */
[----:B------:R2:W-:Y:S08]  /*8e00*/  SYNCS.ARRIVE.TRANS64 RZ, [R0+URZ+0x36430], R3 ;  /* 0x0364300300ff79a7 */ /* 0x0005f0000800003f */
[----:B------:R-:W-:Y:S05]  /*8e10*/  @!P1 BRA `(.L_x_2462) ;  /* 0x0000000000049947 */ /* 0x000fea0003800000 */
[----:B------:R-:W-:Y:S01]  /*8e20*/  BPT.TRAP 0x1 ;  /* 0x000000040000795c */ /* 0x000fe20000300000 */
.L_x_2462:
        /* <DEDUP_REMOVED lines=48> */
.L_x_2501:
[----:B------:R-:W-:Y:S05]  /*9130*/  @P0 BRA `(.L_x_2464) ;  /* 0x0000000000140947 */ /* 0x000fea0003800000 */
[----:B------:R-:W-:Y:S01]  /*9140*/  ISETP.NE.AND P1, PT, R18, RZ, PT ;  /* 0x000000ff1200720c */ /* 0x000fe20003f25270 */
[----:B--2---:R-:W-:-:S04]  /*9150*/  IMAD.MOV.U32 R3, RZ, RZ, 0x6100 ;  /* 0x00006100ff037424 */ /* 0x004fc800078e00ff */
[----:B------:R3:W-:Y:S08]  /*9160*/  SYNCS.ARRIVE.TRANS64 RZ, [R0+URZ+0x36418], R3 ;  /* 0x0364180300ff79a7 */ /* 0x0007f0000800003f */
[----:B------:R-:W-:Y:S05]  /*9170*/  @!P1 BRA `(.L_x_2464) ;  /* 0x0000000000049947 */ /* 0x000fea0003800000 */
[----:B------:R-:W-:Y:S01]  /*9180*/  BPT.TRAP 0x1 ;  /* 0x000000040000795c */ /* 0x000fe20000300000 */
.L_x_2464:
        /* <DEDUP_REMOVED lines=47> */
.L_x_2502:
        /* <DEDUP_REMOVED lines=8> */
.L_x_2466:
        /* <DEDUP_REMOVED lines=37> */
.L_x_2504:
[----:B------:R-:W-:Y:S05]  /*9750*/  @P0 BRA `(.L_x_2468) ;  /* 0x0000000000140947 */ /* 0x000fea0003800000 */
[----:B------:R-:W-:Y:S01]  /*9760*/  ISETP.NE.AND P1, PT, R18, RZ, PT ;  /* 0x000000ff1200720c */ /* 0x000fe20003f25270 */
[----:B--2---:R-:W-:-:S04]  /*9770*/  IMAD.MOV.U32 R5, RZ, RZ, 0x6100 ;  /* 0x00006100ff057424 */ /* 0x004fc800078e00ff */
[----:B------:R3:W-:Y:S08]  /*9780*/  SYNCS.ARRIVE.TRANS64 RZ, [R0+URZ+0x36410], R5 ;  /* 0x0364100500ff79a7 */ /* 0x0007f0000800003f */
[----:B------:R-:W-:Y:S05]  /*9790*/  @!P1 BRA `(.L_x_2468) ;  /* 0x0000000000049947 */ /* 0x000fea0003800000 */
[----:B------:R-:W-:Y:S01]  /*97a0*/  BPT.TRAP 0x1 ;  /* 0x000000040000795c */ /* 0x000fe20000300000 */
.L_x_2468:
        /* <DEDUP_REMOVED lines=44> */
.L_x_2460:
[----:B------:R-:W-:Y:S01]  /*9a70*/  ISETP.NE.AND P1, PT, R20, RZ, PT ;  /* 0x000000ff1400720c */ /* 0x000fe20003f25270 */
[----:B------:R-:W-:Y:S02]  /*9a80*/  IMAD.MOV.U32 R5, RZ, RZ, R14 ;  /* 0x000000ffff057224 */ /* 0x000fe400078e000e */
[----:B------:R-:W-:-:S10]  /*9a90*/  IMAD.MOV.U32 R16, RZ, RZ, 0x1 ;  /* 0x00000001ff107424 */ /* 0x000fd400078e00ff */
[----:B------:R-:W-:Y:S05]  /*9aa0*/  @!P1 BRA `(.L_x_2459) ;  /* 0x00000004008c9947 */ /* 0x000fea0003800000 */
[----:B------:R-:W2:Y:S02]  /*9ab0*/  SYNCS.PHASECHK.TRANS64.TRYWAIT P1, [R0+URZ+0x36438], R6 ;  /* 0x03643806000075a7 */ /* 0x000ea4000802017f */
[----:B--2---:R-:W-:Y:S05]  /*9ac0*/  @!P1 BRA `(.L_x_2470) ;  /* 0x00000010004c9947 */ /* 0x004fea0003800000 */
.L_x_2505:
[----:B------:R-:W-:Y:S05]  /*9ad0*/  @P0 BRA `(.L_x_2471) ;  /* 0x0000000000140947 */ /* 0x000fea0003800000 */
[----:B------:R-:W-:Y:S01]  /*9ae0*/  ISETP.NE.AND P1, PT, R18, RZ, PT ;  /* 0x000000ff1200720c */ /* 0x000fe20003f25270 */
[----:B------:R-:W-:-:S04]  /*9af0*/  IMAD.MOV.U32 R5, RZ, RZ, 0x6100 ;  /* 0x00006100ff057424 */ /* 0x000fc800078e00ff */
[----:B------:R3:W-:Y:S08]  /*9b00*/  SYNCS.ARRIVE.TRANS64 RZ, [R0+URZ+0x36430], R5 ;  /* 0x0364300500ff79a7 */ /* 0x0007f0000800003f */
[----:B------:R-:W-:Y:S05]  /*9b10*/  @!P1 BRA `(.L_x_2471) ;  /* 0x0000000000049947 */ /* 0x000fea0003800000 */
[----:B------:R-:W-:Y:S01]  /*9b20*/  BPT.TRAP 0x1 ;  /* 0x000000040000795c */ /* 0x000fe20000300000 */
.L_x_2471:
        /* <DEDUP_REMOVED lines=42> */
.L_x_2506:
[----:B------:R-:W-:Y:S01]  /*9dd0*/  IMAD.MOV.U32 R16, RZ, RZ, RZ ;  /* 0x000000ffff107224 */ /* 0x000fe200078e00ff */
[----:B------:R-:W-:Y:S06]  /*9de0*/  @P0 BRA `(.L_x_2473) ;  /* 0x0000000000140947 */ /* 0x000fec0003800000 */
[----:B------:R-:W-:Y:S01]  /*9df0*/  ISETP.NE.AND P1, PT, R18, RZ, PT ;  /* 0x000000ff1200720c */ /* 0x000fe20003f25270 */
[----:B-1----:R-:W-:-:S04]  /*9e00*/  IMAD.MOV.U32 R5, RZ, RZ, 0x6100 ;  /* 0x00006100ff057424 */ /* 0x002fc800078e00ff */
[----:B------:R2:W-:Y:S08]  /*9e10*/  SYNCS.ARRIVE.TRANS64 RZ, [R0+URZ+0x36418], R5 ;  /* 0x0364180500ff79a7 */ /* 0x0005f0000800003f */
[----:B------:R-:W-:Y:S05]  /*9e20*/  @!P1 BRA `(.L_x_2473) ;  /* 0x0000000000049947 */ /* 0x000fea0003800000 */
[----:B------:R-:W-:Y:S01]  /*9e30*/  BPT.TRAP 0x1 ;  /* 0x000000040000795c */ /* 0x000fe20000300000 */
.L_x_2473:
        /* <DEDUP_REMOVED lines=42> */
.L_x_2459:
[----:B------:R-:W-:-:S04]  /*a0e0*/  SHF.L.U32 R3, R16, 0x1f, RZ ;  /* 0x0000001f10037819 */ /* 0x000fc800000006ff */
[----:B------:R-:W2:Y:S02]  /*a0f0*/  SYNCS.PHASECHK.TRANS64.TRYWAIT P1, [R0+URZ+0x36438], R3 ;  /* 0x03643803000075a7 */ /* 0x000ea4000802017f */
[----:B--2---:R-:W-:Y:S05]  /*a100*/  @!P1 BRA `(.L_x_2474) ;  /* 0x0000000800e49947 */ /* 0x004fea0003800000 */
.L_x_2507:
[----:B------:R-:W-:Y:S05]  /*a110*/  @P0 BRA `(.L_x_2475) ;  /* 0x0000000000180947 */ /* 0x000fea0003800000 */
[----:B------:R-:W3:Y:S01]  /*a120*/  S2R R2, SR_TID.X ;  /* 0x0000000000027919 */ /* 0x000ee20000002100 */
[----:B--2---:R-:W-:-:S04]  /*a130*/  IMAD.MOV.U32 R3, RZ, RZ, 0x6100 ;  /* 0x00006100ff037424 */ /* 0x004fc800078e00ff */
[----:B------:R4:W-:Y:S01]  /*a140*/  SYNCS.ARRIVE.TRANS64 RZ, [R0+URZ+0x36430], R3 ;  /* 0x0364300300ff79a7 */ /* 0x0009e2000800003f */
[----:B---3--:R-:W-:-:S13]  /*a150*/  LOP3.LUT P0, RZ, R2, 0x1f, RZ, 0xc0, !PT ;  /* 0x0000001f02ff7812 */ /* 0x008fda000780c0ff */
[----:B----4-:R-:W-:Y:S05]  /*a160*/  @!P0 BRA `(.L_x_2475) ;  /* 0x0000000000048947 */ /* 0x010fea0003800000 */
[----:B------:R-:W-:Y:S01]  /*a170*/  BPT.TRAP 0x1 ;  /* 0x000000040000795c */ /* 0x000fe20000300000 */
.L_x_2475:
        /* <DEDUP_REMOVED lines=44> */
.L_x_2456:
[----:B------:R-:W-:Y:S05]  /*a440*/  BSYNC B0 ;  /* 0x0000000000007941 */ /* 0x000fea0003800000 */
.L_x_2451:
[----:B------:R-:W-:-:S03]  /*a450*/  UMOV UR7, 0xffffffff ;  /* 0xffffffff00077882 */ /* 0x000fc60000000000 */
[----:B------:R-:W-:Y:S05]  /*a460*/  BRA.DIV UR7, `(.L_x_2476) ;  /* 0x0000000a07207947 */ /* 0x000fea000b800000 */
[----:B------:R-:W-:-:S13]  /*a470*/  ELECT P6, URZ, PT ;  /* 0x00000000003f782f */ /* 0x000fda00038c0000 */
.L_x_2510:
[----:B------:R-:W-:Y:S05]  /*a480*/  @!P6 BRA `(.L_x_2330) ;  /* 0x000000000074e947 */ /* 0x000fea0003800000 */
[----:B------:R-:W3:Y:S02]  /*a490*/  LDL.LU R3, [R1] ;  /* 0x0000000001037983 */ /* 0x000ee40000300800 */
[----:B---3--:R-:W-:-:S04]  /*a4a0*/  LOP3.LUT R3, R3, 0x2, RZ, 0xfc, !PT ;  /* 0x0000000203037812 */ /* 0x008fc800078efcff */
[----:B------:R-:W-:-:S13]  /*a4b0*/  ISETP.NE.AND P2, PT, R3, 0x3, PT ;  /* 0x000000030300780c */ /* 0x000fda0003f45270 */
[----:B------:R-:W-:Y:S05]  /*a4c0*/  @!P2 BRA `(.L_x_2477) ;  /* 0x000000000004a947 */ /* 0x000fea0003800000 */
[----:B--2---:R-:W-:Y:S01]  /*a4d0*/  BPT.TRAP 0x1 ;  /* 0x000000040000795c */ /* 0x004fe20000300000 */
.L_x_2477:
        /* <DEDUP_REMOVED lines=15> */
.L_x_2511:
[----:B------:R-:W3:Y:S02]  /*a5d0*/  SYNCS.PHASECHK.TRANS64.TRYWAIT P0, [R3+URZ], R0 ;  /* 0x00000000030075a7 */ /* 0x000ee4000800017f */
[----:B---3--:R-:W-:Y:S05]  /*a5e0*/  @!P0 BRA `(.L_x_2479) ;  /* 0x0000000400f48947 */ /* 0x008fea0003800000 */
.L_x_2512:
[----:B------:R-:W-:Y:S05]  /*a5f0*/  @!P2 BRA `(.L_x_2480) ;  /* 0x000000000004a947 */ /* 0x000fea0003800000 */
[----:B--2---:R-:W-:Y:S01]  /*a600*/  BPT.TRAP 0x1 ;  /* 0x000000040000795c */ /* 0x004fe20000300000 */
.L_x_2480:
[----:B------:R-:W-:-:S07]  /*a610*/  SHF.L.U32 R16, R16, 0x1f, RZ ;  /* 0x0000001f10107819 */ /* 0x000fce00000006ff */
.L_x_2481:
[----:B----4-:R4:W1:Y:S02]  /*a620*/  SYNCS.PHASECHK.TRANS64.TRYWAIT P0, [R9+URZ+0x36438], R16 ;  /* 0x03643810090075a7 */ /* 0x010864000800017f */
[----:B-1----:R-:W-:Y:S05]  /*a630*/  @!P0 NANOSLEEP.SYNCS 0x989680 ;  /* 0x009896800000895d */ /* 0x002fea0003900000 */
[----:B------:R-:W1:Y:S02]  /*a640*/  @!P0 SYNCS.PHASECHK.TRANS64 P0, [R9+URZ+0x36438], R16 ;  /* 0x03643810090085a7 */ /* 0x000e64000800007f */
[----:B-1----:R-:W-:Y:S05]  /*a650*/  @!P0 BRA `(.L_x_2481) ;  /* 0xfffffffc00f08947 */ /* 0x002fea000383ffff */
.L_x_2330:
[----:B--2---:R-:W-:Y:S05]  /*a660*/  BSYNC B6 ;  /* 0x0000000000067941 */ /* 0x004fea0003800000 */
.L_x_2324:
[----:B------:R-:W-:Y:S05]  /*a670*/  EXIT ;  /* 0x000000000000794d */ /* 0x000fea0003800000 */
.L_x_2341:
[----:B------:R-:W-:Y:S02]  /*a680*/  IMAD.MOV.U32 R12, RZ, RZ, RZ ;  /* 0x000000ffff0c7224 */ /* 0x000fe400078e00ff */
[----:B------:R-:W-:Y:S02]  /*a690*/  IMAD.MOV.U32 R11, RZ, RZ, 0x1f ;  /* 0x0000001fff0b7424 */ /* 0x000fe400078e00ff */
[----:B------:R-:W-:-:S07]  /*a6a0*/  IMAD.MOV.U32 R15, RZ, RZ, -0x1 ;  /* 0xffffffffff0f7424 */ /* 0x000fce00078e00ff */
[----:B-1----:R-:W-:Y:S05]  /*a6b0*/  WARPSYNC.COLLECTIVE R15, `(.L_x_2482) ;  /* 0x000000000f087348 */ /* 0x002fea0003c00000 */
[----:B------:R2:W3:Y:S02]  /*a6c0*/  SHFL.IDX P6, R14, R13, R12, R11 ;  /* 0x0000000c0d0e7389 */ /* 0x0004e400000c000b */
[----:B-123--:R-:W-:Y:S01]  /*a6d0*/  ENDCOLLECTIVE ;  /* 0x000000000000791b */ /* 0x00efe20003800000 */
.L_x_2482:
[----:B------:R-:W-:Y:S05]  /*a6e0*/  BRA `(.L_x_2483) ;  /* 0xffffff6c00487947 */ /* 0x000fea000383ffff */
.L_x_2343:
[----:B-1----:R-:W-:-:S04]  /*a6f0*/  IMAD.U32 R3, RZ, RZ, UR36 ;  /* 0x00000024ff037e24 */ /* 0x002fc8000f8e00ff */
[----:B------:R1:W3:Y:S03]  /*a700*/  SYNCS.PHASECHK.TRANS64.TRYWAIT P0, [R3+URZ+0x36400], R10 ;  /* 0x0364000a030075a7 */ /* 0x0002e6000800017f */
[----:B---3--:R-:W-:Y:S05]  /*a710*/  @!P0 NANOSLEEP.SYNCS 0x989680 ;  /* 0x009896800000895d */ /* 0x008fea0003900000 */
[----:B------:R-:W3:Y:S02]  /*a720*/  @!P0 SYNCS.PHASECHK.TRANS64 P0, [R3+URZ+0x36400], R10 ;  /* 0x0364000a030085a7 */ /* 0x000ee4000800007f */
[----:B---3--:R-:W-:Y:S05]  /*a730*/  @!P0 BRA `(.L_x_2343) ;  /* 0xfffffffc00ec8947 */ /* 0x008fea000383ffff */
[----:B------:R-:W-:Y:S05]  /*a740*/  BRA `(.L_x_2342) ;  /* 0xffffff6c007c7947 */ /* 0x000fea000383ffff */
.L_x_2347:
[----:B--2---:R2:W3:Y:S02]  /*a750*/  SYNCS.PHASECHK.TRANS64.TRYWAIT P1, [R3+URZ+0x36410], R10 ;  /* 0x0364100a030075a7 */ /* 0x0044e4000802017f */
[----:B---3--:R-:W-:Y:S05]  /*a760*/  @!P1 NANOSLEEP.SYNCS 0x989680 ;  /* 0x009896800000995d */ /* 0x008fea0003900000 */
[----:B------:R-:W3:Y:S02]  /*a770*/  @!P1 SYNCS.PHASECHK.TRANS64 P1, [R3+URZ+0x36410], R10 ;  /* 0x0364100a030095a7 */ /* 0x000ee4000802007f */
[----:B---3--:R-:W-:Y:S05]  /*a780*/  @!P1 BRA `(.L_x_2347) ;  /* 0xfffffffc00f09947 */ /* 0x008fea000383ffff */
[----:B------:R-:W-:Y:S05]  /*a790*/  BRA `(.L_x_2346) ;  /* 0xffffff7400587947 */ /* 0x000fea000383ffff */
.L_x_2351:
[----:B----4-:R-:W-:-:S04]  /*a7a0*/  IMAD.U32 R12, RZ, RZ, UR36 ;  /* 0x00000024ff0c7e24 */ /* 0x010fc8000f8e00ff */
[----:B------:R4:W1:Y:S03]  /*a7b0*/  SYNCS.PHASECHK.TRANS64.TRYWAIT P1, [R12+URZ+0x36430], R11 ;  /* 0x0364300b0c0075a7 */ /* 0x000866000802017f */
[----:B-1----:R-:W-:Y:S05]  /*a7c0*/  @!P1 NANOSLEEP.SYNCS 0x989680 ;  /* 0x009896800000995d */ /* 0x002fea0003900000 */
[----:B------:R-:W1:Y:S02]  /*a7d0*/  @!P1 SYNCS.PHASECHK.TRANS64 P1, [R12+URZ+0x36430], R11 ;  /* 0x0364300b0c0095a7 */ /* 0x000e64000802007f */
[----:B-1----:R-:W-:Y:S05]  /*a7e0*/  @!P1 BRA `(.L_x_2351) ;  /* 0xfffffffc00ec9947 */ /* 0x002fea000383ffff */
[----:B------:R-:W-:Y:S05]  /*a7f0*/  BRA `(.L_x_2350) ;  /* 0xffffff7800f87947 */ /* 0x000fea000383ffff */
.L_x_2366:
[----:B------:R-:W-:Y:S01]  /*a800*/  BSSY B0, `(.L_x_2484) ;  /* 0x0000005000007945 */ /* 0x000fe20003800000 */
[----:B------:R-:W-:-:S07]  /*a810*/  IMAD.MOV.U32 R15, RZ, RZ, -0x1 ;  /* 0xffffffffff0f7424 */ /* 0x000fce00078e00ff */
[----:B------:R-:W-:Y:S05]  /*a820*/  WARPSYNC.COLLECTIVE R15, `(.L_x_2485) ;  /* 0x000000000f087348 */ /* 0x000fea0003c00000 */
[----:B------:R-:W-:Y:S01]  /*a830*/  NOP ;  /* 0x0000000000007918 */ /* 0x000fe20000000000 */
[----:B------:R-:W-:Y:S01]  /*a840*/  ENDCOLLECTIVE ;  /* 0x000000000000791b */ /* 0x000fe20003800000 */
.L_x_2485:
[----:B------:R-:W-:Y:S05]  /*a850*/  BSYNC B0 ;  /* 0x0000000000007941 */ /* 0x000fea0003800000 */
.L_x_2484:
[----:B------:R-:W-:Y:S05]  /*a860*/  BRA `(.L_x_2486) ;  /* 0xffffffa400cc7947 */ /* 0x000fea000383ffff */
.L_x_2375:
[----:B------:R-:W-:Y:S01]  /*a870*/  BSSY B0, `(.L_x_2487) ;  /* 0x0000005000007945 */ /* 0x000fe20003800000 */
[----:B------:R-:W-:-:S07]  /*a880*/  IMAD.MOV.U32 R15, RZ, RZ, -0x1 ;  /* 0xffffffffff0f7424 */ /* 0x000fce00078e00ff */
[----:B-1----:R-:W-:Y:S05]  /*a890*/  WARPSYNC.COLLECTIVE R15, `(.L_x_2488) ;  /* 0x000000000f087348 */ /* 0x002fea0003c00000 */
[----:B------:R-:W-:Y:S01]  /*a8a0*/  NOP ;  /* 0x0000000000007918 */ /* 0x000fe20000000000 */
[----:B-1----:R-:W-:Y:S01]  /*a8b0*/  ENDCOLLECTIVE ;  /* 0x000000000000791b */ /* 0x002fe20003800000 */
.L_x_2488:
[----:B------:R-:W-:Y:S05]  /*a8c0*/  BSYNC B0 ;  /* 0x0000000000007941 */ /* 0x000fea0003800000 */
.L_x_2487:
[----:B------:R-:W-:Y:S05]  /*a8d0*/  BRA `(.L_x_2489) ;  /* 0xffffffa800b87947 */ /* 0x000fea000383ffff */
.L_x_2392:
[----:B------:R-:W-:Y:S01]  /*a8e0*/  BSSY B0, `(.L_x_2490) ;  /* 0x0000005000007945 */ /* 0x000fe20003800000 */
[----:B------:R-:W-:-:S07]  /*a8f0*/  IMAD.MOV.U32 R15, RZ, RZ, -0x1 ;  /* 0xffffffffff0f7424 */ /* 0x000fce00078e00ff */
[----:B------:R-:W-:Y:S05]  /*a900*/  WARPSYNC.COLLECTIVE R15, `(.L_x_2491) ;  /* 0x000000000f087348 */ /* 0x000fea0003c00000 */
[----:B------:R-:W-:Y:S01]  /*a910*/  NOP ;  /* 0x0000000000007918 */ /* 0x000fe20000000000 */
[----:B------:R-:W-:Y:S01]  /*a920*/  ENDCOLLECTIVE ;  /* 0x000000000000791b */ /* 0x000fe20003800000 */
.L_x_2491:
[----:B------:R-:W-:Y:S05]  /*a930*/  BSYNC B0 ;  /* 0x0000000000007941 */ /* 0x000fea0003800000 */
.L_x_2490:
[----:B------:R-:W-:Y:S05]  /*a940*/  BRA `(.L_x_2492) ;  /* 0xffffffb400fc7947 */ /* 0x000fea000383ffff */
.L_x_2409:
[----:B------:R-:W-:Y:S01]  /*a950*/  BSSY B0, `(.L_x_2493) ;  /* 0x0000005000007945 */ /* 0x000fe20003800000 */
[----:B------:R-:W-:-:S07]  /*a960*/  IMAD.MOV.U32 R15, RZ, RZ, -0x1 ;  /* 0xffffffffff0f7424 */ /* 0x000fce00078e00ff */
[----:B------:R-:W-:Y:S05]  /*a970*/  WARPSYNC.COLLECTIVE R15, `(.L_x_2494) ;  /* 0x000000000f087348 */ /* 0x000fea0003c00000 */
[----:B------:R-:W-:Y:S01]  /*a980*/  NOP ;  /* 0x0000000000007918 */ /* 0x000fe20000000000 */
[----:B------:R-:W-:Y:S01]  /*a990*/  ENDCOLLECTIVE ;  /* 0x000000000000791b */ /* 0x000fe20003800000 */
.L_x_2494:
[----:B------:R-:W-:Y:S05]  /*a9a0*/  BSYNC B0 ;  /* 0x0000000000007941 */ /* 0x000fea0003800000 */
.L_x_2493:
[----:B------:R-:W-:Y:S05]  /*a9b0*/  BRA `(.L_x_2495) ;  /* 0xffffffbc00f07947 */ /* 0x000fea000383ffff */
.L_x_2425:
[----:B------:R-:W-:Y:S01]  /*a9c0*/  BSSY B0, `(.L_x_2496) ;  /* 0x0000005000007945 */ /* 0x000fe20003800000 */
[----:B------:R-:W-:-:S07]  /*a9d0*/  IMAD.MOV.U32 R15, RZ, RZ, -0x1 ;  /* 0xffffffffff0f7424 */ /* 0x000fce00078e00ff */
[----:B------:R-:W-:Y:S05]  /*a9e0*/  WARPSYNC.COLLECTIVE R15, `(.L_x_2497) ;  /* 0x000000000f087348 */ /* 0x000fea0003c00000 */
[----:B------:R-:W-:Y:S01]  /*a9f0*/  NOP ;  /* 0x0000000000007918 */ /* 0x000fe20000000000 */
[----:B------:R-:W-:Y:S01]  /*aa00*/  ENDCOLLECTIVE ;  /* 0x000000000000791b */ /* 0x000fe20003800000 */
.L_x_2497:
[----:B------:R-:W-:Y:S05]  /*aa10*/  BSYNC B0 ;  /* 0x0000000000007941 */ /* 0x000fea0003800000 */
.L_x_2496:
[----:B------:R-:W-:Y:S05]  /*aa20*/  BRA `(.L_x_2498) ;  /* 0xffffffc400607947 */ /* 0x000fea000383ffff */
.L_x_2457:
[----:B-1----:R1:W2:Y:S02]  /*aa30*/  SYNCS.PHASECHK.TRANS64.TRYWAIT P1, [R0+URZ+0x36420], R6 ;  /* 0x03642006000075a7 */ /* 0x0022a4000802017f */
[----:B--2---:R-:W-:Y:S05]  /*aa40*/  @!P1 NANOSLEEP.SYNCS 0x989680 ;  /* 0x009896800000995d */ /* 0x004fea0003900000 */
[----:B------:R-:W2:Y:S02]  /*aa50*/  @!P1 SYNCS.PHASECHK.TRANS64 P1, [R0+URZ+0x36420], R6 ;  /* 0x03642006000095a7 */ /* 0x000ea4000802007f */
[----:B--2---:R-:W-:Y:S05]  /*aa60*/  @!P1 BRA `(.L_x_2457) ;  /* 0xfffffffc00f09947 */ /* 0x004fea000383ffff */
[----:B------:R-:W-:Y:S05]  /*aa70*/  BRA `(.L_x_2499) ;  /* 0xffffffd800e07947 */ /* 0x000fea000383ffff */
.L_x_2461:
[----:B-1----:R1:W2:Y:S02]  /*aa80*/  SYNCS.PHASECHK.TRANS64.TRYWAIT P1, [R0+URZ+0x36438], R6 ;  /* 0x03643806000075a7 */ /* 0x0022a4000802017f */
[----:B--2---:R-:W-:Y:S05]  /*aa90*/  @!P1 NANOSLEEP.SYNCS 0x989680 ;  /* 0x009896800000995d */ /* 0x004fea0003900000 */
[----:B------:R-:W2:Y:S02]  /*aaa0*/  @!P1 SYNCS.PHASECHK.TRANS64 P1, [R0+URZ+0x36438], R6 ;  /* 0x03643806000095a7 */ /* 0x000ea4000802007f */
[----:B--2---:R-:W-:Y:S05]  /*aab0*/  @!P1 BRA `(.L_x_2461) ;  /* 0xfffffffc00f09947 */ /* 0x004fea000383ffff */
[----:B------:R-:W-:Y:S05]  /*aac0*/  BRA `(.L_x_2500) ;  /* 0xffffffe000c07947 */ /* 0x000fea000383ffff */
.L_x_2463:
[----:B--2---:R2:W3:Y:S02]  /*aad0*/  SYNCS.PHASECHK.TRANS64.TRYWAIT P1, [R0+URZ+0x36428], R3 ;  /* 0x03642803000075a7 */ /* 0x0044e4000802017f */
[----:B---3--:R-:W-:Y:S05]  /*aae0*/  @!P1 NANOSLEEP.SYNCS 0x989680 ;  /* 0x009896800000995d */ /* 0x008fea0003900000 */
[----:B------:R-:W3:Y:S02]  /*aaf0*/  @!P1 SYNCS.PHASECHK.TRANS64 P1, [R0+URZ+0x36428], R3 ;  /* 0x03642803000095a7 */ /* 0x000ee4000802007f */
[----:B---3--:R-:W-:Y:S05]  /*ab00*/  @!P1 BRA `(.L_x_2463) ;  /* 0xfffffffc00f09947 */ /* 0x008fea000383ffff */
[----:B------:R-:W-:Y:S05]  /*ab10*/  BRA `(.L_x_2501) ;  /* 0xffffffe400847947 */ /* 0x000fea000383ffff */
.L_x_2465:
        /* <DEDUP_REMOVED lines=8> */
.L_x_2467:
[----:B------:R-:W-:-:S07]  /*aba0*/  SHF.L.U32 R5, R7, 0x1f, RZ ;  /* 0x0000001f07057819 */ /* 0x000fce00000006ff */
.L_x_2503:
[----:B--2---:R2:W3:Y:S02]  /*abb0*/  SYNCS.PHASECHK.TRANS64.TRYWAIT P1, [R0+URZ+0x36420], R5 ;  /* 0x03642005000075a7 */ /* 0x0044e4000802017f */
[----:B---3--:R-:W-:Y:S05]  /*abc0*/  @!P1 NANOSLEEP.SYNCS 0x989680 ;  /* 0x009896800000995d */ /* 0x008fea0003900000 */
[----:B------:R-:W3:Y:S02]  /*abd0*/  @!P1 SYNCS.PHASECHK.TRANS64 P1, [R0+URZ+0x36420], R5 ;  /* 0x03642005000095a7 */ /* 0x000ee4000802007f */
[----:B---3--:R-:W-:Y:S05]  /*abe0*/  @!P1 BRA `(.L_x_2503) ;  /* 0xfffffffc00f09947 */ /* 0x008fea000383ffff */
[----:B------:R-:W-:Y:S05]  /*abf0*/  BRA `(.L_x_2504) ;  /* 0xffffffe800d47947 */ /* 0x000fea000383ffff */
.L_x_2470:
[----:B--2---:R2:W3:Y:S02]  /*ac00*/  SYNCS.PHASECHK.TRANS64.TRYWAIT P1, [R0+URZ+0x36438], R6 ;  /* 0x03643806000075a7 */ /* 0x0044e4000802017f */
[----:B---3--:R-:W-:Y:S05]  /*ac10*/  @!P1 NANOSLEEP.SYNCS 0x989680 ;  /* 0x009896800000995d */ /* 0x008fea0003900000 */
[----:B------:R-:W3:Y:S02]  /*ac20*/  @!P1 SYNCS.PHASECHK.TRANS64 P1, [R0+URZ+0x36438], R6 ;  /* 0x03643806000095a7 */ /* 0x000ee4000802007f */
[----:B---3--:R-:W-:Y:S05]  /*ac30*/  @!P1 BRA `(.L_x_2470) ;  /* 0xfffffffc00f09947 */ /* 0x008fea000383ffff */
[----:B------:R-:W-:Y:S05]  /*ac40*/  BRA `(.L_x_2505) ;  /* 0xffffffec00a07947 */ /* 0x000fea000383ffff */
.L_x_2472:
[----:B-1----:R1:W2:Y:S02]  /*ac50*/  SYNCS.PHASECHK.TRANS64.TRYWAIT P1, [R0+URZ+0x36428], R5 ;  /* 0x03642805000075a7 */ /* 0x0022a4000802017f */
[----:B--2---:R-:W-:Y:S05]  /*ac60*/  @!P1 NANOSLEEP.SYNCS 0x989680 ;  /* 0x009896800000995d */ /* 0x004fea0003900000 */
[----:B------:R-:W2:Y:S02]  /*ac70*/  @!P1 SYNCS.PHASECHK.TRANS64 P1, [R0+URZ+0x36428], R5 ;  /* 0x03642805000095a7 */ /* 0x000ea4000802007f */
[----:B--2---:R-:W-:Y:S05]  /*ac80*/  @!P1 BRA `(.L_x_2472) ;  /* 0xfffffffc00f09947 */ /* 0x004fea000383ffff */
[----:B------:R-:W-:Y:S05]  /*ac90*/  BRA `(.L_x_2506) ;  /* 0xfffffff0004c7947 */ /* 0x000fea000383ffff */
.L_x_2474:
[----:B--2---:R2:W3:Y:S02]  /*aca0*/  SYNCS.PHASECHK.TRANS64.TRYWAIT P1, [R0+URZ+0x36438], R3 ;  /* 0x03643803000075a7 */ /* 0x0044e4000802017f */
[----:B---3--:R-:W-:Y:S05]  /*acb0*/  @!P1 NANOSLEEP.SYNCS 0x989680 ;  /* 0x009896800000995d */ /* 0x008fea0003900000 */
[----:B------:R-:W3:Y:S02]  /*acc0*/  @!P1 SYNCS.PHASECHK.TRANS64 P1, [R0+URZ+0x36438], R3 ;  /* 0x03643803000095a7 */ /* 0x000ee4000802007f */
[----:B---3--:R-:W-:Y:S05]  /*acd0*/  @!P1 BRA `(.L_x_2474) ;  /* 0xfffffffc00f09947 */ /* 0x008fea000383ffff */
[----:B------:R-:W-:Y:S05]  /*ace0*/  BRA `(.L_x_2507) ;  /* 0xfffffff400087947 */ /* 0x000fea000383ffff */
.L_x_2476:
[----:B------:R-:W-:Y:S01]  /*acf0*/  BSSY B0, `(.L_x_2508) ;  /* 0x0000006000007945 */ /* 0x000fe20003800000 */
[----:B------:R-:W-:-:S07]  /*ad00*/  IMAD.MOV.U32 R15, RZ, RZ, -0x1 ;  /* 0xffffffffff0f7424 */ /* 0x000fce00078e00ff */
[----:B--2---:R-:W-:Y:S05]  /*ad10*/  WARPSYNC.COLLECTIVE R15, `(.L_x_2509) ;  /* 0x000000000f0c7348 */ /* 0x004fea0003c00000 */
[----:B------:R-:W-:Y:S02]  /*ad20*/  ELECT P6, UR62, PT ;  /* 0x00000000003e782f */ /* 0x000fe400038c0000 */
[----:B------:R-:W-:Y:S01]  /*ad30*/  MOV R14, UR62 ;  /* 0x0000003e000e7c02 */ /* 0x000fe20008000f00 */
[----:B--2---:R-:W-:Y:S10]  /*ad40*/  ENDCOLLECTIVE ;  /* 0x000000000000791b */ /* 0x004ff40003800000 */
.L_x_2509:
[----:B------:R-:W-:Y:S05]  /*ad50*/  BSYNC B0 ;  /* 0x0000000000007941 */ /* 0x000fea0003800000 */
.L_x_2508:
[----:B------:R-:W-:Y:S05]  /*ad60*/  BRA `(.L_x_2510) ;  /* 0xfffffff400c47947 */ /* 0x000fea000383ffff */
.L_x_2478:
[----:B-1----:R1:W3:Y:S02]  /*ad70*/  SYNCS.PHASECHK.TRANS64.TRYWAIT P0, [R7+URZ], R4 ;  /* 0x00000004070075a7 */ /* 0x0022e4000800017f */
[----:B---3--:R-:W-:Y:S05]  /*ad80*/  @!P0 NANOSLEEP.SYNCS 0x989680 ;  /* 0x009896800000895d */ /* 0x008fea0003900000 */
[----:B------:R-:W3:Y:S02]  /*ad90*/  @!P0 SYNCS.PHASECHK.TRANS64 P0, [R7+URZ], R4 ;  /* 0x00000004070085a7 */ /* 0x000ee4000800007f */
[----:B---3--:R-:W-:Y:S05]  /*ada0*/  @!P0 BRA `(.L_x_2478) ;  /* 0xfffffffc00f08947 */ /* 0x008fea000383ffff */
[----:B------:R-:W-:Y:S05]  /*adb0*/  BRA `(.L_x_2511) ;  /* 0xfffffff800047947 */ /* 0x000fea000383ffff */
.L_x_2479:
[----:B---3--:R3:W4:Y:S02]  /*adc0*/  SYNCS.PHASECHK.TRANS64.TRYWAIT P0, [R3+URZ], R0 ;  /* 0x00000000030075a7 */ /* 0x008724000800017f */
[----:B----4-:R-:W-:Y:S05]  /*add0*/  @!P0 NANOSLEEP.SYNCS 0x989680 ;  /* 0x009896800000895d */ /* 0x010fea0003900000 */
[----:B------:R-:W4:Y:S02]  /*ade0*/  @!P0 SYNCS.PHASECHK.TRANS64 P0, [R3+URZ], R0 ;  /* 0x00000000030085a7 */ /* 0x000f24000800007f */
[----:B----4-:R-:W-:Y:S05]  /*adf0*/  @!P0 BRA `(.L_x_2479) ;  /* 0xfffffffc00f08947 */ /* 0x010fea000383ffff */
[----:B------:R-:W-:Y:S05]  /*ae00*/  BRA `(.L_x_2512) ;  /* 0xfffffff400f87947 */ /* 0x000fea000383ffff */
.L_x_2513:
        /* <DEDUP_REMOVED lines=15> */
.L_x_7664:


//--------------------- .text._ZN7cutlass13device_kernelIN5flash11enable_sm90INS1_16FlashAttnBwdSm90INS1_25CollectiveMainloopBwdSm90ILi2ELi1ELi1EN4cute5tupleIJNS5_1CILi1EEES8_S8_EEENS6_IJNS7_ILi64EEENS7_ILi96EEENS7_ILi192EEEEEENS_6half_tEfNS_4arch4Sm90ELb1ELb0ELb1ELb0ELb0ELb0ELb1ELb0ELi3ELi1ELi1ELi1ELb0EEENS1_21CollectiveEpilogueBwdISD_SE_SG_Li384ELb0ELb1ELi3EEENS1_25SingleTileBwdLPTSchedulerILb0ELi96ELb0EEEEEEEEEvNT_6ParamsE --------------------------
	.section	.text._ZN7cutlass13device_kernelIN5flash11enable_sm90INS1_16FlashAttnBwdSm90INS1_25CollectiveMainloopBwdSm90ILi2ELi1ELi1EN4cute5tupleIJNS5_1CILi1EEES8_S8_EEENS6_IJNS7_ILi64EEENS7_ILi96EEENS7_ILi192EEEEEENS_6half_tEfNS_4arch4Sm90ELb1ELb0ELb1ELb0ELb0ELb0ELb1ELb0ELi3ELi1ELi1ELi1ELb0EEENS1_21CollectiveEpilogueBwdISD_SE_SG_Li384ELb0ELb1ELi3EEENS1_25SingleTileBwdLPTSchedulerILb0ELi96ELb0EEEEEEEEEvNT_6ParamsE,"ax",@progbits
	.align	128
.text._ZN7cutlass13device_kernelIN5flash11enable_sm90INS1_16FlashAttnBwdSm90INS1_25CollectiveMainloopBwdSm90ILi2ELi1ELi1EN4cute5tupleIJNS5_1CILi1EEES8_S8_EEENS6_IJNS7_ILi64EEENS7_ILi96EEENS7_ILi192EEEEEENS_6half_tEfNS_4arch4Sm90ELb1ELb0ELb1ELb0ELb0ELb0ELb1ELb0ELi3ELi1ELi1ELi1ELb0EEENS1_21CollectiveEpilogueBwdISD_SE_SG_Li384ELb0ELb1ELi3EEENS1_25SingleTileBwdLPTSchedulerILb0ELi96ELb0EEEEEEEEEvNT_6ParamsE:
        .type           _ZN7cutlass13device_kernelIN5flash11enable_sm90INS1_16FlashAttnBwdSm90INS1_25CollectiveMainloopBwdSm90ILi2ELi1ELi1EN4cute5tupleIJNS5_1CILi1EEES8_S8_EEENS6_IJNS7_ILi64EEENS7_ILi96EEENS7_ILi192EEEEEENS_6half_tEfNS_4arch4Sm90ELb1ELb0ELb1ELb0ELb0ELb0ELb1ELb0ELi3ELi1ELi1ELi1ELb0EEENS1_21CollectiveEpilogueBwdISD_SE_SG_Li384ELb0ELb1ELi3EEENS1_25SingleTileBwdLPTSchedulerILb0ELi96ELb0EEEEEEEEEvNT_6ParamsE,@function
        .size           _ZN7cutlass13device_kernelIN5flash11enable_sm90INS1_16FlashAttnBwdSm90INS1_25CollectiveMainloopBwdSm90ILi2ELi1ELi1EN4cute5tupleIJNS5_1CILi1EEES8_S8_EEENS6_IJNS7_ILi64EEENS7_ILi96EEENS7_ILi192EEEEEENS_6half_tEfNS_4arch4Sm90ELb1ELb0ELb1ELb0ELb0ELb0ELb1ELb0ELi3ELi1ELi1ELi1ELb0EEENS1_21CollectiveEpilogueBwdISD_SE_SG_Li384ELb0ELb1ELi3EEENS1_25SingleTileBwdLPTSchedulerILb0ELi96ELb0EEEEEEEEEvNT_6ParamsE,(.L_x_7665 - _ZN7cutlass13device_kernelIN5flash11enable_sm90INS1_16FlashAttnBwdSm90INS1_25CollectiveMainloopBwdSm90ILi2ELi1ELi1EN4cute5tupleIJNS5_1CILi1EEES8_S8_EEENS6_IJNS7_ILi64EEENS7_ILi96EEENS7_ILi192EEEEEENS_6half_tEfNS_4arch4Sm90ELb1ELb0ELb1ELb0ELb0ELb0ELb1ELb0ELi3ELi1ELi1ELi1ELb0EEENS1_21CollectiveEpilogueBwdISD_SE_SG_Li384ELb0ELb1ELi3EEENS1_25SingleTileBwdLPTSchedulerILb0ELi96ELb0EEEEEEEEEvNT_6ParamsE)
        .other          _ZN7cutlass13device_kernelIN5flash11enable_sm90INS1_16FlashAttnBwdSm90INS1_25CollectiveMainloopBwdSm90ILi2ELi1ELi1EN4cute5tupleIJNS5_1CILi1EEES8_S8_EEENS6_IJNS7_ILi64EEENS7_ILi96EEENS7_ILi192EEEEEENS_6half_tEfNS_4arch4Sm90ELb1ELb0ELb1ELb0ELb0ELb0ELb1ELb0ELi3ELi1ELi1ELi1ELb0EEENS1_21CollectiveEpilogueBwdISD_SE_SG_Li384ELb0ELb1ELi3EEENS1_25SingleTileBwdLPTSchedulerILb0ELi96ELb0EEEEEEEEEvNT_6ParamsE,@"STO_CUDA_ENTRY STV_DEFAULT"
_ZN7cutlass13device_kernelIN5flash11enable_sm90INS1_16FlashAttnBwdSm90INS1_25CollectiveMainloopBwdSm90ILi2ELi1ELi1EN4cute5tupleIJNS5_1CILi1EEES8_S8_EEENS6_IJNS7_ILi64EEENS7_ILi96EEENS7_ILi192EEEEEENS_6half_tEfNS_4arch4Sm90ELb1ELb0ELb1ELb0ELb0ELb0ELb1ELb0ELi3ELi1ELi1ELi1ELb0EEENS1_21CollectiveEpilogueBwdISD_SE_SG_Li384ELb0ELb1ELi3EEENS1_25SingleTileBwdLPTSchedulerILb0ELi96ELb0EEEEEEEEEvNT_6ParamsE:
        /* <DEDUP_REMOVED lines=29> */
.L_x_2515:
[----:B------:R-:W-:Y:S05]  /*01d0*/  BSYNC B0 ;  /* 0x0000000000007941 */ /* 0x000fea0003800000 */
.L_x_2514:
        /* <DEDUP_REMOVED lines=34> */
.L_x_2516:
        /* <DEDUP_REMOVED lines=20> */
.L_x_2517:
[----:B---3--:R-:W-:Y:S01]  /*0540*/  ISETP.NE.AND P0, PT, R2, RZ, PT ;  /* 0x000000ff0200720c */ /* 0x008fe20003f05270 */
[----:B------:R-:W-:Y:S01]  /*0550*/  IMAD.MOV.U32 R2, RZ, RZ, 0x1 ;  /* 0x00000001ff027424 */ /* 0x000fe200078e00ff */
[----:B------:R-:W-:-:S04]  /*0560*/  NOP ;  /* 0x0000000000007918 */ /* 0x000fc80000000000 */
[----:B------:R-:W-:-:S05]  /*0570*/  SEL R2, R2, 0x2, !P0 ;  /* 0x0000000202027807 */ /* 0x000fca0004000000 */
[----:B------:R3:W-:Y:S01]  /*0580*/  STL [R1+0xc], R2 ;  /* 0x00000c0201007387 */ /* 0x0007e20000100800 */
[----:B-12-4-:R-:W-:Y:S06]  /*0590*/  BAR.SYNC.DEFER_BLOCKING 0x0 ;  /* 0x0000000000007b1d */ /* 0x016fec0000010000 */
[----:B------:R-:W-:Y:S05]  /*05a0*/  @!P0 BRA `(.L_x_2518) ;  /* 0x00000058002c8947 */ /* 0x000fea0003800000 */
.L_x_2519:
[----:B------:R-:W-:-:S08]  /*05b0*/  NOP ;  /* 0x0000000000007918 */ /* 0x000fd00000000000 */
[----:B------:R-:W1:Y:S02]  /*05c0*/  USETMAXREG.TRY_ALLOC.CTAPOOL UP0, 0xa0 ;  /* 0x000000a0000079c8 */ /* 0x000e640008000600 */
[----:B-1----:R-:W-:-:S13]  /*05d0*/  PLOP3.LUT P0, PT, PT, PT, UP0, 0x80, 0x0 ;  /* 0x000000000000781c */ /* 0x002fda0003f0f008 */
[----:B------:R-:W-:Y:S05]  /*05e0*/  @!P0 BRA `(.L_x_2519) ;  /* 0xfffffffc00f08947 */ /* 0x000fea000383ffff */
[----:B------:R-:W-:Y:S01]  /*05f0*/  LOP3.LUT R0, R0, 0x3, RZ, 0xc0, !PT ;  /* 0x0000000300007812 */ /* 0x000fe200078ec0ff */
[----:B---3--:R-:W1:Y:S01]  /*0600*/  S2R R2, SR_TID.X ;  /* 0x0000000000027919 */ /* 0x008e620000002100 */
[----:B------:R-:W2:Y:S01]  /*0610*/  S2UR UR7, SR_CTAID.X ;  /* 0x00000000000779c3 */ /* 0x000ea20000002500 */
[----:B------:R-:W-:Y:S02]  /*0620*/  ULDC UR8, c[0x0][0xb50] ;  /* 0x0002d40000087ab9 */ /* 0x000fe40000000800 */
[----:B------:R-:W-:Y:S01]  /*0630*/  UISETP.NE.AND UP0, UPT, UR8, 0x1, UPT ;  /* 0x000000010800788c */ /* 0x000fe2000bf05270 */
[----:B------:R-:W3:Y:S04]  /*0640*/  SHFL.IDX PT, R0, R0, RZ, 0x1f ;  /* 0x00001fff00007589 */ /* 0x000ee800000e0000 */
[----:B------:R-:W4:Y:S06]  /*0650*/  LDC R3, c[0x0][0xb68] ;  /* 0x0002da00ff037b82 */ /* 0x000f2c0000000800 */
[----:B------:R-:W-:Y:S01]  /*0660*/  @UP0 ULDC UR4, c[0x0][0xb54] ;  /* 0x0002d50000040ab9 */ /* 0x000fe20000000800 */
[----:B------:R-:W-:Y:S01]  /*0670*/  @UP0 ULDC UR9, c[0x0][0xb58] ;  /* 0x0002d60000090ab9 */ /* 0x000fe20000000800 */
[----:B--2---:R-:W-:-:S02]  /*0680*/  UIMAD.WIDE.U32 UR4, UR7, UR4, URZ ;  /* 0x00000004070472a5 */ /* 0x004fc4000f8e003f */
[----:B------:R-:W-:Y:S01]  /*0690*/  UMOV UR6, UR7 ;  /* 0x0000000700067c82 */ /* 0x000fe20008000000 */
[----:B---3--:R-:W-:Y:S01]  /*06a0*/  ISETP.NE.AND P0, PT, R0, RZ, PT ;  /* 0x000000ff0000720c */ /* 0x008fe20003f05270 */
[----:B------:R-:W-:Y:S01]  /*06b0*/  @UP0 USHF.R.U32.HI UR6, URZ, UR9, UR5 ;  /* 0x000000093f060299 */ /* 0x000fe20008011605 */
[----:B-1----:R-:W-:-:S03]  /*06c0*/  SHF.R.U32.HI R2, RZ, 0x7, R2 ;  /* 0x00000007ff027819 */ /* 0x002fc60000011602 */
[----:B------:R-:W-:-:S04]  /*06d0*/  UIADD3 UR4, -UR6, URZ, URZ ;  /* 0x0000003f06047290 */ /* 0x000fc8000fffe13f */
[----:B------:R-:W-:-:S04]  /*06e0*/  UIMAD UR10, UR8, UR4, UR7 ;  /* 0x00000004080a72a4 */ /* 0x000fc8000f8e0207 */
[----:B------:R-:W-:-:S05]  /*06f0*/  @!P0 VIADD R2, R2, 0x9 ;  /* 0x0000000902028836 */ /* 0x000fca0000000000 */
[----:B------:R1:W-:Y:S06]  /*0700*/  @!P0 BAR.ARV R2, 0xa0 ;  /* 0x000280020000851d */ /* 0x0003ec0000002000 */
[----:B----4-:R-:W-:-:S13]  /*0710*/  ISETP.LE.AND P0, PT, R3, UR6, PT ;  /* 0x0000000603007c0c */ /* 0x010fda000bf03270 */
[----:B-1----:R-:W-:Y:S05]  /*0720*/  @!P0 BRA `(.L_x_2520) ;  /* 0x0000000000208947 */ /* 0x002fea0003800000 */
[----:B------:R-:W-:Y:S01]  /*0730*/  ULDC UR7, c[0x0][0xb5c] ;  /* 0x0002d70000077ab9 */ /* 0x000fe20000000800 */
[----:B------:R-:W-:Y:S01]  /*0740*/  UMOV UR38, UR10 ;  /* 0x0000000a00267c82 */ /* 0x000fe20008000000 */
[----:B------:R-:W-:-:S11]  /*0750*/  UISETP.NE.AND UP0, UPT, UR7, 0x1, UPT ;  /* 0x000000010700788c */ /* 0x000fd6000bf05270 */
[----:B------:R-:W-:Y:S02]  /*0760*/  @UP0 ULDC.64 UR8, c[0x0][0xb60] ;  /* 0x0002d80000080ab9 */ /* 0x000fe40000000a00 */
[----:B------:R-:W-:-:S04]  /*0770*/  UIMAD.WIDE.U32 UR4, UR10, UR8, URZ ;  /* 0x000000080a0472a5 */ /* 0x000fc8000f8e003f */
[----:B------:R-:W-:-:S04]  /*0780*/  @UP0 USHF.R.U32.HI UR38, URZ, UR9, UR5 ;  /* 0x000000093f260299 */ /* 0x000fc80008011605 */
[----:B------:R-:W-:Y:S01]  /*0790*/  UIMAD UR4, UR38, UR7, URZ ;  /* 0x00000007260472a4 */ /* 0x000fe2000f8e023f */
[----:B------:R-:W-:Y:S11]  /*07a0*/  BRA `(.L_x_2521) ;  /* 0x00000000001c7947 */ /* 0x000ff60003800000 */
.L_x_2520:
[----:B------:R-:W-:Y:S01]  /*07b0*/  ULDC UR7, c[0x0][0xb44] ;  /* 0x0002d10000077ab9 */ /* 0x000fe20000000800 */
[----:B------:R-:W-:Y:S01]  /*07c0*/  UMOV UR38, UR10 ;  /* 0x0000000a00267c82 */ /* 0x000fe20008000000 */
[----:B------:R-:W-:-:S11]  /*07d0*/  UISETP.NE.AND UP0, UPT, UR7, 0x1, UPT ;  /* 0x000000010700788c */ /* 0x000fd6000bf05270 */
[----:B------:R-:W-:Y:S02]  /*07e0*/  @UP0 ULDC.64 UR8, c[0x0][0xb48] ;  /* 0x0002d20000080ab9 */ /* 0x000fe40000000a00 */
[----:B------:R-:W-:-:S04]  /*07f0*/  UIMAD.WIDE.U32 UR4, UR10, UR8, URZ ;  /* 0x000000080a0472a5 */ /* 0x000fc8000f8e003f */
[----:B------:R-:W-:-:S04]  /*0800*/  @UP0 USHF.R.U32.HI UR38, URZ, UR9, UR5 ;  /* 0x000000093f260299 */ /* 0x000fc80008011605 */
[----:B------:R-:W-:-:S12]  /*0810*/  UIMAD UR4, UR38, UR7, URZ ;  /* 0x00000007260472a4 */ /* 0x000fd8000f8e023f */
.L_x_2521:
[----:B------:R-:W-:Y:S01]  /*0820*/  ULDC UR43, c[0x0][0xb38] ;  /* 0x0002ce00002b7ab9 */ /* 0x000fe20000000800 */
[----:B------:R-:W-:Y:S02]  /*0830*/  UIADD3 UR4, UR10, -UR4, URZ ;  /* 0x800000040a047290 */ /* 0x000fe4000fffe03f */
[----:B------:R-:W-:Y:S01]  /*0840*/  UISETP.NE.AND UP0, UPT, UR43, 0x1, UPT ;  /* 0x000000012b00788c */ /* 0x000fe2000bf05270 */
[----:B------:R-:W-:Y:S02]  /*0850*/  ULDC UR5, c[0x0][0xb44] ;  /* 0x0002d10000057ab9 */ /* 0x000fe40000000800 */
[----:B------:R-:W-:-:S08]  /*0860*/  UIMAD UR6, UR6, UR5, UR4 ;  /* 0x00000005060672a4 */ /* 0x000fd0000f8e0204 */
[----:B------:R-:W-:Y:S01]  /*0870*/  @UP0 ULDC UR4, c[0x0][0xb3c] ;  /* 0x0002cf0000040ab9 */ /* 0x000fe20000000800 */
[----:B------:R-:W-:Y:S01]  /*0880*/  @UP0 ULDC UR7, c[0x0][0xb40] ;  /* 0x0002d00000070ab9 */ /* 0x000fe20000000800 */
[----:B------:R-:W-:Y:S02]  /*0890*/  UIMAD.WIDE.U32 UR4, UR6, UR4, URZ ;  /* 0x00000004060472a5 */ /* 0x000fe4000f8e003f */
[----:B------:R-:W-:Y:S02]  /*08a0*/  UMOV UR44, UR6 ;  /* 0x00000006002c7c82 */ /* 0x000fe40008000000 */
[----:B------:R-:W-:-:S04]  /*08b0*/  @UP0 USHF.R.U32.HI UR44, URZ, UR7, UR5 ;  /* 0x000000073f2c0299 */ /* 0x000fc80008011605 */
[----:B------:R-:W-:Y:S02]  /*08c0*/  UIADD3 UR4, -UR44, URZ, URZ ;  /* 0x0000003f2c047290 */ /* 0x000fe4000fffe13f */
[----:B------:R-:W-:Y:S02]  /*08d0*/  ISETP.LE.AND P0, PT, RZ, UR44, PT ;  /* 0x0000002cff007c0c */ /* 0x000fe4000bf03270 */
[----:B------:R-:W-:-:S11]  /*08e0*/  UIMAD UR43, UR43, UR4, UR6 ;  /* 0x000000042b2b72a4 */ /* 0x000fd6000f8e0206 */
[----:B------:R-:W-:Y:S05]  /*08f0*/  @!P0 EXIT ;  /* 0x000000000000894d */ /* 0x000fea0003800000 */
[----:B------:R-:W-:Y:S01]  /*0900*/  ULDC UR5, c[0x0][0x280] ;  /* 0x0000a00000057ab9 */ /* 0x000fe20000000800 */
[----:B------:R-:W-:Y:S01]  /*0910*/  ULDC UR6, c[0x0][0x290] ;  /* 0x0000a40000067ab9 */ /* 0x000fe20000000800 */
[----:B------:R-:W-:Y:S01]  /*0920*/  UIMAD UR4, UR38, 0x60, UR5 ;  /* 0x00000060260478a4 */ /* 0x000fe2000f8e0205 */
[----:B------:R-:W-:Y:S01]  /*0930*/  PLOP3.LUT P0, PT, PT, PT, PT, 0x80, 0x0 ;  /* 0x000000000000781c */ /* 0x000fe20003f0f070 */
[----:B------:R-:W-:Y:S01]  /*0940*/  ULDC UR7, c[0x0][0x74c] ;  /* 0x0001d30000077ab9 */ /* 0x000fe20000000800 */
[----:B------:R-:W-:Y:S01]  /*0950*/  CS2R R70, SRZ ;  /* 0x0000000000467805 */ /* 0x000fe2000001ff00 */
[----:B------:R-:W-:Y:S01]  /*0960*/  UIADD3 UR6, -UR7, UR4, -UR6 ;  /* 0x0000000407067290 */ /* 0x000fe2000fffe906 */
[----:B------:R-:W-:Y:S01]  /*0970*/  CS2R R68, SRZ ;  /* 0x0000000000447805 */ /* 0x000fe2000001ff00 */
[----:B------:R-:W-:Y:S01]  /*0980*/  UIADD3 UR4, UR5, 0x3f, URZ ;  /* 0x0000003f05047890 */ /* 0x000fe2000fffe03f */
[----:B------:R-:W-:Y:S01]  /*0990*/  CS2R R66, SRZ ;  /* 0x0000000000427805 */ /* 0x000fe2000001ff00 */
[----:B------:R-:W-:Y:S01]  /*09a0*/  USHF.R.S32.HI UR7, URZ, 0x1f, UR6 ;  /* 0x0000001f3f077899 */ /* 0x000fe20008011406 */
[----:B------:R-:W-:Y:S01]  /*09b0*/  CS2R R64, SRZ ;  /* 0x0000000000407805 */ /* 0x000fe2000001ff00 */
[----:B------:R-:W-:Y:S01]  /*09c0*/  USHF.R.S32.HI UR5, URZ, 0x1f, UR4 ;  /* 0x0000001f3f057899 */ /* 0x000fe20008011404 */
[----:B------:R-:W-:Y:S01]  /*09d0*/  CS2R R62, SRZ ;  /* 0x00000000003e7805 */ /* 0x000fe2000001ff00 */
[----:B------:R-:W-:Y:S01]  /*09e0*/  ULEA.HI UR7, UR7, UR6, URZ, 0x6 ;  /* 0x0000000607077291 */ /* 0x000fe2000f8f303f */
[----:B------:R-:W-:Y:S01]  /*09f0*/  CS2R R60, SRZ ;  /* 0x00000000003c7805 */ /* 0x000fe2000001ff00 */
[----:B------:R-:W-:Y:S01]  /*0a00*/  ULEA.HI UR5, UR5, UR4, URZ, 0x6 ;  /* 0x0000000405057291 */ /* 0x000fe2000f8f303f */
[----:B------:R-:W-:Y:S01]  /*0a10*/  CS2R R58, SRZ ;  /* 0x00000000003a7805 */ /* 0x000fe2000001ff00 */
[----:B------:R-:W-:Y:S01]  /*0a20*/  USHF.R.S32.HI UR7, URZ, 0x6, UR7 ;  /* 0x000000063f077899 */ /* 0x000fe20008011407 */
[----:B------:R-:W-:Y:S01]  /*0a30*/  CS2R R56, SRZ ;  /* 0x0000000000387805 */ /* 0x000fe2000001ff00 */
[----:B------:R-:W-:Y:S01]  /*0a40*/  USHF.R.S32.HI UR36, URZ, 0x6, UR5 ;  /* 0x000000063f247899 */ /* 0x000fe20008011405 */
[----:B------:R-:W-:-:S02]  /*0a50*/  CS2R R54, SRZ ;  /* 0x0000000000367805 */ /* 0x000fc4000001ff00 */
[----:B------:R-:W-:Y:S02]  /*0a60*/  CS2R R52, SRZ ;  /* 0x0000000000347805 */ /* 0x000fe4000001ff00 */
[----:B------:R-:W-:Y:S02]  /*0a70*/  CS2R R50, SRZ ;  /* 0x0000000000327805 */ /* 0x000fe4000001ff00 */
[----:B------:R-:W-:Y:S02]  /*0a80*/  VIMNMX R16, RZ, UR7, !PT ;  /* 0x00000007ff107c48 */ /* 0x000fe4000ffe0100 */
[----:B------:R-:W-:Y:S02]  /*0a90*/  CS2R R48, SRZ ;  /* 0x0000000000307805 */ /* 0x000fe4000001ff00 */
[----:B------:R-:W-:Y:S02]  /*0aa0*/  CS2R R46, SRZ ;  /* 0x00000000002e7805 */ /* 0x000fe4000001ff00 */
[----:B------:R-:W-:-:S02]  /*0ab0*/  CS2R R44, SRZ ;  /* 0x00000000002c7805 */ /* 0x000fc4000001ff00 */
[----:B------:R-:W-:Y:S02]  /*0ac0*/  ISETP.LT.AND P1, PT, R16, UR36, PT ;  /* 0x0000002410007c0c */ /* 0x000fe4000bf21270 */
        /* <DEDUP_REMOVED lines=33> */
[----:B------:R-:W-:Y:S01]  /*0ce0*/  CS2R R72, SRZ ;  /* 0x0000000000487805 */ /* 0x000fe2000001ff00 */
[----:B------:R-:W-:Y:S06]  /*0cf0*/  @!P1 BRA `(.L_x_2522) ;  /* 0x00000034001c9947 */ /* 0x000fec0003800000 */
[----:B------:R-:W1:Y:S01]  /*0d00*/  S2UR UR4, SR_CgaCtaId ;  /* 0x00000000000479c3 */ /* 0x000e620000008800 */
[----:B------:R-:W-:Y:S01]  /*0d10*/  UMOV UR37, 0x400 ;  /* 0x0000040000257882 */ /* 0x000fe20000000000 */
[----:B------:R-:W-:Y:S01]  /*0d20*/  ULDC UR40, c[0x0][0x75c] ;  /* 0x0001d70000287ab9 */ /* 0x000fe20000000800 */
[----:B------:R-:W-:Y:S01]  /*0d30*/  ULDC UR41, c[0x0][0x744] ;  /* 0x0001d10000297ab9 */ /* 0x000fe20000000800 */
        /* <DEDUP_REMOVED lines=21> */
.L_x_2524:
        /* <DEDUP_REMOVED lines=15> */
.L_x_2523:
        /* <DEDUP_REMOVED lines=20> */
.L_x_2526:
        /* <DEDUP_REMOVED lines=15> */
.L_x_2525:
        /* <DEDUP_REMOVED lines=8> */
.L_x_2640:
        /* <DEDUP_REMOVED lines=19> */
.L_x_2528:
[----:B------:R-:W3:Y:S01]  /*1360*/  LDL.LU R15, [R1+0xc] ;  /* 0x00000c00010f7983 */ /* 0x000ee20000300800 */
[----:B------:R-:W-:Y:S01]  /*1370*/  IMAD.IADD R12, R8, 0x1, -R9 ;  /* 0x00000001080c7824 */ /* 0x000fe200078e0a09 */
[--C-:B------:R-:W-:Y:S01]  /*1380*/  SHF.R.S32.HI R5, RZ, 0x1, R2.reuse ;  /* 0x00000001ff057819 */ /* 0x100fe20000011402 */
[----:B------:R-:W-:Y:S01]  /*1390*/  IMAD.HI R11, R13, 0x55555556, RZ ;  /* 0x555555560d0b7827 */ /* 0x000fe200078e02ff */
[----:B------:R-:W-:Y:S01]  /*13a0*/  SHF.R.S32.HI R8, RZ, 0x1f, R2 ;  /* 0x0000001fff087819 */ /* 0x000fe20000011402 */
[----:B------:R-:W-:Y:S01]  /*13b0*/  ULDC UR4, c[0x0][0x290] ;  /* 0x0000a40000047ab9 */ /* 0x000fe20000000800 */
[----:B--2---:R-:W-:Y:S01]  /*13c0*/  SHF.R.S32.HI R10, RZ, 0x1f, R7 ;  /* 0x0000001fff0a7819 */ /* 0x004fe20000011407 */
[----:B------:R-:W-:Y:S01]  /*13d0*/  UIMAD UR4, UR38, -0x60, UR4 ;  /* 0xffffffa0260478a4 */ /* 0x000fe2000f8e0204 */
[----:B------:R-:W-:Y:S01]  /*13e0*/  LEA.HI R8, R8, R5, RZ, 0x2 ;  /* 0x0000000508087211 */ /* 0x000fe200078f10ff */
[----:B------:R-:W-:Y:S01]  /*13f0*/  ULDC UR5, c[0x0][0x280] ;  /* 0x0000a00000057ab9 */ /* 0x000fe20000000800 */
[----:B------:R-:W-:Y:S01]  /*1400*/  LEA.HI R10, R10, R7, RZ, 0x3 ;  /* 0x000000070a0a7211 */ /* 0x000fe200078f18ff */
[----:B------:R-:W-:Y:S01]  /*1410*/  UIADD3 UR5, UR4, 0x1, -UR5 ;  /* 0x0000000104057890 */ /* 0x000fe2000fffe805 */
[----:B------:R-:W-:-:S02]  /*1420*/  LOP3.LUT R8, R8, 0xfffffffc, RZ, 0xc0, !PT ;  /* 0xfffffffc08087812 */ /* 0x000fc400078ec0ff */
[----:B------:R-:W-:Y:S02]  /*1430*/  CS2R R70, SRZ ;  /* 0x0000000000467805 */ /* 0x000fe4000001ff00 */
[----:B------:R-:W-:Y:S01]  /*1440*/  LOP3.LUT R2, R2, 0x7fffffe, RZ, 0xc0, !PT ;  /* 0x07fffffe02027812 */ /* 0x000fe200078ec0ff */
[----:B------:R-:W-:Y:S01]  /*1450*/  IMAD.SHL.U32 R10, R10, 0x20, RZ ;  /* 0x000000200a0a7824 */ /* 0x000fe200078e00ff */
[----:B------:R-:W-:Y:S01]  /*1460*/  SHF.R.S32.HI R6, RZ, 0x4, R6 ;  /* 0x00000004ff067819 */ /* 0x000fe20000011406 */
[----:B------:R-:W-:Y:S01]  /*1470*/  IMAD.IADD R8, R5, 0x1, -R8 ;  /* 0x0000000105087824 */ /* 0x000fe200078e0a08 */
[----:B------:R-:W-:Y:S01]  /*1480*/  SHF.R.S32.HI R3, RZ, 0x1f, R0 ;  /* 0x0000001fff037819 */ /* 0x000fe20000011400 */
[----:B------:R-:W-:Y:S01]  /*1490*/  IMAD.IADD R9, R7, 0x1, -R2 ;  /* 0x0000000107097824 */ /* 0x000fe200078e0a02 */
[----:B------:R-:W-:Y:S01]  /*14a0*/  LOP3.LUT R10, R10, 0x7fffff00, RZ, 0xc0, !PT ;  /* 0x7fffff000a0a7812 */ /* 0x000fe200078ec0ff */
[----:B------:R-:W-:Y:S01]  /*14b0*/  IMAD.SHL.U32 R7, R8, 0x40, RZ ;  /* 0x0000004008077824 */ /* 0x000fe200078e00ff */
[----:B------:R-:W-:Y:S01]  /*14c0*/  LEA.HI R2, R3, R0, RZ, 0x2 ;  /* 0x0000000003027211 */ /* 0x000fe200078f10ff */
[----:B------:R-:W-:Y:S01]  /*14d0*/  IMAD.SHL.U32 R14, R6, 0x8, RZ ;  /* 0x00000008060e7824 */ /* 0x000fe200078e00ff */
[----:B------:R-:W-:Y:S01]  /*14e0*/  LEA.HI R18, R11, R11, RZ, 0x1 ;  /* 0x0000000b0b127211 */ /* 0x000fe200078f08ff */
[----:B------:R-:W-:Y:S01]  /*14f0*/  IMAD R10, R13, 0x800, R10 ;  /* 0x000008000d0a7824 */ /* 0x000fe200078e020a */
[----:B------:R-:W-:-:S02]  /*1500*/  LOP3.LUT R7, R7, 0xc0, RZ, 0xc0, !PT ;  /* 0x000000c007077812 */ /* 0x000fc400078ec0ff */
[----:B------:R-:W-:Y:S02]  /*1510*/  CS2R R68, SRZ ;  /* 0x0000000000447805 */ /* 0x000fe4000001ff00 */
[----:B------:R-:W-:Y:S01]  /*1520*/  LOP3.LUT R11, R2, 0x7ffffffc, RZ, 0xc0, !PT ;  /* 0x7ffffffc020b7812 */ /* 0x000fe200078ec0ff */
[----:B------:R-:W-:Y:S01]  /*1530*/  IMAD R9, R9, 0x20, R10 ;  /* 0x0000002009097824 */ /* 0x000fe200078e020a */
[----:B------:R-:W-:Y:S01]  /*1540*/  LOP3.LUT R14, R7, 0x8, R14, 0xf8, !PT ;  /* 0x00000008070e7812 */ /* 0x000fe200078ef80e */
[----:B------:R-:W-:Y:S01]  /*1550*/  IMAD R18, R18, -0x3, R13 ;  /* 0xfffffffd12127824 */ /* 0x000fe200078e020d */
[--C-:B------:R-:W-:Y:S01]  /*1560*/  SHF.R.S32.HI R5, RZ, 0x2, R2.reuse ;  /* 0x00000002ff057819 */ /* 0x100fe20000011402 */
[----:B------:R-:W-:Y:S01]  /*1570*/  IMAD.IADD R11, R0, 0x1, -R11 ;  /* 0x00000001000b7824 */ /* 0x000fe200078e0a0b */
[----:B------:R-:W-:Y:S01]  /*1580*/  SHF.R.S32.HI R6, RZ, 0x1f, R2 ;  /* 0x0000001fff067819 */ /* 0x000fe20000011402 */
[----:B------:R-:W-:Y:S01]  /*1590*/  IMAD R9, R12, 0x200, R9 ;  /* 0x000002000c097824 */ /* 0x000fe200078e0209 */
[----:B------:R-:W-:Y:S01]  /*15a0*/  SHF.R.U32.HI R7, RZ, 0x3, R7 ;  /* 0x00000003ff077819 */ /* 0x000fe20000011607 */
[----:B------:R-:W-:Y:S01]  /*15b0*/  IMAD R11, R18, 0x10, R11 ;  /* 0x00000010120b7824 */ /* 0x000fe200078e020b */
[----:B------:R-:W-:Y:S01]  /*15c0*/  LEA.HI R6, R6, R5, RZ, 0x3 ;  /* 0x0000000506067211 */ /* 0x000fe200078f18ff */
[----:B------:R-:W-:Y:S01]  /*15d0*/  IMAD.MOV.U32 R10, RZ, RZ, 0x20 ;  /* 0x00000020ff0a7424 */ /* 0x000fe200078e00ff */
[----:B------:R-:W-:Y:S01]  /*15e0*/  LOP3.LUT R14, R14, R7, RZ, 0x3c, !PT ;  /* 0x000000070e0e7212 */ /* 0x000fe200078e3cff */
[----:B------:R-:W-:Y:S01]  /*15f0*/  IMAD.SHL.U32 R157, R11, 0x2, RZ ;  /* 0x000000020b9d7824 */ /* 0x000fe200078e00ff */
[----:B------:R-:W-:Y:S01]  /*1600*/  LEA.HI R3, R3, R0, RZ, 0x5 ;  /* 0x0000000003037211 */ /* 0x000fe200078f28ff */
[----:B-1----:R-:W-:Y:S01]  /*1610*/  IMAD R13, R13, 0x400, R0 ;  /* 0x000004000d0d7824 */ /* 0x002fe200078e0200 */
[----:B------:R-:W-:Y:S01]  /*1620*/  LOP3.LUT R6, R6, 0xfffffff8, RZ, 0xc0, !PT ;  /* 0xfffffff806067812 */ /* 0x000fe200078ec0ff */
[----:B------:R-:W-:Y:S01]  /*1630*/  IMAD.IADD R9, R9, 0x1, R14 ;  /* 0x0000000109097824 */ /* 0x000fe200078e020e */
[----:B------:R-:W-:Y:S01]  /*1640*/  LOP3.LUT P0, RZ, R8, 0x2, RZ, 0xc0, !PT ;  /* 0x0000000208ff7812 */ /* 0x000fe2000780c0ff */
[----:B------:R-:W-:Y:S01]  /*1650*/  IMAD.SHL.U32 R0, R13, 0x4, RZ ;  /* 0x000000040d007824 */ /* 0x000fe200078e00ff */
[----:B------:R-:W-:Y:S01]  /*1660*/  SHF.R.S32.HI R3, RZ, 0x5, R3 ;  /* 0x00000005ff037819 */ /* 0x000fe20000011403 */
[----:B------:R-:W-:Y:S01]  /*1670*/  IMAD.IADD R6, R5, 0x1, -R6 ;  /* 0x0000000105067824 */ /* 0x000fe200078e0a06 */
[----:B------:R-:W-:Y:S01]  /*1680*/  SEL R10, R10, 0xffffffe0, !P0 ;  /* 0xffffffe00a0a7807 */ /* 0x000fe20004000000 */
[----:B------:R-:W-:Y:S01]  /*1690*/  IMAD.MOV.U32 R7, RZ, RZ, RZ ;  /* 0x000000ffff077224 */ /* 0x000fe200078e00ff */
[----:B------:R-:W-:Y:S01]  /*16a0*/  LEA R155, R9, UR37, 0x1 ;  /* 0x00000025099b7c11 */ /* 0x000fe2000f8e08ff */
[----:B------:R-:W-:Y:S01]  /*16b0*/  IMAD R6, R3, 0x10, R6 ;  /* 0x0000001003067824 */ /* 0x000fe200078e0206 */
[----:B------:R-:W-:Y:S01]  /*16c0*/  IADD3 R9, -R157, UR4, RZ ;  /* 0x000000049d097c10 */ /* 0x000fe2000fffe1ff */
[----:B------:R-:W-:Y:S01]  /*16d0*/  IMAD.MOV.U32 R2, RZ, RZ, RZ ;  /* 0x000000ffff027224 */ /* 0x000fe200078e00ff */
[----:B------:R-:W-:Y:S01]  /*16e0*/  IADD3 R3, R10, 0x30400, R155 ;  /* 0x000304000a037810 */ /* 0x000fe20007ffe09b */
[----:B------:R-:W-:Y:S01]  /*16f0*/  IMAD.MOV.U32 R5, RZ, RZ, RZ ;  /* 0x000000ffff057224 */ /* 0x000fe200078e00ff */
        /* <DEDUP_REMOVED lines=48> */
[----:B------:R-:W-:Y:S02]  /*1a00*/  LEA R0, R0, UR37, 0x2 ;  /* 0x0000002500007c11 */ /* 0x000fe4000f8e10ff */
[----:B------:R-:W-:Y:S02]  /*1a10*/  IADD3 R157, -R157, UR5, RZ ;  /* 0x000000059d9d7c10 */ /* 0x000fe4000fffe1ff */
[----:B-1-3--:R-:W-:-:S07]  /*1a20*/  LOP3.LUT R8, R15, 0x1, RZ, 0xfc, !PT ;  /* 0x000000010f087812 */ /* 0x00afce00078efcff */
.L_x_2540:
[----:B------:R-:W-:Y:S01]  /*1a30*/  ISETP.NE.AND P0, PT, R8, 0x3, PT ;  /* 0x000000030800780c */ /* 0x000fe20003f05270 */
[----:B------:R-:W-:-:S12]  /*1a40*/  YIELD ;  /* 0x0000000000007946 */ /* 0x000fd80003800000 */
[----:B-1----:R-:W-:Y:S05]  /*1a50*/  @!P0 BRA `(.L_x_2530) ;  /* 0x0000000000048947 */ /* 0x002fea0003800000 */
[----:B------:R-:W-:Y:S01]  /*1a60*/  BPT.TRAP 0x1 ;  /* 0x000000040000795c */ /* 0x000fe20000300000 */
.L_x_2530:
[----:B------:R-:W-:Y:S02]  /*1a70*/  LEA R3, R2, UR37, 0x3 ;  /* 0x0000002502037c11 */ /* 0x000fe4000f8e18ff */
[----:B------:R-:W-:-:S04]  /*1a80*/  SHF.L.U32 R10, R7, 0x1f, RZ ;  /* 0x0000001f070a7819 */ /* 0x000fc800000006ff */
[----:B------:R1:W2:Y:S01]  /*1a90*/  SYNCS.PHASECHK.TRANS64.TRYWAIT P1, [R3+URZ+0x36410], R10 ;  /* 0x0364100a030075a7 */ /* 0x0002a2000802017f */
[----:B------:R-:W-:Y:S05]  /*1aa0*/  @!P0 BRA `(.L_x_2531) ;  /* 0x0000000000048947 */ /* 0x000fea0003800000 */
[----:B------:R-:W-:Y:S01]  /*1ab0*/  BPT.TRAP 0x1 ;  /* 0x000000040000795c */ /* 0x000fe20000300000 */
.L_x_2531:
[----:B--2---:R-:W-:Y:S05]  /*1ac0*/  @P1 BRA `(.L_x_2532) ;  /* 0x0000000000081947 */ /* 0x004fea0003800000 */
[----:B------:R-:W2:Y:S02]  /*1ad0*/  SYNCS.PHASECHK.TRANS64.TRYWAIT P1, [R3+URZ+0x36410], R10 ;  /* 0x0364100a030075a7 */ /* 0x000ea4000802017f */
[----:B--2---:R-:W-:Y:S05]  /*1ae0*/  @!P1 BRA `(.L_x_2533) ;  /* 0x0000007c008c9947 */ /* 0x004fea0003800000 */
.L_x_2532:
        /* <DEDUP_REMOVED lines=103> */
.L_x_2534:
[----:B------:R-:W-:-:S04]  /*2160*/  SHF.L.U32 R14, R5, 0x1f, RZ ;  /* 0x0000001f050e7819 */ /* 0x000fc800000006ff */
[----:B------:R1:W1:Y:S01]  /*2170*/  SYNCS.PHASECHK.TRANS64.TRYWAIT P1, [UR37+0x36430], R14 ;  /* 0x0364300eff0075a7 */ /* 0x0002620008020165 */
[----:B------:R-:W-:Y:S05]  /*2180*/  @!P0 BRA `(.L_x_2535) ;  /* 0x0000000000048947 */ /* 0x000fea0003800000 */
[----:B------:R-:W-:Y:S01]  /*2190*/  BPT.TRAP 0x1 ;  /* 0x000000040000795c */ /* 0x000fe20000300000 */
.L_x_2535:
[----:B------:R-:W5:Y:S01]  /*21a0*/  LDL R15, [R1] ;  /* 0x00000000010f7983 */ /* 0x000f620000100800 */
        /* <DEDUP_REMOVED lines=14> */
[----:B------:R-:W-:-:S02]  /*2290*/  IMAD R120, R16, 0x40, R6 ;  /* 0x0000004010787824 */ /* 0x000fc400078e0206 */
[----:B------:R-:W-:Y:S01]  /*22a0*/  FMUL.FTZ R141, R133, UR40 ;  /* 0x00000028858d7c20 */ /* 0x000fe20008410000 */
[----:B------:R-:W-:Y:S01]  /*22b0*/  FMUL.FTZ R137, R134, UR40 ;  /* 0x0000002886897c20 */ /* 0x000fe20008410000 */
[----:B------:R-:W-:-:S03]  /*22c0*/  FMUL.FTZ R136, R135, UR40 ;  /* 0x0000002887887c20 */ /* 0x000fc60008410000 */
        /* <DEDUP_REMOVED lines=12> */
[----:B-----5:R-:W-:-:S02]  /*2390*/  VIADDMNMX R15, R120, R157, R15, PT ;  /* 0x0000009d780f7246 */ /* 0x020fc4000380010f */
[----:B------:R-:W-:Y:S01]  /*23a0*/  IADD3 R120, R157, 0x8, R120 ;  /* 0x000000089d787810 */ /* 0x000fe20007ffe078 */
[----:B-123--:R-:W-:Y:S06]  /*23b0*/  @P1 BRA `(.L_x_2536) ;  /* 0x0000000000081947 */ /* 0x00efec0003800000 */
[----:B------:R-:W1:Y:S02]  /*23c0*/  SYNCS.PHASECHK.TRANS64.TRYWAIT P1, [UR37+0x36430], R14 ;  /* 0x0364300eff0075a7 */ /* 0x000e640008020165 */
[----:B-1----:R-:W-:Y:S05]  /*23d0*/  @!P1 BRA `(.L_x_2537) ;  /* 0x0000007400649947 */ /* 0x002fea0003800000 */
.L_x_2536:
[----:B-1----:R-:W2:Y:S01]  /*23e0*/  LDL R121, [R1] ;  /* 0x0000000001797983 */ /* 0x002ea20000100800 */
[----:B------:R-:W1:Y:S01]  /*23f0*/  MUFU.TANH R141, R141 ;  /* 0x0000008d008d7308 */ /* 0x000e620000002400 */
[C---:B------:R-:W-:Y:S01]  /*2400*/  ISETP.GT.AND P2, PT, R15.reuse, RZ, PT ;  /* 0x000000ff0f00720c */ /* 0x040fe20003f44270 */
[----:B------:R-:W-:Y:S01]  /*2410*/  UIADD3 UR5, UR4, 0x9000, URZ ;  /* 0x0000900004057890 */ /* 0x000fe2000fffe03f */
[C---:B------:R-:W-:Y:S01]  /*2420*/  ISETP.GT.AND P3, PT, R15.reuse, 0x1, PT ;  /* 0x000000010f00780c */ /* 0x040fe20003f64270 */
[----:B------:R-:W-:Y:S01]  /*2430*/  UIADD3 UR4, UR37, 0x2a000, URZ ;  /* 0x0002a00025047890 */ /* 0x000fe2000fffe03f */
[C---:B------:R-:W-:Y:S01]  /*2440*/  ISETP.GT.AND P4, PT, R15.reuse, 0x8, PT ;  /* 0x000000080f00780c */ /* 0x040fe20003f84270 */
[----:B------:R-:W-:Y:S01]  /*2450*/  USHF.R.U32.HI UR5, URZ, 0x4, UR5 ;  /* 0x000000043f057899 */ /* 0x000fe20008011605 */
[C---:B------:R-:W-:Y:S01]  /*2460*/  ISETP.GT.AND P5, PT, R15.reuse, 0x9, PT ;  /* 0x000000090f00780c */ /* 0x040fe20003fa4270 */
[----:B------:R-:W3:Y:S01]  /*2470*/  MUFU.TANH R137, R137 ;  /* 0x0000008900897308 */ /* 0x000ee20000002400 */
[----:B------:R-:W-:Y:S01]  /*2480*/  FSEL R153, R12, -INF , P3 ;  /* 0xff8000000c997808 */ /* 0x000fe20001800000 */
[----:B------:R-:W-:Y:S01]  /*2490*/  USHF.R.U32.HI UR6, URZ, 0x4, UR4 ;  /* 0x000000043f067899 */ /* 0x000fe20008011604 */
[C---:B------:R-:W-:Y:S01]  /*24a0*/  ISETP.GT.AND P6, PT, R15.reuse, 0x10, PT ;  /* 0x000000100f00780c */ /* 0x040fe20003fc4270 */
[----:B------:R-:W-:Y:S01]  /*24b0*/  ULOP3.LUT UR5, UR5, 0x3fff, URZ, 0xc0, !UPT ;  /* 0x00003fff05057892 */ /* 0x000fe2000f8ec03f */
[C---:B------:R-:W-:Y:S01]  /*24c0*/  ISETP.GT.AND P1, PT, R15.reuse, 0x11, PT ;  /* 0x000000110f00780c */ /* 0x040fe20003f24270 */
[----:B------:R-:W-:Y:S01]  /*24d0*/  ULOP3.LUT UR6, UR6, 0x3fff, URZ, 0xc0, !UPT ;  /* 0x00003fff06067892 */ /* 0x000fe2000f8ec03f */
[----:B------:R-:W-:Y:S01]  /*24e0*/  ISETP.GT.AND P3, PT, R15, 0x19, PT ;  /* 0x000000190f00780c */ /* 0x000fe20003f64270 */
[----:B------:R-:W5:Y:S01]  /*24f0*/  MUFU.TANH R136, R136 ;  /* 0x0000008800887308 */ /* 0x000f620000002400 */
[----:B------:R-:W-:Y:S01]  /*2500*/  FSEL R151, R17, -INF , P5 ;  /* 0xff80000011977808 */ /* 0x000fe20002800000 */
[----:B------:R-:W-:Y:S01]  /*2510*/  ULOP3.LUT UR6, UR6, 0x10000, URZ, 0xfc, !UPT ;  /* 0x0001000006067892 */ /* 0x000fe2000f8efc3f */
[----:B------:R-:W-:Y:S01]  /*2520*/  FSEL R149, R22, -INF , P6 ;  /* 0xff80000016957808 */ /* 0x000fe20003000000 */
[----:B------:R-:W-:Y:S01]  /*2530*/  ULOP3.LUT UR8, UR5, 0x10000, URZ, 0xfc, !UPT ;  /* 0x0001000005087892 */ /* 0x000fe2000f8efc3f */
[----:B------:R-:W-:Y:S01]  /*2540*/  FSEL R143, R23, -INF , P1 ;  /* 0xff800000178f7808 */ /* 0x000fe20000800000 */
[--C-:B----4-:R-:W-:Y:S01]  /*2550*/  FFMA.FTZ R153, R153, UR41, -R142.reuse ;  /* 0x0000002999997c23 */ /* 0x110fe2000801088e */
[----:B-1----:R-:W-:Y:S01]  /*2560*/  FSEL R125, R141, -INF , P3 ;  /* 0xff8000008d7d7808 */ /* 0x002fe20001800000 */
[--C-:B------:R-:W-:Y:S01]  /*2570*/  FFMA.FTZ R151, R151, UR41, -R142.reuse ;  /* 0x0000002997977c23 */ /* 0x100fe2000801088e */
[--C-:B------:R-:W-:Y:S01]  /*2580*/  FFMA.FTZ R149, R149, UR41, -R142.reuse ;  /* 0x0000002995957c23 */ /* 0x100fe2000801088e */
[----:B------:R-:W-:Y:S01]  /*2590*/  FFMA.FTZ R143, R143, UR41, -R142 ;  /* 0x000000298f8f7c23 */ /* 0x000fe2000801088e */
[----:B------:R-:W-:Y:S01]  /*25a0*/  UMOV UR12, UR6 ;  /* 0x00000006000c7c82 */ /* 0x000fe20008000000 */
[----:B------:R-:W-:Y:S01]  /*25b0*/  UMOV UR13, 0x40000040 ;  /* 0x40000040000d7882 */ /* 0x000fe20000000000 */
[----:B------:R-:W-:Y:S01]  /*25c0*/  UMOV UR14, UR8 ;  /* 0x00000008000e7c82 */ /* 0x000fe20008000000 */
[----:B------:R-:W-:Y:S01]  /*25d0*/  UMOV UR15, 0x40000040 ;  /* 0x40000040000f7882 */ /* 0x000fe20000000000 */
[----:B------:R-:W-:Y:S01]  /*25e0*/  UIADD3 UR10, UR8, 0x606, URZ ;  /* 0x00000606080a7890 */ /* 0x000fe2000fffe03f */
[----:B------:R-:W-:Y:S01]  /*25f0*/  MUFU.EX2 R153, R153 ;  /* 0x0000009900997308 */ /* 0x000fe20000000800 */
[----:B------:R-:W-:Y:S01]  /*2600*/  UMOV UR11, 0x40000040 ;  /* 0x40000040000b7882 */ /* 0x000fe20000000000 */
[----:B------:R-:W-:Y:S01]  /*2610*/  UMOV UR9, 0x40000040 ;  /* 0x4000004000097882 */ /* 0x000fe20000000000 */
[----:B------:R-:W-:-:S05]  /*2620*/  FFMA.FTZ R12, -R12, R12, 1 ;  /* 0x3f8000000c0c7423 */ /* 0x000fca000001010c */
[----:B------:R-:W-:Y:S08]  /*2630*/  MUFU.EX2 R151, R151 ;  /* 0x0000009700977308 */ /* 0x000ff00000000800 */
[----:B------:R-:W-:Y:S01]  /*2640*/  MUFU.EX2 R149, R149 ;  /* 0x0000009500957308 */ /* 0x000fe20000000800 */
[----:B--2---:R-:W-:Y:S02]  /*2650*/  VIMNMX R120, R121, R120, PT ;  /* 0x0000007879787248 */ /* 0x004fe40003fe0100 */
[C---:B------:R-:W-:Y:S01]  /*2660*/  FSEL R121, R11.reuse, -INF , P2 ;  /* 0xff8000000b797808 */ /* 0x040fe20001000000 */
[----:B------:R-:W-:Y:S01]  /*2670*/  FFMA.FTZ R11, -R11, R11, 1 ;  /* 0x3f8000000b0b7423 */ /* 0x000fe2000001010b */
[----:B------:R-:W-:-:S02]  /*2680*/  ISETP.GT.AND P2, PT, R15, 0x18, PT ;  /* 0x000000180f00780c */ /* 0x000fc40003f44270 */
[----:B------:R-:W-:Y:S01]  /*2690*/  FSEL R15, R13, -INF , P4 ;  /* 0xff8000000d0f7808 */ /* 0x000fe20002000000 */
[--C-:B------:R-:W-:Y:S01]  /*26a0*/  FFMA.FTZ R154, R121, UR41, -R142.reuse ;  /* 0x00000029799a7c23 */ /* 0x100fe2000801088e */
[C---:B------:R-:W-:Y:S01]  /*26b0*/  ISETP.GT.AND P4, PT, R120.reuse, RZ, PT ;  /* 0x000000ff7800720c */ /* 0x040fe20003f84270 */
[----:B------:R-:W-:Y:S01]  /*26c0*/  FFMA.FTZ R13, -R13, R13, 1 ;  /* 0x3f8000000d0d7423 */ /* 0x000fe2000001010d */
[----:B------:R-:W-:Y:S01]  /*26d0*/  ISETP.GT.AND P5, PT, R120, 0x1, PT ;  /* 0x000000017800780c */ /* 0x000fe20003fa4270 */
[--C-:B------:R-:W-:Y:S01]  /*26e0*/  FFMA.FTZ R14, R15, UR41, -R142.reuse ;  /* 0x000000290f0e7c23 */ /* 0x100fe2000801088e */
[----:B------:R-:W-:Y:S01]  /*26f0*/  FSEL R123, R138, -INF , P2 ;  /* 0xff8000008a7b7808 */ /* 0x000fe20001000000 */
[----:B------:R-:W1:Y:S01]  /*2700*/  MUFU.EX2 R154, R154 ;  /* 0x0000009a009a7308 */ /* 0x000e620000000800 */
[----:B------:R-:W-:Y:S02]  /*2710*/  FSEL R144, R9, -INF , P4 ;  /* 0xff80000009907808 */ /* 0x000fe40002000000 */
[C---:B------:R-:W-:Y:S01]  /*2720*/  ISETP.GT.AND P6, PT, R120.reuse, 0x8, PT ;  /* 0x000000087800780c */ /* 0x040fe20003fc4270 */
[--C-:B------:R-:W-:Y:S01]  /*2730*/  FFMA.FTZ R140, R123, UR41, -R142.reuse ;  /* 0x000000297b8c7c23 */ /* 0x100fe2000801088e */
[----:B------:R-:W-:Y:S01]  /*2740*/  ISETP.GT.AND P1, PT, R120, 0x9, PT ;  /* 0x000000097800780c */ /* 0x000fe20003f24270 */
[----:B------:R-:W-:Y:S01]  /*2750*/  FFMA.FTZ R144, R144, UR41, -R139 ;  /* 0x0000002990907c23 */ /* 0x000fe2000801088b */
[C---:B------:R-:W-:Y:S01]  /*2760*/  ISETP.GT.AND P2, PT, R120.reuse, 0x10, PT ;  /* 0x000000107800780c */ /* 0x040fe20003f44270 */
[----:B------:R-:W-:Y:S01]  /*2770*/  FFMA.FTZ R142, R125, UR41, -R142 ;  /* 0x000000297d8e7c23 */ /* 0x000fe2000801088e */
[C---:B------:R-:W-:Y:S01]  /*2780*/  ISETP.GT.AND P3, PT, R120.reuse, 0x11, PT ;  /* 0x000000117800780c */ /* 0x040fe20003f64270 */
[----:B------:R-:W2:Y:S01]  /*2790*/  MUFU.EX2 R14, R14 ;  /* 0x0000000e000e7308 */ /* 0x000ea20000000800 */
[----:B------:R-:W-:-:S02]  /*27a0*/  ISETP.GT.AND P4, PT, R120, 0x18, PT ;  /* 0x000000187800780c */ /* 0x000fc40003f84270 */
[----:B------:R-:W-:Y:S02]  /*27b0*/  FSEL R150, R10, -INF , P5 ;  /* 0xff8000000a967808 */ /* 0x000fe40002800000 */
[----:B------:R-:W-:Y:S02]  /*27c0*/  ISETP.GT.AND P5, PT, R120, 0x19, PT ;  /* 0x000000197800780c */ /* 0x000fe40003fa4270 */
[----:B------:R-:W-:Y:S01]  /*27d0*/  FSEL R156, R18, -INF , P6 ;  /* 0xff800000129c7808 */ /* 0x000fe20003000000 */
[--C-:B------:R-:W-:Y:S01]  /*27e0*/  FFMA.FTZ R150, R150, UR41, -R139.reuse ;  /* 0x0000002996967c23 */ /* 0x100fe2000801088b */
[----:B------:R-:W-:Y:S01]  /*27f0*/  FSEL R152, R19, -INF , P1 ;  /* 0xff80000013987808 */ /* 0x000fe20000800000 */
[----:B------:R-:W-:Y:S01]  /*2800*/  MUFU.EX2 R144, R144 ;  /* 0x0000009000907308 */ /* 0x000fe20000000800 */
[----:B------:R-:W-:Y:S01]  /*2810*/  FSEL R148, R20, -INF , P2 ;  /* 0xff80000014947808 */ /* 0x000fe20001000000 */
[--C-:B------:R-:W-:Y:S01]  /*2820*/  FFMA.FTZ R156, R156, UR41, -R139.reuse ;  /* 0x000000299c9c7c23 */ /* 0x100fe2000801088b */
[----:B------:R-:W-:Y:S01]  /*2830*/  FSEL R120, R21, -INF , P3 ;  /* 0xff80000015787808 */ /* 0x000fe20001800000 */
[--C-:B------:R-:W-:Y:S01]  /*2840*/  FFMA.FTZ R152, R152, UR41, -R139.reuse ;  /* 0x0000002998987c23 */ /* 0x100fe2000801088b */
[----:B---3--:R-:W-:Y:S01]  /*2850*/  FSEL R146, R137, -INF , P4 ;  /* 0xff80000089927808 */ /* 0x008fe20002000000 */
[--C-:B------:R-:W-:Y:S01]  /*2860*/  FFMA.FTZ R148, R148, UR41, -R139.reuse ;  /* 0x0000002994947c23 */ /* 0x100fe2000801088b */
[----:B-----5:R-:W-:Y:S01]  /*2870*/  FSEL R122, R136, -INF , P5 ;  /* 0xff800000887a7808 */ /* 0x020fe20002800000 */
[--C-:B------:R-:W-:Y:S01]  /*2880*/  FFMA.FTZ R147, R120, UR41, -R139.reuse ;  /* 0x0000002978937c23 */ /* 0x100fe2000801088b */
[----:B------:R-:W-:Y:S01]  /*2890*/  LEA R15, R6, UR37, 0x2 ;  /* 0x00000025060f7c11 */ /* 0x000fe2000f8e10ff */
[--C-:B------:R-:W-:Y:S01]  /*28a0*/  FFMA.FTZ R146, R146, UR41, -R139.reuse ;  /* 0x0000002992927c23 */ /* 0x100fe2000801088b */
[----:B------:R-:W3:Y:S01]  /*28b0*/  MUFU.EX2 R150, R150 ;  /* 0x0000009600967308 */ /* 0x000ee20000000800 */
[----:B------:R-:W-:-:S02]  /*28c0*/  FFMA.FTZ R139, R122, UR41, -R139 ;  /* 0x000000297a8b7c23 */ /* 0x000fc4000801088b */
[----:B------:R-:W-:-:S05]  /*28d0*/  WARPGROUP.ARRIVE ;  /* 0x00000000000079c5 */ /* 0x000fca0000000000 */
[----:B------:R-:W-:Y:S01]  /*28e0*/  MUFU.EX2 R152, R152 ;  /* 0x0000009800987308 */ /* 0x000fe20000000800 */
        /* <DEDUP_REMOVED lines=68> */
[----:B------:R-:W-:Y:S01]  /*2d30*/  UIADD3 UR8, UR6, 0x406, URZ ;  /* 0x0000040606087890 */ /* 0x000fe2000fffe03f */
[----:B------:R-:W-:Y:S02]  /*2d40*/  WARPGROUP.DEPBAR.LE gsb0, 0x0 ;  /* 0x00008000000079c5 */ /* 0x000fe40000010000 */
[----:B------:R-:W-:-:S06]  /*2d50*/  WARPGROUP.ARRIVE ;  /* 0x00000000000079c5 */ /* 0x000fcc0000000000 */
[----:B------:R-:W-:Y:S03]  /*2d60*/  HGMMA.64x32x16.F32 R120, gdesc[UR12], R120, gsb0 ;  /* 0x006000000c7879f0 */ /* 0x000fe60008000878 */
[----:B------:R-:W-:Y:S02]  /*2d70*/  WARPGROUP.DEPBAR.LE gsb0, 0x0 ;  /* 0x00008000000079c5 */ /* 0x000fe40000010000 */
[----:B------:R-:W-:-:S06]  /*2d80*/  WARPGROUP.ARRIVE ;  /* 0x00000000000079c5 */ /* 0x000fcc0000000000 */
[----:B------:R-:W-:Y:S03]  /*2d90*/  HGMMA.64x32x16.F32 R120, gdesc[UR8], R120, gsb0 ;  /* 0x00600000087879f0 */ /* 0x000fe60008000878 */
[----:B------:R-:W-:Y:S02]  /*2da0*/  WARPGROUP.DEPBAR.LE gsb0, 0x0 ;  /* 0x00008000000079c5 */ /* 0x000fe40000010000 */
[----:B------:R-:W4:Y:S02]  /*2db0*/  LDS R145, [R15+0x30200] ;  /* 0x030200000f917984 */ /* 0x000f240000000800 */
[--C-:B----4-:R-:W-:Y:S01]  /*2dc0*/  FADD.FTZ R120, R120, -R145.reuse ;  /* 0x8000009178787221 */ /* 0x110fe20000010000 */
[--C-:B------:R-:W-:Y:S01]  /*2dd0*/  FADD.FTZ R124, R124, -R145.reuse ;  /* 0x800000917c7c7221 */ /* 0x100fe20000010000 */
[--C-:B------:R-:W-:Y:S02]  /*2de0*/  FADD.FTZ R125, R125, -R145.reuse ;  /* 0x800000917d7d7221 */ /* 0x100fe40000010000 */
[----:B-1----:R-:W-:Y:S01]  /*2df0*/  FMUL.FTZ R120, R154, R120 ;  /* 0x000000789a787220 */ /* 0x002fe20000410000 */
[----:B--2---:R-:W-:Y:S01]  /*2e00*/  FMUL.FTZ R124, R14, R124 ;  /* 0x0000007c0e7c7220 */ /* 0x004fe20000410000 */
[C---:B------:R-:W-:Y:S01]  /*2e10*/  FMUL.FTZ R125, R151.reuse, R125 ;  /* 0x0000007d977d7220 */ /* 0x040fe20000410000 */
[----:B------:R-:W-:Y:S01]  /*2e20*/  F2FP.F16.F32.PACK_AB R14, R151, R14 ;  /* 0x0000000e970e723e */ /* 0x000fe200000000ff */
[----:B------:R-:W-:Y:S01]  /*2e30*/  FMUL.FTZ R11, R11, R120 ;  /* 0x000000780b0b7220 */ /* 0x000fe20000410000 */
[----:B------:R-:W-:Y:S01]  /*2e40*/  FADD.FTZ R120, R121, -R145 ;  /* 0x8000009179787221 */ /* 0x000fe20000010000 */
[----:B------:R1:W2:Y:S01]  /*2e50*/  LDS R151, [R15+0x30220] ;  /* 0x030220000f977984 */ /* 0x0002a20000000800 */
[----:B------:R-:W1:Y:S01]  /*2e60*/  MUFU.EX2 R121, R156 ;  /* 0x0000009c00797308 */ /* 0x000e620000000800 */
[----:B------:R-:W-:Y:S01]  /*2e70*/  FMUL.FTZ R124, R13, R124 ;  /* 0x0000007c0d7c7220 */ /* 0x000fe20000410000 */
[----:B------:R-:W-:Y:S01]  /*2e80*/  FMUL.FTZ R120, R153, R120 ;  /* 0x0000007899787220 */ /* 0x000fe20000410000 */
[----:B---3--:R-:W-:-:S03]  /*2e90*/  F2FP.F16.F32.PACK_AB R13, R150, R144 ;  /* 0x00000090960d723e */ /* 0x008fc600000000ff */
[----:B------:R-:W-:Y:S01]  /*2ea0*/  FMUL.FTZ R120, R12, R120 ;  /* 0x000000780c787220 */ /* 0x000fe20000410000 */
[----:B------:R-:W-:Y:S02]  /*2eb0*/  F2FP.F16.F32.PACK_AB R12, R153, R154 ;  /* 0x0000009a990c723e */ /* 0x000fe400000000ff */
[----:B------:R3:W4:Y:S01]  /*2ec0*/  MUFU.EX2 R154, R143 ;  /* 0x0000008f009a7308 */ /* 0x0007220000000800 */
[--C-:B------:R-:W-:Y:S01]  /*2ed0*/  FADD.FTZ R128, R128, -R145.reuse ;  /* 0x8000009180807221 */ /* 0x100fe20000010000 */
[----:B------:R-:W-:Y:S01]  /*2ee0*/  FADD.FTZ R129, R129, -R145 ;  /* 0x8000009181817221 */ /* 0x000fe20000010000 */
[----:B-1----:R-:W-:Y:S01]  /*2ef0*/  F2FP.F16.F32.PACK_AB R15, R152, R121 ;  /* 0x00000079980f723e */ /* 0x002fe200000000ff */
[----:B---3--:R-:W3:Y:S01]  /*2f00*/  LDL R143, [R1+0x4] ;  /* 0x00000400018f7983 */ /* 0x008ee20000100800 */
[----:B------:R-:W-:Y:S06]  /*2f10*/  BAR.SYNC.DEFER_BLOCKING 0x9, 0x180 ;  /* 0x0246000000007b1d */ /* 0x000fec0000010000 */
[----:B------:R-:W-:Y:S01]  /*2f20*/  MUFU.EX2 R140, R140 ;  /* 0x0000008c008c7308 */ /* 0x000fe20000000800 */
[----:B------:R-:W-:-:S07]  /*2f30*/  FFMA.FTZ R22, -R22, R22, 1 ;  /* 0x3f80000016167423 */ /* 0x000fce0000010116 */
[----:B------:R-:W1:Y:S01]  /*2f40*/  MUFU.EX2 R153, R142 ;  /* 0x0000008e00997308 */ /* 0x000e620000000800 */
[----:B----4-:R-:W-:-:S07]  /*2f50*/  FMUL.FTZ R129, R154, R129 ;  /* 0x000000819a817220 */ /* 0x010fce0000410000 */
[----:B------:R-:W-:Y:S01]  /*2f60*/  MUFU.EX2 R148, R148 ;  /* 0x0000009400947308 */ /* 0x000fe20000000800 */
[----:B------:R4:W-:Y:S07]  /*2f70*/  STSM.16.M88.4 [R155+0x30400], R12 ;  /* 0x0304000c9b007844 */ /* 0x0009ee0000000200 */
[----:B------:R-:W5:Y:S08]  /*2f80*/  MUFU.EX2 R147, R147 ;  /* 0x0000009300937308 */ /* 0x000f700000000800 */
[----:B------:R-:W-:Y:S01]  /*2f90*/  MUFU.EX2 R146, R146 ;  /* 0x0000009200927308 */ /* 0x000fe20000000800 */
[----:B----4-:R-:W-:-:S07]  /*2fa0*/  FFMA.FTZ R12, -R23, R23, 1 ;  /* 0x3f800000170c7423 */ /* 0x010fce0000010117 */
[----:B------:R-:W4:Y:S01]  /*2fb0*/  MUFU.EX2 R139, R139 ;  /* 0x0000008b008b7308 */ /* 0x000f220000000800 */
[----:B------:R-:W-:Y:S01]  /*2fc0*/  FMUL.FTZ R23, R149, R128 ;  /* 0x0000008095177220 */ /* 0x000fe20000410000 */
[--C-:B--2---:R-:W-:Y:S01]  /*2fd0*/  FADD.FTZ R13, R122, -R151.reuse ;  /* 0x800000977a0d7221 */ /* 0x104fe20000010000 */
[--C-:B------:R-:W-:Y:S02]  /*2fe0*/  FADD.FTZ R15, R123, -R151.reuse ;  /* 0x800000977b0f7221 */ /* 0x100fe40000010000 */
[----:B------:R-:W-:Y:S01]  /*2ff0*/  FMUL.FTZ R23, R22, R23 ;  /* 0x0000001716177220 */ /* 0x000fe20000410000 */
[----:B------:R-:W-:Y:S01]  /*3000*/  FMUL.FTZ R22, R12, R129 ;  /* 0x000000810c167220 */ /* 0x000fe20000410000 */
[----:B------:R-:W-:Y:S01]  /*3010*/  FADD.FTZ R12, R126, -R151 ;  /* 0x800000977e0c7221 */ /* 0x000fe20000010000 */
[----:B------:R-:W-:Y:S01]  /*3020*/  FMUL.FTZ R144, R144, R13 ;  /* 0x0000000d90907220 */ /* 0x000fe20000410000 */
[----:B------:R-:W-:Y:S01]  /*3030*/  FMUL.FTZ R150, R150, R15 ;  /* 0x0000000f96967220 */ /* 0x000fe20000410000 */
[----:B-1----:R-:W-:Y:S01]  /*3040*/  F2FP.F16.F32.PACK_AB R14, R153, R140 ;  /* 0x0000008c990e723e */ /* 0x002fe200000000ff */
[----:B------:R-:W-:Y:S01]  /*3050*/  FMUL.FTZ R121, R121, R12 ;  /* 0x0000000c79797220 */ /* 0x000fe20000410000 */
[----:B------:R-:W-:-:S02]  /*3060*/  F2FP.F16.F32.PACK_AB R12, R154, R149 ;  /* 0x000000959a0c723e */ /* 0x000fc400000000ff */
[----:B-----5:R-:W-:Y:S02]  /*3070*/  F2FP.F16.F32.PACK_AB R13, R147, R148 ;  /* 0x00000094930d723e */ /* 0x020fe400000000ff */
[----:B----4-:R-:W-:Y:S02]  /*3080*/  F2FP.F16.F32.PACK_AB R15, R139, R146 ;  /* 0x000000928b0f723e */ /* 0x010fe400000000ff */
[----:B------:R-:W-:Y:S01]  /*3090*/  R2UR UR10, R4 ;  /* 0x00000000040a72ca */ /* 0x000fe200000e0000 */
[--C-:B------:R-:W-:Y:S01]  /*30a0*/  FADD.FTZ R129, R127, -R151.reuse ;  /* 0x800000977f817221 */ /* 0x100fe20000010000 */
[----:B------:R-:W-:Y:S01]  /*30b0*/  FFMA.FTZ R156, -R17, R17, 1 ;  /* 0x3f800000119c7423 */ /* 0x000fe20000010111 */
[----:B------:R-:W-:Y:S01]  /*30c0*/  FADD.FTZ R127, R134, -R151 ;  /* 0x80000097867f7221 */ /* 0x000fe20000010000 */
[--C-:B------:R-:W-:Y:S01]  /*30d0*/  FADD.FTZ R17, R132, -R145.reuse ;  /* 0x8000009184117221 */ /* 0x100fe20000010000 */
[----:B------:R-:W-:Y:S01]  /*30e0*/  FADD.FTZ R132, R133, -R145 ;  /* 0x8000009185847221 */ /* 0x000fe20000010000 */
[--C-:B------:R-:W-:Y:S01]  /*30f0*/  FADD.FTZ R123, R130, -R151.reuse ;  /* 0x80000097827b7221 */ /* 0x100fe20000010000 */
[--C-:B------:R-:W-:Y:S01]  /*3100*/  FADD.FTZ R122, R131, -R151.reuse ;  /* 0x80000097837a7221 */ /* 0x100fe20000010000 */
[----:B------:R-:W-:Y:S01]  /*3110*/  FADD.FTZ R126, R135, -R151 ;  /* 0x80000097877e7221 */ /* 0x000fe20000010000 */
[----:B------:R-:W-:Y:S01]  /*3120*/  FMUL.FTZ R146, R146, R127 ;  /* 0x0000007f92927220 */ /* 0x000fe20000410000 */
[----:B------:R-:W-:Y:S01]  /*3130*/  FFMA.FTZ R128, -R138, R138, 1 ;  /* 0x3f8000008a807423 */ /* 0x000fe2000001018a */
[----:B------:R-:W-:Y:S01]  /*3140*/  FMUL.FTZ R17, R140, R17 ;  /* 0x000000118c117220 */ /* 0x000fe20000410000 */
[----:B------:R-:W-:Y:S01]  /*3150*/  FMUL.FTZ R152, R152, R129 ;  /* 0x0000008198987220 */ /* 0x000fe20000410000 */
[----:B------:R-:W-:Y:S01]  /*3160*/  FFMA.FTZ R9, -R9, R9, 1 ;  /* 0x3f80000009097423 */ /* 0x000fe20000010109 */
[----:B------:R-:W-:Y:S01]  /*3170*/  FFMA.FTZ R127, -R10, R10, 1 ;  /* 0x3f8000000a7f7423 */ /* 0x000fe2000001010a */
[----:B------:R-:W-:Y:S01]  /*3180*/  FFMA.FTZ R18, -R18, R18, 1 ;  /* 0x3f80000012127423 */ /* 0x000fe20000010112 */
[----:B------:R-:W-:Y:S01]  /*3190*/  FFMA.FTZ R19, -R19, R19, 1 ;  /* 0x3f80000013137423 */ /* 0x000fe20000010113 */
        /* <DEDUP_REMOVED lines=18> */
[----:B------:R-:W-:-:S02]  /*32c0*/  USHF.R.U32.HI UR5, URZ, 0x4, UR39 ;  /* 0x000000043f057899 */ /* 0x000fc40008011627 */
[----:B------:R-:W-:Y:S01]  /*32d0*/  ULEA UR4, UR10, UR4, 0xd ;  /* 0x000000040a047291 */ /* 0x000fe2000f8e683f */
[----:B------:R-:W-:Y:S01]  /*32e0*/  F2FP.F16.F32.PACK_AB R120, R120, R11 ;  /* 0x0000000b7878723e */ /* 0x000fe200000000ff */
[----:B------:R-:W-:Y:S01]  /*32f0*/  ULOP3.LUT UR5, UR5, 0x3fff, URZ, 0xc0, !UPT ;  /* 0x00003fff05057892 */ /* 0x000fe2000f8ec03f */
[----:B------:R-:W-:Y:S01]  /*3300*/  F2FP.F16.F32.PACK_AB R122, R125, R124 ;  /* 0x0000007c7d7a723e */ /* 0x000fe200000000ff */
[----:B------:R-:W-:Y:S01]  /*3310*/  USHF.R.U32.HI UR4, URZ, 0x4, UR4 ;  /* 0x000000043f047899 */ /* 0x000fe20008011604 */
[----:B------:R-:W-:Y:S01]  /*3320*/  F2FP.F16.F32.PACK_AB R121, R150, R9 ;  /* 0x000000099679723e */ /* 0x000fe200000000ff */
[----:B------:R-:W-:Y:S02]  /*3330*/  ULOP3.LUT UR9, UR5, 0x1000000, URZ, 0xfc, !UPT ;  /* 0x0100000005097892 */ /* 0x000fe4000f8efc3f */
[----:B------:R-:W-:Y:S01]  /*3340*/  ULOP3.LUT UR8, UR4, 0x3fff, URZ, 0xc0, !UPT ;  /* 0x00003fff04087892 */ /* 0x000fe2000f8ec03f */
[----:B------:R-:W-:Y:S01]  /*3350*/  UMOV UR7, 0x80000020 ;  /* 0x8000002000077882 */ /* 0x000fe20000000000 */
[----:B------:R-:W-:-:S03]  /*3360*/  UMOV UR5, 0x40000040 ;  /* 0x4000004000057882 */ /* 0x000fc60000000000 */
[----:B------:R-:W-:Y:S02]  /*3370*/  UMOV UR6, UR9 ;  /* 0x0000000900067c82 */ /* 0x000fe40008000000 */
[----:B------:R-:W-:Y:S01]  /*3380*/  UMOV UR4, UR8 ;  /* 0x0000000800047c82 */ /* 0x000fe20008000000 */
[----:B---3--:R1:W-:Y:S01]  /*3390*/  STSM.16.M88.4 [R143], R12 ;  /* 0x0000000c8f007844 */ /* 0x0083e20000000200 */
[----:B------:R-:W-:Y:S01]  /*33a0*/  @!PT LDS RZ, [RZ] ;  /* 0x00000000fffff984 */ /* 0x000fe20000000800 */
[----:B------:R-:W-:Y:S01]  /*33b0*/  @!PT LDS RZ, [RZ] ;  /* 0x00000000fffff984 */ /* 0x000fe20000000800 */
[----:B------:R-:W-:Y:S01]  /*33c0*/  @!PT LDS RZ, [RZ] ;  /* 0x00000000fffff984 */ /* 0x000fe20000000800 */
[----:B------:R-:W-:Y:S01]  /*33d0*/  @!PT LDS RZ, [RZ] ;  /* 0x00000000fffff984 */ /* 0x000fe20000000800 */
[----:B------:R2:W-:Y:S06]  /*33e0*/  MEMBAR.ALL.CTA ;  /* 0x0000000000007992 */ /* 0x0005ec0000008000 */
[----:B--2---:R-:W2:Y:S01]  /*33f0*/  FENCE.VIEW.ASYNC.S ;  /* 0x00000000000073c6 */ /* 0x004ea20000000000 */
[----:B-1----:R-:W-:Y:S01]  /*3400*/  FMUL.FTZ R13, R20, R123 ;  /* 0x0000007b140d7220 */ /* 0x002fe20000410000 */
[----:B------:R-:W-:Y:S01]  /*3410*/  FMUL.FTZ R15, R137, R146 ;  /* 0x00000092890f7220 */ /* 0x000fe20000410000 */
[----:B------:R-:W-:Y:S01]  /*3420*/  F2FP.F16.F32.PACK_AB R123, R19, R18 ;  /* 0x00000012137b723e */ /* 0x000fe200000000ff */
[----:B--2---:R-:W-:Y:S01]  /*3430*/  BAR.SYNC.DEFER_BLOCKING 0x9, 0x180 ;  /* 0x0246000000007b1d */ /* 0x004fe20000010000 */
[----:B------:R-:W-:-:S02]  /*3440*/  F2FP.F16.F32.PACK_AB R12, R22, R23 ;  /* 0x00000017160c723e */ /* 0x000fc400000000ff */
[----:B------:R-:W-:Y:S02]  /*3450*/  F2FP.F16.F32.PACK_AB R14, R17, R128 ;  /* 0x00000080110e723e */ /* 0x000fe400000000ff */
[----:B------:R-:W-:Y:S02]  /*3460*/  F2FP.F16.F32.PACK_AB R13, R10, R13 ;  /* 0x0000000d0a0d723e */ /* 0x000fe400000000ff */
[----:B------:R-:W-:Y:S01]  /*3470*/  F2FP.F16.F32.PACK_AB R15, R136, R15 ;  /* 0x0000000f880f723e */ /* 0x000fe200000000ff */
        /* <DEDUP_REMOVED lines=15> */
[----:B-1----:R-:W-:-:S04]  /*3570*/  IMAD.U32 R143, RZ, RZ, UR37 ;  /* 0x00000025ff8f7e24 */ /* 0x002fc8000f8e00ff */
[----:B------:R-:W-:Y:S01]  /*3580*/  VIADD R143, R143, 0x33400 ;  /* 0x000334008f8f7836 */ /* 0x000fe20000000000 */
[----:B------:R-:W-:Y:S02]  /*3590*/  WARPGROUP.DEPBAR.LE gsb0, 0x0 ;  /* 0x00008000000079c5 */ /* 0x000fe40000010000 */
[----:B------:R-:W-:-:S06]  /*35a0*/  WARPGROUP.ARRIVE ;  /* 0x00000000000079c5 */ /* 0x000fcc0000000000 */
[----:B------:R-:W-:Y:S01]  /*35b0*/  HGMMA.64x96x16.F32 R72, gdesc[UR4].tnspA.tnspB, R72, gsb0 ;  /* 0x61600000044879f0 */ /* 0x000fe20008000848 */
[----:B------:R-:W-:Y:S01]  /*35c0*/  R2UR UR5, R143 ;  /* 0x000000008f0572ca */ /* 0x000fe200000e0000 */
[----:B------:R-:W-:Y:S02]  /*35d0*/  UIMAD UR4, UR10, 0x3000, UR37 ;  /* 0x000030000a0478a4 */ /* 0x000fe4000f8e0225 */
[----:B------:R-:W-:-:S10]  /*35e0*/  UIADD3 UR6, UR9, 0xc0, URZ ;  /* 0x000000c009067890 */ /* 0x000fd4000fffe03f */
[----:B------:R-:W-:-:S04]  /*35f0*/  USHF.R.U32.HI UR5, URZ, 0x4, UR5 ;  /* 0x000000043f057899 */ /* 0x000fc80008011605 */
[----:B------:R-:W-:Y:S02]  /*3600*/  ULOP3.LUT UR12, UR5, 0x3fff, URZ, 0xc0, !UPT ;  /* 0x00003fff050c7892 */ /* 0x000fe4000f8ec03f */
[----:B------:R-:W-:Y:S02]  /*3610*/  USHF.R.U32.HI UR5, URZ, 0x4, UR4 ;  /* 0x000000043f057899 */ /* 0x000fe40008011604 */
[----:B------:R-:W-:Y:S02]  /*3620*/  UIADD3 UR4, UR8, 0x180, URZ ;  /* 0x0000018008047890 */ /* 0x000fe4000fffe03f */
[----:B------:R-:W-:Y:S01]  /*3630*/  ULOP3.LUT UR10, UR5, 0x3fff, URZ, 0xc0, !UPT ;  /* 0x00003fff050a7892 */ /* 0x000fe2000f8ec03f */
[----:B------:R-:W-:Y:S02]  /*3640*/  UMOV UR7, 0x80000020 ;  /* 0x8000002000077882 */ /* 0x000fe40000000000 */
[----:B------:R-:W-:Y:S01]  /*3650*/  UMOV UR5, 0x40000040 ;  /* 0x4000004000057882 */ /* 0x000fe20000000000 */
[----:B------:R-:W-:-:S02]  /*3660*/  WARPGROUP.DEPBAR.LE gsb0, 0x0 ;  /* 0x00008000000079c5 */ /* 0x000fc40000010000 */
[----:B------:R-:W-:-:S06]  /*3670*/  WARPGROUP.ARRIVE ;  /* 0x00000000000079c5 */ /* 0x000fcc0000000000 */
[----:B------:R-:W-:Y:S01]  /*3680*/  HGMMA.64x96x16.F32 R72, gdesc[UR4].tnspA.tnspB, R72, gsb0 ;  /* 0x61600000044879f0 */ /* 0x000fe20008000848 */
        /* <DEDUP_REMOVED lines=52> */
.L_x_2538:
        /* <DEDUP_REMOVED lines=60> */
.L_x_2539:
[----:B------:R-:W-:Y:S01]  /*3d90*/  VIADD R16, R16, 0x1 ;  /* 0x0000000110107836 */ /* 0x000fe20000000000 */
[----:B------:R-:W-:Y:S01]  /*3da0*/  LOP3.LUT R5, R5, 0x1, RZ, 0x3c, !PT ;  /* 0x0000000105057812 */ /* 0x000fe200078e3cff */
[----:B------:R-:W-:Y:S02]  /*3db0*/  VIADD R2, R2, 0x1 ;  /* 0x0000000102027836 */ /* 0x000fe40000000000 */
[----:B------:R-:W-:Y:S01]  /*3dc0*/  VIADD R3, R3, 0x36420 ;  /* 0x0003642003037836 */ /* 0x000fe20000000000 */
[----:B------:R-:W-:Y:S02]  /*3dd0*/  ISETP.GE.AND P1, PT, R16, UR36, PT ;  /* 0x0000002410007c0c */ /* 0x000fe4000bf26270 */
[----:B------:R-:W-:Y:S02]  /*3de0*/  ISETP.NE.AND P0, PT, R2, 0x2, PT ;  /* 0x000000020200780c */ /* 0x000fe40003f05270 */
[----:B------:R-:W-:Y:S02]  /*3df0*/  PRMT R3, RZ, 0x654, R3 ;  /* 0x00000654ff037816 */ /* 0x000fe40000000003 */
[----:B-1----:R-:W-:-:S02]  /*3e00*/  SEL R10, RZ, 0x1, P0 ;  /* 0x00000001ff0a7807 */ /* 0x002fc40000000000 */
[----:B------:R1:W-:Y:S01]  /*3e10*/  SYNCS.ARRIVE.TRANS64.RED.A1T0 RZ, [R3+URZ], RZ ;  /* 0x000000ff03ff79a7 */ /* 0x0003e2000810043f */
[----:B------:R-:W-:Y:S02]  /*3e20*/  SEL R2, R2, RZ, P0 ;  /* 0x000000ff02027207 */ /* 0x000fe40000000000 */
[----:B------:R-:W-:Y:S02]  /*3e30*/  LOP3.LUT R7, R7, R10, RZ, 0x3c, !PT ;  /* 0x0000000a07077212 */ /* 0x000fe400078e3cff */
        /* <DEDUP_REMOVED lines=51> */
.L_x_2522:
[----:B------:R-:W-:Y:S05]  /*4170*/  @P0 BRA `(.L_x_2541) ;  /* 0x0000000c005c0947 */ /* 0x000fea0003800000 */
[----:B------:R-:W2:Y:S01]  /*4180*/  S2UR UR4, SR_CgaCtaId ;  /* 0x00000000000479c3 */ /* 0x000ea20000008800 */
[----:B------:R-:W-:Y:S02]  /*4190*/  UMOV UR37, 0x400 ;  /* 0x0000040000257882 */ /* 0x000fe40000000000 */
[----:B--2---:R-:W-:-:S06]  /*41a0*/  ULEA UR37, UR4, UR37, 0x18 ;  /* 0x0000002504257291 */ /* 0x004fcc000f8ec03f */
        /* <DEDUP_REMOVED lines=8> */
[----:B-1----:R-:W1:Y:S01]  /*4230*/  LDC.64 R2, c[0x4][R2] ;  /* 0x0100000002027b82 */ /* 0x002e620000000a00 */
        /* <DEDUP_REMOVED lines=10> */
.L_x_2542:
        /* <DEDUP_REMOVED lines=20> */
.L_x_2543:
        /* <DEDUP_REMOVED lines=18> */
.L_x_2544:
        /* <DEDUP_REMOVED lines=18> */
.L_x_2545:
[----:B------:R-:W2:Y:S01]  /*4660*/  S2R R0, SR_TID.X ;  /* 0x0000000000007919 */ /* 0x000ea20000002100 */
        /* <DEDUP_REMOVED lines=15> */
[----:B--2---:R-:W-:Y:S01]  /*4760*/  VIADD R5, R0, 0xffffff80 ;  /* 0xffffff8000057836 */ /* 0x004fe20000000000 */
        /* <DEDUP_REMOVED lines=10> */
[----:B-1----:R-:W-:Y:S01]  /*4810*/  IMAD.SHL.U32 R3, R7, 0x10, RZ ;  /* 0x0000001007037824 */ /* 0x002fe200078e00ff */
        /* <DEDUP_REMOVED lines=70> */
[----:B------:R-:W-:Y:S01]  /*4c80*/  ULDC.64 UR6, c[0x0][0x198] ;  /* 0x0000660000067ab9 */ /* 0x000fe20000000a00 */
[----:B------:R-:W-:Y:S02]  /*4c90*/  UIADD3 UR40, UR37, 0x9000, URZ ;  /* 0x0000900025287890 */ /* 0x000fe4000fffe03f */
[----:B------:R-:W-:Y:S02]  /*4ca0*/  UIADD3 UR4, UP0, UR6, 0x770, URZ ;  /* 0x0000077006047890 */ /* 0x000fe4000ff1e03f */
[----:B------:R-:W-:Y:S02]  /*4cb0*/  UIMAD UR42, UR38, 0x60, URZ ;  /* 0x00000060262a78a4 */ /* 0x000fe4000f8e023f */
[----:B------:R-:W-:Y:S02]  /*4cc0*/  UIADD3.X UR5, URZ, UR7, URZ, UP0, !UPT ;  /* 0x000000073f057290 */ /* 0x000fe400087fe43f */
[----:B------:R-:W-:Y:S02]  /*4cd0*/  UIADD3 UR6, UP0, UR6, 0x670, URZ ;  /* 0x0000067006067890 */ /* 0x000fe4000ff1e03f */
[----:B------:R-:W-:-:S02]  /*4ce0*/  UIADD3 UR32, UR37, 0xc000, URZ ;  /* 0x0000c00025207890 */ /* 0x000fc4000fffe03f */
[----:B------:R-:W-:Y:S02]  /*4cf0*/  UIADD3 UR24, UR37, 0xf000, URZ ;  /* 0x0000f00025187890 */ /* 0x000fe4000fffe03f */
[----:B------:R-:W-:Y:S02]  /*4d00*/  UIADD3.X UR7, URZ, UR7, URZ, UP0, !UPT ;  /* 0x000000073f077290 */ /* 0x000fe400087fe43f */
[----:B------:R-:W-:Y:S02]  /*4d10*/  UIADD3 UR16, UR37, 0x3000, URZ ;  /* 0x0000300025107890 */ /* 0x000fe4000fffe03f */
[----:B------:R-:W-:Y:S01]  /*4d20*/  UIADD3 UR8, UR37, 0x6000, URZ ;  /* 0x0000600025087890 */ /* 0x000fe2000fffe03f */
[----:B------:R-:W-:Y:S01]  /*4d30*/  UMOV UR41, URZ ;  /* 0x0000003f00297c82 */ /* 0x000fe20008000000 */
[----:B------:R-:W-:Y:S01]  /*4d40*/  UMOV UR33, 0x40 ;  /* 0x0000004000217882 */ /* 0x000fe20000000000 */
[----:B------:R-:W-:Y:S01]  /*4d50*/  UMOV UR35, UR43 ;  /* 0x0000002b00237c82 */ /* 0x000fe20008000000 */
[----:B------:R-:W-:Y:S01]  /*4d60*/  UMOV UR36, UR44 ;  /* 0x0000002c00247c82 */ /* 0x000fe20008000000 */
[----:B------:R-:W-:Y:S01]  /*4d70*/  UMOV UR34, UR42 ;  /* 0x0000002a00227c82 */ /* 0x000fe20008000000 */
[----:B------:R-:W-:Y:S01]  /*4d80*/  UMOV UR25, 0x80 ;  /* 0x0000008000197882 */ /* 0x000fe20000000000 */
[----:B------:R-:W-:Y:S01]  /*4d90*/  UMOV UR27, UR43 ;  /* 0x0000002b001b7c82 */ /* 0x000fe20008000000 */
[----:B------:R-:W-:Y:S01]  /*4da0*/  UMOV UR28, UR44 ;  /* 0x0000002c001c7c82 */ /* 0x000fe20008000000 */
[----:B------:R1:W-:Y:S01]  /*4db0*/  UTMASTG.4D [UR40], [UR4] ;  /* 0x00000028040073b5 */ /* 0x0003e20008018000 */
[----:B------:R-:W-:Y:S01]  /*4dc0*/  UMOV UR26, UR42 ;  /* 0x0000002a001a7c82 */ /* 0x000fe20008000000 */
[----:B------:R-:W-:Y:S01]  /*4dd0*/  UMOV UR17, 0x40 ;  /* 0x0000004000117882 */ /* 0x000fe20000000000 */
[----:B------:R-:W-:Y:S01]  /*4de0*/  UMOV UR19, UR43 ;  /* 0x0000002b00137c82 */ /* 0x000fe20008000000 */
[----:B------:R-:W-:Y:S01]  /*4df0*/  UMOV UR20, UR44 ;  /* 0x0000002c00147c82 */ /* 0x000fe20008000000 */
[----:B------:R-:W-:Y:S01]  /*4e00*/  UMOV UR18, UR42 ;  /* 0x0000002a00127c82 */ /* 0x000fe20008000000 */
[----:B------:R-:W-:Y:S01]  /*4e10*/  UMOV UR9, 0x80 ;  /* 0x0000008000097882 */ /* 0x000fe20000000000 */
[----:B------:R-:W-:Y:S01]  /*4e20*/  UMOV UR11, UR43 ;  /* 0x0000002b000b7c82 */ /* 0x000fe20008000000 */
[----:B------:R3:W-:Y:S01]  /*4e30*/  UTMASTG.4D [UR32], [UR4] ;  /* 0x00000020040073b5 */ /* 0x0007e20008018000 */
[----:B------:R-:W-:Y:S01]  /*4e40*/  UMOV UR12, UR44 ;  /* 0x0000002c000c7c82 */ /* 0x000fe20008000000 */
[----:B------:R-:W-:Y:S01]  /*4e50*/  UMOV UR10, UR42 ;  /* 0x0000002a000a7c82 */ /* 0x000fe20008000000 */
[----:B------:R3:W-:Y:S01]  /*4e60*/  UTMASTG.4D [UR24], [UR4] ;  /* 0x00000018040073b5 */ /* 0x0007e20008018000 */
[----:B-1----:R-:W-:-:S02]  /*4e70*/  UMOV UR40, UR37 ;  /* 0x0000002500287c82 */ /* 0x002fc40008000000 */
[----:B------:R3:W-:Y:S01]  /*4e80*/  UTMASTG.4D [UR40], [UR6] ;  /* 0x00000028060073b5 */ /* 0x0007e20008018000 */
[----:B------:R3:W-:Y:S01]  /*4e90*/  UTMASTG.4D [UR16], [UR6] ;  /* 0x00000010060073b5 */ /* 0x0007e20008018000 */
[----:B------:R3:W-:Y:S02]  /*4ea0*/  UTMASTG.4D [UR8], [UR6] ;  /* 0x00000008060073b5 */ /* 0x0007e40008018000 */
[----:B---3--:R0:W-:Y:S02]  /*4eb0*/  UTMACMDFLUSH ;  /* 0x00000000000079b7 */ /* 0x0081e40000000000 */
.L_x_2547:
[----:B------:R-:W-:Y:S05]  /*4ec0*/  BSYNC B0 ;  /* 0x0000000000007941 */ /* 0x000fea0003800000 */
.L_x_2546:
[----:B------:R-:W-:-:S04]  /*4ed0*/  DEPBAR.LE SB0, 0x0 ;  /* 0x000080000000791a */ /* 0x000fc80000000000 */
[----:B------:R-:W-:Y:S05]  /*4ee0*/  EXIT ;  /* 0x000000000000794d */ /* 0x000fea0003800000 */
.L_x_2541:
[----:B------:R-:W2:Y:S01]  /*4ef0*/  S2R R0, SR_TID.X ;  /* 0x0000000000007919 */ /* 0x000ea20000002100 */
[----:B-1----:R-:W1:Y:S01]  /*4f00*/  LDC.64 R2, c[0x0][0x820] ;  /* 0x00020800ff027b82 */ /* 0x002e620000000a00 */
[----:B------:R-:W-:Y:S01]  /*4f10*/  ULDC.64 UR4, c[0x0][0x808] ;  /* 0x0002020000047ab9 */ /* 0x000fe20000000a00 */
[----:B------:R-:W-:Y:S01]  /*4f20*/  USHF.R.S32.HI UR10, URZ, 0x1f, UR43 ;  /* 0x0000001f3f0a7899 */ /* 0x000fe2000801142b */
[----:B------:R-:W-:Y:S01]  /*4f30*/  BSSY B0, `(.L_x_2548) ;  /* 0x000002f000007945 */ /* 0x000fe20003800000 */
[----:B------:R-:W-:Y:S02]  /*4f40*/  UIMAD UR4, UR38, -0x60, UR4 ;  /* 0xffffffa0260478a4 */ /* 0x000fe4000f8e0204 */
[----:B------:R-:W-:Y:S02]  /*4f50*/  USHF.R.S32.HI UR11, URZ, 0x1f, UR44 ;  /* 0x0000001f3f0b7899 */ /* 0x000fe4000801142c */
[----:B------:R-:W3:Y:S01]  /*4f60*/  LDC.64 R10, c[0x0][0x828] ;  /* 0x00020a00ff0a7b82 */ /* 0x000ee20000000a00 */
[----:B------:R-:W-:-:S07]  /*4f70*/  ULDC.64 UR6, c[0x0][0x208] ;  /* 0x0000820000067ab9 */ /* 0x000fce0000000a00 */
[----:B------:R-:W4:Y:S08]  /*4f80*/  LDC.64 R16, c[0x0][0x850] ;  /* 0x00021400ff107b82 */ /* 0x000f300000000a00 */
[----:B------:R-:W3:Y:S01]  /*4f90*/  LDC.64 R18, c[0x0][0x858] ;  /* 0x00021600ff127b82 */ /* 0x000ee20000000a00 */
[----:B--2---:R-:W-:Y:S02]  /*4fa0*/  VIADD R7, R0, 0xffffff80 ;  /* 0xffffff8000077836 */ /* 0x004fe40000000000 */
[----:B-1----:R-:W-:-:S02]  /*4fb0*/  IMAD R0, R2, UR10, RZ ;  /* 0x0000000a02007c24 */ /* 0x002fc4000f8e02ff */
[----:B------:R-:W-:-:S05]  /*4fc0*/  IMAD.HI R4, R7, 0x2aaaaaab, RZ ;  /* 0x2aaaaaab07047827 */ /* 0x000fca00078e02ff */
[----:B------:R-:W-:-:S04]  /*4fd0*/  SHF.R.U32.HI R5, RZ, 0x1f, R4 ;  /* 0x0000001fff057819 */ /* 0x000fc80000011604 */
[----:B------:R-:W-:-:S04]  /*4fe0*/  LEA.HI.SX32 R4, R4, R5, 0x1e ;  /* 0x0000000504047211 */ /* 0x000fc800078ff2ff */
[C---:B------:R-:W-:Y:S01]  /*4ff0*/  ISETP.GE.AND P3, PT, R4.reuse, UR4, PT ;  /* 0x0000000404007c0c */ /* 0x040fe2000bf66270 */
[C---:B------:R-:W-:Y:S02]  /*5000*/  IMAD R6, R4.reuse, -0x18, R7 ;  /* 0xffffffe804067824 */ /* 0x040fe400078e0207 */
[----:B------:R-:W-:Y:S02]  /*5010*/  VIADD R5, R4, 0x10 ;  /* 0x0000001004057836 */ /* 0x000fe40000000000 */
[----:B------:R-:W-:Y:S02]  /*5020*/  IMAD.SHL.U32 R6, R6, 0x8, RZ ;  /* 0x0000000806067824 */ /* 0x000fe400078e00ff */
[C---:B------:R-:W-:Y:S01]  /*5030*/  VIADD R9, R4.reuse, 0x40 ;  /* 0x0000004004097836 */ /* 0x040fe20000000000 */
[----:B------:R-:W-:Y:S01]  /*5040*/  ISETP.GE.AND P4, PT, R5, UR4, PT ;  /* 0x0000000405007c0c */ /* 0x000fe2000bf86270 */
[----:B------:R-:W-:Y:S01]  /*5050*/  IMAD R5, R3, UR43, R0 ;  /* 0x0000002b03057c24 */ /* 0x000fe2000f8e0200 */
[--C-:B------:R-:W-:Y:S01]  /*5060*/  SHF.R.S32.HI R7, RZ, 0x1f, R6.reuse ;  /* 0x0000001fff077819 */ /* 0x100fe20000011406 */
[----:B------:R-:W-:Y:S01]  /*5070*/  VIADD R0, R4, 0x20 ;  /* 0x0000002004007836 */ /* 0x000fe20000000000 */
[----:B------:R-:W-:Y:S01]  /*5080*/  ISETP.GE.OR P6, PT, R6, UR5, P3 ;  /* 0x0000000506007c0c */ /* 0x000fe20009fc6670 */
[----:B------:R-:W-:Y:S01]  /*5090*/  VIADD R8, R4, 0x30 ;  /* 0x0000003004087836 */ /* 0x000fe20000000000 */
[----:B------:R-:W-:Y:S01]  /*50a0*/  ISETP.GE.AND P1, PT, R9, UR4, PT ;  /* 0x0000000409007c0c */ /* 0x000fe2000bf26270 */
[----:B------:R-:W-:Y:S01]  /*50b0*/  IMAD.WIDE.U32 R2, R2, UR43, R6 ;  /* 0x0000002b02027c25 */ /* 0x000fe2000f8e0006 */
[----:B------:R-:W-:-:S02]  /*50c0*/  ISETP.GE.AND P5, PT, R0, UR4, PT ;  /* 0x0000000400007c0c */ /* 0x000fc4000bfa6270 */
[----:B------:R-:W-:Y:S01]  /*50d0*/  ISETP.GE.AND P0, PT, R8, UR4, PT ;  /* 0x0000000408007c0c */ /* 0x000fe2000bf06270 */
[----:B------:R-:W-:Y:S01]  /*50e0*/  IMAD.IADD R3, R3, 0x1, R5 ;  /* 0x0000000103037824 */ /* 0x000fe200078e0205 */
[----:B------:R-:W-:Y:S01]  /*50f0*/  SHF.R.S32.HI R5, RZ, 0x1f, R4 ;  /* 0x0000001fff057819 */ /* 0x000fe20000011404 */
[----:B---3--:R-:W-:Y:S01]  /*5100*/  IMAD R0, R10, UR11, RZ ;  /* 0x0000000b0a007c24 */ /* 0x008fe2000f8e02ff */
[----:B------:R-:W-:Y:S01]  /*5110*/  ISETP.GE.OR P2, PT, R6, UR5, P4 ;  /* 0x0000000506007c0c */ /* 0x000fe2000a746670 */
[----:B------:R-:W-:Y:S02]  /*5120*/  IMAD.U32 R9, RZ, RZ, UR38 ;  /* 0x00000026ff097e24 */ /* 0x000fe4000f8e00ff */
[----:B------:R-:W-:Y:S02]  /*5130*/  IMAD R11, R11, UR44, R0 ;  /* 0x0000002c0b0b7c24 */ /* 0x000fe4000f8e0200 */
[----:B------:R-:W-:-:S04]  /*5140*/  IMAD.WIDE.U32 R12, R10, UR44, R2 ;  /* 0x0000002c0a0c7c25 */ /* 0x000fc8000f8e0002 */
[----:B------:R-:W-:-:S04]  /*5150*/  IMAD.WIDE R2, R9, 0x60, R4 ;  /* 0x0000006009027825 */ /* 0x000fc800078e0204 */
[----:B------:R-:W-:Y:S01]  /*5160*/  IMAD.IADD R11, R13, 0x1, R11 ;  /* 0x000000010d0b7824 */ /* 0x000fe200078e020b */
[----:B----4-:R-:W-:Y:S06]  /*5170*/  @P6 BRA `(.L_x_2549) ;  /* 0x0000000000286947 */ /* 0x010fec0003800000 */
        /* <DEDUP_REMOVED lines=10> */
.L_x_2549:
[----:B------:R-:W-:Y:S05]  /*5220*/  BSYNC B0 ;  /* 0x0000000000007941 */ /* 0x000fea0003800000 */
.L_x_2548:
[----:B------:R-:W-:Y:S01]  /*5230*/  BSSY B0, `(.L_x_2550) ;  /* 0x0000010000007945 */ /* 0x000fe20003800000 */
[----:B------:R-:W-:-:S03]  /*5240*/  ISETP.GE.OR P6, PT, R6, UR5, P5 ;  /* 0x0000000506007c0c */ /* 0x000fc6000afc6670 */
        /* <DEDUP_REMOVED lines=14> */
.L_x_2551:
[----:B------:R-:W-:Y:S05]  /*5330*/  BSYNC B0 ;  /* 0x0000000000007941 */ /* 0x000fea0003800000 */
.L_x_2550:
[----:B------:R-:W-:Y:S01]  /*5340*/  BSSY B0, `(.L_x_2552) ;  /* 0x0000010000007945 */ /* 0x000fe20003800000 */
[----:B------:R-:W-:-:S03]  /*5350*/  ISETP.GE.OR P2, PT, R6, UR5, P0 ;  /* 0x0000000506007c0c */ /* 0x000fc60008746670 */
[----:B------:R-:W-:Y:S10]  /*5360*/  @P6 BRA `(.L_x_2553) ;  /* 0x0000000000346947 */ /* 0x000ff40003800000 */
[----:B-12---:R-:W-:Y:S01]  /*5370*/  IADD3 R15, P6, R2, 0x20, RZ ;  /* 0x00000020020f7810 */ /* 0x006fe20007fde0ff */
        /* <DEDUP_REMOVED lines=12> */
.L_x_2553:
[----:B------:R-:W-:Y:S05]  /*5440*/  BSYNC B0 ;  /* 0x0000000000007941 */ /* 0x000fea0003800000 */
.L_x_2552:
[----:B------:R-:W-:Y:S01]  /*5450*/  BSSY B0, `(.L_x_2554) ;  /* 0x0000011000007945 */ /* 0x000fe20003800000 */
[----:B------:R-:W-:Y:S01]  /*5460*/  ISETP.GE.OR P6, PT, R6, UR5, P1 ;  /* 0x0000000506007c0c */ /* 0x000fe20008fc6670 */
        /* <DEDUP_REMOVED lines=15> */
.L_x_2555:
[----:B------:R-:W-:Y:S05]  /*5560*/  BSYNC B0 ;  /* 0x0000000000007941 */ /* 0x000fea0003800000 */
.L_x_2554:
[----:B------:R-:W-:Y:S01]  /*5570*/  ISETP.GE.AND P2, PT, R0, UR4, PT ;  /* 0x0000000400007c0c */ /* 0x000fe2000bf46270 */
[C---:B------:R-:W-:Y:S01]  /*5580*/  IMAD R0, R16.reuse, UR10, RZ ;  /* 0x0000000a10007c24 */ /* 0x040fe2000f8e02ff */
[----:B------:R-:W-:Y:S01]  /*5590*/  ULDC UR8, c[0x0][0x83c] ;  /* 0x00020f0000087ab9 */ /* 0x000fe20000000800 */
[----:B------:R-:W-:Y:S01]  /*55a0*/  BSSY B0, `(.L_x_2556) ;  /* 0x0000011000007945 */ /* 0x000fe20003800000 */
[----:B----4-:R-:W-:-:S04]  /*55b0*/  IMAD.WIDE.U32 R8, R16, UR43, R6 ;  /* 0x0000002b10087c25 */ /* 0x010fc8000f8e0006 */
[----:B------:R-:W-:Y:S01]  /*55c0*/  IMAD R17, R17, UR43, R0 ;  /* 0x0000002b11117c24 */ /* 0x000fe2000f8e0200 */
[----:B------:R-:W-:Y:S06]  /*55d0*/  @P6 BRA `(.L_x_2557) ;  /* 0x0000000000346947 */ /* 0x000fec0003800000 */
[----:B-123--:R-:W-:Y:S01]  /*55e0*/  IADD3 R15, P6, R2, 0x40, RZ ;  /* 0x00000040020f7810 */ /* 0x00efe20007fde0ff */
        /* <DEDUP_REMOVED lines=12> */
.L_x_2557:
[----:B------:R-:W-:Y:S05]  /*56b0*/  BSYNC B0 ;  /* 0x0000000000007941 */ /* 0x000fea0003800000 */
.L_x_2556:
[----:B------:R-:W-:Y:S01]  /*56c0*/  ISETP.GE.OR P6, PT, R6, UR5, P2 ;  /* 0x0000000506007c0c */ /* 0x000fe200097c6670 */
[----:B------:R-:W-:Y:S01]  /*56d0*/  IMAD.IADD R9, R9, 0x1, R17 ;  /* 0x0000000109097824 */ /* 0x000fe200078e0211 */
[----:B------:R-:W-:Y:S01]  /*56e0*/  BSSY B0, `(.L_x_2558) ;  /* 0x0000018000007945 */ /* 0x000fe20003800000 */
[----:B------:R-:W-:Y:S01]  /*56f0*/  IMAD R0, R18, UR11, RZ ;  /* 0x0000000b12007c24 */ /* 0x000fe2000f8e02ff */
[----:B------:R-:W-:Y:S01]  /*5700*/  ISETP.GE.OR P3, PT, R6, UR8, P3 ;  /* 0x0000000806007c0c */ /* 0x000fe20009f66670 */
[----:B------:R-:W-:Y:S01]  /*5710*/  IMAD.WIDE.U32 R8, R18, UR44, R8 ;  /* 0x0000002c12087c25 */ /* 0x000fe2000f8e0008 */
[C---:B------:R-:W-:Y:S02]  /*5720*/  ISETP.GE.OR P4, PT, R6.reuse, UR8, P4 ;  /* 0x0000000806007c0c */ /* 0x040fe4000a786670 */
[C---:B------:R-:W-:Y:S01]  /*5730*/  ISETP.GE.OR P5, PT, R6.reuse, UR8, P5 ;  /* 0x0000000806007c0c */ /* 0x040fe2000afa6670 */
[----:B-1234-:R-:W-:Y:S01]  /*5740*/  IMAD R15, R19, UR44, R0 ;  /* 0x0000002c130f7c24 */ /* 0x01efe2000f8e0200 */
[----:B------:R-:W-:-:S02]  /*5750*/  ISETP.GE.OR P0, PT, R6, UR8, P0 ;  /* 0x0000000806007c0c */ /* 0x000fc40008706670 */
[C---:B------:R-:W-:Y:S02]  /*5760*/  ISETP.GE.OR P1, PT, R6.reuse, UR8, P1 ;  /* 0x0000000806007c0c */ /* 0x040fe40008f26670 */
[----:B------:R-:W-:Y:S01]  /*5770*/  ISETP.GE.OR P2, PT, R6, UR8, P2 ;  /* 0x0000000806007c0c */ /* 0x000fe20009746670 */
[----:B------:R-:W-:-:S12]  /*5780*/  @P6 BRA `(.L_x_2559) ;  /* 0x0000000000346947 */ /* 0x000fd80003800000 */
        /* <DEDUP_REMOVED lines=13> */
.L_x_2559:
[----:B------:R-:W-:Y:S05]  /*5860*/  BSYNC B0 ;  /* 0x0000000000007941 */ /* 0x000fea0003800000 */
.L_x_2558:
[----:B------:R-:W-:Y:S01]  /*5870*/  BSSY B0, `(.L_x_2560) ;  /* 0x000000d000007945 */ /* 0x000fe20003800000 */
[----:B-1----:R-:W-:-:S03]  /*5880*/  IMAD.IADD R7, R9, 0x1, R15 ;  /* 0x0000000109077824 */ /* 0x002fc600078e020f */
        /* <DEDUP_REMOVED lines=11> */
.L_x_2561:
[----:B------:R-:W-:Y:S05]  /*5940*/  BSYNC B0 ;  /* 0x0000000000007941 */ /* 0x000fea0003800000 */
.L_x_2560:
        /* <DEDUP_REMOVED lines=15> */
.L_x_2563:
[----:B------:R-:W-:Y:S05]  /*5a40*/  BSYNC B0 ;  /* 0x0000000000007941 */ /* 0x000fea0003800000 */
.L_x_2562:
[----:B------:R-:W-:Y:S04]  /*5a50*/  BSSY B0, `(.L_x_2564) ;  /* 0x000000f000007945 */ /* 0x000fe80003800000 */
[----:B------:R-:W-:Y:S05]  /*5a60*/  @P5 BRA `(.L_x_2565) ;  /* 0x0000000000345947 */ /* 0x000fea0003800000 */
        /* <DEDUP_REMOVED lines=13> */
.L_x_2565:
[----:B------:R-:W-:Y:S05]  /*5b40*/  BSYNC B0 ;  /* 0x0000000000007941 */ /* 0x000fea0003800000 */
.L_x_2564:
[----:B------:R-:W-:Y:S04]  /*5b50*/  BSSY B0, `(.L_x_2566) ;  /* 0x000000f000007945 */ /* 0x000fe80003800000 */
[----:B------:R-:W-:Y:S05]  /*5b60*/  @P0 BRA `(.L_x_2567) ;  /* 0x0000000000340947 */ /* 0x000fea0003800000 */
        /* <DEDUP_REMOVED lines=13> */
.L_x_2567:
[----:B------:R-:W-:Y:S05]  /*5c40*/  BSYNC B0 ;  /* 0x0000000000007941 */ /* 0x000fea0003800000 */
.L_x_2566:
[----:B------:R-:W-:Y:S04]  /*5c50*/  BSSY B0, `(.L_x_2568) ;  /* 0x000000f000007945 */ /* 0x000fe80003800000 */
[----:B------:R-:W-:Y:S05]  /*5c60*/  @P1 BRA `(.L_x_2569) ;  /* 0x0000000000341947 */ /* 0x000fea0003800000 */
[----:B-1234-:R-:W-:Y:S01]  /*5c70*/  IADD3 R11, P0, R2, 0x40, RZ ;  /* 0x00000040020b7810 */ /* 0x01efe20007f1e0ff */
        /* <DEDUP_REMOVED lines=12> */
.L_x_2569:
[----:B------:R-:W-:Y:S05]  /*5d40*/  BSYNC B0 ;  /* 0x0000000000007941 */ /* 0x000fea0003800000 */
.L_x_2568:
        /* <DEDUP_REMOVED lines=15> */
.L_x_2571:
[----:B------:R-:W-:Y:S05]  /*5e40*/  BSYNC B0 ;  /* 0x0000000000007941 */ /* 0x000fea0003800000 */
.L_x_2570:
[----:B------:R-:W-:Y:S05]  /*5e50*/  EXIT ;  /* 0x000000000000794d */ /* 0x000fea0003800000 */
.L_x_2518:
[----:B------:R-:W-:-:S08]  /*5e60*/  NOP ;  /* 0x0000000000007918 */ /* 0x000fd00000000000 */
[----:B---3--:R-:W1:-:S00]  /*5e70*/  USETMAXREG.DEALLOC.CTAPOOL 0x20 ;  /* 0x00000020000079c8 */ /* 0x008e4000080e0500 */
[----:B-1----:R-:W-:Y:S01]  /*5e80*/  LOP3.LUT R0, R0, 0x3, RZ, 0xc0, !PT ;  /* 0x0000000300007812 */ /* 0x002fe200078ec0ff */
[----:B------:R-:W-:Y:S05]  /*5e90*/  BSSY B0, `(.L_x_2572) ;  /* 0x000039a000007945 */ /* 0x000fea0003800000 */
[----:B------:R-:W1:Y:S02]  /*5ea0*/  SHFL.IDX PT, R0, R0, RZ, 0x1f ;  /* 0x00001fff00007589 */ /* 0x000e6400000e0000 */
[----:B-1----:R-:W-:-:S13]  /*5eb0*/  ISETP.NE.AND P0, PT, R0, RZ, PT ;  /* 0x000000ff0000720c */ /* 0x002fda0003f05270 */
[----:B------:R-:W-:Y:S05]  /*5ec0*/  @!P0 BRA `(.L_x_2573) ;  /* 0x0000001000908947 */ /* 0x000fea0003800000 */
[----:B------:R-:W-:-:S13]  /*5ed0*/  ISETP.NE.AND P0, PT, R0, 0x1, PT ;  /* 0x000000010000780c */ /* 0x000fda0003f05270 */
[----:B------:R-:W-:Y:S05]  /*5ee0*/  @P0 BRA `(.L_x_2574) ;  /* 0x0000003800500947 */ /* 0x000fea0003800000 */
[----:B------:R-:W1:Y:S01]  /*5ef0*/  S2UR UR7, SR_CTAID.X ;  /* 0x00000000000779c3 */ /* 0x000e620000002500 */
[----:B------:R-:W-:Y:S02]  /*5f00*/  ULDC UR8, c[0x0][0xb50] ;  /* 0x0002d40000087ab9 */ /* 0x000fe40000000800 */
[----:B------:R-:W-:-:S05]  /*5f10*/  UISETP.NE.AND UP0, UPT, UR8, 0x1, UPT ;  /* 0x000000010800788c */ /* 0x000fca000bf05270 */
[----:B------:R-:W2:Y:S06]  /*5f20*/  LDC R0, c[0x0][0xb68] ;  /* 0x0002da00ff007b82 */ /* 0x000eac0000000800 */
[----:B------:R-:W-:Y:S01]  /*5f30*/  @UP0 ULDC UR4, c[0x0][0xb54] ;  /* 0x0002d50000040ab9 */ /* 0x000fe20000000800 */
[----:B------:R-:W-:Y:S01]  /*5f40*/  @UP0 ULDC UR9, c[0x0][0xb58] ;  /* 0x0002d60000090ab9 */ /* 0x000fe20000000800 */
[----:B-1----:R-:W-:Y:S02]  /*5f50*/  UIMAD.WIDE.U32 UR4, UR7, UR4, URZ ;  /* 0x00000004070472a5 */ /* 0x002fe4000f8e003f */
[----:B------:R-:W-:-:S02]  /*5f60*/  UMOV UR6, UR7 ;  /* 0x0000000700067c82 */ /* 0x000fc40008000000 */
[----:B------:R-:W-:-:S04]  /*5f70*/  @UP0 USHF.R.U32.HI UR6, URZ, UR9, UR5 ;  /* 0x000000093f060299 */ /* 0x000fc80008011605 */
[----:B------:R-:W-:Y:S02]  /*5f80*/  UIADD3 UR4, -UR6, URZ, URZ ;  /* 0x0000003f06047290 */ /* 0x000fe4000fffe13f */
[----:B--2---:R-:W-:Y:S02]  /*5f90*/  ISETP.LE.AND P0, PT, R0, UR6, PT ;  /* 0x0000000600007c0c */ /* 0x004fe4000bf03270 */
[----:B------:R-:W-:-:S11]  /*5fa0*/  UIMAD UR8, UR8, UR4, UR7 ;  /* 0x00000004080872a4 */ /* 0x000fd6000f8e0207 */
[----:B------:R-:W-:Y:S05]  /*5fb0*/  @!P0 BRA `(.L_x_2575) ;  /* 0x0000000000208947 */ /* 0x000fea0003800000 */
        /* <DEDUP_REMOVED lines=8> */
.L_x_2575:
[----:B------:R-:W-:Y:S01]  /*6040*/  ULDC UR9, c[0x0][0xb44] ;  /* 0x0002d10000097ab9 */ /* 0x000fe20000000800 */
[----:B------:R-:W-:Y:S01]  /*6050*/  UMOV UR7, UR8 ;  /* 0x0000000800077c82 */ /* 0x000fe20008000000 */
[----:B------:R-:W-:-:S11]  /*6060*/  UISETP.NE.AND UP0, UPT, UR9, 0x1, UPT ;  /* 0x000000010900788c */ /* 0x000fd6000bf05270 */
[----:B------:R-:W-:Y:S02]  /*6070*/  @UP0 ULDC.64 UR10, c[0x0][0xb48] ;  /* 0x0002d200000a0ab9 */ /* 0x000fe40000000a00 */
[----:B------:R-:W-:-:S04]  /*6080*/  UIMAD.WIDE.U32 UR4, UR8, UR10, URZ ;  /* 0x0000000a080472a5 */ /* 0x000fc8000f8e003f */
[----:B------:R-:W-:-:S04]  /*6090*/  @UP0 USHF.R.U32.HI UR7, URZ, UR11, UR5 ;  /* 0x0000000b3f070299 */ /* 0x000fc80008011605 */
[----:B------:R-:W-:-:S12]  /*60a0*/  UIMAD UR4, UR7, UR9, URZ ;  /* 0x00000009070472a4 */ /* 0x000fd8000f8e023f */
.L_x_2576:
        /* <DEDUP_REMOVED lines=13> */
[----:B------:R-:W-:Y:S05]  /*6180*/  @!P0 BRA `(.L_x_2574) ;  /* 0x0000003400a88947 */ /* 0x000fea0003800000 */
[----:B------:R-:W-:Y:S01]  /*6190*/  ULDC UR5, c[0x0][0x280] ;  /* 0x0000a00000057ab9 */ /* 0x000fe20000000800 */
[----:B------:R-:W-:Y:S01]  /*61a0*/  ULDC UR4, c[0x0][0x290] ;  /* 0x0000a40000047ab9 */ /* 0x000fe20000000800 */
[----:B------:R-:W-:Y:S01]  /*61b0*/  UIMAD UR7, UR7, 0x60, UR5 ;  /* 0x00000060070778a4 */ /* 0x000fe2000f8e0205 */
[----:B------:R-:W-:Y:S01]  /*61c0*/  ULDC UR6, c[0x0][0x74c] ;  /* 0x0001d30000067ab9 */ /* 0x000fe20000000800 */
[----:B------:R-:W-:Y:S02]  /*61d0*/  UIADD3 UR5, UR5, 0x3f, URZ ;  /* 0x0000003f05057890 */ /* 0x000fe4000fffe03f */
[----:B------:R-:W-:Y:S02]  /*61e0*/  UIADD3 UR7, -UR6, UR7, -UR4 ;  /* 0x0000000706077290 */ /* 0x000fe4000fffe904 */
[----:B------:R-:W-:Y:S02]  /*61f0*/  USHF.R.S32.HI UR6, URZ, 0x1f, UR5 ;  /* 0x0000001f3f067899 */ /* 0x000fe40008011405 */
[----:B------:R-:W-:-:S02]  /*6200*/  USHF.R.S32.HI UR4, URZ, 0x1f, UR7 ;  /* 0x0000001f3f047899 */ /* 0x000fc40008011407 */
[----:B------:R-:W-:Y:S02]  /*6210*/  ULEA.HI UR5, UR6, UR5, URZ, 0x6 ;  /* 0x0000000506057291 */ /* 0x000fe4000f8f303f */
[----:B------:R-:W-:Y:S02]  /*6220*/  ULEA.HI UR4, UR4, UR7, URZ, 0x6 ;  /* 0x0000000704047291 */ /* 0x000fe4000f8f303f */
[----:B------:R-:W-:Y:S02]  /*6230*/  USHF.R.S32.HI UR5, URZ, 0x6, UR5 ;  /* 0x000000063f057899 */ /* 0x000fe40008011405 */
[----:B------:R-:W-:-:S04]  /*6240*/  USHF.R.S32.HI UR4, URZ, 0x6, UR4 ;  /* 0x000000063f047899 */ /* 0x000fc80008011404 */
[----:B------:R-:W-:-:S04]  /*6250*/  UISETP.LT.AND UP0, UPT, URZ, UR4, UPT ;  /* 0x000000043f00728c */ /* 0x000fc8000bf01270 */
[----:B------:R-:W-:-:S04]  /*6260*/  USEL UR8, URZ, UR4, !UP0 ;  /* 0x000000043f087287 */ /* 0x000fc8000c000000 */
[----:B------:R-:W-:-:S06]  /*6270*/  UISETP.GT.AND UP0, UPT, UR5, UR8, UPT ;  /* 0x000000080500728c */ /* 0x000fcc000bf04270 */
[----:B------:R-:W-:-:S13]  /*6280*/  PLOP3.LUT P0, PT, PT, PT, UP0, 0x80, 0x0 ;  /* 0x000000000000781c */ /* 0x000fda0003f0f008 */
[----:B------:R-:W-:Y:S05]  /*6290*/  @!P0 BRA `(.L_x_2574) ;  /* 0x0000003400648947 */ /* 0x000fea0003800000 */
[----:B------:R-:W-:Y:S01]  /*62a0*/  USHF.R.S32.HI UR4, URZ, 0x1f, UR11 ;  /* 0x0000001f3f047899 */ /* 0x000fe2000801140b */
[----:B------:R-:W-:Y:S01]  /*62b0*/  ULDC.64 UR12, c[0x0][0x2d8] ;  /* 0x0000b600000c7ab9 */ /* 0x000fe20000000a00 */
[----:B------:R-:W-:Y:S02]  /*62c0*/  ELECT P0, URZ, PT ;  /* 0x00000000003f782f */ /* 0x000fe40003800000 */
[----:B------:R-:W-:Y:S02]  /*62d0*/  UIMAD UR9, UR4, UR12, URZ ;  /* 0x0000000c040972a4 */ /* 0x000fe4000f8e023f */
[----:B------:R-:W-:Y:S02]  /*62e0*/  UIADD3 UR4, UR5, -UR8, URZ ;  /* 0x8000000805047290 */ /* 0x000fe4000fffe03f */
[----:B------:R-:W-:Y:S02]  /*62f0*/  UIMAD.WIDE.U32 UR6, UR11, UR12, URZ ;  /* 0x0000000c0b0672a5 */ /* 0x000fe4000f8e003f */
[----:B------:R-:W-:-:S02]  /*6300*/  ULOP3.LUT UR4, UR4, 0x1, URZ, 0xc0, !UPT ;  /* 0x0000000104047892 */ /* 0x000fc4000f8ec03f */
[----:B------:R-:W-:Y:S02]  /*6310*/  UIMAD UR9, UR11, UR13, UR9 ;  /* 0x0000000d0b0972a4 */ /* 0x000fe4000f8e0209 */
[----:B------:R-:W-:Y:S02]  /*6320*/  UISETP.NE.U32.AND UP0, UPT, UR4, 0x1, UPT ;  /* 0x000000010400788c */ /* 0x000fe4000bf05070 */
[----:B------:R-:W-:Y:S01]  /*6330*/  USHF.R.S32.HI UR11, URZ, 0x1f, UR10 ;  /* 0x0000001f3f0b7899 */ /* 0x000fe2000801140a */
[----:B------:R-:W-:Y:S01]  /*6340*/  ULDC.64 UR12, c[0x0][0x2e0] ;  /* 0x0000b800000c7ab9 */ /* 0x000fe20000000a00 */
[----:B------:R-:W-:Y:S02]  /*6350*/  UIADD3 UR7, UR7, UR9, URZ ;  /* 0x0000000907077290 */ /* 0x000fe4000fffe03f */
[----:B------:R-:W-:Y:S01]  /*6360*/  PLOP3.LUT P1, PT, PT, PT, UP0, 0x80, 0x0 ;  /* 0x000000000000781c */ /* 0x000fe20003f2f008 */
[----:B------:R-:W-:Y:S02]  /*6370*/  UIMAD UR9, UR11, UR12, URZ ;  /* 0x0000000c0b0972a4 */ /* 0x000fe4000f8e023f */
[----:B------:R-:W-:-:S02]  /*6380*/  UIMAD.WIDE.U32 UR6, UR10, UR12, UR6 ;  /* 0x0000000c0a0672a5 */ /* 0x000fc4000f8e0006 */
[----:B------:R-:W-:-:S04]  /*6390*/  UIMAD UR9, UR10, UR13, UR9 ;  /* 0x0000000d0a0972a4 */ /* 0x000fc8000f8e0209 */
[----:B------:R-:W-:-:S04]  /*63a0*/  UIADD3 UR25, UR7, UR9, URZ ;  /* 0x0000000907197290 */ /* 0x000fc8000fffe03f */
[----:B------:R-:W-:Y:S08]  /*63b0*/  @P1 BRA `(.L_x_2577) ;  /* 0x00000004001c1947 */ /* 0x000ff00003800000 */
        /* <DEDUP_REMOVED lines=18> */
.L_x_2579:
[----:B------:R-:W-:Y:S05]  /*64e0*/  BSYNC B1 ;  /* 0x0000000000017941 */ /* 0x000fea0003800000 */
.L_x_2578:
        /* <DEDUP_REMOVED lines=18> */
.L_x_2581:
[----:B------:R-:W-:Y:S05]  /*6610*/  BSYNC B1 ;  /* 0x0000000000017941 */ /* 0x000fea0003800000 */
.L_x_2580:
        /* <DEDUP_REMOVED lines=19> */
.L_x_2583:
[----:B------:R-:W-:Y:S05]  /*6750*/  BSYNC B1 ;  /* 0x0000000000017941 */ /* 0x000fea0003800000 */
.L_x_2582:
[----:B------:R-:W-:Y:S06]  /*6760*/  BAR.ARV 0xa, 0xa0 ;  /* 0x0282800000007b1d */ /* 0x000fec0000002000 */
[----:B------:R-:W-:Y:S04]  /*6770*/  BSSY B1, `(.L_x_2584) ;  /* 0x0000003000017945 */ /* 0x000fe80003800000 */
[----:B------:R-:W-:Y:S05]  /*6780*/  @!P0 BRA `(.L_x_2585) ;  /* 0x0000000000048947 */ /* 0x000fea0003800000 */
[----:B------:R-:W-:-:S04]  /*6790*/  DEPBAR.LE SB0, 0x1 ;  /* 0x000080400000791a */ /* 0x000fc80000000000 */
.L_x_2585:
[----:B------:R-:W-:Y:S05]  /*67a0*/  BSYNC B1 ;  /* 0x0000000000017941 */ /* 0x000fea0003800000 */
.L_x_2584:
[----:B------:R-:W-:Y:S06]  /*67b0*/  BAR.ARV 0xb, 0xa0 ;  /* 0x02c2800000007b1d */ /* 0x000fec0000002000 */
[----:B------:R-:W-:Y:S04]  /*67c0*/  BSSY B1, `(.L_x_2586) ;  /* 0x0000003000017945 */ /* 0x000fe80003800000 */
[----:B------:R-:W-:Y:S05]  /*67d0*/  @!P0 BRA `(.L_x_2587) ;  /* 0x0000000000048947 */ /* 0x000fea0003800000 */
[----:B------:R-:W-:-:S04]  /*67e0*/  DEPBAR.LE SB0, 0x0 ;  /* 0x000080000000791a */ /* 0x000fc80000000000 */
.L_x_2587:
[----:B------:R-:W-:Y:S05]  /*67f0*/  BSYNC B1 ;  /* 0x0000000000017941 */ /* 0x000fea0003800000 */
.L_x_2586:
[----:B------:R-:W-:Y:S06]  /*6800*/  BAR.ARV 0xc, 0xa0 ;  /* 0x0302800000007b1d */ /* 0x000fec0000002000 */
[----:B------:R-:W-:Y:S01]  /*6810*/  UIADD3 UR12, UR8, 0x1, URZ ;  /* 0x00000001080c7890 */ /* 0x000fe2000fffe03f */
[----:B------:R-:W-:Y:S11]  /*6820*/  BRA `(.L_x_2588) ;  /* 0x0000000000047947 */ /* 0x000ff60003800000 */
.L_x_2577:
[----:B------:R-:W-:-:S05]  /*6830*/  UMOV UR12, UR8 ;  /* 0x00000008000c7c82 */ /* 0x000fca0008000000 */
.L_x_2588:
[----:B------:R-:W-:-:S04]  /*6840*/  UIADD3 UR4, UR8, 0x1, URZ ;  /* 0x0000000108047890 */ /* 0x000fc8000fffe03f */
[----:B------:R-:W-:-:S06]  /*6850*/  UISETP.NE.AND UP0, UPT, UR5, UR4, UPT ;  /* 0x000000040500728c */ /* 0x000fcc000bf05270 */
[----:B------:R-:W-:-:S13]  /*6860*/  PLOP3.LUT P1, PT, PT, PT, UP0, 0x80, 0x0 ;  /* 0x000000000000781c */ /* 0x000fda0003f2f008 */
[----:B------:R-:W-:Y:S05]  /*6870*/  @!P1 BRA `(.L_x_2574) ;  /* 0x0000002c00ec9947 */ /* 0x000fea0003800000 */
[----:B------:R-:W-:Y:S01]  /*6880*/  ULDC.64 UR10, c[0x0][0x2c0] ;  /* 0x0000b000000a7ab9 */ /* 0x000fe20000000a00 */
[----:B------:R-:W-:Y:S02]  /*6890*/  UIADD3 UR23, UR9, UR7, URZ ;  /* 0x0000000709177290 */ /* 0x000fe4000fffe03f */
[----:B------:R-:W-:Y:S02]  /*68a0*/  ULEA UR22, UP0, UR6, UR10, 0x2 ;  /* 0x0000000a06167291 */ /* 0x000fe4000f80103f */
[----:B------:R-:W-:Y:S02]  /*68b0*/  UIMAD UR13, UR12, 0x3000, URZ ;  /* 0x000030000c0d78a4 */ /* 0x000fe4000f8e023f */
        /* <DEDUP_REMOVED lines=11> */
[----:B------:R-:W-:Y:S01]  /*6970*/  UMOV UR4, URZ ;  /* 0x0000003f00047c82 */ /* 0x000fe20008000000 */
[----:B------:R-:W-:Y:S01]  /*6980*/  ULDC.64 UR28, c[0x0][0x2c0] ;  /* 0x0000b000001c7ab9 */ /* 0x000fe20000000a00 */
[----:B------:R-:W-:-:S09]  /*6990*/  UMOV UR24, UR13 ;  /* 0x0000000d00187c82 */ /* 0x000fd20008000000 */
.L_x_2609:
        /* <DEDUP_REMOVED lines=13> */
[----:B------:R-:W-:Y:S02]  /*6a70*/  ULEA.HI.X.SX32 UR40, UR24, UR25, 0x1, UP0 ;  /* 0x0000001918287291 */ /* 0x000fe400080f0e3f */
[----:B------:R-:W-:-:S04]  /*6a80*/  ULEA UR38, UP0, UR39, UR28, 0x2 ;  /* 0x0000001c27267291 */ /* 0x000fc8000f80103f */
[----:B------:R-:W-:-:S03]  /*6a90*/  ULEA.HI.X UR39, UR39, UR29, UR40, 0x2, UP0 ;  /* 0x0000001d27277291 */ /* 0x000fc600080f1428 */
[----:B------:R-:W-:Y:S01]  /*6aa0*/  UMOV UR40, 0x0 ;  /* 0x0000000000287882 */ /* 0x000fe20000000000 */
[----:B-1----:R-:W-:-:S03]  /*6ab0*/  ULEA UR26, UR27, UR26, 0x18 ;  /* 0x0000001a1b1a7291 */ /* 0x002fc6000f8ec03f */
[----:B------:R-:W-:Y:S01]  /*6ac0*/  UMOV UR27, 0x400 ;  /* 0x00000400001b7882 */ /* 0x000fe20000000000 */
[----:B------:R-:W-:-:S09]  /*6ad0*/  UIADD3 UR26, UR26, 0x12000, URZ ;  /* 0x000120001a1a7890 */ /* 0x000fd2000fffe03f */
[----:B------:R1:W-:Y:S02]  /*6ae0*/  UBLKRED.G.S.ADD.F32.RN [UR38], [UR26], UR27, desc[UR40] ;  /* 0x000028261a0073bb */ /* 0x0003e400080a141b */
[----:B-1----:R0:W-:Y:S02]  /*6af0*/  UTMACMDFLUSH ;  /* 0x00000000000079b7 */ /* 0x0021e40000000000 */
.L_x_2590:
[----:B------:R-:W-:Y:S05]  /*6b00*/  BSYNC B1 ;  /* 0x0000000000017941 */ /* 0x000fea0003800000 */
.L_x_2589:
        /* <DEDUP_REMOVED lines=12> */
.L_x_2592:
[----:B------:R-:W-:Y:S05]  /*6bd0*/  BSYNC B1 ;  /* 0x0000000000017941 */ /* 0x000fea0003800000 */
.L_x_2591:
        /* <DEDUP_REMOVED lines=13> */
.L_x_2594:
[----:B------:R-:W-:Y:S05]  /*6cb0*/  BSYNC B1 ;  /* 0x0000000000017941 */ /* 0x000fea0003800000 */
.L_x_2593:
[----:B------:R-:W-:Y:S06]  /*6cc0*/  BAR.ARV 0xa, 0xa0 ;  /* 0x0282800000007b1d */ /* 0x000fec0000002000 */
[----:B------:R-:W-:Y:S04]  /*6cd0*/  BSSY B1, `(.L_x_2595) ;  /* 0x0000003000017945 */ /* 0x000fe80003800000 */
[----:B------:R-:W-:Y:S05]  /*6ce0*/  @!P0 BRA `(.L_x_2596) ;  /* 0x0000000000048947 */ /* 0x000fea0003800000 */
[----:B------:R-:W-:-:S04]  /*6cf0*/  DEPBAR.LE SB0, 0x1 ;  /* 0x000080400000791a */ /* 0x000fc80000000000 */
.L_x_2596:
[----:B------:R-:W-:Y:S05]  /*6d00*/  BSYNC B1 ;  /* 0x0000000000017941 */ /* 0x000fea0003800000 */
.L_x_2595:
[----:B------:R-:W-:Y:S06]  /*6d10*/  BAR.ARV 0xb, 0xa0 ;  /* 0x02c2800000007b1d */ /* 0x000fec0000002000 */
[----:B------:R-:W-:Y:S04]  /*6d20*/  BSSY B1, `(.L_x_2597) ;  /* 0x0000003000017945 */ /* 0x000fe80003800000 */
[----:B------:R-:W-:Y:S05]  /*6d30*/  @!P0 BRA `(.L_x_2598) ;  /* 0x0000000000048947 */ /* 0x000fea0003800000 */
[----:B------:R-:W-:-:S04]  /*6d40*/  DEPBAR.LE SB0, 0x0 ;  /* 0x000080000000791a */ /* 0x000fc80000000000 */
.L_x_2598:
[----:B------:R-:W-:Y:S05]  /*6d50*/  BSYNC B1 ;  /* 0x0000000000017941 */ /* 0x000fea0003800000 */
.L_x_2597:
        /* <DEDUP_REMOVED lines=13> */
.L_x_2600:
[----:B------:R-:W-:Y:S05]  /*6e30*/  BSYNC B1 ;  /* 0x0000000000017941 */ /* 0x000fea0003800000 */
.L_x_2599:
        /* <DEDUP_REMOVED lines=12> */
.L_x_2602:
[----:B------:R-:W-:Y:S05]  /*6f00*/  BSYNC B1 ;  /* 0x0000000000017941 */ /* 0x000fea0003800000 */
.L_x_2601:
        /* <DEDUP_REMOVED lines=13> */
.L_x_2604:
[----:B------:R-:W-:Y:S05]  /*6fe0*/  BSYNC B1 ;  /* 0x0000000000017941 */ /* 0x000fea0003800000 */
.L_x_2603:
[----:B------:R-:W-:Y:S06]  /*6ff0*/  BAR.ARV 0xa, 0xa0 ;  /* 0x0282800000007b1d */ /* 0x000fec0000002000 */
[----:B------:R-:W-:Y:S04]  /*7000*/  BSSY B1, `(.L_x_2605) ;  /* 0x0000003000017945 */ /* 0x000fe80003800000 */
[----:B------:R-:W-:Y:S05]  /*7010*/  @!P0 BRA `(.L_x_2606) ;  /* 0x0000000000048947 */ /* 0x000fea0003800000 */
[----:B------:R-:W-:-:S04]  /*7020*/  DEPBAR.LE SB0, 0x1 ;  /* 0x000080400000791a */ /* 0x000fc80000000000 */
.L_x_2606:
[----:B------:R-:W-:Y:S05]  /*7030*/  BSYNC B1 ;  /* 0x0000000000017941 */ /* 0x000fea0003800000 */
.L_x_2605:
[----:B------:R-:W-:Y:S01]  /*7040*/  UIADD3 UR12, UR12, 0x2, URZ ;  /* 0x000000020c0c7890 */ /* 0x000fe2000fffe03f */
[----:B------:R-:W-:Y:S06]  /*7050*/  BAR.ARV 0xb, 0xa0 ;  /* 0x02c2800000007b1d */ /* 0x000fec0000002000 */
[----:B------:R-:W-:Y:S01]  /*7060*/  UISETP.GE.AND UP0, UPT, UR12, UR5, UPT ;  /* 0x000000050c00728c */ /* 0x000fe2000bf06270 */
[----:B------:R-:W-:Y:S04]  /*7070*/  BSSY B1, `(.L_x_2607) ;  /* 0x0000003000017945 */ /* 0x000fe80003800000 */
[----:B------:R-:W-:Y:S06]  /*7080*/  @!P0 BRA `(.L_x_2608) ;  /* 0x0000000000048947 */ /* 0x000fec0003800000 */
[----:B------:R-:W-:-:S04]  /*7090*/  DEPBAR.LE SB0, 0x0 ;  /* 0x000080000000791a */ /* 0x000fc80000000000 */
.L_x_2608:
[----:B------:R-:W-:Y:S05]  /*70a0*/  BSYNC B1 ;  /* 0x0000000000017941 */ /* 0x000fea0003800000 */
.L_x_2607:
[----:B------:R-:W-:Y:S06]  /*70b0*/  BAR.ARV 0xc, 0xa0 ;  /* 0x0302800000007b1d */ /* 0x000fec0000002000 */
[----:B------:R-:W-:Y:S01]  /*70c0*/  PLOP3.LUT P1, PT, PT, PT, UP0, 0x80, 0x0 ;  /* 0x000000000000781c */ /* 0x000fe20003f2f008 */
[----:B------:R-:W-:Y:S02]  /*70d0*/  UIADD3 UR24, UR24, 0x6000, URZ ;  /* 0x0000600018187890 */ /* 0x000fe4000fffe03f */
[----:B------:R-:W-:-:S10]  /*70e0*/  UIADD3 UR4, UR4, 0x6000, URZ ;  /* 0x0000600004047890 */ /* 0x000fd4000fffe03f */
[----:B------:R-:W-:Y:S05]  /*70f0*/  @!P1 BRA `(.L_x_2609) ;  /* 0xfffffff800289947 */ /* 0x000fea000383ffff */
[----:B------:R-:W-:Y:S05]  /*7100*/  BRA `(.L_x_2574) ;  /* 0x0000002400c87947 */ /* 0x000fea0003800000 */
.L_x_2573:
        /* <DEDUP_REMOVED lines=21> */
.L_x_2610:
[----:B------:R-:W-:Y:S01]  /*7260*/  ULDC UR8, c[0x0][0xb44] ;  /* 0x0002d10000087ab9 */ /* 0x000fe20000000800 */
[----:B------:R-:W-:Y:S01]  /*7270*/  UMOV UR35, UR7 ;  /* 0x0000000700237c82 */ /* 0x000fe20008000000 */
[----:B------:R-:W-:-:S11]  /*7280*/  UISETP.NE.AND UP0, UPT, UR8, 0x1, UPT ;  /* 0x000000010800788c */ /* 0x000fd6000bf05270 */
[----:B------:R-:W-:Y:S02]  /*7290*/  @UP0 ULDC.64 UR10, c[0x0][0xb48] ;  /* 0x0002d200000a0ab9 */ /* 0x000fe40000000a00 */
[----:B------:R-:W-:-:S04]  /*72a0*/  UIMAD.WIDE.U32 UR4, UR7, UR10, URZ ;  /* 0x0000000a070472a5 */ /* 0x000fc8000f8e003f */
[----:B------:R-:W-:-:S04]  /*72b0*/  @UP0 USHF.R.U32.HI UR35, URZ, UR11, UR5 ;  /* 0x0000000b3f230299 */ /* 0x000fc80008011605 */
[----:B------:R-:W-:-:S12]  /*72c0*/  UIMAD UR4, UR35, UR8, URZ ;  /* 0x00000008230472a4 */ /* 0x000fd8000f8e023f */
.L_x_2611:
[----:B------:R-:W-:Y:S01]  /*72d0*/  ULDC UR8, c[0x0][0xb38] ;  /* 0x0002ce0000087ab9 */ /* 0x000fe20000000800 */
[----:B------:R-:W-:Y:S01]  /*72e0*/  UIADD3 UR4, UR7, -UR4, URZ ;  /* 0x8000000407047290 */ /* 0x000fe2000fffe03f */
[----:B------:R-:W-:Y:S01]  /*72f0*/  IMAD.MOV.U32 R16, RZ, RZ, 0x1 ;  /* 0x00000001ff107424 */ /* 0x000fe200078e00ff */
[----:B------:R-:W-:Y:S01]  /*7300*/  UISETP.NE.AND UP0, UPT, UR8, 0x1, UPT ;  /* 0x000000010800788c */ /* 0x000fe2000bf05270 */
[----:B------:R-:W-:Y:S01]  /*7310*/  IMAD.MOV.U32 R23, RZ, RZ, RZ ;  /* 0x000000ffff177224 */ /* 0x000fe200078e00ff */
[----:B------:R-:W-:Y:S01]  /*7320*/  ULDC UR5, c[0x0][0xb44] ;  /* 0x0002d10000057ab9 */ /* 0x000fe20000000800 */
[----:B------:R-:W-:Y:S01]  /*7330*/  IMAD.MOV.U32 R10, RZ, RZ, 0x1 ;  /* 0x00000001ff0a7424 */ /* 0x000fe200078e00ff */
[----:B------:R-:W-:-:S07]  /*7340*/  UIMAD UR6, UR6, UR5, UR4 ;  /* 0x00000005060672a4 */ /* 0x000fce000f8e0204 */
        /* <DEDUP_REMOVED lines=9> */
[----:B------:R-:W1:Y:S01]  /*73e0*/  LDC R2, c[0x0][0x280] ;  /* 0x0000a000ff027b82 */ /* 0x000e620000000800 */
[----:B------:R-:W-:Y:S01]  /*73f0*/  UIMAD UR35, UR35, 0x60, URZ ;  /* 0x00000060232378a4 */ /* 0x000fe2000f8e023f */
[----:B------:R-:W-:-:S06]  /*7400*/  ULDC UR4, c[0x0][0x74c] ;  /* 0x0001d30000047ab9 */ /* 0x000fcc0000000800 */
[----:B------:R-:W1:Y:S02]  /*7410*/  LDC R3, c[0x0][0x290] ;  /* 0x0000a400ff037b82 */ /* 0x000e640000000800 */
[----:B-1----:R-:W-:Y:S01]  /*7420*/  IADD3 R0, -R3, UR35, R2 ;  /* 0x0000002303007c10 */ /* 0x002fe2000fffe102 */
[----:B------:R-:W-:-:S04]  /*7430*/  VIADD R2, R2, 0x3f ;  /* 0x0000003f02027836 */ /* 0x000fc80000000000 */
[----:B------:R-:W-:Y:S01]  /*7440*/  VIADD R0, R0, -UR4 ;  /* 0x8000000400007c36 */ /* 0x000fe20008000000 */
[----:B------:R-:W-:-:S04]  /*7450*/  SHF.R.S32.HI R5, RZ, 0x1f, R2 ;  /* 0x0000001fff057819 */ /* 0x000fc80000011402 */
[----:B------:R-:W-:Y:S02]  /*7460*/  SHF.R.S32.HI R3, RZ, 0x1f, R0 ;  /* 0x0000001fff037819 */ /* 0x000fe40000011400 */
[----:B------:R-:W-:Y:S02]  /*7470*/  LEA.HI R4, R5, R2, RZ, 0x6 ;  /* 0x0000000205047211 */ /* 0x000fe400078f30ff */
[----:B------:R-:W-:Y:S02]  /*7480*/  LEA.HI R3, R3, R0, RZ, 0x6 ;  /* 0x0000000003037211 */ /* 0x000fe400078f30ff */
[----:B------:R-:W-:Y:S02]  /*7490*/  SHF.R.S32.HI R4, RZ, 0x6, R4 ;  /* 0x00000006ff047819 */ /* 0x000fe40000011404 */
[----:B------:R-:W-:-:S04]  /*74a0*/  SHF.R.S32.HI R3, RZ, 0x6, R3 ;  /* 0x00000006ff037819 */ /* 0x000fc80000011403 */
[----:B------:R-:W-:-:S04]  /*74b0*/  VIMNMX R5, RZ, R3, !PT ;  /* 0x00000003ff057248 */ /* 0x000fc80007fe0100 */
[----:B------:R-:W-:-:S13]  /*74c0*/  ISETP.GT.AND P0, PT, R4, R5, PT ;  /* 0x000000050400720c */ /* 0x000fda0003f04270 */
[----:B------:R-:W-:Y:S05]  /*74d0*/  @!P0 BRA `(.L_x_2612) ;  /* 0x0000002000508947 */ /* 0x000fea0003800000 */
[----:B------:R-:W1:Y:S01]  /*74e0*/  LDC.64 R8, c[0x0][0x718] ;  /* 0x0001c600ff087b82 */ /* 0x000e620000000a00 */
[----:B------:R-:W-:Y:S01]  /*74f0*/  IMAD.U32 R3, RZ, RZ, UR28 ;  /* 0x0000001cff037e24 */ /* 0x000fe2000f8e00ff */
[----:B------:R-:W-:Y:S01]  /*7500*/  ULDC UR4, c[0x0][0x2e8] ;  /* 0x0000ba0000047ab9 */ /* 0x000fe20000000800 */
[----:B------:R-:W-:Y:S01]  /*7510*/  ELECT P0, URZ, PT ;  /* 0x00000000003f782f */ /* 0x000fe20003800000 */
[----:B------:R-:W-:Y:S01]  /*7520*/  BSSY B1, `(.L_x_2612) ;  /* 0x000020f000017945 */ /* 0x000fe20003800000 */
[----:B------:R-:W-:Y:S01]  /*7530*/  UISETP.NE.AND UP0, UPT, UR4, 0x1, UPT ;  /* 0x000000010400788c */ /* 0x000fe2000bf05270 */
[----:B------:R-:W-:Y:S01]  /*7540*/  SHF.R.S32.HI R3, RZ, 0x1f, R3 ;  /* 0x0000001fff037819 */ /* 0x000fe20000011403 */
[----:B------:R-:W-:Y:S01]  /*7550*/  UMOV UR36, UR28 ;  /* 0x0000001c00247c82 */ /* 0x000fe20008000000 */
[----:B------:R-:W2:Y:S01]  /*7560*/  LDC.64 R6, c[0x0][0x730] ;  /* 0x0001cc00ff067b82 */ /* 0x000ea20000000a00 */
[----:B------:R-:W-:-:S07]  /*7570*/  IMAD.MOV.U32 R23, RZ, RZ, RZ ;  /* 0x000000ffff177224 */ /* 0x000fce00078e00ff */
[----:B------:R-:W3:Y:S01]  /*7580*/  LDC.64 R10, c[0x0][0x720] ;  /* 0x0001c800ff0a7b82 */ /* 0x000ee20000000a00 */
[----:B------:R-:W-:Y:S01]  /*7590*/  @UP0 ULDC UR4, c[0x0][0x2ec] ;  /* 0x0000bb0000040ab9 */ /* 0x000fe20000000800 */
[----:B------:R-:W-:Y:S01]  /*75a0*/  @UP0 ULDC UR6, c[0x0][0x2f0] ;  /* 0x0000bc0000060ab9 */ /* 0x000fe20000000800 */
[----:B------:R-:W-:-:S04]  /*75b0*/  UIMAD.WIDE.U32 UR4, UR28, UR4, URZ ;  /* 0x000000041c0472a5 */ /* 0x000fc8000f8e003f */
[----:B------:R-:W-:Y:S01]  /*75c0*/  @UP0 USHF.R.U32.HI UR36, URZ, UR6, UR5 ;  /* 0x000000063f240299 */ /* 0x000fe20008011605 */
[----:B-1----:R-:W-:-:S04]  /*75d0*/  IMAD R0, R3, R8, RZ ;  /* 0x0000000803007224 */ /* 0x002fc800078e02ff */
[----:B------:R-:W-:Y:S02]  /*75e0*/  IMAD R13, R9, UR28, R0 ;  /* 0x0000001c090d7c24 */ /* 0x000fe4000f8e0200 */
[----:B------:R-:W-:-:S04]  /*75f0*/  IMAD.WIDE.U32 R8, R8, UR28, RZ ;  /* 0x0000001c08087c25 */ /* 0x000fc8000f8e00ff */
[----:B--2---:R-:W-:Y:S02]  /*7600*/  IMAD R12, R3, R6, RZ ;  /* 0x00000006030c7224 */ /* 0x004fe400078e02ff */
[----:B------:R-:W1:Y:S01]  /*7610*/  LDC.64 R2, c[0x0][0x738] ;  /* 0x0001ce00ff027b82 */ /* 0x000e620000000a00 */
[----:B------:R-:W-:Y:S02]  /*7620*/  IMAD.U32 R0, RZ, RZ, UR29 ;  /* 0x0000001dff007e24 */ /* 0x000fe4000f8e00ff */
[----:B------:R-:W-:Y:S02]  /*7630*/  IMAD.IADD R9, R9, 0x1, R13 ;  /* 0x0000000109097824 */ /* 0x000fe400078e020d */
[----:B------:R-:W-:Y:S01]  /*7640*/  IMAD R15, R7, UR28, R12 ;  /* 0x0000001c070f7c24 */ /* 0x000fe2000f8e020c */
[----:B------:R-:W-:Y:S01]  /*7650*/  SHF.R.S32.HI R13, RZ, 0x1f, R0 ;  /* 0x0000001fff0d7819 */ /* 0x000fe20000011400 */
[----:B------:R-:W-:-:S04]  /*7660*/  IMAD.WIDE.U32 R6, R6, UR28, RZ ;  /* 0x0000001c06067c25 */ /* 0x000fc8000f8e00ff */
[----:B---3--:R-:W-:Y:S02]  /*7670*/  IMAD R0, R13, R10, RZ ;  /* 0x0000000a0d007224 */ /* 0x008fe400078e02ff */
[----:B------:R-:W-:Y:S02]  /*7680*/  IMAD.IADD R7, R7, 0x1, R15 ;  /* 0x0000000107077824 */ /* 0x000fe400078e020f */
[----:B------:R-:W-:Y:S02]  /*7690*/  IMAD R11, R11, UR29, R0 ;  /* 0x0000001d0b0b7c24 */ /* 0x000fe4000f8e0200 */
[----:B------:R-:W-:-:S04]  /*76a0*/  IMAD.WIDE.U32 R8, R10, UR29, R8 ;  /* 0x0000001d0a087c25 */ /* 0x000fc8000f8e0008 */
[----:B------:R-:W-:Y:S02]  /*76b0*/  IMAD.MOV.U32 R10, RZ, RZ, 0x1 ;  /* 0x00000001ff0a7424 */ /* 0x000fe400078e00ff */
[----:B-1----:R-:W-:Y:S02]  /*76c0*/  IMAD R0, R13, R2, RZ ;  /* 0x000000020d007224 */ /* 0x002fe400078e02ff */
[----:B------:R-:W-:-:S04]  /*76d0*/  IMAD.WIDE.U32 R6, R2, UR29, R6 ;  /* 0x0000001d02067c25 */ /* 0x000fc8000f8e0006 */
[----:B------:R-:W-:Y:S01]  /*76e0*/  IMAD R3, R3, UR29, R0 ;  /* 0x0000001d03037c24 */ /* 0x000fe2000f8e0200 */
[----:B------:R-:W-:Y:S06]  /*76f0*/  @!P0 BRA `(.L_x_2613) ;  /* 0x0000001c00c48947 */ /* 0x000fec0003800000 */
[----:B------:R-:W1:Y:S01]  /*7700*/  S2R R13, SR_CgaCtaId ;  /* 0x00000000000d7919 */ /* 0x000e620000008800 */
[----:B------:R-:W-:Y:S01]  /*7710*/  MOV R12, 0x400 ;  /* 0x00000400000c7802 */ /* 0x000fe20000000f00 */
[----:B------:R-:W-:Y:S01]  /*7720*/  IMAD.MOV.U32 R0, RZ, RZ, 0x1 ;  /* 0x00000001ff007424 */ /* 0x000fe200078e00ff */
[----:B------:R-:W2:Y:S02]  /*7730*/  S2R R14, SR_TID.X ;  /* 0x00000000000e7919 */ /* 0x000ea40000002100 */
[----:B-1----:R-:W-:Y:S02]  /*7740*/  LEA R12, R13, R12, 0x18 ;  /* 0x0000000c0d0c7211 */ /* 0x002fe400078ec0ff */
[----:B------:R-:W-:Y:S02]  /*7750*/  SHF.L.U32 R13, R0, 0x1f, RZ ;  /* 0x0000001f000d7819 */ /* 0x000fe400000006ff */
[----:B--2---:R-:W-:Y:S01]  /*7760*/  LOP3.LUT P0, RZ, R14, 0x7f, RZ, 0xc0, !PT ;  /* 0x0000007f0eff7812 */ /* 0x004fe2000780c0ff */
[----:B------:R-:W-:Y:S01]  /*7770*/  IMAD.IADD R14, R9, 0x1, R11 ;  /* 0x00000001090e7824 */ /* 0x000fe200078e020b */
[----:B------:R-:W1:Y:S02]  /*7780*/  SYNCS.PHASECHK.TRANS64.TRYWAIT P1, [R12+URZ+0x36420], R13 ;  /* 0x0364200d0c0075a7 */ /* 0x000e64000802017f */
[----:B-1----:R-:W-:Y:S09]  /*7790*/  @!P1 BRA `(.L_x_2614) ;  /* 0x00000020008c9947 */ /* 0x002ff20003800000 */
.L_x_2641:
        /* <DEDUP_REMOVED lines=9> */
.L_x_2615:
[----:B------:R-:W-:Y:S01]  /*7830*/  R2UR UR27, R5 ;  /* 0x00000000051b72ca */ /* 0x000fe200000e0000 */
[----:B------:R-:W2:Y:S01]  /*7840*/  LDC.64 R18, c[0x0][0x198] ;  /* 0x00006600ff127b82 */ /* 0x000ea20000000a00 */
[----:B------:R-:W-:Y:S01]  /*7850*/  ULDC.64 UR4, c[0x0][0x700] ;  /* 0x0001c00000047ab9 */ /* 0x000fe20000000a00 */
[----:B------:R-:W-:Y:S01]  /*7860*/  R2UR UR32, R12 ;  /* 0x000000000c2072ca */ /* 0x000fe200000e0000 */
[----:B------:R-:W-:Y:S01]  /*7870*/  IMAD.U32 R11, RZ, RZ, UR4 ;  /* 0x00000004ff0b7e24 */ /* 0x000fe2000f8e00ff */
[----:B------:R-:W-:Y:S01]  /*7880*/  UMOV UR30, 0x0 ;  /* 0x00000000001e7882 */ /* 0x000fe20000000000 */
[----:B------:R-:W-:Y:S01]  /*7890*/  IMAD.U32 R0, RZ, RZ, UR5 ;  /* 0x00000005ff007e24 */ /* 0x000fe2000f8e00ff */
[----:B------:R-:W-:Y:S01]  /*78a0*/  UMOV UR31, 0x14f00000 ;  /* 0x14f00000001f7882 */ /* 0x000fe20000000000 */
[----:B------:R-:W-:Y:S01]  /*78b0*/  UMOV UR26, URZ ;  /* 0x0000003f001a7c82 */ /* 0x000fe20008000000 */
[----:B------:R-:W-:Y:S01]  /*78c0*/  UMOV UR18, 0x40 ;  /* 0x0000004000127882 */ /* 0x000fe20000000000 */
[----:B------:R-:W-:Y:S01]  /*78d0*/  UMOV UR20, UR28 ;  /* 0x0000001c00147c82 */ /* 0x000fe20008000000 */
[----:B------:R-:W-:Y:S01]  /*78e0*/  UMOV UR21, UR29 ;  /* 0x0000001d00157c82 */ /* 0x000fe20008000000 */
[----:B------:R-:W-:Y:S01]  /*78f0*/  UMOV UR10, 0x80 ;  /* 0x00000080000a7882 */ /* 0x000fe20000000000 */
[----:B------:R-:W-:Y:S01]  /*7900*/  USHF.L.U32 UR27, UR27, 0x6, URZ ;  /* 0x000000061b1b7899 */ /* 0x000fe2000800063f */
[----:B------:R-:W-:Y:S01]  /*7910*/  IMAD.MOV.U32 R17, RZ, RZ, 0x12000 ;  /* 0x00012000ff117424 */ /* 0x000fe200078e00ff */
[----:B------:R-:W-:Y:S01]  /*7920*/  UMOV UR12, UR28 ;  /* 0x0000001c000c7c82 */ /* 0x000fe20008000000 */
[----:B------:R-:W-:Y:S01]  /*7930*/  UIADD3 UR25, UR32, 0x36410, URZ ;  /* 0x0003641020197890 */ /* 0x000fe2000fffe03f */
[----:B------:R-:W-:Y:S01]  /*7940*/  IMAD.MOV.U32 R23, RZ, RZ, 0x1 ;  /* 0x00000001ff177424 */ /* 0x000fe200078e00ff */
[----:B------:R-:W-:Y:S01]  /*7950*/  UIADD3 UR24, UR32, 0x1e000, URZ ;  /* 0x0001e00020187890 */ /* 0x000fe2000fffe03f */
[----:B------:R-:W-:Y:S01]  /*7960*/  IMAD.U32 R3, RZ, RZ, UR27 ;  /* 0x0000001bff037e24 */ /* 0x000fe2000f8e00ff */
[----:B------:R-:W-:Y:S01]  /*7970*/  IADD3 R2, P1, R8, UR27, RZ ;  /* 0x0000001b08027c10 */ /* 0x000fe2000ff3e0ff */
[----:B------:R-:W-:-:S02]  /*7980*/  UIADD3 UR16, UR32, 0x20000, URZ ;  /* 0x0002000020107890 */ /* 0x000fc4000fffe03f */
[----:B------:R-:W-:Y:S01]  /*7990*/  UIADD3 UR8, UR32, 0x22000, URZ ;  /* 0x0002200020087890 */ /* 0x000fe2000fffe03f */
[----:B------:R-:W-:Y:S01]  /*79a0*/  LEA.HI.X.SX32 R3, R3, R14, 0x1, P1 ;  /* 0x0000000e03037211 */ /* 0x000fe200008f0eff */
[----:B--2---:R-:W-:Y:S01]  /*79b0*/  IMAD.MOV.U32 R20, RZ, RZ, R18 ;  /* 0x000000ffff147224 */ /* 0x004fe200078e0012 */
[C---:B------:R-:W-:Y:S01]  /*79c0*/  LEA R10, P1, R2.reuse, R11, 0x2 ;  /* 0x0000000b020a7211 */ /* 0x040fe200078210ff */
[----:B------:R-:W-:Y:S01]  /*79d0*/  IMAD.MOV.U32 R21, RZ, RZ, R19 ;  /* 0x000000ffff157224 */ /* 0x000fe200078e0013 */
[----:B------:R-:W-:Y:S02]  /*79e0*/  UIADD3 UR40, UR32, 0x30000, URZ ;  /* 0x0003000020287890 */ /* 0x000fe4000fffe03f */
[----:B------:R-:W-:Y:S01]  /*79f0*/  LEA.HI.X R2, R2, R0, R3, 0x2, P1 ;  /* 0x0000000002027211 */ /* 0x000fe200008f1403 */
[----:B------:R-:W-:Y:S01]  /*7a00*/  UMOV UR17, UR25 ;  /* 0x0000001900117c82 */ /* 0x000fe20008000000 */
[----:B------:R-:W-:Y:S01]  /*7a10*/  R2UR UR14, R10 ;  /* 0x000000000a0e72ca */ /* 0x000fe200000e0000 */
[----:B------:R-:W-:Y:S01]  /*7a20*/  UMOV UR19, UR27 ;  /* 0x0000001b00137c82 */ /* 0x000fe20008000000 */
[----:B------:R-:W-:Y:S01]  /*7a30*/  R2UR UR15, R2 ;  /* 0x00000000020f72ca */ /* 0x000fe200000e0000 */
[----:B------:R-:W-:Y:S01]  /*7a40*/  UMOV UR13, UR29 ;  /* 0x0000001d000d7c82 */ /* 0x000fe20008000000 */
[----:B------:R-:W-:Y:S01]  /*7a50*/  IADD3 R2, P1, R20, 0x2f0, RZ ;  /* 0x000002f014027810 */ /* 0x000fe20007f3e0ff */
[----:B------:R-:W-:Y:S01]  /*7a60*/  UMOV UR9, UR25 ;  /* 0x0000001900097c82 */ /* 0x000fe20008000000 */
[----:B------:R-:W-:Y:S01]  /*7a70*/  UMOV UR11, UR27 ;  /* 0x0000001b000b7c82 */ /* 0x000fe20008000000 */
[----:B------:R-:W-:Y:S01]  /*7a80*/  UMOV UR33, 0x10 ;  /* 0x0000001000217882 */ /* 0x000fe20000000000 */
[----:B------:R-:W-:Y:S01]  /*7a90*/  R2UR UR6, R2 ;  /* 0x00000000020672ca */ /* 0x000fe200000e0000 */
[----:B------:R-:W-:Y:S01]  /*7aa0*/  UMOV UR41, UR25 ;  /* 0x0000001900297c82 */ /* 0x000fe20008000000 */
[----:B------:R-:W-:Y:S01]  /*7ab0*/  IADD3 R2, P2, R20, 0x3f0, RZ ;  /* 0x000003f014027810 */ /* 0x000fe20007f5e0ff */
[----:B------:R-:W-:Y:S01]  /*7ac0*/  VIADD R10, R4, 0xffffffff ;  /* 0xffffffff040a7836 */ /* 0x000fe20000000000 */
[----:B------:R-:W-:-:S02]  /*7ad0*/  UIADD3 UR48, UR32, 0x3000, URZ ;  /* 0x0000300020307890 */ /* 0x000fc4000fffe03f */
[----:B------:R-:W-:Y:S01]  /*7ae0*/  R2UR UR4, R2 ;  /* 0x00000000020472ca */ /* 0x000fe200000e0000 */
[--C-:B------:R-:W-:Y:S01]  /*7af0*/  IMAD.X R2, RZ, RZ, R21.reuse, P1 ;  /* 0x000000ffff027224 */ /* 0x100fe200008e0615 */
[----:B------:R-:W-:Y:S01]  /*7b00*/  UMOV UR38, 0x0 ;  /* 0x0000000000267882 */ /* 0x000fe20000000000 */
[----:B------:R-:W-:Y:S01]  /*7b10*/  UMOV UR39, 0x10000000 ;  /* 0x1000000000277882 */ /* 0x000fe20000000000 */
[----:B------:R-:W-:Y:S01]  /*7b20*/  UMOV UR37, UR29 ;  /* 0x0000001d00257c82 */ /* 0x000fe20008000000 */
[----:B------:R-:W-:Y:S01]  /*7b30*/  UMOV UR34, UR26 ;  /* 0x0000001a00227c82 */ /* 0x000fe20008000000 */
[----:B------:R-:W-:Y:S01]  /*7b40*/  R2UR UR7, R2 ;  /* 0x00000000020772ca */ /* 0x000fe200000e0000 */
[--C-:B------:R-:W-:Y:S01]  /*7b50*/  IMAD.X R2, RZ, RZ, R21.reuse, P2 ;  /* 0x000000ffff027224 */ /* 0x100fe200010e0615 */
[----:B------:R-:W-:Y:S01]  /*7b60*/  UMOV UR50, 0x40 ;  /* 0x0000004000327882 */ /* 0x000fe20000000000 */
[----:B------:R-:W-:Y:S01]  /*7b70*/  UMOV UR51, UR35 ;  /* 0x0000002300337c82 */ /* 0x000fe20008000000 */
[----:B------:R-:W-:Y:S01]  /*7b80*/  UMOV UR52, UR36 ;  /* 0x0000002400347c82 */ /* 0x000fe20008000000 */
[----:B------:R-:W-:Y:S01]  /*7b90*/  UMOV UR53, UR29 ;  /* 0x0000001d00357c82 */ /* 0x000fe20008000000 */
[----:B------:R-:W-:Y:S01]  /*7ba0*/  R2UR UR5, R2 ;  /* 0x00000000020572ca */ /* 0x000fe200000e0000 */
[----:B------:R-:W-:Y:S01]  /*7bb0*/  UMOV UR42, 0x80 ;  /* 0x00000080002a7882 */ /* 0x000fe20000000000 */
[----:B------:R-:W-:Y:S01]  /*7bc0*/  IADD3 R2, P1, R20, 0xf0, RZ ;  /* 0x000000f014027810 */ /* 0x000fe20007f3e0ff */
[----:B------:R-:W-:Y:S01]  /*7bd0*/  UMOV UR43, UR35 ;  /* 0x00000023002b7c82 */ /* 0x000fe20008000000 */
[----:B------:R-:W-:Y:S01]  /*7be0*/  UMOV UR44, UR36 ;  /* 0x00000024002c7c82 */ /* 0x000fe20008000000 */
[----:B------:R-:W-:Y:S01]  /*7bf0*/  UMOV UR45, UR29 ;  /* 0x0000001d002d7c82 */ /* 0x000fe20008000000 */
[----:B------:R-:W-:Y:S01]  /*7c00*/  R2UR UR22, R2 ;  /* 0x00000000021672ca */ /* 0x000fe200000e0000 */
[----:B------:R-:W-:Y:S01]  /*7c10*/  IMAD.X R3, RZ, RZ, R21, P1 ;  /* 0x000000ffff037224 */ /* 0x000fe200008e0615 */
[----:B------:R-:W-:Y:S01]  /*7c20*/  ISETP.GE.AND P1, PT, R5, R10, PT ;  /* 0x0000000a0500720c */ /* 0x000fe20003f26270 */
[----:B------:R2:W-:Y:S03]  /*7c30*/  STL [R1+0x8], R10 ;  /* 0x0000080a01007387 */ /* 0x0005e60000100800 */
[----:B------:R-:W-:Y:S01]  /*7c40*/  R2UR UR23, R3 ;  /* 0x00000000031772ca */ /* 0x000fe200000e0000 */
[----:B--2---:R-:W-:-:S12]  /*7c50*/  IMAD.MOV.U32 R10, RZ, RZ, 0x1 ;  /* 0x00000001ff0a7424 */ /* 0x004fd800078e00ff */
[----:B------:R-:W-:Y:S01]  /*7c60*/  UTMALDG.4D [UR24], [UR22], desc[UR30] ;  /* 0x00001e18160075b4 */ /* 0x000fe20008019000 */
[----:B------:R2:W-:Y:S01]  /*7c70*/  UTMALDG.4D [UR16], [UR22], desc[UR30] ;  /* 0x00001e10160075b4 */ /* 0x0005e20008019000 */
[----:B------:R-:W-:Y:S01]  /*7c80*/  UTMALDG.4D [UR8], [UR22], desc[UR30] ;  /* 0x00001e08160075b4 */ /* 0x000fe20008019000 */
[----:B------:R3:W-:Y:S01]  /*7c90*/  UBLKCP.S.G [UR40], [UR14], UR33 ;  /* 0x000000280e0073ba */ /* 0x0007e20008000221 */
[----:B------:R4:W-:Y:S01]  /*7ca0*/  SYNCS.ARRIVE.TRANS64 RZ, [R12+URZ+0x36400], R17 ;  /* 0x036400110cff79a7 */ /* 0x0009e2000800003f */
[----:B--2---:R-:W-:Y:S01]  /*7cb0*/  UIADD3 UR16, UR32, 0x9000, URZ ;  /* 0x0000900020107890 */ /* 0x004fe2000fffe03f */
[----:B------:R-:W-:Y:S01]  /*7cc0*/  UMOV UR19, UR35 ;  /* 0x0000002300137c82 */ /* 0x000fe20008000000 */
[----:B------:R-:W-:Y:S01]  /*7cd0*/  UMOV UR20, UR36 ;  /* 0x0000002400147c82 */ /* 0x000fe20008000000 */
[----:B------:R-:W-:Y:S01]  /*7ce0*/  UMOV UR18, UR26 ;  /* 0x0000001a00127c82 */ /* 0x000fe20008000000 */
[----:B---3--:R-:W-:Y:S02]  /*7cf0*/  UIADD3 UR33, UR32, 0x36400, URZ ;  /* 0x0003640020217890 */ /* 0x008fe4000fffe03f */
[----:B------:R-:W-:-:S02]  /*7d00*/  UIADD3 UR40, UR32, 0x6000, URZ ;  /* 0x0000600020287890 */ /* 0x000fc4000fffe03f */
[----:B------:R-:W-:Y:S01]  /*7d10*/  UIADD3 UR8, UR32, 0xc000, URZ ;  /* 0x0000c00020087890 */ /* 0x000fe2000fffe03f */
[----:B------:R-:W-:Y:S02]  /*7d20*/  UMOV UR10, 0x40 ;  /* 0x00000040000a7882 */ /* 0x000fe40000000000 */
[----:B------:R-:W-:Y:S01]  /*7d30*/  UMOV UR49, UR33 ;  /* 0x0000002100317c82 */ /* 0x000fe20008000000 */
[----:B------:R-:W-:Y:S01]  /*7d40*/  UMOV UR41, UR33 ;  /* 0x0000002100297c82 */ /* 0x000fe20008000000 */
[----:B------:R2:W-:Y:S01]  /*7d50*/  UTMALDG.4D [UR32], [UR6], desc[UR38] ;  /* 0x00002620060075b4 */ /* 0x0005e20008019000 */
[----:B------:R-:W-:Y:S01]  /*7d60*/  UMOV UR17, UR33 ;  /* 0x0000002100117c82 */ /* 0x000fe20008000000 */
[----:B------:R-:W-:Y:S01]  /*7d70*/  UMOV UR11, UR35 ;  /* 0x00000023000b7c82 */ /* 0x000fe20008000000 */
[----:B------:R-:W-:Y:S01]  /*7d80*/  UMOV UR12, UR36 ;  /* 0x00000024000c7c82 */ /* 0x000fe20008000000 */
[----:B------:R-:W-:Y:S01]  /*7d90*/  UMOV UR9, UR33 ;  /* 0x0000002100097c82 */ /* 0x000fe20008000000 */
[----:B------:R4:W-:Y:S01]  /*7da0*/  UTMALDG.4D [UR48], [UR6], desc[UR38] ;  /* 0x00002630060075b4 */ /* 0x0009e20008019000 */
[----:B------:R4:W-:Y:S01]  /*7db0*/  UTMALDG.4D [UR40], [UR6], desc[UR38] ;  /* 0x00002628060075b4 */ /* 0x0009e20008019000 */
[----:B------:R4:W-:Y:S01]  /*7dc0*/  UTMALDG.4D [UR16], [UR4], desc[UR38] ;  /* 0x00002610040075b4 */ /* 0x0009e20008019000 */
[----:B--2---:R-:W-:Y:S01]  /*7dd0*/  UIADD3 UR32, UR32, 0xf000, URZ ;  /* 0x0000f00020207890 */ /* 0x004fe2000fffe03f */
[----:B------:R-:W-:Y:S01]  /*7de0*/  UMOV UR34, 0x80 ;  /* 0x0000008000227882 */ /* 0x000fe20000000000 */
[----:B------:R4:W-:Y:S07]  /*7df0*/  UTMALDG.4D [UR8], [UR4], desc[UR38] ;  /* 0x00002608040075b4 */ /* 0x0009ee0008019000 */
[----:B------:R4:W-:Y:S02]  /*7e00*/  UTMALDG.4D [UR32], [UR4], desc[UR38] ;  /* 0x00002620040075b4 */ /* 0x0009e40008019000 */
[----:B----4-:R-:W-:Y:S05]  /*7e10*/  @P1 BRA `(.L_x_2616) ;  /* 0x0000001400201947 */ /* 0x010fea0003800000 */
[-C--:B------:R-:W-:Y:S01]  /*7e20*/  LOP3.LUT R17, RZ, R5.reuse, RZ, 0x33, !PT ;  /* 0x00000005ff117212 */ /* 0x080fe200078e33ff */
[C---:B------:R-:W-:Y:S02]  /*7e30*/  VIADD R10, R4.reuse, 0xfffffffe ;  /* 0xfffffffe040a7836 */ /* 0x040fe40000000000 */
[----:B------:R-:W-:Y:S02]  /*7e40*/  IMAD.MOV.U32 R23, RZ, RZ, 0x1 ;  /* 0x00000001ff177424 */ /* 0x000fe400078e00ff */
[----:B------:R-:W-:Y:S01]  /*7e50*/  IMAD.IADD R17, R4, 0x1, R17 ;  /* 0x0000000104117824 */ /* 0x000fe200078e0211 */
[----:B------:R-:W-:Y:S01]  /*7e60*/  ISETP.NE.AND P1, PT, R10, R5, PT ;  /* 0x000000050a00720c */ /* 0x000fe20003f25270 */
[----:B------:R-:W-:Y:S02]  /*7e70*/  IMAD.MOV.U32 R24, RZ, RZ, R5 ;  /* 0x000000ffff187224 */ /* 0x000fe400078e0005 */
[----:B------:R-:W-:Y:S01]  /*7e80*/  IMAD.MOV.U32 R16, RZ, RZ, 0x1 ;  /* 0x00000001ff107424 */ /* 0x000fe200078e00ff */
[----:B------:R-:W-:-:S05]  /*7e90*/  LOP3.LUT R4, R17, 0x1, RZ, 0xc0, !PT ;  /* 0x0000000111047812 */ /* 0x000fca00078ec0ff */
[----:B------:R2:W-:Y:S04]  /*7ea0*/  STL [R1+0x4], R4 ;  /* 0x0000040401007387 */ /* 0x0005e80000100800 */
[----:B------:R-:W-:Y:S05]  /*7eb0*/  @!P1 BRA `(.L_x_2617) ;  /* 0x0000000c005c9947 */ /* 0x000fea0003800000 */
[----:B------:R-:W-:Y:S02]  /*7ec0*/  IMAD.IADD R25, R17, 0x1, -R4 ;  /* 0x0000000111197824 */ /* 0x000fe400078e0a04 */
[----:B------:R-:W-:Y:S02]  /*7ed0*/  IMAD.MOV.U32 R24, RZ, RZ, R5 ;  /* 0x000000ffff187224 */ /* 0x000fe400078e0005 */
[----:B------:R-:W-:-:S07]  /*7ee0*/  IMAD.MOV.U32 R16, RZ, RZ, 0x1 ;  /* 0x00000001ff107424 */ /* 0x000fce00078e00ff */
.L_x_2626:
[----:B-1----:R-:W-:-:S05]  /*7ef0*/  IMAD.MOV.U32 R13, RZ, RZ, 0x1 ;  /* 0x00000001ff0d7424 */ /* 0x002fca00078e00ff */
[----:B------:R-:W-:-:S04]  /*7f00*/  SHF.L.U32 R13, R13, 0x1f, RZ ;  /* 0x0000001f0d0d7819 */ /* 0x000fc800000006ff */
[----:B------:R-:W1:Y:S02]  /*7f10*/  SYNCS.PHASECHK.TRANS64.TRYWAIT P1, [R12+URZ+0x36438], R13 ;  /* 0x0364380d0c0075a7 */ /* 0x000e64000802017f */
[----:B-1----:R-:W-:Y:S05]  /*7f20*/  @!P1 BRA `(.L_x_2618) ;  /* 0x0000001800bc9947 */ /* 0x002fea0003800000 */
.L_x_2642:
[----:B------:R-:W-:Y:S05]  /*7f30*/  @P0 BRA `(.L_x_2619) ;  /* 0x00000000001c0947 */ /* 0x000fea0003800000 */
[----:B------:R-:W3:Y:S01]  /*7f40*/  S2R R0, SR_TID.X ;  /* 0x0000000000007919 */ /* 0x000ee20000002100 */
[----:B------:R-:W-:-:S04]  /*7f50*/  IMAD.MOV.U32 R3, RZ, RZ, 0x6100 ;  /* 0x00006100ff037424 */ /* 0x000fc800078e00ff */
[----:B------:R4:W-:Y:S01]  /*7f60*/  SYNCS.ARRIVE.TRANS64 RZ, [R12+URZ+0x36430], R3 ;  /* 0x036430030cff79a7 */ /* 0x0009e2000800003f */
[----:B---3--:R-:W-:-:S04]  /*7f70*/  LOP3.LUT R0, R0, 0x1f, RZ, 0xc0, !PT ;  /* 0x0000001f00007812 */ /* 0x008fc800078ec0ff */
[----:B------:R-:W-:-:S13]  /*7f80*/  ISETP.NE.AND P1, PT, R0, RZ, PT ;  /* 0x000000ff0000720c */ /* 0x000fda0003f25270 */
[----:B----4-:R-:W-:Y:S05]  /*7f90*/  @!P1 BRA `(.L_x_2619) ;  /* 0x0000000000049947 */ /* 0x010fea0003800000 */
[----:B------:R-:W-:Y:S01]  /*7fa0*/  BPT.TRAP 0x1 ;  /* 0x000000040000795c */ /* 0x000fe20000300000 */
.L_x_2619:
[----:B------:R-:W3:Y:S01]  /*7fb0*/  LDC.64 R18, c[0x0][0x728] ;  /* 0x0001ca00ff127b82 */ /* 0x000ee20000000a00 */
[----:B------:R-:W-:Y:S01]  /*7fc0*/  IMAD.SHL.U32 R22, R24, 0x40, RZ ;  /* 0x0000004018167824 */ /* 0x000fe200078e00ff */
[----:B------:R-:W-:Y:S01]  /*7fd0*/  UMOV UR6, 0x0 ;  /* 0x0000000000067882 */ /* 0x000fe20000000000 */
[C---:B------:R-:W-:Y:S01]  /*7fe0*/  VIADD R26, R12.reuse, 0x36430 ;  /* 0x000364300c1a7836 */ /* 0x040fe20000000000 */
[----:B------:R-:W-:Y:S01]  /*7ff0*/  UMOV UR7, 0x14f00000 ;  /* 0x14f0000000077882 */ /* 0x000fe20000000000 */
[----:B------:R-:W-:Y:S01]  /*8000*/  VIADD R27, R12, 0x2a000 ;  /* 0x0002a0000c1b7836 */ /* 0x000fe20000000000 */
[----:B------:R-:W-:Y:S01]  /*8010*/  IADD3 R0, P1, R22, R6, RZ ;  /* 0x0000000616007210 */ /* 0x000fe20007f3e0ff */
[C---:B------:R-:W-:Y:S01]  /*8020*/  VIADD R28, R12.reuse, 0x2c000 ;  /* 0x0002c0000c1c7836 */ /* 0x040fe20000000000 */
[----:B--2---:R-:W2:Y:S01]  /*8030*/  LDC.64 R4, c[0x0][0x198] ;  /* 0x00006600ff047b82 */ /* 0x004ea20000000a00 */
        /* <DEDUP_REMOVED lines=39> */
.L_x_2643:
[----:B------:R-:W-:Y:S05]  /*82b0*/  @P0 BRA `(.L_x_2621) ;  /* 0x00000000001c0947 */ /* 0x000fea0003800000 */
[----:B------:R-:W3:Y:S01]  /*82c0*/  S2R R2, SR_TID.X ;  /* 0x0000000000027919 */ /* 0x000ee20000002100 */
[----:B--2---:R-:W-:-:S04]  /*82d0*/  IMAD.MOV.U32 R0, RZ, RZ, 0x6100 ;  /* 0x00006100ff007424 */ /* 0x004fc800078e00ff */
[----:B------:R4:W-:Y:S01]  /*82e0*/  SYNCS.ARRIVE.TRANS64 RZ, [R12+URZ+0x36418], R0 ;  /* 0x036418000cff79a7 */ /* 0x0009e2000800003f */
[----:B---3--:R-:W-:-:S04]  /*82f0*/  LOP3.LUT R2, R2, 0x1f, RZ, 0xc0, !PT ;  /* 0x0000001f02027812 */ /* 0x008fc800078ec0ff */
[----:B------:R-:W-:-:S13]  /*8300*/  ISETP.NE.AND P1, PT, R2, RZ, PT ;  /* 0x000000ff0200720c */ /* 0x000fda0003f25270 */
[----:B----4-:R-:W-:Y:S05]  /*8310*/  @!P1 BRA `(.L_x_2621) ;  /* 0x0000000000049947 */ /* 0x010fea0003800000 */
[----:B------:R-:W-:Y:S01]  /*8320*/  BPT.TRAP 0x1 ;  /* 0x000000040000795c */ /* 0x000fe20000300000 */
.L_x_2621:
[----:B------:R-:W-:Y:S01]  /*8330*/  VIADD R22, R22, 0x40 ;  /* 0x0000004016167836 */ /* 0x000fe20000000000 */
[----:B------:R-:W-:Y:S01]  /*8340*/  ULDC.64 UR4, c[0x0][0x700] ;  /* 0x0001c00000047ab9 */ /* 0x000fe20000000a00 */
[----:B------:R-:W-:Y:S01]  /*8350*/  R2UR UR14, R12 ;  /* 0x000000000c0e72ca */ /* 0x000fe200000e0000 */
[----:B------:R-:W-:Y:S01]  /*8360*/  IMAD.U32 R11, RZ, RZ, UR4 ;  /* 0x00000004ff0b7e24 */ /* 0x000fe2000f8e00ff */
[----:B------:R3:W-:Y:S01]  /*8370*/  STL [R1+0x10], R4 ;  /* 0x0000100401007387 */ /* 0x0007e20000100800 */
[----:B------:R-:W-:Y:S01]  /*8380*/  IADD3 R2, P1, R22, R8, RZ ;  /* 0x0000000816027210 */ /* 0x000fe20007f3e0ff */
[----:B------:R-:W-:Y:S01]  /*8390*/  UMOV UR6, 0x0 ;  /* 0x0000000000067882 */ /* 0x000fe20000000000 */
[----:B------:R-:W-:Y:S01]  /*83a0*/  SHF.R.S32.HI R10, RZ, 0x1f, R22 ;  /* 0x0000001fff0a7819 */ /* 0x000fe20000011416 */
[----:B------:R-:W-:Y:S01]  /*83b0*/  UMOV UR7, 0x14f00000 ;  /* 0x14f0000000077882 */ /* 0x000fe20000000000 */
[----:B--2---:R-:W-:Y:S01]  /*83c0*/  LEA R0, P2, R2, R11, 0x2 ;  /* 0x0000000b02007211 */ /* 0x004fe200078410ff */
[----:B------:R-:W-:Y:S01]  /*83d0*/  UMOV UR18, URZ ;  /* 0x0000003f00127c82 */ /* 0x000fe20008000000 */
[----:B------:R-:W-:Y:S01]  /*83e0*/  R2UR UR19, R22 ;  /* 0x00000000161372ca */ /* 0x000fe200000e0000 */
[----:B------:R-:W-:Y:S01]  /*83f0*/  IMAD.X R3, R10, 0x1, R14, P1 ;  /* 0x000000010a037824 */ /* 0x000fe200008e060e */
[----:B------:R-:W-:Y:S01]  /*8400*/  R2UR UR30, R0 ;  /* 0x00000000001e72ca */ /* 0x000fe200000e0000 */
[----:B------:R-:W-:Y:S01]  /*8410*/  IMAD.U32 R0, RZ, RZ, UR5 ;  /* 0x00000005ff007e24 */ /* 0x000fe2000f8e00ff */
[----:B------:R-:W-:Y:S01]  /*8420*/  UIADD3 UR17, UR14, 0x36418, URZ ;  /* 0x000364180e117890 */ /* 0x000fe2000fffe03f */
[----:B---3--:R-:W-:Y:S01]  /*8430*/  SHF.L.U32 R4, RZ, 0x1f, RZ ;  /* 0x0000001fff047819 */ /* 0x008fe200000006ff */
        /* <DEDUP_REMOVED lines=10> */
[----:B------:R-:W-:Y:S01]  /*84e0*/  UMOV UR21, UR29 ;  /* 0x0000001d00157c82 */ /* 0x000fe20008000000 */
[----:B------:R-:W-:Y:S01]  /*84f0*/  UMOV UR10, 0x40 ;  /* 0x00000040000a7882 */ /* 0x000fe20000000000 */
[----:B------:R-:W-:Y:S01]  /*8500*/  UMOV UR12, UR28 ;  /* 0x0000001c000c7c82 */ /* 0x000fe20008000000 */
[----:B------:R-:W-:Y:S01]  /*8510*/  R2UR UR5, R3 ;  /* 0x00000000030572ca */ /* 0x000fe200000e0000 */
[----:B------:R-:W-:Y:S01]  /*8520*/  UMOV UR13, UR29 ;  /* 0x0000001d000d7c82 */ /* 0x000fe20008000000 */
[----:B------:R-:W-:Y:S01]  /*8530*/  UMOV UR9, UR17 ;  /* 0x0000001100097c82 */ /* 0x000fe20008000000 */
[----:B------:R-:W-:Y:S01]  /*8540*/  UMOV UR11, UR19 ;  /* 0x00000013000b7c82 */ /* 0x000fe20008000000 */
[----:B------:R-:W-:Y:S01]  /*8550*/  UMOV UR26, 0x80 ;  /* 0x00000080001a7882 */ /* 0x000fe20000000000 */
[----:B------:R-:W-:Y:S01]  /*8560*/  UMOV UR25, UR17 ;  /* 0x0000001100197c82 */ /* 0x000fe20008000000 */
[----:B------:R-:W-:Y:S01]  /*8570*/  UMOV UR27, UR19 ;  /* 0x00000013001b7c82 */ /* 0x000fe20008000000 */
[----:B------:R-:W-:Y:S01]  /*8580*/  UMOV UR15, UR17 ;  /* 0x00000011000f7c82 */ /* 0x000fe20008000000 */
[----:B------:R-:W-:-:S05]  /*8590*/  UMOV UR22, 0x10 ;  /* 0x0000001000167882 */ /* 0x000fca0000000000 */
[----:B------:R2:W-:Y:S01]  /*85a0*/  UTMALDG.4D [UR16], [UR4], desc[UR6] ;  /* 0x00000610040075b4 */ /* 0x0005e20008019000 */
[----:B------:R2:W-:Y:S01]  /*85b0*/  UTMALDG.4D [UR8], [UR4], desc[UR6] ;  /* 0x00000608040075b4 */ /* 0x0005e20008019000 */
[----:B------:R2:W-:Y:S01]  /*85c0*/  UTMALDG.4D [UR24], [UR4], desc[UR6] ;  /* 0x00000618040075b4 */ /* 0x0005e20008019000 */
[----:B------:R2:W-:Y:S01]  /*85d0*/  UBLKCP.S.G [UR14], [UR30], UR22 ;  /* 0x0000000e1e0073ba */ /* 0x0005e20008000216 */
[----:B------:R3:W4:Y:S02]  /*85e0*/  SYNCS.PHASECHK.TRANS64.TRYWAIT P1, [R12+URZ+0x36438], R4 ;  /* 0x036438040c0075a7 */ /* 0x000724000802017f */
[----:B---3--:R2:W5:Y:S02]  /*85f0*/  LDL.LU R4, [R1+0x10] ;  /* 0x0000100001047983 */ /* 0x0085640000300800 */
[----:B--2-4-:R-:W-:Y:S05]  /*8600*/  @!P1 BRA `(.L_x_2622) ;  /* 0x00000014002c9947 */ /* 0x014fea0003800000 */
.L_x_2644:
[----:B------:R-:W-:Y:S05]  /*8610*/  @P0 BRA `(.L_x_2623) ;  /* 0x00000000002c0947 */ /* 0x000fea0003800000 */
[----:B------:R2:W-:Y:S04]  /*8620*/  STL [R1+0x14], R2 ;  /* 0x0000140201007387 */ /* 0x0005e80000100800 */
[----:B-----5:R3:W-:Y:S01]  /*8630*/  STL [R1+0x10], R0 ;  /* 0x0000100001007387 */ /* 0x0207e20000100800 */
[----:B--2---:R-:W3:Y:S02]  /*8640*/  S2R R2, SR_TID.X ;  /* 0x0000000000027919 */ /* 0x004ee40000002100 */
[----:B---3--:R-:W-:Y:S01]  /*8650*/  LOP3.LUT R0, R2, 0x1f, RZ, 0xc0, !PT ;  /* 0x0000001f02007812 */ /* 0x008fe200078ec0ff */
[----:B------:R-:W-:-:S03]  /*8660*/  IMAD.MOV.U32 R2, RZ, RZ, 0x6100 ;  /* 0x00006100ff027424 */ /* 0x000fc600078e00ff */
[----:B------:R-:W-:Y:S01]  /*8670*/  ISETP.NE.AND P1, PT, R0, RZ, PT ;  /* 0x000000ff0000720c */ /* 0x000fe20003f25270 */
[----:B------:R2:W-:Y:S02]  /*8680*/  SYNCS.ARRIVE.TRANS64 RZ, [R12+URZ+0x36430], R2 ;  /* 0x036430020cff79a7 */ /* 0x0005e4000800003f */
[----:B--2---:R2:W5:Y:S04]  /*8690*/  LDL.LU R2, [R1+0x14] ;  /* 0x0000140001027983 */ /* 0x0045680000300800 */
[----:B------:R2:W5:Y:S06]  /*86a0*/  LDL.LU R0, [R1+0x10] ;  /* 0x0000100001007983 */ /* 0x00056c0000300800 */
[----:B------:R-:W-:Y:S05]  /*86b0*/  @!P1 BRA `(.L_x_2623) ;  /* 0x0000000000049947 */ /* 0x000fea0003800000 */
[----:B------:R-:W-:Y:S01]  /*86c0*/  BPT.TRAP 0x1 ;  /* 0x000000040000795c */ /* 0x000fe20000300000 */
.L_x_2623:
        /* <DEDUP_REMOVED lines=10> */
[----:B-----5:R-:W-:Y:S01]  /*8770*/  R2UR UR4, R4 ;  /* 0x00000000040472ca */ /* 0x020fe200000e0000 */
        /* <DEDUP_REMOVED lines=26> */
.L_x_2646:
[----:B------:R-:W-:Y:S05]  /*8920*/  @P0 BRA `(.L_x_2625) ;  /* 0x00000000001c0947 */ /* 0x000fea0003800000 */
[----:B------:R-:W4:Y:S01]  /*8930*/  S2R R4, SR_TID.X ;  /* 0x0000000000047919 */ /* 0x000f220000002100 */
[----:B---3--:R-:W-:-:S04]  /*8940*/  IMAD.MOV.U32 R5, RZ, RZ, 0x6100 ;  /* 0x00006100ff057424 */ /* 0x008fc800078e00ff */
[----:B------:R3:W-:Y:S01]  /*8950*/  SYNCS.ARRIVE.TRANS64 RZ, [R12+URZ+0x36410], R5 ;  /* 0x036410050cff79a7 */ /* 0x0007e2000800003f */
[----:B----4-:R-:W-:-:S04]  /*8960*/  LOP3.LUT R4, R4, 0x1f, RZ, 0xc0, !PT ;  /* 0x0000001f04047812 */ /* 0x010fc800078ec0ff */
[----:B------:R-:W-:-:S13]  /*8970*/  ISETP.NE.AND P1, PT, R4, RZ, PT ;  /* 0x000000ff0400720c */ /* 0x000fda0003f25270 */
[----:B---3--:R-:W-:Y:S05]  /*8980*/  @!P1 BRA `(.L_x_2625) ;  /* 0x0000000000049947 */ /* 0x008fea0003800000 */
[----:B------:R-:W-:Y:S01]  /*8990*/  BPT.TRAP 0x1 ;  /* 0x000000040000795c */ /* 0x000fe20000300000 */
.L_x_2625:
        /* <DEDUP_REMOVED lines=18> */
[----:B------:R-:W-:Y:S02]  /*8ac0*/  UIADD3 UR8, UR22, 0x20000, URZ ;  /* 0x0002000016087890 */ /* 0x000fe4000fffe03f */
[----:B------:R-:W-:Y:S01]  /*8ad0*/  IADD3 R4, P1, R8, UR19, RZ ;  /* 0x0000001308047c10 */ /* 0x000fe2000ff3e0ff */
[----:B------:R-:W-:Y:S02]  /*8ae0*/  UIADD3 UR24, UR22, 0x22000, URZ ;  /* 0x0002200016187890 */ /* 0x000fe4000fffe03f */
[----:B------:R-:W-:Y:S01]  /*8af0*/  UIADD3 UR22, UR22, 0x30000, URZ ;  /* 0x0003000016167890 */ /* 0x000fe2000fffe03f */
[----:B---3--:R-:W-:Y:S01]  /*8b00*/  LEA R5, P2, R4, R11, 0x2 ;  /* 0x0000000b04057211 */ /* 0x008fe200078410ff */
[----:B------:R-:W-:Y:S01]  /*8b10*/  UMOV UR9, UR17 ;  /* 0x0000001100097c82 */ /* 0x000fe20008000000 */
[----:B------:R-:W-:Y:S01]  /*8b20*/  UMOV UR11, UR19 ;  /* 0x00000013000b7c82 */ /* 0x000fe20008000000 */
[----:B------:R-:W-:Y:S01]  /*8b30*/  UMOV UR26, 0x80 ;  /* 0x00000080001a7882 */ /* 0x000fe20000000000 */
[----:B------:R-:W-:Y:S01]  /*8b40*/  R2UR UR30, R5 ;  /* 0x00000000051e72ca */ /* 0x000fe200000e0000 */
[----:B------:R-:W-:Y:S01]  /*8b50*/  IMAD.U32 R5, RZ, RZ, UR19 ;  /* 0x00000013ff057e24 */ /* 0x000fe2000f8e00ff */
[----:B------:R-:W-:Y:S01]  /*8b60*/  UMOV UR25, UR17 ;  /* 0x0000001100197c82 */ /* 0x000fe20008000000 */
[----:B------:R3:W-:Y:S01]  /*8b70*/  UTMALDG.4D [UR16], [UR4], desc[UR6] ;  /* 0x00000610040075b4 */ /* 0x0007e20008019000 */
[----:B------:R-:W-:Y:S01]  /*8b80*/  UMOV UR27, UR19 ;  /* 0x00000013001b7c82 */ /* 0x000fe20008000000 */
[----:B------:R-:W-:Y:S01]  /*8b90*/  UMOV UR23, UR17 ;  /* 0x0000001100177c82 */ /* 0x000fe20008000000 */
[----:B------:R-:W-:Y:S01]  /*8ba0*/  LEA.HI.X.SX32 R5, R5, R14, 0x1, P1 ;  /* 0x0000000e05057211 */ /* 0x000fe200008f0eff */
[----:B------:R-:W-:Y:S01]  /*8bb0*/  UMOV UR15, 0x10 ;  /* 0x00000010000f7882 */ /* 0x000fe20000000000 */
[----:B------:R-:W-:-:S02]  /*8bc0*/  ISETP.NE.AND P1, PT, R25, RZ, PT ;  /* 0x000000ff1900720c */ /* 0x000fc40003f25270 */
[----:B------:R-:W-:Y:S01]  /*8bd0*/  LEA.HI.X R4, R4, R0, R5, 0x2, P2 ;  /* 0x0000000004047211 */ /* 0x000fe200010f1405 */
[----:B------:R3:W-:Y:S03]  /*8be0*/  UTMALDG.4D [UR8], [UR4], desc[UR6] ;  /* 0x00000608040075b4 */ /* 0x0007e60008019000 */
[----:B------:R-:W-:Y:S01]  /*8bf0*/  R2UR UR31, R4 ;  /* 0x00000000041f72ca */ /* 0x000fe200000e0000 */
[----:B------:R3:W-:-:S12]  /*8c00*/  UTMALDG.4D [UR24], [UR4], desc[UR6] ;  /* 0x00000618040075b4 */ /* 0x0007d80008019000 */
[----:B------:R3:W-:Y:S02]  /*8c10*/  UBLKCP.S.G [UR22], [UR30], UR15 ;  /* 0x000000161e0073ba */ /* 0x0007e4000800020f */
[----:B---3--:R-:W-:Y:S05]  /*8c20*/  @P1 BRA `(.L_x_2626) ;  /* 0xfffffff000b01947 */ /* 0x008fea000383ffff */
.L_x_2617:
[----:B--2---:R-:W2:Y:S01]  /*8c30*/  LDL.LU R4, [R1+0x4] ;  /* 0x0000040001047983 */ /* 0x004ea20000300800 */
[----:B------:R-:W-:-:S03]  /*8c40*/  IMAD.MOV.U32 R10, RZ, RZ, 0x1 ;  /* 0x00000001ff0a7424 */ /* 0x000fc600078e00ff */
[----:B------:R3:W5:Y:S01]  /*8c50*/  LDL R5, [R1+0x8] ;  /* 0x0000080001057983 */ /* 0x0007620000100800 */
[----:B--2---:R-:W-:-:S13]  /*8c60*/  ISETP.NE.AND P1, PT, R4, RZ, PT ;  /* 0x000000ff0400720c */ /* 0x004fda0003f25270 */
[----:B---3--:R-:W-:Y:S05]  /*8c70*/  @!P1 BRA `(.L_x_2616) ;  /* 0x0000000400889947 */ /* 0x008fea0003800000 */
[----:B------:R-:W2:Y:S02]  /*8c80*/  SYNCS.PHASECHK.TRANS64.TRYWAIT P1, [R12+URZ+0x36438], R13 ;  /* 0x0364380d0c0075a7 */ /* 0x000ea4000802017f */
[----:B--2---:R-:W-:Y:S05]  /*8c90*/  @!P1 BRA `(.L_x_2627) ;  /* 0x0000000c00c09947 */ /* 0x004fea0003800000 */
.L_x_2647:
[----:B------:R-:W-:Y:S05]  /*8ca0*/  @P0 BRA `(.L_x_2628) ;  /* 0x00000000001c0947 */ /* 0x000fea0003800000 */
[----:B------:R-:W3:Y:S01]  /*8cb0*/  S2R R4, SR_TID.X ;  /* 0x0000000000047919 */ /* 0x000ee20000002100 */
[----:B-----5:R-:W-:-:S04]  /*8cc0*/  IMAD.MOV.U32 R5, RZ, RZ, 0x6100 ;  /* 0x00006100ff057424 */ /* 0x020fc800078e00ff */
[----:B------:R4:W-:Y:S01]  /*8cd0*/  SYNCS.ARRIVE.TRANS64 RZ, [R12+URZ+0x36430], R5 ;  /* 0x036430050cff79a7 */ /* 0x0009e2000800003f */
[----:B---3--:R-:W-:-:S04]  /*8ce0*/  LOP3.LUT R4, R4, 0x1f, RZ, 0xc0, !PT ;  /* 0x0000001f04047812 */ /* 0x008fc800078ec0ff */
[----:B------:R-:W-:-:S13]  /*8cf0*/  ISETP.NE.AND P1, PT, R4, RZ, PT ;  /* 0x000000ff0400720c */ /* 0x000fda0003f25270 */
[----:B----4-:R-:W-:Y:S05]  /*8d00*/  @!P1 BRA `(.L_x_2628) ;  /* 0x0000000000049947 */ /* 0x010fea0003800000 */
[----:B------:R-:W-:Y:S01]  /*8d10*/  BPT.TRAP 0x1 ;  /* 0x000000040000795c */ /* 0x000fe20000300000 */
.L_x_2628:
[----:B-----5:R-:W3:Y:S01]  /*8d20*/  LDC.64 R4, c[0x0][0x728] ;  /* 0x0001ca00ff047b82 */ /* 0x020ee20000000a00 */
        /* <DEDUP_REMOVED lines=9> */
[----:B-12---:R-:W-:Y:S01]  /*8dc0*/  LEA.HI.X.SX32 R13, R24, R15, 0x1, P1 ;  /* 0x0000000f180d7211 */ /* 0x006fe200008f0eff */
        /* <DEDUP_REMOVED lines=9> */
[----:B---3--:R-:W-:Y:S01]  /*8e60*/  LEA R4, P2, R10, R4, 0x2 ;  /* 0x000000040a047211 */ /* 0x008fe200078410ff */
[----:B------:R-:W-:Y:S01]  /*8e70*/  UMOV UR9, UR17 ;  /* 0x0000001100097c82 */ /* 0x000fe20008000000 */
[----:B------:R-:W-:Y:S01]  /*8e80*/  UMOV UR11, UR19 ;  /* 0x00000013000b7c82 */ /* 0x000fe20008000000 */
[----:B------:R-:W-:Y:S01]  /*8e90*/  UMOV UR25, UR17 ;  /* 0x0000001100197c82 */ /* 0x000fe20008000000 */
[----:B------:R-:W-:Y:S01]  /*8ea0*/  R2UR UR22, R4 ;  /* 0x00000000041672ca */ /* 0x000fe200000e0000 */
[----:B------:R-:W-:Y:S01]  /*8eb0*/  UMOV UR27, UR19 ;  /* 0x00000013001b7c82 */ /* 0x000fe20008000000 */
[----:B------:R-:W-:Y:S01]  /*8ec0*/  IADD3 R4, P1, R20, 0x1f0, RZ ;  /* 0x000001f014047810 */ /* 0x000fe20007f3e0ff */
[----:B------:R-:W-:Y:S01]  /*8ed0*/  UMOV UR31, UR17 ;  /* 0x00000011001f7c82 */ /* 0x000fe20008000000 */
[----:B------:R-:W-:Y:S01]  /*8ee0*/  LEA.HI.X R5, R10, R5, R13, 0x2, P2 ;  /* 0x000000050a057211 */ /* 0x000fe200010f140d */
        /* <DEDUP_REMOVED lines=10> */
[----:B------:R-:W2:Y:S02]  /*8f90*/  SYNCS.PHASECHK.TRANS64.TRYWAIT P1, [R12+URZ+0x36428], R5 ;  /* 0x036428050c0075a7 */ /* 0x000ea4000802017f */
[----:B-12---:R-:W-:Y:S05]  /*8fa0*/  @!P1 BRA `(.L_x_2629) ;  /* 0x0000000c00109947 */ /* 0x006fea0003800000 */
.L_x_2648:
[----:B------:R-:W-:Y:S01]  /*8fb0*/  IMAD.MOV.U32 R10, RZ, RZ, RZ ;  /* 0x000000ffff0a7224 */ /* 0x000fe200078e00ff */
[----:B------:R-:W-:Y:S06]  /*8fc0*/  @P0 BRA `(.L_x_2630) ;  /* 0x00000000001c0947 */ /* 0x000fec0003800000 */
[----:B------:R-:W2:Y:S01]  /*8fd0*/  S2R R4, SR_TID.X ;  /* 0x0000000000047919 */ /* 0x000ea20000002100 */
[----:B-1----:R-:W-:-:S04]  /*8fe0*/  IMAD.MOV.U32 R5, RZ, RZ, 0x6100 ;  /* 0x00006100ff057424 */ /* 0x002fc800078e00ff */
[----:B------:R3:W-:Y:S01]  /*8ff0*/  SYNCS.ARRIVE.TRANS64 RZ, [R12+URZ+0x36418], R5 ;  /* 0x036418050cff79a7 */ /* 0x0007e2000800003f */
[----:B--2---:R-:W-:-:S04]  /*9000*/  LOP3.LUT R4, R4, 0x1f, RZ, 0xc0, !PT ;  /* 0x0000001f04047812 */ /* 0x004fc800078ec0ff */
[----:B------:R-:W-:-:S13]  /*9010*/  ISETP.NE.AND P1, PT, R4, RZ, PT ;  /* 0x000000ff0400720c */ /* 0x000fda0003f25270 */
[----:B---3--:R-:W-:Y:S05]  /*9020*/  @!P1 BRA `(.L_x_2630) ;  /* 0x0000000000049947 */ /* 0x008fea0003800000 */
[----:B------:R-:W-:Y:S01]  /*9030*/  BPT.TRAP 0x1 ;  /* 0x000000040000795c */ /* 0x000fe20000300000 */
.L_x_2630:
[----:B-1----:R2:W5:Y:S01]  /*9040*/  LDL.LU R5, [R1+0x8] ;  /* 0x0000080001057983 */ /* 0x0025620000300800 */
        /* <DEDUP_REMOVED lines=14> */
[----:B------:R-:W-:-:S03]  /*9130*/  UMOV UR22, 0x10 ;  /* 0x0000001000167882 */ /* 0x000fc60000000000 */
[----:B------:R-:W-:Y:S02]  /*9140*/  UIADD3 UR16, UR14, 0x24000, URZ ;  /* 0x000240000e107890 */ /* 0x000fe4000fffe03f */
[----:B------:R-:W-:Y:S01]  /*9150*/  IMAD.U32 R3, RZ, RZ, UR19 ;  /* 0x00000013ff037e24 */ /* 0x000fe2000f8e00ff */
[----:B------:R-:W-:Y:S01]  /*9160*/  IADD3 R8, P1, R8, UR19, RZ ;  /* 0x0000001308087c10 */ /* 0x000fe2000ff3e0ff */
[----:B------:R-:W-:Y:S02]  /*9170*/  UIADD3 UR17, UR14, 0x36418, URZ ;  /* 0x000364180e117890 */ /* 0x000fe4000fffe03f */
[----:B------:R-:W-:Y:S01]  /*9180*/  UIADD3 UR8, UR14, 0x26000, URZ ;  /* 0x000260000e087890 */ /* 0x000fe2000fffe03f */
[----:B------:R-:W-:Y:S01]  /*9190*/  LEA.HI.X.SX32 R3, R3, R14, 0x1, P1 ;  /* 0x0000000e03037211 */ /* 0x000fe200008f0eff */
[----:B------:R-:W-:Y:S01]  /*91a0*/  UIADD3 UR24, UR14, 0x28000, URZ ;  /* 0x000280000e187890 */ /* 0x000fe2000fffe03f */
[----:B------:R-:W-:Y:S01]  /*91b0*/  LEA R11, P1, R8, R11, 0x2 ;  /* 0x0000000b080b7211 */ /* 0x000fe200078210ff */
[----:B------:R-:W-:Y:S01]  /*91c0*/  UIADD3 UR14, UR14, 0x30100, URZ ;  /* 0x000301000e0e7890 */ /* 0x000fe2000fffe03f */
[----:B------:R-:W-:-:S02]  /*91d0*/  UMOV UR9, UR17 ;  /* 0x0000001100097c82 */ /* 0x000fc40008000000 */
[----:B------:R-:W-:Y:S01]  /*91e0*/  LEA.HI.X R0, R8, R0, R3, 0x2, P1 ;  /* 0x0000000008007211 */ /* 0x000fe200008f1403 */
[----:B------:R-:W-:Y:S01]  /*91f0*/  UMOV UR11, UR19 ;  /* 0x00000013000b7c82 */ /* 0x000fe20008000000 */
[----:B------:R-:W-:Y:S01]  /*9200*/  R2UR UR30, R11 ;  /* 0x000000000b1e72ca */ /* 0x000fe200000e0000 */
[----:B------:R2:W-:Y:S01]  /*9210*/  UTMALDG.4D [UR16], [UR4], desc[UR6] ;  /* 0x00000610040075b4 */ /* 0x0005e20008019000 */
[----:B------:R-:W-:Y:S01]  /*9220*/  R2UR UR31, R0 ;  /* 0x00000000001f72ca */ /* 0x000fe200000e0000 */
[----:B------:R-:W-:Y:S01]  /*9230*/  UMOV UR25, UR17 ;  /* 0x0000001100197c82 */ /* 0x000fe20008000000 */
[----:B------:R-:W-:Y:S01]  /*9240*/  UMOV UR27, UR19 ;  /* 0x00000013001b7c82 */ /* 0x000fe20008000000 */
[----:B------:R-:W-:Y:S01]  /*9250*/  UMOV UR15, UR17 ;  /* 0x00000011000f7c82 */ /* 0x000fe20008000000 */
[----:B------:R2:W-:Y:S01]  /*9260*/  UTMALDG.4D [UR8], [UR4], desc[UR6] ;  /* 0x00000608040075b4 */ /* 0x0005e20008019000 */
[----:B------:R2:W-:Y:S08]  /*9270*/  UTMALDG.4D [UR24], [UR4], desc[UR6] ;  /* 0x00000618040075b4 */ /* 0x0005f00008019000 */
[----:B------:R2:W-:Y:S02]  /*9280*/  UBLKCP.S.G [UR14], [UR30], UR22 ;  /* 0x0000000e1e0073ba */ /* 0x0005e40008000216 */
[----:B--2---:R-:W-:-:S07]  /*9290*/  IMAD.MOV.U32 R23, RZ, RZ, 0x2 ;  /* 0x00000002ff177424 */ /* 0x004fce00078e00ff */
.L_x_2616:
[----:B------:R-:W-:-:S04]  /*92a0*/  SHF.L.U32 R3, R10, 0x1f, RZ ;  /* 0x0000001f0a037819 */ /* 0x000fc800000006ff */
[----:B------:R-:W2:Y:S02]  /*92b0*/  SYNCS.PHASECHK.TRANS64.TRYWAIT P1, [R12+URZ+0x36438], R3 ;  /* 0x036438030c0075a7 */ /* 0x000ea4000802017f */
[----:B--2---:R-:W-:Y:S05]  /*92c0*/  @!P1 BRA `(.L_x_2631) ;  /* 0x00000008005c9947 */ /* 0x004fea0003800000 */
.L_x_2649:
[----:B------:R-:W-:Y:S05]  /*92d0*/  @P0 BRA `(.L_x_2632) ;  /* 0x0000000000180947 */ /* 0x000fea0003800000 */
[----:B------:R-:W3:Y:S01]  /*92e0*/  S2R R0, SR_TID.X ;  /* 0x0000000000007919 */ /* 0x000ee20000002100 */
[----:B--2---:R-:W-:-:S04]  /*92f0*/  IMAD.MOV.U32 R3, RZ, RZ, 0x6100 ;  /* 0x00006100ff037424 */ /* 0x004fc800078e00ff */
[----:B------:R4:W-:Y:S01]  /*9300*/  SYNCS.ARRIVE.TRANS64 RZ, [R12+URZ+0x36430], R3 ;  /* 0x036430030cff79a7 */ /* 0x0009e2000800003f */
[----:B---3--:R-:W-:-:S13]  /*9310*/  LOP3.LUT P0, RZ, R0, 0x1f, RZ, 0xc0, !PT ;  /* 0x0000001f00ff7812 */ /* 0x008fda000780c0ff */
[----:B----4-:R-:W-:Y:S05]  /*9320*/  @!P0 BRA `(.L_x_2632) ;  /* 0x0000000000048947 */ /* 0x010fea0003800000 */
[----:B------:R-:W-:Y:S01]  /*9330*/  BPT.TRAP 0x1 ;  /* 0x000000040000795c */ /* 0x000fe20000300000 */
.L_x_2632:
[----:B-----5:R-:W-:Y:S01]  /*9340*/  R2UR UR19, R5 ;  /* 0x00000000051372ca */ /* 0x020fe200000e0000 */
[----:B--2---:R-:W2:Y:S01]  /*9350*/  LDC.64 R2, c[0x0][0x728] ;  /* 0x0001ca00ff027b82 */ /* 0x004ea20000000a00 */
[----:B------:R-:W-:Y:S01]  /*9360*/  IADD3 R20, P1, R20, 0x1f0, RZ ;  /* 0x000001f014147810 */ /* 0x000fe20007f3e0ff */
[----:B------:R-:W-:Y:S01]  /*9370*/  UMOV UR6, 0x0 ;  /* 0x0000000000067882 */ /* 0x000fe20000000000 */
[----:B------:R-:W-:Y:S01]  /*9380*/  R2UR UR24, R12 ;  /* 0x000000000c1872ca */ /* 0x000fe200000e0000 */
[----:B------:R-:W-:Y:S01]  /*9390*/  UMOV UR7, 0x14f00000 ;  /* 0x14f0000000077882 */ /* 0x000fe20000000000 */
[----:B------:R-:W-:Y:S01]  /*93a0*/  R2UR UR4, R20 ;  /* 0x00000000140472ca */ /* 0x000fe200000e0000 */
[----:B------:R-:W-:Y:S01]  /*93b0*/  IMAD.X R21, RZ, RZ, R21, P1 ;  /* 0x000000ffff157224 */ /* 0x000fe200008e0615 */
[----:B------:R-:W-:Y:S01]  /*93c0*/  UMOV UR18, URZ ;  /* 0x0000003f00127c82 */ /* 0x000fe20008000000 */
[----:B------:R-:W-:Y:S01]  /*93d0*/  UMOV UR20, UR28 ;  /* 0x0000001c00147c82 */ /* 0x000fe20008000000 */
[----:B------:R-:W-:Y:S01]  /*93e0*/  UMOV UR21, UR29 ;  /* 0x0000001d00157c82 */ /* 0x000fe20008000000 */
[----:B------:R-:W-:Y:S01]  /*93f0*/  UMOV UR10, 0x40 ;  /* 0x00000040000a7882 */ /* 0x000fe20000000000 */
[----:B------:R-:W-:Y:S01]  /*9400*/  R2UR UR5, R21 ;  /* 0x00000000150572ca */ /* 0x000fe200000e0000 */
[----:B------:R-:W-:Y:S01]  /*9410*/  USHF.L.U32 UR19, UR19, 0x6, URZ ;  /* 0x0000000613137899 */ /* 0x000fe2000800063f */
[----:B------:R-:W-:Y:S01]  /*9420*/  LOP3.LUT R10, R10, 0x1, RZ, 0x3c, !PT ;  /* 0x000000010a0a7812 */ /* 0x000fe200078e3cff */
[----:B------:R-:W-:Y:S01]  /*9430*/  UMOV UR12, UR28 ;  /* 0x0000001c000c7c82 */ /* 0x000fe20008000000 */
[----:B------:R-:W-:Y:S01]  /*9440*/  UMOV UR13, UR29 ;  /* 0x0000001d000d7c82 */ /* 0x000fe20008000000 */
[----:B------:R-:W-:-:S02]  /*9450*/  UIADD3 UR17, UR24, 0x36430, URZ ;  /* 0x0003643018117890 */ /* 0x000fc4000fffe03f */
[----:B------:R-:W-:Y:S01]  /*9460*/  IMAD.U32 R0, RZ, RZ, UR19 ;  /* 0x00000013ff007e24 */ /* 0x000fe2000f8e00ff */
[----:B------:R-:W-:Y:S01]  /*9470*/  IADD3 R6, P0, R6, UR19, RZ ;  /* 0x0000001306067c10 */ /* 0x000fe2000ff1e0ff */
[----:B------:R-:W-:Y:S02]  /*9480*/  UIADD3 UR16, UR24, 0x2a000, URZ ;  /* 0x0002a00018107890 */ /* 0x000fe4000fffe03f */
[----:B------:R-:W-:Y:S01]  /*9490*/  UIADD3 UR30, UR24, 0x30200, URZ ;  /* 0x00030200181e7890 */ /* 0x000fe2000fffe03f */
[----:B------:R-:W-:Y:S01]  /*94a0*/  LEA.HI.X.SX32 R15, R0, R15, 0x1, P0 ;  /* 0x0000000f000f7211 */ /* 0x000fe200000f0eff */
[----:B------:R-:W-:Y:S01]  /*94b0*/  UIADD3 UR8, UR24, 0x2c000, URZ ;  /* 0x0002c00018087890 */ /* 0x000fe2000fffe03f */
[C---:B--2---:R-:W-:Y:S01]  /*94c0*/  LEA R2, P0, R6.reuse, R2, 0x2 ;  /* 0x0000000206027211 */ /* 0x044fe200078010ff */
[----:B------:R-:W-:Y:S01]  /*94d0*/  UIADD3 UR24, UR24, 0x2e000, URZ ;  /* 0x0002e00018187890 */ /* 0x000fe2000fffe03f */
[----:B------:R-:W-:Y:S02]  /*94e0*/  UMOV UR9, UR17 ;  /* 0x0000001100097c82 */ /* 0x000fe40008000000 */
[----:B------:R-:W-:Y:S01]  /*94f0*/  LEA.HI.X R3, R6, R3, R15, 0x2, P0 ;  /* 0x0000000306037211 */ /* 0x000fe200000f140f */
[----:B------:R-:W-:Y:S01]  /*9500*/  UMOV UR11, UR19 ;  /* 0x00000013000b7c82 */ /* 0x000fe20008000000 */
[----:B------:R-:W-:Y:S01]  /*9510*/  R2UR UR22, R2 ;  /* 0x00000000021672ca */ /* 0x000fe200000e0000 */
[----:B------:R-:W-:Y:S01]  /*9520*/  UMOV UR26, 0x80 ;  /* 0x00000080001a7882 */ /* 0x000fe20000000000 */
        /* <DEDUP_REMOVED lines=13> */
[----:B--2---:R-:W-:-:S03]  /*9600*/  NOP ;  /* 0x0000000000007918 */ /* 0x004fc60000000000 */
.L_x_2613:
[----:B------:R-:W-:Y:S05]  /*9610*/  BSYNC B1 ;  /* 0x0000000000017941 */ /* 0x000fea0003800000 */
.L_x_2612:
[----:B------:R-:W-:-:S03]  /*9620*/  UMOV UR4, 0xffffffff ;  /* 0xffffffff00047882 */ /* 0x000fc60000000000 */
[----:B------:R-:W-:Y:S05]  /*9630*/  BRA.DIV UR4, `(.L_x_2633) ;  /* 0x0000000604947947 */ /* 0x000fea000b800000 */
[----:B------:R-:W-:-:S13]  /*9640*/  ELECT P6, URZ, PT ;  /* 0x00000000003f782f */ /* 0x000fda00038c0000 */
.L_x_2652:
[----:B------:R-:W-:Y:S05]  /*9650*/  @!P6 BRA `(.L_x_2574) ;  /* 0x000000000074e947 */ /* 0x000fea0003800000 */
[----:B------:R-:W2:Y:S02]  /*9660*/  LDL.LU R0, [R1+0xc] ;  /* 0x00000c0001007983 */ /* 0x000ea40000300800 */
[----:B--2---:R-:W-:-:S04]  /*9670*/  LOP3.LUT R0, R0, 0x2, RZ, 0xfc, !PT ;  /* 0x0000000200007812 */ /* 0x004fc800078efcff */
[----:B------:R-:W-:-:S13]  /*9680*/  ISETP.NE.AND P2, PT, R0, 0x3, PT ;  /* 0x000000030000780c */ /* 0x000fda0003f45270 */
[----:B------:R-:W-:Y:S05]  /*9690*/  @!P2 BRA `(.L_x_2634) ;  /* 0x000000000004a947 */ /* 0x000fea0003800000 */
[----:B------:R-:W-:Y:S01]  /*96a0*/  BPT.TRAP 0x1 ;  /* 0x000000040000795c */ /* 0x000fe20000300000 */
.L_x_2634:
[----:B------:R-:W2:Y:S01]  /*96b0*/  S2R R3, SR_CgaCtaId ;  /* 0x0000000000037919 */ /* 0x000ea20000008800 */
[----:B------:R-:W-:Y:S02]  /*96c0*/  MOV R0, 0x400 ;  /* 0x0000040000007802 */ /* 0x000fe40000000f00 */
[----:B------:R-:W-:Y:S02]  /*96d0*/  SHF.L.U32 R2, R16, 0x1f, RZ ;  /* 0x0000001f10027819 */ /* 0x000fe400000006ff */
[----:B--2---:R-:W-:-:S05]  /*96e0*/  LEA R7, R3, R0, 0x18 ;  /* 0x0000000003077211 */ /* 0x004fca00078ec0ff */
[----:B------:R-:W-:-:S04]  /*96f0*/  VIADD R0, R7, 0x36420 ;  /* 0x0003642007007836 */ /* 0x000fc80000000000 */
[C---:B------:R-:W-:Y:S02]  /*9700*/  IMAD R5, R23.reuse, 0x8, R0 ;  /* 0x0000000817057824 */ /* 0x040fe400078e0200 */
[----:B------:R-:W-:Y:S02]  /*9710*/  VIADD R23, R23, 0x1 ;  /* 0x0000000117177836 */ /* 0x000fe40000000000 */
[----:B------:R-:W2:Y:S03]  /*9720*/  SYNCS.PHASECHK.TRANS64.TRYWAIT P0, [R5+URZ], R2 ;  /* 0x00000002050075a7 */ /* 0x000ea6000800017f */
[----:B------:R-:W-:-:S04]  /*9730*/  ISETP.NE.AND P1, PT, R23, 0x2, PT ;  /* 0x000000021700780c */ /* 0x000fc80003f25270 */
[----:B------:R-:W-:Y:S02]  /*9740*/  SEL R3, RZ, 0x1, P1 ;  /* 0x00000001ff037807 */ /* 0x000fe40000800000 */
[----:B------:R-:W-:Y:S02]  /*9750*/  SEL R23, R23, RZ, P1 ;  /* 0x000000ff17177207 */ /* 0x000fe40000800000 */
[----:B------:R-:W-:-:S03]  /*9760*/  LOP3.LUT R3, R16, R3, RZ, 0x3c, !PT ;  /* 0x0000000310037212 */ /* 0x000fc600078e3cff */
[----:B------:R-:W-:Y:S01]  /*9770*/  IMAD R23, R23, 0x8, R0 ;  /* 0x0000000817177824 */ /* 0x000fe200078e0200 */
[----:B------:R-:W-:Y:S01]  /*9780*/  SHF.L.U32 R0, R3, 0x1f, RZ ;  /* 0x0000001f03007819 */ /* 0x000fe200000006ff */
[----:B--2---:R-:W-:Y:S06]  /*9790*/  @!P0 BRA `(.L_x_2635) ;  /* 0x00000004005c8947 */ /* 0x004fec0003800000 */
.L_x_2653:
[----:B------:R-:W3:Y:S02]  /*97a0*/  SYNCS.PHASECHK.TRANS64.TRYWAIT P0, [R23+URZ], R0 ;  /* 0x00000000170075a7 */ /* 0x000ee4000800017f */
[----:B---3--:R-:W-:Y:S05]  /*97b0*/  @!P0 BRA `(.L_x_2636) ;  /* 0x0000000400688947 */ /* 0x008fea0003800000 */
.L_x_2654:
[----:B------:R-:W-:Y:S05]  /*97c0*/  @!P2 BRA `(.L_x_2637) ;  /* 0x000000000004a947 */ /* 0x000fea0003800000 */
[----:B------:R-:W-:Y:S01]  /*97d0*/  BPT.TRAP 0x1 ;  /* 0x000000040000795c */ /* 0x000fe20000300000 */
.L_x_2637:
[----:B------:R-:W-:-:S07]  /*97e0*/  SHF.L.U32 R10, R10, 0x1f, RZ ;  /* 0x0000001f0a0a7819 */ /* 0x000fce00000006ff */
.L_x_2638:
[----:B----4-:R4:W1:Y:S02]  /*97f0*/  SYNCS.PHASECHK.TRANS64.TRYWAIT P0, [R7+URZ+0x36438], R10 ;  /* 0x0364380a070075a7 */ /* 0x010864000800017f */
[----:B-1----:R-:W-:Y:S05]  /*9800*/  @!P0 NANOSLEEP.SYNCS 0x989680 ;  /* 0x009896800000895d */ /* 0x002fea0003900000 */
[----:B------:R-:W1:Y:S02]  /*9810*/  @!P0 SYNCS.PHASECHK.TRANS64 P0, [R7+URZ+0x36438], R10 ;  /* 0x0364380a070085a7 */ /* 0x000e64000800007f */
[----:B-1----:R-:W-:Y:S05]  /*9820*/  @!P0 BRA `(.L_x_2638) ;  /* 0xfffffffc00f08947 */ /* 0x002fea000383ffff */
.L_x_2574:
[----:B------:R-:W-:Y:S05]  /*9830*/  BSYNC B0 ;  /* 0x0000000000007941 */ /* 0x000fea0003800000 */
.L_x_2572:
[----:B------:R-:W-:Y:S05]  /*9840*/  EXIT ;  /* 0x000000000000794d */ /* 0x000fea0003800000 */
.L_x_2527:
[----:B------:R-:W-:Y:S02]  /*9850*/  IMAD.MOV.U32 R12, RZ, RZ, RZ ;  /* 0x000000ffff0c7224 */ /* 0x000fe400078e00ff */
[----:B------:R-:W-:Y:S02]  /*9860*/  IMAD.MOV.U32 R11, RZ, RZ, 0x1f ;  /* 0x0000001fff0b7424 */ /* 0x000fe400078e00ff */
[----:B------:R-:W-:-:S07]  /*9870*/  IMAD.MOV.U32 R15, RZ, RZ, -0x1 ;  /* 0xffffffffff0f7424 */ /* 0x000fce00078e00ff */
[----:B------:R-:W-:Y:S05]  /*9880*/  WARPSYNC.COLLECTIVE R15, `(.L_x_2639) ;  /* 0x000000000f087348 */ /* 0x000fea0003c00000 */
[----:B------:R1:W2:Y:S02]  /*9890*/  SHFL.IDX P6, R14, R13, R12, R11 ;  /* 0x0000000c0d0e7389 */ /* 0x0002a400000c000b */
[----:B-12---:R-:W-:Y:S01]  /*98a0*/  ENDCOLLECTIVE ;  /* 0x000000000000791b */ /* 0x006fe20003800000 */
.L_x_2639:
[----:B------:R-:W-:Y:S05]  /*98b0*/  BRA `(.L_x_2640) ;  /* 0xffffff78005c7947 */ /* 0x000fea000383ffff */
.L_x_2529:
[----:B--2---:R-:W-:-:S04]  /*98c0*/  IMAD.U32 R3, RZ, RZ, UR37 ;  /* 0x00000025ff037e24 */ /* 0x004fc8000f8e00ff */
[----:B------:R2:W3:Y:S03]  /*98d0*/  SYNCS.PHASECHK.TRANS64.TRYWAIT P0, [R3+URZ+0x36400], R10 ;  /* 0x0364000a030075a7 */ /* 0x0004e6000800017f */
[----:B---3--:R-:W-:Y:S05]  /*98e0*/  @!P0 NANOSLEEP.SYNCS 0x989680 ;  /* 0x009896800000895d */ /* 0x008fea0003900000 */
[----:B------:R-:W3:Y:S02]  /*98f0*/  @!P0 SYNCS.PHASECHK.TRANS64 P0, [R3+URZ+0x36400], R10 ;  /* 0x0364000a030085a7 */ /* 0x000ee4000800007f */
[----:B---3--:R-:W-:Y:S05]  /*9900*/  @!P0 BRA `(.L_x_2529) ;  /* 0xfffffffc00ec8947 */ /* 0x008fea000383ffff */
[----:B------:R-:W-:Y:S05]  /*9910*/  BRA `(.L_x_2528) ;  /* 0xffffff7800907947 */ /* 0x000fea000383ffff */
.L_x_2533:
[----:B--2---:R2:W3:Y:S02]  /*9920*/  SYNCS.PHASECHK.TRANS64.TRYWAIT P1, [R3+URZ+0x36410], R10 ;  /* 0x0364100a030075a7 */ /* 0x0044e4000802017f */
[----:B---3--:R-:W-:Y:S05]  /*9930*/  @!P1 NANOSLEEP.SYNCS 0x989680 ;  /* 0x009896800000995d */ /* 0x008fea0003900000 */
[----:B------:R-:W3:Y:S02]  /*9940*/  @!P1 SYNCS.PHASECHK.TRANS64 P1, [R3+URZ+0x36410], R10 ;  /* 0x0364100a030095a7 */ /* 0x000ee4000802007f */
[----:B---3--:R-:W-:Y:S05]  /*9950*/  @!P1 BRA `(.L_x_2533) ;  /* 0xfffffffc00f09947 */ /* 0x008fea000383ffff */
[----:B------:R-:W-:Y:S05]  /*9960*/  BRA `(.L_x_2532) ;  /* 0xffffff8000607947 */ /* 0x000fea000383ffff */
.L_x_2537:
[----:B-1----:R-:W-:-:S04]  /*9970*/  IMAD.U32 R121, RZ, RZ, UR37 ;  /* 0x00000025ff797e24 */ /* 0x002fc8000f8e00ff */
[----:B------:R1:W2:Y:S03]  /*9980*/  SYNCS.PHASECHK.TRANS64.TRYWAIT P1, [R121+URZ+0x36430], R14 ;  /* 0x0364300e790075a7 */ /* 0x0002a6000802017f */
[----:B--2---:R-:W-:Y:S05]  /*9990*/  @!P1 NANOSLEEP.SYNCS 0x989680 ;  /* 0x009896800000995d */ /* 0x004fea0003900000 */
[----:B------:R-:W2:Y:S02]  /*99a0*/  @!P1 SYNCS.PHASECHK.TRANS64 P1, [R121+URZ+0x36430], R14 ;  /* 0x0364300e790095a7 */ /* 0x000ea4000802007f */
[----:B--2---:R-:W-:Y:S05]  /*99b0*/  @!P1 BRA `(.L_x_2537) ;  /* 0xfffffffc00ec9947 */ /* 0x004fea000383ffff */
[----:B------:R-:W-:Y:S05]  /*99c0*/  BRA `(.L_x_2536) ;  /* 0xffffff8800847947 */ /* 0x000fea000383ffff */
.L_x_2614:
[----:B-1----:R1:W2:Y:S02]  /*99d0*/  SYNCS.PHASECHK.TRANS64.TRYWAIT P1, [R12+URZ+0x36420], R13 ;  /* 0x0364200d0c0075a7 */ /* 0x0022a4000802017f */
[----:B--2---:R-:W-:Y:S05]  /*99e0*/  @!P1 NANOSLEEP.SYNCS 0x989680 ;  /* 0x009896800000995d */ /* 0x004fea0003900000 */
[----:B------:R-:W2:Y:S02]  /*99f0*/  @!P1 SYNCS.PHASECHK.TRANS64 P1, [R12+URZ+0x36420], R13 ;  /* 0x0364200d0c0095a7 */ /* 0x000ea4000802007f */
[----:B--2---:R-:W-:Y:S05]  /*9a00*/  @!P1 BRA `(.L_x_2614) ;  /* 0xfffffffc00f09947 */ /* 0x004fea000383ffff */
[----:B------:R-:W-:Y:S05]  /*9a10*/  BRA `(.L_x_2641) ;  /* 0xffffffdc00607947 */ /* 0x000fea000383ffff */
.L_x_2618:
[----:B-1----:R1:W3:Y:S02]  /*9a20*/  SYNCS.PHASECHK.TRANS64.TRYWAIT P1, [R12+URZ+0x36438], R13 ;  /* 0x0364380d0c0075a7 */ /* 0x0022e4000802017f */
[----:B---3--:R-:W-:Y:S05]  /*9a30*/  @!P1 NANOSLEEP.SYNCS 0x989680 ;  /* 0x009896800000995d */ /* 0x008fea0003900000 */
[----:B------:R-:W3:Y:S02]  /*9a40*/  @!P1 SYNCS.PHASECHK.TRANS64 P1, [R12+URZ+0x36438], R13 ;  /* 0x0364380d0c0095a7 */ /* 0x000ee4000802007f */
[----:B---3--:R-:W-:Y:S05]  /*9a50*/  @!P1 BRA `(.L_x_2618) ;  /* 0xfffffffc00f09947 */ /* 0x008fea000383ffff */
[----:B------:R-:W-:Y:S05]  /*9a60*/  BRA `(.L_x_2642) ;  /* 0xffffffe400307947 */ /* 0x000fea000383ffff */
.L_x_2620:
[----:B--2---:R2:W3:Y:S02]  /*9a70*/  SYNCS.PHASECHK.TRANS64.TRYWAIT P1, [R12+URZ+0x36428], R0 ;  /* 0x036428000c0075a7 */ /* 0x0044e4000802017f */
[----:B---3--:R-:W-:Y:S05]  /*9a80*/  @!P1 NANOSLEEP.SYNCS 0x989680 ;  /* 0x009896800000995d */ /* 0x008fea0003900000 */
[----:B------:R-:W3:Y:S02]  /*9a90*/  @!P1 SYNCS.PHASECHK.TRANS64 P1, [R12+URZ+0x36428], R0 ;  /* 0x036428000c0095a7 */ /* 0x000ee4000802007f */
[----:B---3--:R-:W-:Y:S05]  /*9aa0*/  @!P1 BRA `(.L_x_2620) ;  /* 0xfffffffc00f09947 */ /* 0x008fea000383ffff */
[----:B------:R-:W-:Y:S05]  /*9ab0*/  BRA `(.L_x_2643) ;  /* 0xffffffe400fc7947 */ /* 0x000fea000383ffff */
.L_x_2622:
[----:B-----5:R2:W-:Y:S02]  /*9ac0*/  STL [R1+0x10], R0 ;  /* 0x0000100001007387 */ /* 0x0205e40000100800 */
[----:B--2---:R-:W-:-:S04]  /*9ad0*/  SHF.L.U32 R0, RZ, 0x1f, RZ ;  /* 0x0000001fff007819 */ /* 0x004fc800000006ff */
[----:B------:R2:W3:Y:S03]  /*9ae0*/  SYNCS.PHASECHK.TRANS64.TRYWAIT P1, [R12+URZ+0x36438], R0 ;  /* 0x036438000c0075a7 */ /* 0x0004e6000802017f */
[----:B---3--:R-:W-:Y:S05]  /*9af0*/  @!P1 NANOSLEEP.SYNCS 0x989680 ;  /* 0x009896800000995d */ /* 0x008fea0003900000 */
[----:B------:R2:W3:Y:S02]  /*9b00*/  @!P1 SYNCS.PHASECHK.TRANS64 P1, [R12+URZ+0x36438], R0 ;  /* 0x036438000c0095a7 */ /* 0x0004e4000802007f */
[----:B--2---:R2:W5:Y:S02]  /*9b10*/  LDL.LU R0, [R1+0x10] ;  /* 0x0000100001007983 */ /* 0x0045640000300800 */
[----:B--23--:R-:W-:Y:S05]  /*9b20*/  @!P1 BRA `(.L_x_2622) ;  /* 0xfffffffc00e49947 */ /* 0x00cfea000383ffff */
[----:B------:R-:W-:Y:S05]  /*9b30*/  BRA `(.L_x_2644) ;  /* 0xffffffe800b47947 */ /* 0x000fea000383ffff */
.L_x_2624:
[----:B------:R-:W-:-:S07]  /*9b40*/  SHF.L.U32 R5, R16, 0x1f, RZ ;  /* 0x0000001f10057819 */ /* 0x000fce00000006ff */
.L_x_2645:
[----:B---3--:R3:W4:Y:S02]  /*9b50*/  SYNCS.PHASECHK.TRANS64.TRYWAIT P1, [R12+URZ+0x36420], R5 ;  /* 0x036420050c0075a7 */ /* 0x008724000802017f */
[----:B----4-:R-:W-:Y:S05]  /*9b60*/  @!P1 NANOSLEEP.SYNCS 0x989680 ;  /* 0x009896800000995d */ /* 0x010fea0003900000 */
[----:B------:R-:W4:Y:S02]  /*9b70*/  @!P1 SYNCS.PHASECHK.TRANS64 P1, [R12+URZ+0x36420], R5 ;  /* 0x036420050c0095a7 */ /* 0x000f24000802007f */
[----:B----4-:R-:W-:Y:S05]  /*9b80*/  @!P1 BRA `(.L_x_2645) ;  /* 0xfffffffc00f09947 */ /* 0x010fea000383ffff */
[----:B------:R-:W-:Y:S05]  /*9b90*/  BRA `(.L_x_2646) ;  /* 0xffffffec00607947 */ /* 0x000fea000383ffff */
.L_x_2627:
[----:B--2---:R2:W3:Y:S02]  /*9ba0*/  SYNCS.PHASECHK.TRANS64.TRYWAIT P1, [R12+URZ+0x36438], R13 ;  /* 0x0364380d0c0075a7 */ /* 0x0044e4000802017f */
[----:B---3--:R-:W-:Y:S05]  /*9bb0*/  @!P1 NANOSLEEP.SYNCS 0x989680 ;  /* 0x009896800000995d */ /* 0x008fea0003900000 */
[----:B------:R-:W3:Y:S02]  /*9bc0*/  @!P1 SYNCS.PHASECHK.TRANS64 P1, [R12+URZ+0x36438], R13 ;  /* 0x0364380d0c0095a7 */ /* 0x000ee4000802007f */
[----:B---3--:R-:W-:Y:S05]  /*9bd0*/  @!P1 BRA `(.L_x_2627) ;  /* 0xfffffffc00f09947 */ /* 0x008fea000383ffff */
[----:B------:R-:W-:Y:S05]  /*9be0*/  BRA `(.L_x_2647) ;  /* 0xfffffff0002c7947 */ /* 0x000fea000383ffff */
.L_x_2629:
[----:B-1----:R1:W2:Y:S02]  /*9bf0*/  SYNCS.PHASECHK.TRANS64.TRYWAIT P1, [R12+URZ+0x36428], R5 ;  /* 0x036428050c0075a7 */ /* 0x0022a4000802017f */
[----:B--2---:R-:W-:Y:S05]  /*9c00*/  @!P1 NANOSLEEP.SYNCS 0x989680 ;  /* 0x009896800000995d */ /* 0x004fea0003900000 */
[----:B------:R-:W2:Y:S02]  /*9c10*/  @!P1 SYNCS.PHASECHK.TRANS64 P1, [R12+URZ+0x36428], R5 ;  /* 0x036428050c0095a7 */ /* 0x000ea4000802007f */
[----:B--2---:R-:W-:Y:S05]  /*9c20*/  @!P1 BRA `(.L_x_2629) ;  /* 0xfffffffc00f09947 */ /* 0x004fea000383ffff */
[----:B------:R-:W-:Y:S05]  /*9c30*/  BRA `(.L_x_2648) ;  /* 0xfffffff000dc7947 */ /* 0x000fea000383ffff */
.L_x_2631:
[----:B--2---:R2:W3:Y:S02]  /*9c40*/  SYNCS.PHASECHK.TRANS64.TRYWAIT P1, [R12+URZ+0x36438], R3 ;  /* 0x036438030c0075a7 */ /* 0x0044e4000802017f */
[----:B---3--:R-:W-:Y:S05]  /*9c50*/  @!P1 NANOSLEEP.SYNCS 0x989680 ;  /* 0x009896800000995d */ /* 0x008fea0003900000 */
[----:B------:R-:W3:Y:S02]  /*9c60*/  @!P1 SYNCS.PHASECHK.TRANS64 P1, [R12+URZ+0x36438], R3 ;  /* 0x036438030c0095a7 */ /* 0x000ee4000802007f */
[----:B---3--:R-:W-:Y:S05]  /*9c70*/  @!P1 BRA `(.L_x_2631) ;  /* 0xfffffffc00f09947 */ /* 0x008fea000383ffff */
[----:B------:R-:W-:Y:S05]  /*9c80*/  BRA `(.L_x_2649) ;  /* 0xfffffff400907947 */ /* 0x000fea000383ffff */
.L_x_2633:
[----:B------:R-:W-:Y:S01]  /*9c90*/  BSSY B1, `(.L_x_2650) ;  /* 0x0000006000017945 */ /* 0x000fe20003800000 */
[----:B------:R-:W-:-:S07]  /*9ca0*/  IMAD.MOV.U32 R15, RZ, RZ, -0x1 ;  /* 0xffffffffff0f7424 */ /* 0x000fce00078e00ff */
[----:B-1----:R-:W-:Y:S05]  /*9cb0*/  WARPSYNC.COLLECTIVE R15, `(.L_x_2651) ;  /* 0x000000000f0c7348 */ /* 0x002fea0003c00000 */
[----:B------:R-:W-:Y:S02]  /*9cc0*/  ELECT P6, UR62, PT ;  /* 0x00000000003e782f */ /* 0x000fe400038c0000 */
[----:B------:R-:W-:Y:S01]  /*9cd0*/  MOV R14, UR62 ;  /* 0x0000003e000e7c02 */ /* 0x000fe20008000f00 */
[----:B-1----:R-:W-:Y:S10]  /*9ce0*/  ENDCOLLECTIVE ;  /* 0x000000000000791b */ /* 0x002ff40003800000 */
.L_x_2651:
[----:B------:R-:W-:Y:S05]  /*9cf0*/  BSYNC B1 ;  /* 0x0000000000017941 */ /* 0x000fea0003800000 */
.L_x_2650:
[----:B------:R-:W-:Y:S05]  /*9d00*/  BRA `(.L_x_2652) ;  /* 0xfffffff800507947 */ /* 0x000fea000383ffff */
.L_x_2635:
[----:B--2---:R2:W3:Y:S02]  /*9d10*/  SYNCS.PHASECHK.TRANS64.TRYWAIT P0, [R5+URZ], R2 ;  /* 0x00000002050075a7 */ /* 0x0044e4000800017f */
[----:B---3--:R-:W-:Y:S05]  /*9d20*/  @!P0 NANOSLEEP.SYNCS 0x989680 ;  /* 0x009896800000895d */ /* 0x008fea0003900000 */
[----:B------:R-:W3:Y:S02]  /*9d30*/  @!P0 SYNCS.PHASECHK.TRANS64 P0, [R5+URZ], R2 ;  /* 0x00000002050085a7 */ /* 0x000ee4000800007f */
[----:B---3--:R-:W-:Y:S05]  /*9d40*/  @!P0 BRA `(.L_x_2635) ;  /* 0xfffffffc00f08947 */ /* 0x008fea000383ffff */
[----:B------:R-:W-:Y:S05]  /*9d50*/  BRA `(.L_x_2653) ;  /* 0xfffffff800907947 */ /* 0x000fea000383ffff */
.L_x_2636:
[----:B---3--:R3:W4:Y:S02]  /*9d60*/  SYNCS.PHASECHK.TRANS64.TRYWAIT P0, [R23+URZ], R0 ;  /* 0x00000000170075a7 */ /* 0x008724000800017f */
[----:B----4-:R-:W-:Y:S05]  /*9d70*/  @!P0 NANOSLEEP.SYNCS 0x989680 ;  /* 0x009896800000895d */ /* 0x010fea0003900000 */
[----:B------:R-:W4:Y:S02]  /*9d80*/  @!P0 SYNCS.PHASECHK.TRANS64 P0, [R23+URZ], R0 ;  /* 0x00000000170085a7 */ /* 0x000f24000800007f */
[----:B----4-:R-:W-:Y:S05]  /*9d90*/  @!P0 BRA `(.L_x_2636) ;  /* 0xfffffffc00f08947 */ /* 0x010fea000383ffff */
[----:B------:R-:W-:Y:S05]  /*9da0*/  BRA `(.L_x_2654) ;  /* 0xfffffff800847947 */ /* 0x000fea000383ffff */
.L_x_2655:
        /* <DEDUP_REMOVED lines=13> */
.L_x_7665:


//--------------------- .text._ZN7cutlass13device_kernelIN5flash11enable_sm90INS1_16FlashAttnBwdSm90INS1_25CollectiveMainloopBwdSm90ILi2ELi1ELi1EN4cute5tupleIJNS5_1CILi1EEES8_S8_EEENS6_IJNS7_ILi64EEENS7_ILi96EEENS7_ILi192EEEEEENS_6half_tEfNS_4arch4Sm90ELb1ELb0ELb1ELb0ELb1ELb0ELb1ELb0ELi3ELi1ELi1ELi1ELb0EEENS1_21CollectiveEpilogueBwdISD_SE_SG_Li384ELb0ELb1ELi3EEENS1_25SingleTileBwdLPTSchedulerILb0ELi96ELb1EEEEEEEEEvNT_6ParamsE --------------------------
	.section	.text._ZN7cutlass13device_kernelIN5flash11enable_sm90INS1_16FlashAttnBwdSm90INS1_25CollectiveMainloopBwdSm90ILi2ELi1ELi1EN4cute5tupleIJNS5_1CILi1EEES8_S8_EEENS6_IJNS7_ILi64EEENS7_ILi96EEENS7_ILi192EEEEEENS_6half_tEfNS_4arch4Sm90ELb1ELb0ELb1ELb0ELb1ELb0ELb1ELb0ELi3ELi1ELi1ELi1ELb0EEENS1_21CollectiveEpilogueBwdISD_SE_SG_Li384ELb0ELb1ELi3EEENS1_25SingleTileBwdLPTSchedulerILb0ELi96ELb1EEEEEEEEEvNT_6ParamsE,"ax",@progbits
	.align	128
.text._ZN7cutlass13device_kernelIN5flash11enable_sm90INS1_16FlashAttnBwdSm90INS1_25CollectiveMainloopBwdSm90ILi2ELi1ELi1EN4cute5tupleIJNS5_1CILi1EEES8_S8_EEENS6_IJNS7_ILi64EEENS7_ILi96EEENS7_ILi192EEEEEENS_6half_tEfNS_4arch4Sm90ELb1ELb0ELb1ELb0ELb1ELb0ELb1ELb0ELi3ELi1ELi1ELi1ELb0EEENS1_21CollectiveEpilogueBwdISD_SE_SG_Li384ELb0ELb1ELi3EEENS1_25SingleTileBwdLPTSchedulerILb0ELi96ELb1EEEEEEEEEvNT_6ParamsE:
        .type           _ZN7cutlass13device_kernelIN5flash11enable_sm90INS1_16FlashAttnBwdSm90INS1_25CollectiveMainloopBwdSm90ILi2ELi1ELi1EN4cute5tupleIJNS5_1CILi1EEES8_S8_EEENS6_IJNS7_ILi64EEENS7_ILi96EEENS7_ILi192EEEEEENS_6half_tEfNS_4arch4Sm90ELb1ELb0ELb1ELb0ELb1ELb0ELb1ELb0ELi3ELi1ELi1ELi1ELb0EEENS1_21CollectiveEpilogueBwdISD_SE_SG_Li384ELb0ELb1ELi3EEENS1_25SingleTileBwdLPTSchedulerILb0ELi96ELb1EEEEEEEEEvNT_6ParamsE,@function
        .size           _ZN7cutlass13device_kernelIN5flash11enable_sm90INS1_16FlashAttnBwdSm90INS1_25CollectiveMainloopBwdSm90ILi2ELi1ELi1EN4cute5tupleIJNS5_1CILi1EEES8_S8_EEENS6_IJNS7_ILi64EEENS7_ILi96EEENS7_ILi192EEEEEENS_6half_tEfNS_4arch4Sm90ELb1ELb0ELb1ELb0ELb1ELb0ELb1ELb0ELi3ELi1ELi1ELi1ELb0EEENS1_21CollectiveEpilogueBwdISD_SE_SG_Li384ELb0ELb1ELi3EEENS1_25SingleTileBwdLPTSchedulerILb0ELi96ELb1EEEEEEEEEvNT_6ParamsE,(.L_x_7666 - _ZN7cutlass13device_kernelIN5flash11enable_sm90INS1_16FlashAttnBwdSm90INS1_25CollectiveMainloopBwdSm90ILi2ELi1ELi1EN4cute5tupleIJNS5_1CILi1EEES8_S8_EEENS6_IJNS7_ILi64EEENS7_ILi96EEENS7_ILi192EEEEEENS_6half_tEfNS_4arch4Sm90ELb1ELb0ELb1ELb0ELb1ELb0ELb1ELb0ELi3ELi1ELi1ELi1ELb0EEENS1_21CollectiveEpilogueBwdISD_SE_SG_Li384ELb0ELb1ELi3EEENS1_25SingleTileBwdLPTSchedulerILb0ELi96ELb1EEEEEEEEEvNT_6ParamsE)
        .other          _ZN7cutlass13device_kernelIN5flash11enable_sm90INS1_16FlashAttnBwdSm90INS1_25CollectiveMainloopBwdSm90ILi2ELi1ELi1EN4cute5tupleIJNS5_1CILi1EEES8_S8_EEENS6_IJNS7_ILi64EEENS7_ILi96EEENS7_ILi192EEEEEENS_6half_tEfNS_4arch4Sm90ELb1ELb0ELb1ELb0ELb1ELb0ELb1ELb0ELi3ELi1ELi1ELi1ELb0EEENS1_21CollectiveEpilogueBwdISD_SE_SG_Li384ELb0ELb1ELi3EEENS1_25SingleTileBwdLPTSchedulerILb0ELi96ELb1EEEEEEEEEvNT_6ParamsE,@"STO_CUDA_ENTRY STV_DEFAULT"
_ZN7cutlass13device_kernelIN5flash11enable_sm90INS1_16FlashAttnBwdSm90INS1_25CollectiveMainloopBwdSm90ILi2ELi1ELi1EN4cute5tupleIJNS5_1CILi1EEES8_S8_EEENS6_IJNS7_ILi64EEENS7_ILi96EEENS7_ILi192EEEEEENS_6half_tEfNS_4arch4Sm90ELb1ELb0ELb1ELb0ELb1ELb0ELb1ELb0ELi3ELi1ELi1ELi1ELb0EEENS1_21CollectiveEpilogueBwdISD_SE_SG_Li384ELb0ELb1ELi3EEENS1_25SingleTileBwdLPTSchedulerILb0ELi96ELb1EEEEEEEEEvNT_6ParamsE:
        /* <DEDUP_REMOVED lines=29> */
.L_x_2657:
[----:B------:R-:W-:Y:S05]  /*01d0*/  BSYNC B0 ;  /* 0x0000000000007941 */ /* 0x000fea0003800000 */
.L_x_2656:
        /* <DEDUP_REMOVED lines=34> */
.L_x_2658:
        /* <DEDUP_REMOVED lines=20> */
.L_x_2659:
[----:B---3--:R-:W-:Y:S01]  /*0540*/  ISETP.NE.AND P0, PT, R2, RZ, PT ;  /* 0x000000ff0200720c */ /* 0x008fe20003f05270 */
[----:B------:R-:W-:Y:S01]  /*0550*/  IMAD.MOV.U32 R2, RZ, RZ, 0x1 ;  /* 0x00000001ff027424 */ /* 0x000fe200078e00ff */
[----:B------:R-:W-:Y:S01]  /*0560*/  NOP ;  /* 0x0000000000007918 */ /* 0x000fe20000000000 */
[----:B------:R-:W-:-:S03]  /*0570*/  ULDC.64 UR38, c[0x0][0x208] ;  /* 0x0000820000267ab9 */ /* 0x000fc60000000a00 */
[----:B------:R-:W-:-:S05]  /*0580*/  SEL R2, R2, 0x2, !P0 ;  /* 0x0000000202027807 */ /* 0x000fca0004000000 */
[----:B------:R3:W-:Y:S01]  /*0590*/  STL [R1+0xc], R2 ;  /* 0x00000c0201007387 */ /* 0x0007e20000100800 */
[----:B-12-4-:R-:W-:Y:S06]  /*05a0*/  BAR.SYNC.DEFER_BLOCKING 0x0 ;  /* 0x0000000000007b1d */ /* 0x016fec0000010000 */
[----:B------:R-:W-:Y:S05]  /*05b0*/  @!P0 BRA `(.L_x_2660) ;  /* 0x0000005800488947 */ /* 0x000fea0003800000 */
.L_x_2661:
        /* <DEDUP_REMOVED lines=32> */
.L_x_2662:
[----:B------:R-:W-:Y:S01]  /*07c0*/  ULDC UR7, c[0x0][0xb44] ;  /* 0x0002d10000077ab9 */ /* 0x000fe20000000800 */
[----:B------:R-:W-:Y:S01]  /*07d0*/  UMOV UR45, UR10 ;  /* 0x0000000a002d7c82 */ /* 0x000fe20008000000 */
[----:B------:R-:W-:-:S11]  /*07e0*/  UISETP.NE.AND UP0, UPT, UR7, 0x1, UPT ;  /* 0x000000010700788c */ /* 0x000fd6000bf05270 */
[----:B------:R-:W-:Y:S02]  /*07f0*/  @UP0 ULDC.64 UR8, c[0x0][0xb48] ;  /* 0x0002d20000080ab9 */ /* 0x000fe40000000a00 */
[----:B------:R-:W-:-:S04]  /*0800*/  UIMAD.WIDE.U32 UR4, UR10, UR8, URZ ;  /* 0x000000080a0472a5 */ /* 0x000fc8000f8e003f */
[----:B------:R-:W-:-:S04]  /*0810*/  @UP0 USHF.R.U32.HI UR45, URZ, UR9, UR5 ;  /* 0x000000093f2d0299 */ /* 0x000fc80008011605 */
[----:B------:R-:W-:-:S12]  /*0820*/  UIMAD UR4, UR45, UR7, URZ ;  /* 0x000000072d0472a4 */ /* 0x000fd8000f8e023f */
.L_x_2663:
[----:B------:R-:W-:Y:S01]  /*0830*/  ULDC UR43, c[0x0][0xb38] ;  /* 0x0002ce00002b7ab9 */ /* 0x000fe20000000800 */
[----:B------:R-:W-:Y:S02]  /*0840*/  UIADD3 UR4, UR10, -UR4, URZ ;  /* 0x800000040a047290 */ /* 0x000fe4000fffe03f */
[----:B------:R-:W-:Y:S01]  /*0850*/  UISETP.NE.AND UP0, UPT, UR43, 0x1, UPT ;  /* 0x000000012b00788c */ /* 0x000fe2000bf05270 */
[----:B------:R-:W-:Y:S01]  /*0860*/  ULDC UR5, c[0x0][0xb44] ;  /* 0x0002d10000057ab9 */ /* 0x000fe20000000800 */
[----:B------:R-:W-:Y:S02]  /*0870*/  ULOP3.LUT UR36, URZ, UR45, URZ, 0x33, !UPT ;  /* 0x0000002d3f247292 */ /* 0x000fe4000f8e333f */
[----:B------:R-:W-:-:S07]  /*0880*/  UIMAD UR6, UR6, UR5, UR4 ;  /* 0x00000005060672a4 */ /* 0x000fce000f8e0204 */
[----:B------:R-:W-:Y:S01]  /*0890*/  @UP0 ULDC UR4, c[0x0][0xb3c] ;  /* 0x0002cf0000040ab9 */ /* 0x000fe20000000800 */
[----:B------:R-:W-:Y:S01]  /*08a0*/  @UP0 ULDC UR7, c[0x0][0xb40] ;  /* 0x0002d00000070ab9 */ /* 0x000fe20000000800 */
[----:B------:R-:W-:Y:S02]  /*08b0*/  UIMAD.WIDE.U32 UR4, UR6, UR4, URZ ;  /* 0x00000004060472a5 */ /* 0x000fe4000f8e003f */
[----:B------:R-:W-:Y:S02]  /*08c0*/  UMOV UR44, UR6 ;  /* 0x00000006002c7c82 */ /* 0x000fe40008000000 */
[----:B------:R-:W-:-:S03]  /*08d0*/  @UP0 USHF.R.U32.HI UR44, URZ, UR7, UR5 ;  /* 0x000000073f2c0299 */ /* 0x000fc60008011605 */
[----:B------:R-:W-:Y:S01]  /*08e0*/  ULDC UR5, c[0x0][0xb2c] ;  /* 0x0002cb0000057ab9 */ /* 0x000fe20000000800 */
[----:B------:R-:W-:Y:S02]  /*08f0*/  UIADD3 UR4, -UR44, URZ, URZ ;  /* 0x0000003f2c047290 */ /* 0x000fe4000fffe13f */
[----:B------:R-:W-:Y:S01]  /*0900*/  ISETP.LE.AND P0, PT, RZ, UR44, PT ;  /* 0x0000002cff007c0c */ /* 0x000fe2000bf03270 */
[----:B------:R-:W-:Y:S02]  /*0910*/  UIADD3 UR36, UR36, UR5, URZ ;  /* 0x0000000524247290 */ /* 0x000fe4000fffe03f */
[----:B------:R-:W-:-:S10]  /*0920*/  UIMAD UR43, UR43, UR4, UR6 ;  /* 0x000000042b2b72a4 */ /* 0x000fd4000f8e0206 */
        /* <DEDUP_REMOVED lines=90> */
.L_x_2666:
        /* <DEDUP_REMOVED lines=15> */
.L_x_2665:
        /* <DEDUP_REMOVED lines=20> */
.L_x_2668:
        /* <DEDUP_REMOVED lines=15> */
.L_x_2667:
        /* <DEDUP_REMOVED lines=8> */
.L_x_2800:
        /* <DEDUP_REMOVED lines=19> */
.L_x_2670:
        /* <DEDUP_REMOVED lines=109> */
.L_x_2682:
[----:B------:R-:W-:Y:S01]  /*1a70*/  ISETP.NE.AND P0, PT, R8, 0x3, PT ;  /* 0x000000030800780c */ /* 0x000fe20003f05270 */
[----:B------:R-:W-:-:S12]  /*1a80*/  YIELD ;  /* 0x0000000000007946 */ /* 0x000fd80003800000 */
[----:B-1----:R-:W-:Y:S05]  /*1a90*/  @!P0 BRA `(.L_x_2672) ;  /* 0x0000000000048947 */ /* 0x002fea0003800000 */
[----:B------:R-:W-:Y:S01]  /*1aa0*/  BPT.TRAP 0x1 ;  /* 0x000000040000795c */ /* 0x000fe20000300000 */
.L_x_2672:
[----:B------:R-:W-:Y:S02]  /*1ab0*/  LEA R3, R2, UR40, 0x3 ;  /* 0x0000002802037c11 */ /* 0x000fe4000f8e18ff */
[----:B------:R-:W-:-:S04]  /*1ac0*/  SHF.L.U32 R10, R7, 0x1f, RZ ;  /* 0x0000001f070a7819 */ /* 0x000fc800000006ff */
[----:B------:R1:W2:Y:S01]  /*1ad0*/  SYNCS.PHASECHK.TRANS64.TRYWAIT P1, [R3+URZ+0x36410], R10 ;  /* 0x0364100a030075a7 */ /* 0x0002a2000802017f */
[----:B------:R-:W-:Y:S05]  /*1ae0*/  @!P0 BRA `(.L_x_2673) ;  /* 0x0000000000048947 */ /* 0x000fea0003800000 */
[----:B------:R-:W-:Y:S01]  /*1af0*/  BPT.TRAP 0x1 ;  /* 0x000000040000795c */ /* 0x000fe20000300000 */
.L_x_2673:
[----:B--2---:R-:W-:Y:S05]  /*1b00*/  @P1 BRA `(.L_x_2674) ;  /* 0x0000000000081947 */ /* 0x004fea0003800000 */
[----:B------:R-:W2:Y:S02]  /*1b10*/  SYNCS.PHASECHK.TRANS64.TRYWAIT P1, [R3+URZ+0x36410], R10 ;  /* 0x0364100a030075a7 */ /* 0x000ea4000802017f */
[----:B--2---:R-:W-:Y:S05]  /*1b20*/  @!P1 BRA `(.L_x_2675) ;  /* 0x00000088001c9947 */ /* 0x004fea0003800000 */
.L_x_2674:
        /* <DEDUP_REMOVED lines=103> */
.L_x_2676:
[----:B------:R-:W-:-:S04]  /*21a0*/  SHF.L.U32 R14, R5, 0x1f, RZ ;  /* 0x0000001f050e7819 */ /* 0x000fc800000006ff */
[----:B------:R1:W1:Y:S01]  /*21b0*/  SYNCS.PHASECHK.TRANS64.TRYWAIT P1, [UR40+0x36430], R14 ;  /* 0x0364300eff0075a7 */ /* 0x0002620008020168 */
[----:B------:R-:W-:Y:S05]  /*21c0*/  @!P0 BRA `(.L_x_2677) ;  /* 0x0000000000048947 */ /* 0x000fea0003800000 */
[----:B------:R-:W-:Y:S01]  /*21d0*/  BPT.TRAP 0x1 ;  /* 0x000000040000795c */ /* 0x000fe20000300000 */
.L_x_2677:
        /* <DEDUP_REMOVED lines=36> */
.L_x_2678:
        /* <DEDUP_REMOVED lines=351> */
.L_x_2680:
        /* <DEDUP_REMOVED lines=60> */
.L_x_2681:
        /* <DEDUP_REMOVED lines=62> */
.L_x_2664:
        /* <DEDUP_REMOVED lines=23> */
.L_x_2684:
        /* <DEDUP_REMOVED lines=20> */
.L_x_2685:
        /* <DEDUP_REMOVED lines=18> */
.L_x_2686:
        /* <DEDUP_REMOVED lines=18> */
.L_x_2687:
        /* <DEDUP_REMOVED lines=98> */
[----:B------:R-:W-:Y:S01]  /*4cc0*/  ULOP3.LUT UR4, URZ, UR45, URZ, 0x33, !UPT ;  /* 0x0000002d3f047292 */ /* 0x000fe2000f8e333f */
[----:B------:R-:W-:Y:S01]  /*4cd0*/  ULDC UR5, c[0x0][0xb2c] ;  /* 0x0002cb0000057ab9 */ /* 0x000fe20000000800 */
[----:B------:R-:W-:Y:S02]  /*4ce0*/  ULDC.64 UR6, c[0x0][0x198] ;  /* 0x0000660000067ab9 */ /* 0x000fe40000000a00 */
[----:B------:R-:W-:Y:S02]  /*4cf0*/  UIADD3 UR42, UR4, UR5, URZ ;  /* 0x00000005042a7290 */ /* 0x000fe4000fffe03f */
[----:B------:R-:W-:Y:S02]  /*4d00*/  UIADD3 UR4, UP0, UR6, 0x770, URZ ;  /* 0x0000077006047890 */ /* 0x000fe4000ff1e03f */
[----:B------:R-:W-:Y:S02]  /*4d10*/  UIADD3 UR40, UR37, 0x9000, URZ ;  /* 0x0000900025287890 */ /* 0x000fe4000fffe03f */
[----:B------:R-:W-:-:S02]  /*4d20*/  UIADD3.X UR5, URZ, UR7, URZ, UP0, !UPT ;  /* 0x000000073f057290 */ /* 0x000fc400087fe43f */
[----:B------:R-:W-:Y:S02]  /*4d30*/  UIADD3 UR6, UP0, UR6, 0x670, URZ ;  /* 0x0000067006067890 */ /* 0x000fe4000ff1e03f */
[----:B------:R-:W-:Y:S02]  /*4d40*/  UIMAD UR42, UR42, 0x60, URZ ;  /* 0x000000602a2a78a4 */ /* 0x000fe4000f8e023f */
[----:B------:R-:W-:Y:S02]  /*4d50*/  UIADD3 UR32, UR37, 0xc000, URZ ;  /* 0x0000c00025207890 */ /* 0x000fe4000fffe03f */
[----:B------:R-:W-:Y:S02]  /*4d60*/  UIADD3 UR24, UR37, 0xf000, URZ ;  /* 0x0000f00025187890 */ /* 0x000fe4000fffe03f */
[----:B------:R-:W-:Y:S02]  /*4d70*/  UIADD3.X UR7, URZ, UR7, URZ, UP0, !UPT ;  /* 0x000000073f077290 */ /* 0x000fe400087fe43f */
[----:B------:R-:W-:-:S02]  /*4d80*/  UIADD3 UR16, UR37, 0x3000, URZ ;  /* 0x0000300025107890 */ /* 0x000fc4000fffe03f */
        /* <DEDUP_REMOVED lines=9> */
[----:B------:R-:W-:Y:S01]  /*4e20*/  UMOV UR26, UR42 ;  /* 0x0000002a001a7c82 */ /* 0x000fe20008000000 */
[----:B------:R1:W-:Y:S01]  /*4e30*/  UTMASTG.4D [UR40], [UR4] ;  /* 0x00000028040073b5 */ /* 0x0003e20008018000 */
        /* <DEDUP_REMOVED lines=9> */
[----:B------:R3:W-:Y:S01]  /*4ed0*/  UTMASTG.4D [UR24], [UR4] ;  /* 0x00000018040073b5 */ /* 0x0007e20008018000 */
[----:B-1----:R-:W-:-:S02]  /*4ee0*/  UMOV UR40, UR37 ;  /* 0x0000002500287c82 */ /* 0x002fc40008000000 */
[----:B------:R3:W-:Y:S01]  /*4ef0*/  UTMASTG.4D [UR40], [UR6] ;  /* 0x00000028060073b5 */ /* 0x0007e20008018000 */
[----:B------:R3:W-:Y:S01]  /*4f00*/  UTMASTG.4D [UR16], [UR6] ;  /* 0x00000010060073b5 */ /* 0x0007e20008018000 */
[----:B------:R3:W-:Y:S02]  /*4f10*/  UTMASTG.4D [UR8], [UR6] ;  /* 0x00000008060073b5 */ /* 0x0007e40008018000 */
[----:B---3--:R0:W-:Y:S02]  /*4f20*/  UTMACMDFLUSH ;  /* 0x00000000000079b7 */ /* 0x0081e40000000000 */
.L_x_2689:
[----:B------:R-:W-:Y:S05]  /*4f30*/  BSYNC B0 ;  /* 0x0000000000007941 */ /* 0x000fea0003800000 */
.L_x_2688:
[----:B------:R-:W-:-:S04]  /*4f40*/  DEPBAR.LE SB0, 0x0 ;  /* 0x000080000000791a */ /* 0x000fc80000000000 */
[----:B------:R-:W-:Y:S05]  /*4f50*/  EXIT ;  /* 0x000000000000794d */ /* 0x000fea0003800000 */
.L_x_2683:
[----:B------:R-:W2:Y:S01]  /*4f60*/  S2R R0, SR_TID.X ;  /* 0x0000000000007919 */ /* 0x000ea20000002100 */
[----:B------:R-:W3:Y:S01]  /*4f70*/  LDC R8, c[0x0][0xb2c] ;  /* 0x0002cb00ff087b82 */ /* 0x000ee20000000800 */
[----:B------:R-:W-:Y:S01]  /*4f80*/  ULOP3.LUT UR45, URZ, UR45, URZ, 0x33, !UPT ;  /* 0x0000002d3f2d7292 */ /* 0x000fe2000f8e333f */
[----:B------:R-:W-:Y:S01]  /*4f90*/  BSSY B0, `(.L_x_2690) ;  /* 0x0000031000007945 */ /* 0x000fe20003800000 */
[----:B------:R-:W-:Y:S02]  /*4fa0*/  USHF.R.S32.HI UR6, URZ, 0x1f, UR43 ;  /* 0x0000001f3f067899 */ /* 0x000fe4000801142b */
[----:B------:R-:W-:-:S03]  /*4fb0*/  USHF.R.S32.HI UR7, URZ, 0x1f, UR44 ;  /* 0x0000001f3f077899 */ /* 0x000fc6000801142c */
[----:B-1----:R-:W1:Y:S08]  /*4fc0*/  LDC.64 R2, c[0x0][0x820] ;  /* 0x00020800ff027b82 */ /* 0x002e700000000a00 */
[----:B------:R-:W4:Y:S08]  /*4fd0*/  LDC.64 R16, c[0x0][0x808] ;  /* 0x00020200ff107b82 */ /* 0x000f300000000a00 */
[----:B------:R-:W5:Y:S01]  /*4fe0*/  LDC.64 R10, c[0x0][0x828] ;  /* 0x00020a00ff0a7b82 */ /* 0x000f620000000a00 */
[----:B---3--:R-:W-:-:S02]  /*4ff0*/  VIADD R9, R8, UR45 ;  /* 0x0000002d08097c36 */ /* 0x008fc40008000000 */
[----:B--2---:R-:W-:-:S05]  /*5000*/  VIADD R7, R0, 0xffffff80 ;  /* 0xffffff8000077836 */ /* 0x004fca0000000000 */
[----:B------:R-:W2:Y:S01]  /*5010*/  LDC.64 R18, c[0x0][0x850] ;  /* 0x00021400ff127b82 */ /* 0x000ea20000000a00 */
[----:B-1----:R-:W-:Y:S02]  /*5020*/  IMAD R0, R2, UR6, RZ ;  /* 0x0000000602007c24 */ /* 0x002fe4000f8e02ff */
[----:B------:R-:W-:-:S05]  /*5030*/  IMAD.HI R4, R7, 0x2aaaaaab, RZ ;  /* 0x2aaaaaab07047827 */ /* 0x000fca00078e02ff */
[----:B------:R-:W-:Y:S01]  /*5040*/  SHF.R.U32.HI R5, RZ, 0x1f, R4 ;  /* 0x0000001fff057819 */ /* 0x000fe20000011604 */
[----:B----4-:R-:W-:Y:S01]  /*5050*/  IMAD R23, R9, -0x60, R16 ;  /* 0xffffffa009177824 */ /* 0x010fe200078e0210 */
[----:B------:R-:W1:Y:S02]  /*5060*/  LDC.64 R20, c[0x0][0x858] ;  /* 0x00021600ff147b82 */ /* 0x000e640000000a00 */
[----:B------:R-:W-:Y:S01]  /*5070*/  LEA.HI.SX32 R4, R4, R5, 0x1e ;  /* 0x0000000504047211 */ /* 0x000fe200078ff2ff */
[----:B------:R-:W-:-:S03]  /*5080*/  IMAD R5, R3, UR43, R0 ;  /* 0x0000002b03057c24 */ /* 0x000fc6000f8e0200 */
[CC--:B------:R-:W-:Y:S01]  /*5090*/  ISETP.GE.AND P3, PT, R4.reuse, R23.reuse, PT ;  /* 0x000000170400720c */ /* 0x0c0fe20003f66270 */
[C---:B------:R-:W-:Y:S02]  /*50a0*/  IMAD R6, R4.reuse, -0x18, R7 ;  /* 0xffffffe804067824 */ /* 0x040fe400078e0207 */
[----:B------:R-:W-:Y:S02]  /*50b0*/  VIADD R0, R4, 0x10 ;  /* 0x0000001004007836 */ /* 0x000fe40000000000 */
[----:B------:R-:W-:Y:S02]  /*50c0*/  IMAD.SHL.U32 R6, R6, 0x8, RZ ;  /* 0x0000000806067824 */ /* 0x000fe400078e00ff */
[----:B------:R-:W-:Y:S01]  /*50d0*/  VIADD R8, R4, 0x40 ;  /* 0x0000004004087836 */ /* 0x000fe20000000000 */
[----:B------:R-:W-:Y:S01]  /*50e0*/  ISETP.GE.AND P4, PT, R0, R23, PT ;  /* 0x000000170000720c */ /* 0x000fe20003f86270 */
[----:B------:R-:W-:Y:S01]  /*50f0*/  VIADD R0, R4, 0x20 ;  /* 0x0000002004007836 */ /* 0x000fe20000000000 */
[----:B------:R-:W-:-:S02]  /*5100*/  SHF.R.S32.HI R7, RZ, 0x1f, R6 ;  /* 0x0000001fff077819 */ /* 0x000fc40000011406 */
[----:B------:R-:W-:Y:S02]  /*5110*/  ISETP.GE.OR P6, PT, R6, R17, P3 ;  /* 0x000000110600720c */ /* 0x000fe40001fc6670 */
[-C--:B------:R-:W-:Y:S01]  /*5120*/  ISETP.GE.AND P5, PT, R0, R23.reuse, PT ;  /* 0x000000170000720c */ /* 0x080fe20003fa6270 */
[----:B------:R-:W-:Y:S01]  /*5130*/  IMAD.WIDE.U32 R2, R2, UR43, R6 ;  /* 0x0000002b02027c25 */ /* 0x000fe2000f8e0006 */
[----:B------:R-:W-:Y:S02]  /*5140*/  ISETP.GE.AND P1, PT, R8, R23, PT ;  /* 0x000000170800720c */ /* 0x000fe40003f26270 */
[----:B------:R-:W-:Y:S01]  /*5150*/  ISETP.GE.OR P2, PT, R6, R17, P4 ;  /* 0x000000110600720c */ /* 0x000fe20002746670 */
[----:B------:R-:W-:Y:S02]  /*5160*/  IMAD.IADD R3, R3, 0x1, R5 ;  /* 0x0000000103037824 */ /* 0x000fe400078e0205 */
[----:B------:R-:W-:Y:S02]  /*5170*/  VIADD R5, R4, 0x30 ;  /* 0x0000003004057836 */ /* 0x000fe40000000000 */
[----:B-----5:R-:W-:-:S02]  /*5180*/  IMAD R0, R10, UR7, RZ ;  /* 0x000000070a007c24 */ /* 0x020fc4000f8e02ff */
[----:B------:R-:W-:Y:S01]  /*5190*/  IMAD.WIDE.U32 R12, R10, UR44, R2 ;  /* 0x0000002c0a0c7c25 */ /* 0x000fe2000f8e0002 */
[----:B------:R-:W-:Y:S02]  /*51a0*/  ISETP.GE.AND P0, PT, R5, R23, PT ;  /* 0x000000170500720c */ /* 0x000fe40003f06270 */
[----:B------:R-:W-:Y:S01]  /*51b0*/  SHF.R.S32.HI R5, RZ, 0x1f, R4 ;  /* 0x0000001fff057819 */ /* 0x000fe20000011404 */
[----:B------:R-:W-:Y:S02]  /*51c0*/  IMAD R11, R11, UR44, R0 ;  /* 0x0000002c0b0b7c24 */ /* 0x000fe4000f8e0200 */
[----:B------:R-:W-:-:S04]  /*51d0*/  IMAD.WIDE R2, R9, 0x60, R4 ;  /* 0x0000006009027825 */ /* 0x000fc800078e0204 */
[----:B------:R-:W-:Y:S01]  /*51e0*/  IMAD.IADD R11, R13, 0x1, R11 ;  /* 0x000000010d0b7824 */ /* 0x000fe200078e020b */
[----:B--2---:R-:W-:Y:S06]  /*51f0*/  @P6 BRA `(.L_x_2691) ;  /* 0x0000000000286947 */ /* 0x004fec0003800000 */
        /* <DEDUP_REMOVED lines=10> */
.L_x_2691:
[----:B------:R-:W-:Y:S05]  /*52a0*/  BSYNC B0 ;  /* 0x0000000000007941 */ /* 0x000fea0003800000 */
.L_x_2690:
[----:B------:R-:W-:Y:S01]  /*52b0*/  BSSY B0, `(.L_x_2692) ;  /* 0x0000010000007945 */ /* 0x000fe20003800000 */
[----:B------:R-:W-:-:S03]  /*52c0*/  ISETP.GE.OR P6, PT, R6, R17, P5 ;  /* 0x000000110600720c */ /* 0x000fc60002fc6670 */
[----:B------:R-:W-:Y:S10]  /*52d0*/  @P2 BRA `(.L_x_2693) ;  /* 0x0000000000342947 */ /* 0x000ff40003800000 */
        /* <DEDUP_REMOVED lines=13> */
.L_x_2693:
[----:B------:R-:W-:Y:S05]  /*53b0*/  BSYNC B0 ;  /* 0x0000000000007941 */ /* 0x000fea0003800000 */
.L_x_2692:
[----:B------:R-:W-:Y:S01]  /*53c0*/  BSSY B0, `(.L_x_2694) ;  /* 0x0000010000007945 */ /* 0x000fe20003800000 */
[----:B------:R-:W-:-:S03]  /*53d0*/  ISETP.GE.OR P2, PT, R6, R17, P0 ;  /* 0x000000110600720c */ /* 0x000fc60000746670 */
[----:B------:R-:W-:Y:S10]  /*53e0*/  @P6 BRA `(.L_x_2695) ;  /* 0x0000000000346947 */ /* 0x000ff40003800000 */
        /* <DEDUP_REMOVED lines=13> */
.L_x_2695:
[----:B------:R-:W-:Y:S05]  /*54c0*/  BSYNC B0 ;  /* 0x0000000000007941 */ /* 0x000fea0003800000 */
.L_x_2694:
        /* <DEDUP_REMOVED lines=17> */
.L_x_2697:
[----:B------:R-:W-:Y:S05]  /*55e0*/  BSYNC B0 ;  /* 0x0000000000007941 */ /* 0x000fea0003800000 */
.L_x_2696:
[----:B------:R-:W-:Y:S01]  /*55f0*/  BSSY B0, `(.L_x_2698) ;  /* 0x0000011000007945 */ /* 0x000fe20003800000 */
[----:B------:R-:W-:Y:S01]  /*5600*/  ISETP.GE.AND P2, PT, R0, R23, PT ;  /* 0x000000170000720c */ /* 0x000fe20003f46270 */
[----:B-1----:R-:W-:Y:S02]  /*5610*/  IMAD R8, R18, UR6, RZ ;  /* 0x0000000612087c24 */ /* 0x002fe4000f8e02ff */
        /* <DEDUP_REMOVED lines=14> */
.L_x_2699:
[----:B------:R-:W-:Y:S05]  /*5700*/  BSYNC B0 ;  /* 0x0000000000007941 */ /* 0x000fea0003800000 */
.L_x_2698:
        /* <DEDUP_REMOVED lines=8> */
[----:B------:R-:W-:Y:S01]  /*5790*/  IMAD R0, R20, UR7, RZ ;  /* 0x0000000714007c24 */ /* 0x000fe2000f8e02ff */
[----:B------:R-:W-:Y:S01]  /*57a0*/  ISETP.GE.OR P5, PT, R6, UR4, P5 ;  /* 0x0000000406007c0c */ /* 0x000fe2000afa6670 */
[----:B------:R-:W-:Y:S01]  /*57b0*/  IMAD.WIDE.U32 R8, R20, UR44, R4 ;  /* 0x0000002c14087c25 */ /* 0x000fe2000f8e0004 */
[----:B------:R-:W-:-:S02]  /*57c0*/  ISETP.GE.OR P0, PT, R6, UR4, P0 ;  /* 0x0000000406007c0c */ /* 0x000fc40008706670 */
[C---:B------:R-:W-:Y:S01]  /*57d0*/  ISETP.GE.OR P1, PT, R6.reuse, UR4, P1 ;  /* 0x0000000406007c0c */ /* 0x040fe20008f26670 */
[----:B-1234-:R-:W-:Y:S01]  /*57e0*/  IMAD R15, R21, UR44, R0 ;  /* 0x0000002c150f7c24 */ /* 0x01efe2000f8e0200 */
        /* <DEDUP_REMOVED lines=15> */
.L_x_2701:
[----:B------:R-:W-:Y:S05]  /*58e0*/  BSYNC B0 ;  /* 0x0000000000007941 */ /* 0x000fea0003800000 */
.L_x_2700:
        /* <DEDUP_REMOVED lines=13> */
.L_x_2703:
[----:B------:R-:W-:Y:S05]  /*59c0*/  BSYNC B0 ;  /* 0x0000000000007941 */ /* 0x000fea0003800000 */
.L_x_2702:
        /* <DEDUP_REMOVED lines=15> */
.L_x_2705:
[----:B------:R-:W-:Y:S05]  /*5ac0*/  BSYNC B0 ;  /* 0x0000000000007941 */ /* 0x000fea0003800000 */
.L_x_2704:
        /* <DEDUP_REMOVED lines=15> */
.L_x_2707:
[----:B------:R-:W-:Y:S05]  /*5bc0*/  BSYNC B0 ;  /* 0x0000000000007941 */ /* 0x000fea0003800000 */
.L_x_2706:
        /* <DEDUP_REMOVED lines=15> */
.L_x_2709:
[----:B------:R-:W-:Y:S05]  /*5cc0*/  BSYNC B0 ;  /* 0x0000000000007941 */ /* 0x000fea0003800000 */
.L_x_2708:
        /* <DEDUP_REMOVED lines=15> */
.L_x_2711:
[----:B------:R-:W-:Y:S05]  /*5dc0*/  BSYNC B0 ;  /* 0x0000000000007941 */ /* 0x000fea0003800000 */
.L_x_2710:
        /* <DEDUP_REMOVED lines=15> */
.L_x_2713:
[----:B------:R-:W-:Y:S05]  /*5ec0*/  BSYNC B0 ;  /* 0x0000000000007941 */ /* 0x000fea0003800000 */
.L_x_2712:
[----:B------:R-:W-:Y:S05]  /*5ed0*/  EXIT ;  /* 0x000000000000794d */ /* 0x000fea0003800000 */
.L_x_2660:
        /* <DEDUP_REMOVED lines=30> */
.L_x_2717:
[----:B------:R-:W-:Y:S01]  /*60c0*/  ULDC UR9, c[0x0][0xb44] ;  /* 0x0002d10000097ab9 */ /* 0x000fe20000000800 */
[----:B------:R-:W-:Y:S01]  /*60d0*/  UMOV UR7, UR8 ;  /* 0x0000000800077c82 */ /* 0x000fe20008000000 */
[----:B------:R-:W-:-:S11]  /*60e0*/  UISETP.NE.AND UP0, UPT, UR9, 0x1, UPT ;  /* 0x000000010900788c */ /* 0x000fd6000bf05270 */
[----:B------:R-:W-:Y:S02]  /*60f0*/  @UP0 ULDC.64 UR10, c[0x0][0xb48] ;  /* 0x0002d200000a0ab9 */ /* 0x000fe40000000a00 */
[----:B------:R-:W-:-:S04]  /*6100*/  UIMAD.WIDE.U32 UR4, UR8, UR10, URZ ;  /* 0x0000000a080472a5 */ /* 0x000fc8000f8e003f */
[----:B------:R-:W-:-:S04]  /*6110*/  @UP0 USHF.R.U32.HI UR7, URZ, UR11, UR5 ;  /* 0x0000000b3f070299 */ /* 0x000fc80008011605 */
[----:B------:R-:W-:-:S12]  /*6120*/  UIMAD UR4, UR7, UR9, URZ ;  /* 0x00000009070472a4 */ /* 0x000fd8000f8e023f */
.L_x_2718:
[----:B------:R-:W-:Y:S01]  /*6130*/  ULDC UR16, c[0x0][0xb38] ;  /* 0x0002ce0000107ab9 */ /* 0x000fe20000000800 */
[----:B------:R-:W-:Y:S02]  /*6140*/  UIADD3 UR4, UR8, -UR4, URZ ;  /* 0x8000000408047290 */ /* 0x000fe4000fffe03f */
[----:B------:R-:W-:Y:S01]  /*6150*/  UISETP.NE.AND UP0, UPT, UR16, 0x1, UPT ;  /* 0x000000011000788c */ /* 0x000fe2000bf05270 */
[----:B------:R-:W-:Y:S01]  /*6160*/  ULDC UR5, c[0x0][0xb44] ;  /* 0x0002d10000057ab9 */ /* 0x000fe20000000800 */
[----:B------:R-:W-:Y:S02]  /*6170*/  ULOP3.LUT UR7, URZ, UR7, URZ, 0x33, !UPT ;  /* 0x000000073f077292 */ /* 0x000fe4000f8e333f */
[----:B------:R-:W-:Y:S01]  /*6180*/  UIMAD UR6, UR6, UR5, UR4 ;  /* 0x00000005060672a4 */ /* 0x000fe2000f8e0204 */
[----:B------:R-:W-:Y:S02]  /*6190*/  ULDC UR18, c[0x0][0xb2c] ;  /* 0x0002cb0000127ab9 */ /* 0x000fe40000000800 */
[----:B------:R-:W-:-:S04]  /*61a0*/  UIADD3 UR18, UR7, UR18, URZ ;  /* 0x0000001207127290 */ /* 0x000fc8000fffe03f */
        /* <DEDUP_REMOVED lines=14> */
[----:B------:R-:W-:-:S04]  /*6290*/  UIADD3 UR4, -UR5, UR4, -UR20 ;  /* 0x0000000405047290 */ /* 0x000fc8000fffe914 */
        /* <DEDUP_REMOVED lines=8> */
[----:B------:R-:W-:-:S06]  /*6320*/  UISETP.GT.AND UP0, UPT, UR5, UR8, UPT ;  /* 0x000000080500728c */ /* 0x000fcc000bf04270 */
[----:B------:R-:W-:-:S13]  /*6330*/  PLOP3.LUT P0, PT, PT, PT, UP0, 0x80, 0x0 ;  /* 0x000000000000781c */ /* 0x000fda0003f0f008 */
[----:B------:R-:W-:Y:S05]  /*6340*/  @!P0 BRA `(.L_x_2716) ;  /* 0x0000003c00d88947 */ /* 0x000fea0003800000 */
[----:B------:R-:W-:Y:S01]  /*6350*/  USHF.R.S32.HI UR19, URZ, 0x1f, UR16 ;  /* 0x0000001f3f137899 */ /* 0x000fe20008011410 */
[----:B------:R-:W1:Y:S01]  /*6360*/  S2R R0, SR_TID.X ;  /* 0x0000000000007919 */ /* 0x000e620000002100 */
[----:B------:R-:W-:Y:S01]  /*6370*/  ULDC.64 UR12, c[0x0][0x2d8] ;  /* 0x0000b600000c7ab9 */ /* 0x000fe20000000a00 */
[----:B------:R-:W-:Y:S01]  /*6380*/  UIADD3 UR11, UR5, -UR8, URZ ;  /* 0x80000008050b7290 */ /* 0x000fe2000fffe03f */
[----:B------:R-:W-:Y:S01]  /*6390*/  LOP3.LUT R10, RZ, UR18, RZ, 0x33, !PT ;  /* 0x00000012ff0a7c12 */ /* 0x000fe2000f8e33ff */
[----:B------:R-:W-:Y:S02]  /*63a0*/  UIMAD UR4, UR19, UR12, URZ ;  /* 0x0000000c130472a4 */ /* 0x000fe4000f8e023f */
[----:B------:R-:W-:Y:S02]  /*63b0*/  UIMAD.WIDE.U32 UR6, UR16, UR12, URZ ;  /* 0x0000000c100672a5 */ /* 0x000fe4000f8e003f */
[----:B------:R-:W-:Y:S02]  /*63c0*/  UIMAD UR4, UR16, UR13, UR4 ;  /* 0x0000000d100472a4 */ /* 0x000fe4000f8e0204 */
[----:B------:R-:W-:-:S02]  /*63d0*/  USHF.R.S32.HI UR9, URZ, 0x1f, UR10 ;  /* 0x0000001f3f097899 */ /* 0x000fc4000801140a */
[----:B------:R-:W-:Y:S02]  /*63e0*/  UIADD3 UR7, UR7, UR4, URZ ;  /* 0x0000000407077290 */ /* 0x000fe4000fffe03f */
[----:B------:R-:W-:Y:S01]  /*63f0*/  ULOP3.LUT UR14, UR11, 0x1, URZ, 0xc0, !UPT ;  /* 0x000000010b0e7892 */ /* 0x000fe2000f8ec03f */
[----:B------:R-:W-:Y:S01]  /*6400*/  ULDC.64 UR12, c[0x0][0x2e0] ;  /* 0x0000b800000c7ab9 */ /* 0x000fe20000000a00 */
[----:B------:R-:W-:Y:S01]  /*6410*/  ULDC UR15, c[0x0][0x288] ;  /* 0x0000a200000f7ab9 */ /* 0x000fe20000000800 */
[----:B------:R-:W-:Y:S02]  /*6420*/  UIMAD UR9, UR9, UR12, URZ ;  /* 0x0000000c090972a4 */ /* 0x000fe4000f8e023f */
[----:B------:R-:W-:Y:S02]  /*6430*/  UIMAD.WIDE.U32 UR6, UR10, UR12, UR6 ;  /* 0x0000000c0a0672a5 */ /* 0x000fe4000f8e0006 */
[----:B------:R-:W-:Y:S02]  /*6440*/  UISETP.NE.U32.AND UP0, UPT, UR14, 0x1, UPT ;  /* 0x000000010e00788c */ /* 0x000fe4000bf05070 */
[----:B------:R-:W-:-:S02]  /*6450*/  UIADD3 UR12, UR20, 0x5f, URZ ;  /* 0x0000005f140c7890 */ /* 0x000fc4000fffe03f */
[----:B------:R-:W-:Y:S02]  /*6460*/  UIMAD UR9, UR10, UR13, UR9 ;  /* 0x0000000d0a0972a4 */ /* 0x000fe4000f8e0209 */
[----:B------:R-:W-:Y:S01]  /*6470*/  UIMAD.WIDE UR12, UR12, 0x2aaaaaab, URZ ;  /* 0x2aaaaaab0c0c78a5 */ /* 0x000fe2000f8e023f */
[----:B------:R-:W-:Y:S01]  /*6480*/  PLOP3.LUT P1, PT, PT, PT, UP0, 0x80, 0x0 ;  /* 0x000000000000781c */ /* 0x000fe20003f2f008 */
[----:B------:R-:W-:Y:S02]  /*6490*/  UIMAD UR4, UR10, UR15, URZ ;  /* 0x0000000f0a0472a4 */ /* 0x000fe4000f8e023f */
[----:B------:R-:W-:Y:S01]  /*64a0*/  UIADD3 UR10, UR20, 0x9f, -UR17 ;  /* 0x0000009f140a7890 */ /* 0x000fe2000fffe811 */
[----:B-1----:R-:W-:Y:S01]  /*64b0*/  LOP3.LUT R0, R0, 0x1f, RZ, 0xc0, !PT ;  /* 0x0000001f00007812 */ /* 0x002fe200078ec0ff */
[----:B------:R-:W-:Y:S01]  /*64c0*/  UIADD3 UR11, UP1, UR16, UR4, URZ ;  /* 0x00000004100b7290 */ /* 0x000fe2000ff3e03f */
[----:B------:R-:W-:Y:S02]  /*64d0*/  ULDC UR17, c[0x0][0x760] ;  /* 0x0001d80000117ab9 */ /* 0x000fe40000000800 */
[----:B------:R-:W-:Y:S01]  /*64e0*/  UMOV UR16, UR13 ;  /* 0x0000000d00107c82 */ /* 0x000fe20008000000 */
[----:B------:R-:W-:Y:S01]  /*64f0*/  ELECT P0, URZ, PT ;  /* 0x00000000003f782f */ /* 0x000fe20003800000 */
[----:B------:R-:W-:-:S02]  /*6500*/  USHF.R.U32.HI UR14, URZ, 0x1f, UR16 ;  /* 0x0000001f3f0e7899 */ /* 0x000fc40008011610 */
[----:B------:R-:W-:Y:S02]  /*6510*/  UIMAD UR12, UR15, UR17, URZ ;  /* 0x000000110f0c72a4 */ /* 0x000fe4000f8e023f */
[----:B------:R-:W-:Y:S02]  /*6520*/  ULEA.HI.X.SX32 UR13, UR4, UR19, 0x1, UP1 ;  /* 0x00000013040d7291 */ /* 0x000fe400088f0e3f */
[----:B------:R-:W-:Y:S02]  /*6530*/  ULEA.HI.SX32 UR16, UR16, UR14, 0x1c ;  /* 0x0000000e10107291 */ /* 0x000fe4000f8fe23f */
[----:B------:R-:W-:Y:S01]  /*6540*/  UIADD3 UR25, UR7, UR9, URZ ;  /* 0x0000000907197290 */ /* 0x000fe2000fffe03f */
[----:B------:R-:W-:Y:S11]  /*6550*/  @P1 BRA `(.L_x_2719) ;  /* 0x0000000400ec1947 */ /* 0x000ff60003800000 */
        /* <DEDUP_REMOVED lines=11> */
[----:B------:R-:W-:-:S04]  /*6610*/  ULEA UR14, UR8, UR10, 0x6 ;  /* 0x0000000a080e7291 */ /* 0x000fc8000f8e303f */
[----:B------:R-:W-:-:S04]  /*6620*/  UIMAD.WIDE UR14, UR14, 0x2aaaaaab, URZ ;  /* 0x2aaaaaab0e0e78a5 */ /* 0x000fc8000f8e023f */
[----:B------:R-:W-:-:S04]  /*6630*/  USHF.R.U32.HI UR4, URZ, 0x1f, UR15 ;  /* 0x0000001f3f047899 */ /* 0x000fc8000801160f */
[----:B------:R-:W-:-:S04]  /*6640*/  ULEA.HI.SX32 UR4, UR15, UR4, 0x1c ;  /* 0x000000040f047291 */ /* 0x000fc8000f8fe23f */
[----:B------:R-:W-:-:S04]  /*6650*/  UISETP.LT.AND UP0, UPT, UR16, UR4, UPT ;  /* 0x000000041000728c */ /* 0x000fc8000bf01270 */
[----:B------:R-:W-:-:S06]  /*6660*/  USEL UR4, UR16, UR4, UP0 ;  /* 0x0000000410047287 */ /* 0x000fcc0008000000 */
[----:B------:R-:W-:-:S07]  /*6670*/  VIADD R5, R10, UR4 ;  /* 0x000000040a057c36 */ /* 0x000fce0008000000 */
.L_x_2722:
[----:B------:R-:W2:Y:S04]  /*6680*/  LDG.E.STRONG.GPU R4, desc[UR38][R2.64] ;  /* 0x0000002602047981 */ /* 0x000ea8000c1ef900 */
[----:B--2---:R-:W-:Y:S01]  /*6690*/  CCTL.IVALL ;  /* 0x00000000ff00798f */ /* 0x004fe20002000000 */
[----:B------:R-:W-:Y:S05]  /*66a0*/  YIELD ;  /* 0x0000000000007946 */ /* 0x000fea0003800000 */
[----:B------:R-:W-:-:S13]  /*66b0*/  ISETP.NE.AND P1, PT, R4, R5, PT ;  /* 0x000000050400720c */ /* 0x000fda0003f25270 */
[----:B------:R-:W-:Y:S05]  /*66c0*/  @P1 BRA `(.L_x_2722) ;  /* 0xfffffffc00ec1947 */ /* 0x000fea000383ffff */
.L_x_2721:
[----:B------:R-:W-:Y:S05]  /*66d0*/  BSYNC B1 ;  /* 0x0000000000017941 */ /* 0x000fea0003800000 */
.L_x_2720:
[----:B------:R-:W-:-:S03]  /*66e0*/  UMOV UR4, 0xffffffff ;  /* 0xffffffff00047882 */ /* 0x000fc60000000000 */
[----:B------:R-:W-:Y:S05]  /*66f0*/  BRA.DIV UR4, `(.L_x_2723) ;  /* 0x0000003e04547947 */ /* 0x000fea000b800000 */
[----:B------:R-:W-:Y:S01]  /*6700*/  NOP ;  /* 0x0000000000007918 */ /* 0x000fe20000000000 */
.L_x_2803:
        /* <DEDUP_REMOVED lines=22> */
.L_x_2725:
[----:B------:R-:W-:Y:S05]  /*6870*/  BSYNC B1 ;  /* 0x0000000000017941 */ /* 0x000fea0003800000 */
.L_x_2724:
[----:B------:R-:W-:Y:S06]  /*6880*/  BAR.SYNC.DEFER_BLOCKING 0xe, 0xa0 ;  /* 0x0382800000007b1d */ /* 0x000fec0000010000 */
[----:B------:R-:W-:Y:S04]  /*6890*/  BSSY B1, `(.L_x_2726) ;  /* 0x0000012000017945 */ /* 0x000fe80003800000 */
[----:B------:R-:W-:Y:S05]  /*68a0*/  @!P0 BRA `(.L_x_2727) ;  /* 0x0000000000408947 */ /* 0x000fea0003800000 */
[----:B------:R-:W1:Y:S01]  /*68b0*/  S2UR UR18, SR_CgaCtaId ;  /* 0x00000000001279c3 */ /* 0x000e620000008800 */
[----:B------:R-:W-:Y:S01]  /*68c0*/  R2UR UR4, R7 ;  /* 0x00000000070472ca */ /* 0x000fe200000e0000 */
[----:B------:R-:W-:Y:S01]  /*68d0*/  UMOV UR17, 0x400 ;  /* 0x0000040000117882 */ /* 0x000fe20000000000 */
[----:B------:R-:W-:-:S11]  /*68e0*/  ULDC.64 UR14, c[0x0][0x2c0] ;  /* 0x0000b000000e7ab9 */ /* 0x000fd60000000a00 */
[----:B------:R-:W-:-:S04]  /*68f0*/  UIADD3 UR4, UR4, 0x1000, URZ ;  /* 0x0000100004047890 */ /* 0x000fc8000fffe03f */
[----:B------:R-:W-:-:S04]  /*6900*/  UIADD3 UR19, UP0, UR4, UR6, URZ ;  /* 0x0000000604137290 */ /* 0x000fc8000ff1e03f */
[----:B------:R-:W-:Y:S02]  /*6910*/  ULEA.HI.X.SX32 UR4, UR4, UR25, 0x1, UP0 ;  /* 0x0000001904047291 */ /* 0x000fe400080f0e3f */
[----:B-1----:R-:W-:Y:S02]  /*6920*/  ULEA UR17, UR18, UR17, 0x18 ;  /* 0x0000001112117291 */ /* 0x002fe4000f8ec03f */
[----:B------:R-:W-:Y:S02]  /*6930*/  ULEA UR14, UP0, UR19, UR14, 0x2 ;  /* 0x0000000e130e7291 */ /* 0x000fe4000f80103f */
[----:B------:R-:W-:Y:S02]  /*6940*/  UIADD3 UR17, UR17, 0x16000, URZ ;  /* 0x0001600011117890 */ /* 0x000fe4000fffe03f */
[----:B------:R-:W-:Y:S01]  /*6950*/  ULEA.HI.X UR15, UR19, UR15, UR4, 0x2, UP0 ;  /* 0x0000000f130f7291 */ /* 0x000fe200080f1404 */
[----:B------:R-:W-:Y:S02]  /*6960*/  UMOV UR18, 0x0 ;  /* 0x0000000000127882 */ /* 0x000fe40000000000 */
[----:B------:R-:W-:Y:S01]  /*6970*/  UMOV UR4, 0x400 ;  /* 0x0000040000047882 */ /* 0x000fe20000000000 */
[----:B------:R-:W-:-:S05]  /*6980*/  UMOV UR19, 0x14f00000 ;  /* 0x14f0000000137882 */ /* 0x000fca0000000000 */
[----:B------:R1:W-:Y:S02]  /*6990*/  UBLKRED.G.S.ADD.F32.RN [UR14], [UR17], UR4, desc[UR18] ;  /* 0x0000120e110073bb */ /* 0x0003e400080a1404 */
[----:B-1----:R0:W-:Y:S02]  /*69a0*/  UTMACMDFLUSH ;  /* 0x00000000000079b7 */ /* 0x0021e40000000000 */
.L_x_2727:
[----:B------:R-:W-:Y:S05]  /*69b0*/  BSYNC B1 ;  /* 0x0000000000017941 */ /* 0x000fea0003800000 */
.L_x_2726:
        /* <DEDUP_REMOVED lines=17> */
[----:B------:R1:W-:Y:S01]  /*6ad0*/  UBLKRED.G.S.ADD.F32.RN [UR14], [UR17], UR4, desc[UR18] ;  /* 0x0000120e110073bb */ /* 0x0003e200080a1404 */
[----:B------:R0:W-:Y:S01]  /*6ae0*/  UTMACMDFLUSH ;  /* 0x00000000000079b7 */ /* 0x0001e20000000000 */
[----:B-1----:R-:W-:-:S04]  /*6af0*/  DEPBAR.LE SB0, 0x2 ;  /* 0x000080800000791a */ /* 0x002fc80000000000 */
.L_x_2729:
[----:B------:R-:W-:Y:S05]  /*6b00*/  BSYNC B1 ;  /* 0x0000000000017941 */ /* 0x000fea0003800000 */
.L_x_2728:
[----:B------:R-:W-:Y:S06]  /*6b10*/  BAR.ARV 0xa, 0xa0 ;  /* 0x0282800000007b1d */ /* 0x000fec0000002000 */
[----:B------:R-:W-:Y:S04]  /*6b20*/  BSSY B1, `(.L_x_2730) ;  /* 0x0000003000017945 */ /* 0x000fe80003800000 */
[----:B------:R-:W-:Y:S05]  /*6b30*/  @!P0 BRA `(.L_x_2731) ;  /* 0x0000000000048947 */ /* 0x000fea0003800000 */
[----:B------:R-:W-:-:S04]  /*6b40*/  DEPBAR.LE SB0, 0x1 ;  /* 0x000080400000791a */ /* 0x000fc80000000000 */
.L_x_2731:
[----:B------:R-:W-:Y:S05]  /*6b50*/  BSYNC B1 ;  /* 0x0000000000017941 */ /* 0x000fea0003800000 */
.L_x_2730:
[----:B------:R-:W-:Y:S06]  /*6b60*/  BAR.ARV 0xb, 0xa0 ;  /* 0x02c2800000007b1d */ /* 0x000fec0000002000 */
[----:B------:R-:W-:Y:S04]  /*6b70*/  BSSY B1, `(.L_x_2732) ;  /* 0x0000003000017945 */ /* 0x000fe80003800000 */
[----:B------:R-:W-:Y:S05]  /*6b80*/  @!P0 BRA `(.L_x_2733) ;  /* 0x0000000000048947 */ /* 0x000fea0003800000 */
[----:B------:R-:W-:-:S04]  /*6b90*/  DEPBAR.LE SB0, 0x0 ;  /* 0x000080000000791a */ /* 0x000fc80000000000 */
.L_x_2733:
[----:B------:R-:W-:Y:S05]  /*6ba0*/  BSYNC B1 ;  /* 0x0000000000017941 */ /* 0x000fea0003800000 */
.L_x_2732:
        /* <DEDUP_REMOVED lines=19> */
.L_x_2735:
[----:B------:R-:W-:Y:S05]  /*6ce0*/  BSYNC B1 ;  /* 0x0000000000017941 */ /* 0x000fea0003800000 */
.L_x_2734:
[----:B------:R-:W-:Y:S01]  /*6cf0*/  UIADD3 UR17, UR8, 0x1, URZ ;  /* 0x0000000108117890 */ /* 0x000fe2000fffe03f */
[----:B------:R-:W-:Y:S11]  /*6d00*/  BRA `(.L_x_2736) ;  /* 0x0000000000047947 */ /* 0x000ff60003800000 */
.L_x_2719:
[----:B------:R-:W-:-:S05]  /*6d10*/  UMOV UR17, UR8 ;  /* 0x0000000800117c82 */ /* 0x000fca0008000000 */
.L_x_2736:
[----:B------:R-:W-:-:S04]  /*6d20*/  UIADD3 UR4, UR8, 0x1, URZ ;  /* 0x0000000108047890 */ /* 0x000fc8000fffe03f */
[----:B------:R-:W-:-:S06]  /*6d30*/  UISETP.NE.AND UP0, UPT, UR5, UR4, UPT ;  /* 0x000000040500728c */ /* 0x000fcc000bf05270 */
[----:B------:R-:W-:-:S13]  /*6d40*/  PLOP3.LUT P1, PT, PT, PT, UP0, 0x80, 0x0 ;  /* 0x000000000000781c */ /* 0x000fda0003f2f008 */
[----:B------:R-:W-:Y:S05]  /*6d50*/  @!P1 BRA `(.L_x_2716) ;  /* 0x0000003400549947 */ /* 0x000fea0003800000 */
[----:B------:R-:W-:Y:S01]  /*6d60*/  ULDC.64 UR14, c[0x0][0x2c0] ;  /* 0x0000b000000e7ab9 */ /* 0x000fe20000000a00 */
[----:B------:R-:W-:Y:S02]  /*6d70*/  UIADD3 UR21, UR9, UR7, URZ ;  /* 0x0000000709157290 */ /* 0x000fe4000fffe03f */
[----:B------:R-:W-:Y:S01]  /*6d80*/  ULEA UR20, UP0, UR6, UR14, 0x2 ;  /* 0x0000000e06147291 */ /* 0x000fe2000f80103f */
[----:B------:R-:W-:Y:S01]  /*6d90*/  UMOV UR22, UR17 ;  /* 0x0000001100167c82 */ /* 0x000fe20008000000 */
[----:B------:R-:W-:Y:S02]  /*6da0*/  UMOV UR4, URZ ;  /* 0x0000003f00047c82 */ /* 0x000fe40008000000 */
[----:B------:R-:W-:Y:S02]  /*6db0*/  ULEA.HI.X UR21, UR6, UR15, UR21, 0x2, UP0 ;  /* 0x0000000f06157291 */ /* 0x000fe400080f1415 */
[----:B------:R-:W-:-:S04]  /*6dc0*/  UIADD3 UR20, UP0, UR20, 0x4000, URZ ;  /* 0x0000400014147890 */ /* 0x000fc8000ff1e03f */
[----:B------:R-:W-:-:S12]  /*6dd0*/  UIADD3.X UR21, URZ, UR21, URZ, UP0, !UPT ;  /* 0x000000153f157290 */ /* 0x000fd800087fe43f */
.L_x_2769:
[----:B------:R-:W-:Y:S01]  /*6de0*/  UIMAD UR23, UR12, UR17, URZ ;  /* 0x000000110c1772a4 */ /* 0x000fe2000f8e023f */
[----:B------:R-:W-:Y:S01]  /*6df0*/  ISETP.NE.AND P2, PT, R0, RZ, PT ;  /* 0x000000ff0000720c */ /* 0x000fe20003f45270 */
[----:B------:R-:W-:Y:S01]  /*6e00*/  ULDC.64 UR14, c[0x0][0x768] ;  /* 0x0001da00000e7ab9 */ /* 0x000fe20000000a00 */
[----:B------:R-:W-:Y:S01]  /*6e10*/  ULEA UR28, UR17, UR10, 0x6 ;  /* 0x0000000a111c7291 */ /* 0x000fe2000f8e303f */
        /* <DEDUP_REMOVED lines=8> */
[----:B------:R-:W-:-:S04]  /*6ea0*/  UIMAD.WIDE UR18, UR28, 0x2aaaaaab, URZ ;  /* 0x2aaaaaab1c1278a5 */ /* 0x000fc8000f8e023f */
[----:B------:R-:W-:-:S04]  /*6eb0*/  USHF.R.U32.HI UR18, URZ, 0x1f, UR19 ;  /* 0x0000001f3f127899 */ /* 0x000fc80008011613 */
[----:B------:R-:W-:-:S04]  /*6ec0*/  ULEA.HI.SX32 UR18, UR19, UR18, 0x1c ;  /* 0x0000001213127291 */ /* 0x000fc8000f8fe23f */
[----:B------:R-:W-:-:S04]  /*6ed0*/  UISETP.LT.AND UP0, UPT, UR16, UR18, UPT ;  /* 0x000000121000728c */ /* 0x000fc8000bf01270 */
[----:B------:R-:W-:-:S06]  /*6ee0*/  USEL UR18, UR16, UR18, UP0 ;  /* 0x0000001210127287 */ /* 0x000fcc0008000000 */
[----:B------:R-:W-:-:S07]  /*6ef0*/  VIADD R5, R10, UR18 ;  /* 0x000000120a057c36 */ /* 0x000fce0008000000 */
.L_x_2739:
[----:B------:R-:W2:Y:S04]  /*6f00*/  LDG.E.STRONG.GPU R4, desc[UR38][R2.64] ;  /* 0x0000002602047981 */ /* 0x000ea8000c1ef900 */
[----:B--2---:R-:W-:Y:S01]  /*6f10*/  CCTL.IVALL ;  /* 0x00000000ff00798f */ /* 0x004fe20002000000 */
[----:B------:R-:W-:Y:S05]  /*6f20*/  YIELD ;  /* 0x0000000000007946 */ /* 0x000fea0003800000 */
[----:B------:R-:W-:-:S13]  /*6f30*/  ISETP.NE.AND P1, PT, R4, R5, PT ;  /* 0x000000050400720c */ /* 0x000fda0003f25270 */
[----:B------:R-:W-:Y:S05]  /*6f40*/  @P1 BRA `(.L_x_2739) ;  /* 0xfffffffc00ec1947 */ /* 0x000fea000383ffff */
.L_x_2738:
[----:B------:R-:W-:Y:S05]  /*6f50*/  BSYNC B1 ;  /* 0x0000000000017941 */ /* 0x000fea0003800000 */
.L_x_2737:
[----:B------:R-:W-:-:S03]  /*6f60*/  UMOV UR18, 0xffffffff ;  /* 0xffffffff00127882 */ /* 0x000fc60000000000 */
[----:B------:R-:W-:Y:S05]  /*6f70*/  BRA.DIV UR18, `(.L_x_2740) ;  /* 0x0000003612507947 */ /* 0x000fea000b800000 */
[----:B------:R-:W-:Y:S01]  /*6f80*/  NOP ;  /* 0x0000000000007918 */ /* 0x000fe20000000000 */
.L_x_2806:
        /* <DEDUP_REMOVED lines=19> */
.L_x_2742:
[----:B------:R-:W-:Y:S05]  /*70c0*/  BSYNC B1 ;  /* 0x0000000000017941 */ /* 0x000fea0003800000 */
.L_x_2741:
        /* <DEDUP_REMOVED lines=14> */
.L_x_2744:
[----:B------:R-:W-:Y:S05]  /*71b0*/  BSYNC B1 ;  /* 0x0000000000017941 */ /* 0x000fea0003800000 */
.L_x_2743:
        /* <DEDUP_REMOVED lines=15> */
.L_x_2746:
[----:B------:R-:W-:Y:S05]  /*72b0*/  BSYNC B1 ;  /* 0x0000000000017941 */ /* 0x000fea0003800000 */
.L_x_2745:
[----:B------:R-:W-:Y:S06]  /*72c0*/  BAR.ARV 0xa, 0xa0 ;  /* 0x0282800000007b1d */ /* 0x000fec0000002000 */
[----:B------:R-:W-:Y:S04]  /*72d0*/  BSSY B1, `(.L_x_2747) ;  /* 0x0000003000017945 */ /* 0x000fe80003800000 */
[----:B------:R-:W-:Y:S05]  /*72e0*/  @!P0 BRA `(.L_x_2748) ;  /* 0x0000000000048947 */ /* 0x000fea0003800000 */
[----:B------:R-:W-:-:S04]  /*72f0*/  DEPBAR.LE SB0, 0x1 ;  /* 0x000080400000791a */ /* 0x000fc80000000000 */
.L_x_2748:
[----:B------:R-:W-:Y:S05]  /*7300*/  BSYNC B1 ;  /* 0x0000000000017941 */ /* 0x000fea0003800000 */
.L_x_2747:
[----:B------:R-:W-:Y:S06]  /*7310*/  BAR.ARV 0xb, 0xa0 ;  /* 0x02c2800000007b1d */ /* 0x000fec0000002000 */
[----:B------:R-:W-:Y:S04]  /*7320*/  BSSY B1, `(.L_x_2749) ;  /* 0x0000003000017945 */ /* 0x000fe80003800000 */
[----:B------:R-:W-:Y:S05]  /*7330*/  @!P0 BRA `(.L_x_2750) ;  /* 0x0000000000048947 */ /* 0x000fea0003800000 */
[----:B------:R-:W-:-:S04]  /*7340*/  DEPBAR.LE SB0, 0x0 ;  /* 0x000080000000791a */ /* 0x000fc80000000000 */
.L_x_2750:
[----:B------:R-:W-:Y:S05]  /*7350*/  BSYNC B1 ;  /* 0x0000000000017941 */ /* 0x000fea0003800000 */
.L_x_2749:
        /* <DEDUP_REMOVED lines=19> */
.L_x_2752:
[----:B------:R-:W-:Y:S05]  /*7490*/  BSYNC B1 ;  /* 0x0000000000017941 */ /* 0x000fea0003800000 */
.L_x_2751:
        /* <DEDUP_REMOVED lines=9> */
[----:B------:R-:W-:-:S04]  /*7530*/  UIADD3 UR14, UR28, 0x40, URZ ;  /* 0x000000401c0e7890 */ /* 0x000fc8000fffe03f */
[----:B------:R-:W-:-:S04]  /*7540*/  UIMAD.WIDE UR14, UR14, 0x2aaaaaab, URZ ;  /* 0x2aaaaaab0e0e78a5 */ /* 0x000fc8000f8e023f */
[----:B------:R-:W-:-:S04]  /*7550*/  USHF.R.U32.HI UR14, URZ, 0x1f, UR15 ;  /* 0x0000001f3f0e7899 */ /* 0x000fc8000801160f */
[----:B------:R-:W-:-:S04]  /*7560*/  ULEA.HI.SX32 UR14, UR15, UR14, 0x1c ;  /* 0x0000000e0f0e7291 */ /* 0x000fc8000f8fe23f */
[----:B------:R-:W-:-:S04]  /*7570*/  UISETP.LT.AND UP0, UPT, UR16, UR14, UPT ;  /* 0x0000000e1000728c */ /* 0x000fc8000bf01270 */
[----:B------:R-:W-:-:S06]  /*7580*/  USEL UR14, UR16, UR14, UP0 ;  /* 0x0000000e100e7287 */ /* 0x000fcc0008000000 */
[----:B------:R-:W-:-:S07]  /*7590*/  VIADD R5, R10, UR14 ;  /* 0x0000000e0a057c36 */ /* 0x000fce0008000000 */
.L_x_2755:
[----:B------:R-:W2:Y:S04]  /*75a0*/  LDG.E.STRONG.GPU R4, desc[UR38][R2.64] ;  /* 0x0000002602047981 */ /* 0x000ea8000c1ef900 */
[----:B--2---:R-:W-:Y:S01]  /*75b0*/  CCTL.IVALL ;  /* 0x00000000ff00798f */ /* 0x004fe20002000000 */
[----:B------:R-:W-:Y:S05]  /*75c0*/  YIELD ;  /* 0x0000000000007946 */ /* 0x000fea0003800000 */
[----:B------:R-:W-:-:S13]  /*75d0*/  ISETP.NE.AND P1, PT, R4, R5, PT ;  /* 0x000000050400720c */ /* 0x000fda0003f25270 */
[----:B------:R-:W-:Y:S05]  /*75e0*/  @P1 BRA `(.L_x_2755) ;  /* 0xfffffffc00ec1947 */ /* 0x000fea000383ffff */
.L_x_2754:
[----:B------:R-:W-:Y:S05]  /*75f0*/  BSYNC B1 ;  /* 0x0000000000017941 */ /* 0x000fea0003800000 */
.L_x_2753:
[----:B------:R-:W-:-:S03]  /*7600*/  UMOV UR14, 0xffffffff ;  /* 0xffffffff000e7882 */ /* 0x000fc60000000000 */
[----:B------:R-:W-:Y:S05]  /*7610*/  BRA.DIV UR14, `(.L_x_2756) ;  /* 0x0000002e0ec47947 */ /* 0x000fea000b800000 */
[----:B------:R-:W-:Y:S01]  /*7620*/  NOP ;  /* 0x0000000000007918 */ /* 0x000fe20000000000 */
.L_x_2809:
        /* <DEDUP_REMOVED lines=15> */
.L_x_2758:
[----:B------:R-:W-:Y:S05]  /*7720*/  BSYNC B1 ;  /* 0x0000000000017941 */ /* 0x000fea0003800000 */
.L_x_2757:
        /* <DEDUP_REMOVED lines=14> */
.L_x_2760:
[----:B------:R-:W-:Y:S05]  /*7810*/  BSYNC B1 ;  /* 0x0000000000017941 */ /* 0x000fea0003800000 */
.L_x_2759:
        /* <DEDUP_REMOVED lines=15> */
.L_x_2762:
[----:B------:R-:W-:Y:S05]  /*7910*/  BSYNC B1 ;  /* 0x0000000000017941 */ /* 0x000fea0003800000 */
.L_x_2761:
[----:B------:R-:W-:Y:S06]  /*7920*/  BAR.ARV 0xa, 0xa0 ;  /* 0x0282800000007b1d */ /* 0x000fec0000002000 */
[----:B------:R-:W-:Y:S04]  /*7930*/  BSSY B1, `(.L_x_2763) ;  /* 0x0000003000017945 */ /* 0x000fe80003800000 */
[----:B------:R-:W-:Y:S05]  /*7940*/  @!P0 BRA `(.L_x_2764) ;  /* 0x0000000000048947 */ /* 0x000fea0003800000 */
[----:B------:R-:W-:-:S04]  /*7950*/  DEPBAR.LE SB0, 0x1 ;  /* 0x000080400000791a */ /* 0x000fc80000000000 */
.L_x_2764:
[----:B------:R-:W-:Y:S05]  /*7960*/  BSYNC B1 ;  /* 0x0000000000017941 */ /* 0x000fea0003800000 */
.L_x_2763:
[----:B------:R-:W-:Y:S06]  /*7970*/  BAR.ARV 0xb, 0xa0 ;  /* 0x02c2800000007b1d */ /* 0x000fec0000002000 */
[----:B------:R-:W-:Y:S04]  /*7980*/  BSSY B1, `(.L_x_2765) ;  /* 0x0000003000017945 */ /* 0x000fe80003800000 */
[----:B------:R-:W-:Y:S05]  /*7990*/  @!P0 BRA `(.L_x_2766) ;  /* 0x0000000000048947 */ /* 0x000fea0003800000 */
[----:B------:R-:W-:-:S04]  /*79a0*/  DEPBAR.LE SB0, 0x0 ;  /* 0x000080000000791a */ /* 0x000fc80000000000 */
.L_x_2766:
[----:B------:R-:W-:Y:S05]  /*79b0*/  BSYNC B1 ;  /* 0x0000000000017941 */ /* 0x000fea0003800000 */
.L_x_2765:
        /* <DEDUP_REMOVED lines=19> */
.L_x_2768:
[----:B------:R-:W-:Y:S05]  /*7af0*/  BSYNC B1 ;  /* 0x0000000000017941 */ /* 0x000fea0003800000 */
.L_x_2767:
[----:B------:R-:W-:Y:S02]  /*7b00*/  UIADD3 UR17, UR17, 0x2, URZ ;  /* 0x0000000211117890 */ /* 0x000fe4000fffe03f */
[----:B------:R-:W-:Y:S02]  /*7b10*/  UIADD3 UR4, UR4, 0x6000, URZ ;  /* 0x0000600004047890 */ /* 0x000fe4000fffe03f */
[----:B------:R-:W-:-:S06]  /*7b20*/  UISETP.GE.AND UP0, UPT, UR17, UR5, UPT ;  /* 0x000000051100728c */ /* 0x000fcc000bf06270 */
[----:B------:R-:W-:-:S13]  /*7b30*/  PLOP3.LUT P1, PT, PT, PT, UP0, 0x80, 0x0 ;  /* 0x000000000000781c */ /* 0x000fda0003f2f008 */
[----:B------:R-:W-:Y:S05]  /*7b40*/  @!P1 BRA `(.L_x_2769) ;  /* 0xfffffff000a49947 */ /* 0x000fea000383ffff */
[----:B------:R-:W-:Y:S05]  /*7b50*/  BRA `(.L_x_2716) ;  /* 0x0000002400d47947 */ /* 0x000fea0003800000 */
.L_x_2715:
        /* <DEDUP_REMOVED lines=21> */
.L_x_2770:
[----:B------:R-:W-:Y:S01]  /*7cb0*/  ULDC UR9, c[0x0][0xb44] ;  /* 0x0002d10000097ab9 */ /* 0x000fe20000000800 */
[----:B------:R-:W-:Y:S01]  /*7cc0*/  UMOV UR7, UR8 ;  /* 0x0000000800077c82 */ /* 0x000fe20008000000 */
[----:B------:R-:W-:-:S11]  /*7cd0*/  UISETP.NE.AND UP0, UPT, UR9, 0x1, UPT ;  /* 0x000000010900788c */ /* 0x000fd6000bf05270 */
[----:B------:R-:W-:Y:S02]  /*7ce0*/  @UP0 ULDC.64 UR10, c[0x0][0xb48] ;  /* 0x0002d200000a0ab9 */ /* 0x000fe40000000a00 */
[----:B------:R-:W-:-:S04]  /*7cf0*/  UIMAD.WIDE.U32 UR4, UR8, UR10, URZ ;  /* 0x0000000a080472a5 */ /* 0x000fc8000f8e003f */
[----:B------:R-:W-:-:S04]  /*7d00*/  @UP0 USHF.R.U32.HI UR7, URZ, UR11, UR5 ;  /* 0x0000000b3f070299 */ /* 0x000fc80008011605 */
[----:B------:R-:W-:-:S12]  /*7d10*/  UIMAD UR4, UR7, UR9, URZ ;  /* 0x00000009070472a4 */ /* 0x000fd8000f8e023f */
.L_x_2771:
        /* <DEDUP_REMOVED lines=18> */
[----:B------:R-:W-:Y:S01]  /*7e40*/  ULOP3.LUT UR7, URZ, UR7, URZ, 0x33, !UPT ;  /* 0x000000073f077292 */ /* 0x000fe2000f8e333f */
[----:B------:R-:W-:-:S03]  /*7e50*/  ULDC UR4, c[0x0][0xb2c] ;  /* 0x0002cb0000047ab9 */ /* 0x000fc60000000800 */
[----:B------:R-:W-:-:S03]  /*7e60*/  UIADD3 UR7, UR7, UR4, URZ ;  /* 0x0000000407077290 */ /* 0x000fc6000fffe03f */
[----:B------:R-:W1:Y:S01]  /*7e70*/  LDC R3, c[0x0][0x290] ;  /* 0x0000a400ff037b82 */ /* 0x000e620000000800 */
[----:B------:R-:W-:Y:S01]  /*7e80*/  UIMAD UR35, UR7, 0x60, URZ ;  /* 0x00000060072378a4 */ /* 0x000fe2000f8e023f */
[----:B------:R-:W-:-:S05]  /*7e90*/  ULDC UR4, c[0x0][0x74c] ;  /* 0x0001d30000047ab9 */ /* 0x000fca0000000800 */
        /* <DEDUP_REMOVED lines=56> */
.L_x_2810:
        /* <DEDUP_REMOVED lines=9> */
.L_x_2775:
        /* <DEDUP_REMOVED lines=108> */
.L_x_2786:
[----:B-1----:R-:W-:-:S05]  /*8970*/  IMAD.MOV.U32 R13, RZ, RZ, 0x1 ;  /* 0x00000001ff0d7424 */ /* 0x002fca00078e00ff */
[----:B------:R-:W-:-:S04]  /*8980*/  SHF.L.U32 R13, R13, 0x1f, RZ ;  /* 0x0000001f0d0d7819 */ /* 0x000fc800000006ff */
[----:B------:R-:W1:Y:S02]  /*8990*/  SYNCS.PHASECHK.TRANS64.TRYWAIT P1, [R12+URZ+0x36438], R13 ;  /* 0x0364380d0c0075a7 */ /* 0x000e64000802017f */
[----:B-1----:R-:W-:Y:S05]  /*89a0*/  @!P1 BRA `(.L_x_2778) ;  /* 0x0000001c00109947 */ /* 0x002fea0003800000 */
.L_x_2811:
        /* <DEDUP_REMOVED lines=8> */
.L_x_2779:
        /* <DEDUP_REMOVED lines=48> */
.L_x_2812:
        /* <DEDUP_REMOVED lines=8> */
.L_x_2781:
        /* <DEDUP_REMOVED lines=46> */
.L_x_2813:
        /* <DEDUP_REMOVED lines=12> */
.L_x_2783:
        /* <DEDUP_REMOVED lines=37> */
.L_x_2815:
        /* <DEDUP_REMOVED lines=8> */
.L_x_2785:
        /* <DEDUP_REMOVED lines=41> */
.L_x_2777:
[----:B--2---:R-:W2:Y:S01]  /*96b0*/  LDL.LU R4, [R1+0x4] ;  /* 0x0000040001047983 */ /* 0x004ea20000300800 */
[----:B------:R-:W-:-:S03]  /*96c0*/  IMAD.MOV.U32 R10, RZ, RZ, 0x1 ;  /* 0x00000001ff0a7424 */ /* 0x000fc600078e00ff */
[----:B------:R3:W5:Y:S01]  /*96d0*/  LDL R5, [R1+0x8] ;  /* 0x0000080001057983 */ /* 0x0007620000100800 */
[----:B--2---:R-:W-:-:S13]  /*96e0*/  ISETP.NE.AND P1, PT, R4, RZ, PT ;  /* 0x000000ff0400720c */ /* 0x004fda0003f25270 */
[----:B---3--:R-:W-:Y:S05]  /*96f0*/  @!P1 BRA `(.L_x_2776) ;  /* 0x0000000400889947 */ /* 0x008fea0003800000 */
[----:B------:R-:W2:Y:S02]  /*9700*/  SYNCS.PHASECHK.TRANS64.TRYWAIT P1, [R12+URZ+0x36438], R13 ;  /* 0x0364380d0c0075a7 */ /* 0x000ea4000802017f */
[----:B--2---:R-:W-:Y:S05]  /*9710*/  @!P1 BRA `(.L_x_2787) ;  /* 0x0000001000149947 */ /* 0x004fea0003800000 */
.L_x_2816:
        /* <DEDUP_REMOVED lines=8> */
.L_x_2788:
        /* <DEDUP_REMOVED lines=41> */
.L_x_2817:
        /* <DEDUP_REMOVED lines=9> */
.L_x_2790:
        /* <DEDUP_REMOVED lines=38> */
.L_x_2776:
[----:B------:R-:W-:-:S04]  /*9d20*/  SHF.L.U32 R3, R10, 0x1f, RZ ;  /* 0x0000001f0a037819 */ /* 0x000fc800000006ff */
[----:B------:R-:W2:Y:S02]  /*9d30*/  SYNCS.PHASECHK.TRANS64.TRYWAIT P1, [R12+URZ+0x36438], R3 ;  /* 0x036438030c0075a7 */ /* 0x000ea4000802017f */
[----:B--2---:R-:W-:Y:S05]  /*9d40*/  @!P1 BRA `(.L_x_2791) ;  /* 0x0000000800b09947 */ /* 0x004fea0003800000 */
.L_x_2818:
[----:B------:R-:W-:Y:S05]  /*9d50*/  @P0 BRA `(.L_x_2792) ;  /* 0x0000000000180947 */ /* 0x000fea0003800000 */
[----:B------:R-:W3:Y:S01]  /*9d60*/  S2R R0, SR_TID.X ;  /* 0x0000000000007919 */ /* 0x000ee20000002100 */
[----:B--2---:R-:W-:-:S04]  /*9d70*/  IMAD.MOV.U32 R3, RZ, RZ, 0x6100 ;  /* 0x00006100ff037424 */ /* 0x004fc800078e00ff */
[----:B------:R4:W-:Y:S01]  /*9d80*/  SYNCS.ARRIVE.TRANS64 RZ, [R12+URZ+0x36430], R3 ;  /* 0x036430030cff79a7 */ /* 0x0009e2000800003f */
[----:B---3--:R-:W-:-:S13]  /*9d90*/  LOP3.LUT P0, RZ, R0, 0x1f, RZ, 0xc0, !PT ;  /* 0x0000001f00ff7812 */ /* 0x008fda000780c0ff */
[----:B----4-:R-:W-:Y:S05]  /*9da0*/  @!P0 BRA `(.L_x_2792) ;  /* 0x0000000000048947 */ /* 0x010fea0003800000 */
[----:B------:R-:W-:Y:S01]  /*9db0*/  BPT.TRAP 0x1 ;  /* 0x000000040000795c */ /* 0x000fe20000300000 */
.L_x_2792:
        /* <DEDUP_REMOVED lines=45> */
.L_x_2773:
[----:B------:R-:W-:Y:S05]  /*a090*/  BSYNC B1 ;  /* 0x0000000000017941 */ /* 0x000fea0003800000 */
.L_x_2772:
[----:B------:R-:W-:-:S03]  /*a0a0*/  UMOV UR4, 0xffffffff ;  /* 0xffffffff00047882 */ /* 0x000fc60000000000 */
[----:B------:R-:W-:Y:S05]  /*a0b0*/  BRA.DIV UR4, `(.L_x_2793) ;  /* 0x0000000604e87947 */ /* 0x000fea000b800000 */
[----:B------:R-:W-:-:S13]  /*a0c0*/  ELECT P6, URZ, PT ;  /* 0x00000000003f782f */ /* 0x000fda00038c0000 */
.L_x_2821:
[----:B------:R-:W-:Y:S05]  /*a0d0*/  @!P6 BRA `(.L_x_2716) ;  /* 0x000000000074e947 */ /* 0x000fea0003800000 */
[----:B------:R-:W2:Y:S02]  /*a0e0*/  LDL.LU R0, [R1+0xc] ;  /* 0x00000c0001007983 */ /* 0x000ea40000300800 */
[----:B--2---:R-:W-:-:S04]  /*a0f0*/  LOP3.LUT R0, R0, 0x2, RZ, 0xfc, !PT ;  /* 0x0000000200007812 */ /* 0x004fc800078efcff */
[----:B------:R-:W-:-:S13]  /*a100*/  ISETP.NE.AND P2, PT, R0, 0x3, PT ;  /* 0x000000030000780c */ /* 0x000fda0003f45270 */
[----:B------:R-:W-:Y:S05]  /*a110*/  @!P2 BRA `(.L_x_2794) ;  /* 0x000000000004a947 */ /* 0x000fea0003800000 */
[----:B------:R-:W-:Y:S01]  /*a120*/  BPT.TRAP 0x1 ;  /* 0x000000040000795c */ /* 0x000fe20000300000 */
.L_x_2794:
        /* <DEDUP_REMOVED lines=15> */
.L_x_2822:
[----:B------:R-:W3:Y:S02]  /*a220*/  SYNCS.PHASECHK.TRANS64.TRYWAIT P0, [R23+URZ], R0 ;  /* 0x00000000170075a7 */ /* 0x000ee4000800017f */
[----:B---3--:R-:W-:Y:S05]  /*a230*/  @!P0 BRA `(.L_x_2796) ;  /* 0x0000000400bc8947 */ /* 0x008fea0003800000 */
.L_x_2823:
[----:B------:R-:W-:Y:S05]  /*a240*/  @!P2 BRA `(.L_x_2797) ;  /* 0x000000000004a947 */ /* 0x000fea0003800000 */
[----:B------:R-:W-:Y:S01]  /*a250*/  BPT.TRAP 0x1 ;  /* 0x000000040000795c */ /* 0x000fe20000300000 */
.L_x_2797:
[----:B------:R-:W-:-:S07]  /*a260*/  SHF.L.U32 R10, R10, 0x1f, RZ ;  /* 0x0000001f0a0a7819 */ /* 0x000fce00000006ff */
.L_x_2798:
[----:B----4-:R4:W1:Y:S02]  /*a270*/  SYNCS.PHASECHK.TRANS64.TRYWAIT P0, [R7+URZ+0x36438], R10 ;  /* 0x0364380a070075a7 */ /* 0x010864000800017f */
[----:B-1----:R-:W-:Y:S05]  /*a280*/  @!P0 NANOSLEEP.SYNCS 0x989680 ;  /* 0x009896800000895d */ /* 0x002fea0003900000 */
[----:B------:R-:W1:Y:S02]  /*a290*/  @!P0 SYNCS.PHASECHK.TRANS64 P0, [R7+URZ+0x36438], R10 ;  /* 0x0364380a070085a7 */ /* 0x000e64000800007f */
[----:B-1----:R-:W-:Y:S05]  /*a2a0*/  @!P0 BRA `(.L_x_2798) ;  /* 0xfffffffc00f08947 */ /* 0x002fea000383ffff */
.L_x_2716:
[----:B------:R-:W-:Y:S05]  /*a2b0*/  BSYNC B0 ;  /* 0x0000000000007941 */ /* 0x000fea0003800000 */
.L_x_2714:
[----:B------:R-:W-:Y:S05]  /*a2c0*/  EXIT ;  /* 0x000000000000794d */ /* 0x000fea0003800000 */
.L_x_2669:
[----:B------:R-:W-:Y:S02]  /*a2d0*/  IMAD.MOV.U32 R12, RZ, RZ, RZ ;  /* 0x000000ffff0c7224 */ /* 0x000fe400078e00ff */
[----:B------:R-:W-:Y:S02]  /*a2e0*/  IMAD.MOV.U32 R11, RZ, RZ, 0x1f ;  /* 0x0000001fff0b7424 */ /* 0x000fe400078e00ff */
[----:B------:R-:W-:-:S07]  /*a2f0*/  IMAD.MOV.U32 R15, RZ, RZ, -0x1 ;  /* 0xffffffffff0f7424 */ /* 0x000fce00078e00ff */
[----:B------:R-:W-:Y:S05]  /*a300*/  WARPSYNC.COLLECTIVE R15, `(.L_x_2799) ;  /* 0x000000000f087348 */ /* 0x000fea0003c00000 */
[----:B------:R1:W2:Y:S02]  /*a310*/  SHFL.IDX P6, R14, R13, R12, R11 ;  /* 0x0000000c0d0e7389 */ /* 0x0002a400000c000b */
[----:B-12---:R-:W-:Y:S01]  /*a320*/  ENDCOLLECTIVE ;  /* 0x000000000000791b */ /* 0x006fe20003800000 */
.L_x_2799:
[----:B------:R-:W-:Y:S05]  /*a330*/  BRA `(.L_x_2800) ;  /* 0xffffff6c00cc7947 */ /* 0x000fea000383ffff */
.L_x_2671:
[----:B--2---:R-:W-:-:S04]  /*a340*/  IMAD.U32 R3, RZ, RZ, UR40 ;  /* 0x00000028ff037e24 */ /* 0x004fc8000f8e00ff */
[----:B------:R2:W3:Y:S03]  /*a350*/  SYNCS.PHASECHK.TRANS64.TRYWAIT P0, [R3+URZ+0x36400], R10 ;  /* 0x0364000a030075a7 */ /* 0x0004e6000800017f */
[----:B---3--:R-:W-:Y:S05]  /*a360*/  @!P0 NANOSLEEP.SYNCS 0x989680 ;  /* 0x009896800000895d */ /* 0x008fea0003900000 */
[----:B------:R-:W3:Y:S02]  /*a370*/  @!P0 SYNCS.PHASECHK.TRANS64 P0, [R3+URZ+0x36400], R10 ;  /* 0x0364000a030085a7 */ /* 0x000ee4000800007f */
[----:B---3--:R-:W-:Y:S05]  /*a380*/  @!P0 BRA `(.L_x_2671) ;  /* 0xfffffffc00ec8947 */ /* 0x008fea000383ffff */
[----:B------:R-:W-:Y:S05]  /*a390*/  BRA `(.L_x_2670) ;  /* 0xffffff7000007947 */ /* 0x000fea000383ffff */
.L_x_2675:
[----:B--2---:R2:W3:Y:S02]  /*a3a0*/  SYNCS.PHASECHK.TRANS64.TRYWAIT P1, [R3+URZ+0x36410], R10 ;  /* 0x0364100a030075a7 */ /* 0x0044e4000802017f */
[----:B---3--:R-:W-:Y:S05]  /*a3b0*/  @!P1 NANOSLEEP.SYNCS 0x989680 ;  /* 0x009896800000995d */ /* 0x008fea0003900000 */
[----:B------:R-:W3:Y:S02]  /*a3c0*/  @!P1 SYNCS.PHASECHK.TRANS64 P1, [R3+URZ+0x36410], R10 ;  /* 0x0364100a030095a7 */ /* 0x000ee4000802007f */
[----:B---3--:R-:W-:Y:S05]  /*a3d0*/  @!P1 BRA `(.L_x_2675) ;  /* 0xfffffffc00f09947 */ /* 0x008fea000383ffff */
[----:B------:R-:W-:Y:S05]  /*a3e0*/  BRA `(.L_x_2674) ;  /* 0xffffff7400d07947 */ /* 0x000fea000383ffff */
.L_x_2679:
[----:B-1----:R-:W-:-:S04]  /*a3f0*/  IMAD.U32 R121, RZ, RZ, UR40 ;  /* 0x00000028ff797e24 */ /* 0x002fc8000f8e00ff */
[----:B------:R1:W2:Y:S03]  /*a400*/  SYNCS.PHASECHK.TRANS64.TRYWAIT P1, [R121+URZ+0x36430], R14 ;  /* 0x0364300e790075a7 */ /* 0x0002a6000802017f */
[----:B--2---:R-:W-:Y:S05]  /*a410*/  @!P1 NANOSLEEP.SYNCS 0x989680 ;  /* 0x009896800000995d */ /* 0x004fea0003900000 */
[----:B------:R-:W2:Y:S02]  /*a420*/  @!P1 SYNCS.PHASECHK.TRANS64 P1, [R121+URZ+0x36430], R14 ;  /* 0x0364300e790095a7 */ /* 0x000ea4000802007f */
[----:B--2---:R-:W-:Y:S05]  /*a430*/  @!P1 BRA `(.L_x_2679) ;  /* 0xfffffffc00ec9947 */ /* 0x004fea000383ffff */
[----:B------:R-:W-:Y:S05]  /*a440*/  BRA `(.L_x_2678) ;  /* 0xffffff7c00f47947 */ /* 0x000fea000383ffff */
.L_x_2723:
[----:B------:R-:W-:Y:S01]  /*a450*/  BSSY B1, `(.L_x_2801) ;  /* 0x0000005000017945 */ /* 0x000fe20003800000 */
[----:B------:R-:W-:-:S07]  /*a460*/  IMAD.MOV.U32 R15, RZ, RZ, -0x1 ;  /* 0xffffffffff0f7424 */ /* 0x000fce00078e00ff */
[----:B------:R-:W-:Y:S05]  /*a470*/  WARPSYNC.COLLECTIVE R15, `(.L_x_2802) ;  /* 0x000000000f087348 */ /* 0x000fea0003c00000 */
[----:B------:R-:W-:Y:S01]  /*a480*/  NOP ;  /* 0x0000000000007918 */ /* 0x000fe20000000000 */
[----:B------:R-:W-:Y:S01]  /*a490*/  ENDCOLLECTIVE ;  /* 0x000000000000791b */ /* 0x000fe20003800000 */
.L_x_2802:
[----:B------:R-:W-:Y:S05]  /*a4a0*/  BSYNC B1 ;  /* 0x0000000000017941 */ /* 0x000fea0003800000 */
.L_x_2801:
[----:B------:R-:W-:Y:S05]  /*a4b0*/  BRA `(.L_x_2803) ;  /* 0xffffffc000947947 */ /* 0x000fea000383ffff */
.L_x_2740:
[----:B------:R-:W-:Y:S01]  /*a4c0*/  BSSY B1, `(.L_x_2804) ;  /* 0x0000005000017945 */ /* 0x000fe20003800000 */
[----:B------:R-:W-:-:S07]  /*a4d0*/  IMAD.MOV.U32 R15, RZ, RZ, -0x1 ;  /* 0xffffffffff0f7424 */ /* 0x000fce00078e00ff */
[----:B------:R-:W-:Y:S05]  /*a4e0*/  WARPSYNC.COLLECTIVE R15, `(.L_x_2805) ;  /* 0x000000000f087348 */ /* 0x000fea0003c00000 */
[----:B------:R-:W-:Y:S01]  /*a4f0*/  NOP ;  /* 0x0000000000007918 */ /* 0x000fe20000000000 */
[----:B------:R-:W-:Y:S01]  /*a500*/  ENDCOLLECTIVE ;  /* 0x000000000000791b */ /* 0x000fe20003800000 */
.L_x_2805:
[----:B------:R-:W-:Y:S05]  /*a510*/  BSYNC B1 ;  /* 0x0000000000017941 */ /* 0x000fea0003800000 */
.L_x_2804:
[----:B------:R-:W-:Y:S05]  /*a520*/  BRA `(.L_x_2806) ;  /* 0xffffffc800987947 */ /* 0x000fea000383ffff */
.L_x_2756:
[----:B------:R-:W-:Y:S01]  /*a530*/  BSSY B1, `(.L_x_2807) ;  /* 0x0000005000017945 */ /* 0x000fe20003800000 */
[----:B------:R-:W-:-:S07]  /*a540*/  IMAD.MOV.U32 R15, RZ, RZ, -0x1 ;  /* 0xffffffffff0f7424 */ /* 0x000fce00078e00ff */
[----:B------:R-:W-:Y:S05]  /*a550*/  WARPSYNC.COLLECTIVE R15, `(.L_x_2808) ;  /* 0x000000000f087348 */ /* 0x000fea0003c00000 */
[----:B------:R-:W-:Y:S01]  /*a560*/  NOP ;  /* 0x0000000000007918 */ /* 0x000fe20000000000 */
[----:B------:R-:W-:Y:S01]  /*a570*/  ENDCOLLECTIVE ;  /* 0x000000000000791b */ /* 0x000fe20003800000 */
.L_x_2808:
[----:B------:R-:W-:Y:S05]  /*a580*/  BSYNC B1 ;  /* 0x0000000000017941 */ /* 0x000fea0003800000 */
.L_x_2807:
[----:B------:R-:W-:Y:S05]  /*a590*/  BRA `(.L_x_2809) ;  /* 0xffffffd000247947 */ /* 0x000fea000383ffff */
.L_x_2774:
[----:B-1----:R1:W2:Y:S02]  /*a5a0*/  SYNCS.PHASECHK.TRANS64.TRYWAIT P1, [R12+URZ+0x36420], R13 ;  /* 0x0364200d0c0075a7 */ /* 0x0022a4000802017f */
[----:B--2---:R-:W-:Y:S05]  /*a5b0*/  @!P1 NANOSLEEP.SYNCS 0x989680 ;  /* 0x009896800000995d */ /* 0x004fea0003900000 */
[----:B------:R-:W2:Y:S02]  /*a5c0*/  @!P1 SYNCS.PHASECHK.TRANS64 P1, [R12+URZ+0x36420], R13 ;  /* 0x0364200d0c0095a7 */ /* 0x000ea4000802007f */
[----:B--2---:R-:W-:Y:S05]  /*a5d0*/  @!P1 BRA `(.L_x_2774) ;  /* 0xfffffffc00f09947 */ /* 0x004fea000383ffff */
[----:B------:R-:W-:Y:S05]  /*a5e0*/  BRA `(.L_x_2810) ;  /* 0xffffffdc000c7947 */ /* 0x000fea000383ffff */
.L_x_2778:
[----:B-1----:R1:W3:Y:S02]  /*a5f0*/  SYNCS.PHASECHK.TRANS64.TRYWAIT P1, [R12+URZ+0x36438], R13 ;  /* 0x0364380d0c0075a7 */ /* 0x0022e4000802017f */
[----:B---3--:R-:W-:Y:S05]  /*a600*/  @!P1 NANOSLEEP.SYNCS 0x989680 ;  /* 0x009896800000995d */ /* 0x008fea0003900000 */
[----:B------:R-:W3:Y:S02]  /*a610*/  @!P1 SYNCS.PHASECHK.TRANS64 P1, [R12+URZ+0x36438], R13 ;  /* 0x0364380d0c0095a7 */ /* 0x000ee4000802007f */
[----:B---3--:R-:W-:Y:S05]  /*a620*/  @!P1 BRA `(.L_x_2778) ;  /* 0xfffffffc00f09947 */ /* 0x008fea000383ffff */
[----:B------:R-:W-:Y:S05]  /*a630*/  BRA `(.L_x_2811) ;  /* 0xffffffe000dc7947 */ /* 0x000fea000383ffff */
.L_x_2780:
[----:B--2---:R2:W3:Y:S02]  /*a640*/  SYNCS.PHASECHK.TRANS64.TRYWAIT P1, [R12+URZ+0x36428], R0 ;  /* 0x036428000c0075a7 */ /* 0x0044e4000802017f */
[----:B---3--:R-:W-:Y:S05]  /*a650*/  @!P1 NANOSLEEP.SYNCS 0x989680 ;  /* 0x009896800000995d */ /* 0x008fea0003900000 */
[----:B------:R-:W3:Y:S02]  /*a660*/  @!P1 SYNCS.PHASECHK.TRANS64 P1, [R12+URZ+0x36428], R0 ;  /* 0x036428000c0095a7 */ /* 0x000ee4000802007f */
[----:B---3--:R-:W-:Y:S05]  /*a670*/  @!P1 BRA `(.L_x_2780) ;  /* 0xfffffffc00f09947 */ /* 0x008fea000383ffff */
[----:B------:R-:W-:Y:S05]  /*a680*/  BRA `(.L_x_2812) ;  /* 0xffffffe400a87947 */ /* 0x000fea000383ffff */
.L_x_2782:
        /* <DEDUP_REMOVED lines=8> */
.L_x_2784:
[----:B------:R-:W-:-:S07]  /*a710*/  SHF.L.U32 R5, R16, 0x1f, RZ ;  /* 0x0000001f10057819 */ /* 0x000fce00000006ff */
.L_x_2814:
[----:B---3--:R3:W4:Y:S02]  /*a720*/  SYNCS.PHASECHK.TRANS64.TRYWAIT P1, [R12+URZ+0x36420], R5 ;  /* 0x036420050c0075a7 */ /* 0x008724000802017f */
[----:B----4-:R-:W-:Y:S05]  /*a730*/  @!P1 NANOSLEEP.SYNCS 0x989680 ;  /* 0x009896800000995d */ /* 0x010fea0003900000 */
[----:B------:R-:W4:Y:S02]  /*a740*/  @!P1 SYNCS.PHASECHK.TRANS64 P1, [R12+URZ+0x36420], R5 ;  /* 0x036420050c0095a7 */ /* 0x000f24000802007f */
[----:B----4-:R-:W-:Y:S05]  /*a750*/  @!P1 BRA `(.L_x_2814) ;  /* 0xfffffffc00f09947 */ /* 0x010fea000383ffff */
[----:B------:R-:W-:Y:S05]  /*a760*/  BRA `(.L_x_2815) ;  /* 0xffffffec000c7947 */ /* 0x000fea000383ffff */
.L_x_2787:
[----:B--2---:R2:W3:Y:S02]  /*a770*/  SYNCS.PHASECHK.TRANS64.TRYWAIT P1, [R12+URZ+0x36438], R13 ;  /* 0x0364380d0c0075a7 */ /* 0x0044e4000802017f */
[----:B---3--:R-:W-:Y:S05]  /*a780*/  @!P1 NANOSLEEP.SYNCS 0x989680 ;  /* 0x009896800000995d */ /* 0x008fea0003900000 */
[----:B------:R-:W3:Y:S02]  /*a790*/  @!P1 SYNCS.PHASECHK.TRANS64 P1, [R12+URZ+0x36438], R13 ;  /* 0x0364380d0c0095a7 */ /* 0x000ee4000802007f */
[----:B---3--:R-:W-:Y:S05]  /*a7a0*/  @!P1 BRA `(.L_x_2787) ;  /* 0xfffffffc00f09947 */ /* 0x008fea000383ffff */
[----:B------:R-:W-:Y:S05]  /*a7b0*/  BRA `(.L_x_2816) ;  /* 0xffffffec00d87947 */ /* 0x000fea000383ffff */
.L_x_2789:
[----:B-1----:R1:W2:Y:S02]  /*a7c0*/  SYNCS.PHASECHK.TRANS64.TRYWAIT P1, [R12+URZ+0x36428], R5 ;  /* 0x036428050c0075a7 */ /* 0x0022a4000802017f */
[----:B--2---:R-:W-:Y:S05]  /*a7d0*/  @!P1 NANOSLEEP.SYNCS 0x989680 ;  /* 0x009896800000995d */ /* 0x004fea0003900000 */
[----:B------:R-:W2:Y:S02]  /*a7e0*/  @!P1 SYNCS.PHASECHK.TRANS64 P1, [R12+URZ+0x36428], R5 ;  /* 0x036428050c0095a7 */ /* 0x000ea4000802007f */
[----:B--2---:R-:W-:Y:S05]  /*a7f0*/  @!P1 BRA `(.L_x_2789) ;  /* 0xfffffffc00f09947 */ /* 0x004fea000383ffff */
[----:B------:R-:W-:Y:S05]  /*a800*/  BRA `(.L_x_2817) ;  /* 0xfffffff000887947 */ /* 0x000fea000383ffff */
.L_x_2791:
[----:B--2---:R2:W3:Y:S02]  /*a810*/  SYNCS.PHASECHK.TRANS64.TRYWAIT P1, [R12+URZ+0x36438], R3 ;  /* 0x036438030c0075a7 */ /* 0x0044e4000802017f */
[----:B---3--:R-:W-:Y:S05]  /*a820*/  @!P1 NANOSLEEP.SYNCS 0x989680 ;  /* 0x009896800000995d */ /* 0x008fea0003900000 */
[----:B------:R-:W3:Y:S02]  /*a830*/  @!P1 SYNCS.PHASECHK.TRANS64 P1, [R12+URZ+0x36438], R3 ;  /* 0x036438030c0095a7 */ /* 0x000ee4000802007f */
[----:B---3--:R-:W-:Y:S05]  /*a840*/  @!P1 BRA `(.L_x_2791) ;  /* 0xfffffffc00f09947 */ /* 0x008fea000383ffff */
[----:B------:R-:W-:Y:S05]  /*a850*/  BRA `(.L_x_2818) ;  /* 0xfffffff4003c7947 */ /* 0x000fea000383ffff */
.L_x_2793:
[----:B------:R-:W-:Y:S01]  /*a860*/  BSSY B1, `(.L_x_2819) ;  /* 0x0000006000017945 */ /* 0x000fe20003800000 */
[----:B------:R-:W-:-:S07]  /*a870*/  IMAD.MOV.U32 R15, RZ, RZ, -0x1 ;  /* 0xffffffffff0f7424 */ /* 0x000fce00078e00ff */
[----:B-1----:R-:W-:Y:S05]  /*a880*/  WARPSYNC.COLLECTIVE R15, `(.L_x_2820) ;  /* 0x000000000f0c7348 */ /* 0x002fea0003c00000 */
[----:B------:R-:W-:Y:S02]  /*a890*/  ELECT P6, UR62, PT ;  /* 0x00000000003e782f */ /* 0x000fe400038c0000 */
[----:B------:R-:W-:Y:S01]  /*a8a0*/  MOV R14, UR62 ;  /* 0x0000003e000e7c02 */ /* 0x000fe20008000f00 */
[----:B-1----:R-:W-:Y:S10]  /*a8b0*/  ENDCOLLECTIVE ;  /* 0x000000000000791b */ /* 0x002ff40003800000 */
.L_x_2820:
[----:B------:R-:W-:Y:S05]  /*a8c0*/  BSYNC B1 ;  /* 0x0000000000017941 */ /* 0x000fea0003800000 */
.L_x_2819:
[----:B------:R-:W-:Y:S05]  /*a8d0*/  BRA `(.L_x_2821) ;  /* 0xfffffff400fc7947 */ /* 0x000fea000383ffff */
.L_x_2795:
[----:B--2---:R2:W3:Y:S02]  /*a8e0*/  SYNCS.PHASECHK.TRANS64.TRYWAIT P0, [R5+URZ], R2 ;  /* 0x00000002050075a7 */ /* 0x0044e4000800017f */
[----:B---3--:R-:W-:Y:S05]  /*a8f0*/  @!P0 NANOSLEEP.SYNCS 0x989680 ;  /* 0x009896800000895d */ /* 0x008fea0003900000 */
[----:B------:R-:W3:Y:S02]  /*a900*/  @!P0 SYNCS.PHASECHK.TRANS64 P0, [R5+URZ], R2 ;  /* 0x00000002050085a7 */ /* 0x000ee4000800007f */
[----:B---3--:R-:W-:Y:S05]  /*a910*/  @!P0 BRA `(.L_x_2795) ;  /* 0xfffffffc00f08947 */ /* 0x008fea000383ffff */
[----:B------:R-:W-:Y:S05]  /*a920*/  BRA `(.L_x_2822) ;  /* 0xfffffff8003c7947 */ /* 0x000fea000383ffff */
.L_x_2796:
[----:B---3--:R3:W4:Y:S02]  /*a930*/  SYNCS.PHASECHK.TRANS64.TRYWAIT P0, [R23+URZ], R0 ;  /* 0x00000000170075a7 */ /* 0x008724000800017f */
[----:B----4-:R-:W-:Y:S05]  /*a940*/  @!P0 NANOSLEEP.SYNCS 0x989680 ;  /* 0x009896800000895d */ /* 0x010fea0003900000 */
[----:B------:R-:W4:Y:S02]  /*a950*/  @!P0 SYNCS.PHASECHK.TRANS64 P0, [R23+URZ], R0 ;  /* 0x00000000170085a7 */ /* 0x000f24000800007f */
[----:B----4-:R-:W-:Y:S05]  /*a960*/  @!P0 BRA `(.L_x_2796) ;  /* 0xfffffffc00f08947 */ /* 0x010fea000383ffff */
[----:B------:R-:W-:Y:S05]  /*a970*/  BRA `(.L_x_2823) ;  /* 0xfffffff800307947 */ /* 0x000fea000383ffff */
.L_x_2824:
        /* <DEDUP_REMOVED lines=16> */
.L_x_7666:


//--------------------- .text._ZN7cutlass13device_kernelIN5flash11enable_sm90INS1_16FlashAttnBwdSm90INS1_25CollectiveMainloopBwdSm90ILi2ELi1ELi1EN4cute5tupleIJNS5_1CILi1EEES8_S8_EEENS6_IJNS7_ILi64EEENS7_ILi96EEENS7_ILi192EEEEEENS_6half_tEfNS_4arch4Sm90ELb1ELb0ELb1ELb0ELb0ELb0ELb1ELb0ELi3ELi1ELi1ELi1ELb0EEENS1_24CollectiveEpilogueBwdGQAISD_fSG_Li384ELb0ELb0EEENS1_25SingleTileBwdLPTSchedulerILb0ELi96ELb0EEEEEEEEEvNT_6ParamsE --------------------------
	.section	.text._ZN7cutlass13device_kernelIN5flash11enable_sm90INS1_16FlashAttnBwdSm90INS1_25CollectiveMainloopBwdSm90ILi2ELi1ELi1EN4cute5tupleIJNS5_1CILi1EEES8_S8_EEENS6_IJNS7_ILi64EEENS7_ILi96EEENS7_ILi192EEEEEENS_6half_tEfNS_4arch4Sm90ELb1ELb0ELb1ELb0ELb0ELb0ELb1ELb0ELi3ELi1ELi1ELi1ELb0EEENS1_24CollectiveEpilogueBwdGQAISD_fSG_Li384ELb0ELb0EEENS1_25SingleTileBwdLPTSchedulerILb0ELi96ELb0EEEEEEEEEvNT_6ParamsE,"ax",@progbits
	.align	128
.text._ZN7cutlass13device_kernelIN5flash11enable_sm90INS1_16FlashAttnBwdSm90INS1_25CollectiveMainloopBwdSm90ILi2ELi1ELi1EN4cute5tupleIJNS5_1CILi1EEES8_S8_EEENS6_IJNS7_ILi64EEENS7_ILi96EEENS7_ILi192EEEEEENS_6half_tEfNS_4arch4Sm90ELb1ELb0ELb1ELb0ELb0ELb0ELb1ELb0ELi3ELi1ELi1ELi1ELb0EEENS1_24CollectiveEpilogueBwdGQAISD_fSG_Li384ELb0ELb0EEENS1_25SingleTileBwdLPTSchedulerILb0ELi96ELb0EEEEEEEEEvNT_6ParamsE:
        .type           _ZN7cutlass13device_kernelIN5flash11enable_sm90INS1_16FlashAttnBwdSm90INS1_25CollectiveMainloopBwdSm90ILi2ELi1ELi1EN4cute5tupleIJNS5_1CILi1EEES8_S8_EEENS6_IJNS7_ILi64EEENS7_ILi96EEENS7_ILi192EEEEEENS_6half_tEfNS_4arch4Sm90ELb1ELb0ELb1ELb0ELb0ELb0ELb1ELb0ELi3ELi1ELi1ELi1ELb0EEENS1_24CollectiveEpilogueBwdGQAISD_fSG_Li384ELb0ELb0EEENS1_25SingleTileBwdLPTSchedulerILb0ELi96ELb0EEEEEEEEEvNT_6ParamsE,@function
        .size           _ZN7cutlass13device_kernelIN5flash11enable_sm90INS1_16FlashAttnBwdSm90INS1_25CollectiveMainloopBwdSm90ILi2ELi1ELi1EN4cute5tupleIJNS5_1CILi1EEES8_S8_EEENS6_IJNS7_ILi64EEENS7_ILi96EEENS7_ILi192EEEEEENS_6half_tEfNS_4arch4Sm90ELb1ELb0ELb1ELb0ELb0ELb0ELb1ELb0ELi3ELi1ELi1ELi1ELb0EEENS1_24CollectiveEpilogueBwdGQAISD_fSG_Li384ELb0ELb0EEENS1_25SingleTileBwdLPTSchedulerILb0ELi96ELb0EEEEEEEEEvNT_6ParamsE,(.L_x_7667 - _ZN7cutlass13device_kernelIN5flash11enable_sm90INS1_16FlashAttnBwdSm90INS1_25CollectiveMainloopBwdSm90ILi2ELi1ELi1EN4cute5tupleIJNS5_1CILi1EEES8_S8_EEENS6_IJNS7_ILi64EEENS7_ILi96EEENS7_ILi192EEEEEENS_6half_tEfNS_4arch4Sm90ELb1ELb0ELb1ELb0ELb0ELb0ELb1ELb0ELi3ELi1ELi1ELi1ELb0EEENS1_24CollectiveEpilogueBwdGQAISD_fSG_Li384ELb0ELb0EEENS1_25SingleTileBwdLPTSchedulerILb0ELi96ELb0EEEEEEEEEvNT_6ParamsE)
        .other          _ZN7cutlass13device_kernelIN5flash11enable_sm90INS1_16FlashAttnBwdSm90INS1_25CollectiveMainloopBwdSm90ILi2ELi1ELi1EN4cute5tupleIJNS5_1CILi1EEES8_S8_EEENS6_IJNS7_ILi64EEENS7_ILi96EEENS7_ILi192EEEEEENS_6half_tEfNS_4arch4Sm90ELb1ELb0ELb1ELb0ELb0ELb0ELb1ELb0ELi3ELi1ELi1ELi1ELb0EEENS1_24CollectiveEpilogueBwdGQAISD_fSG_Li384ELb0ELb0EEENS1_25SingleTileBwdLPTSchedulerILb0ELi96ELb0EEEEEEEEEvNT_6ParamsE,@"STO_CUDA_ENTRY STV_DEFAULT"
_ZN7cutlass13device_kernelIN5flash11enable_sm90INS1_16FlashAttnBwdSm90INS1_25CollectiveMainloopBwdSm90ILi2ELi1ELi1EN4cute5tupleIJNS5_1CILi1EEES8_S8_EEENS6_IJNS7_ILi64EEENS7_ILi96EEENS7_ILi192EEEEEENS_6half_tEfNS_4arch4Sm90ELb1ELb0ELb1ELb0ELb0ELb0ELb1ELb0ELi3ELi1ELi1ELi1ELb0EEENS1_24CollectiveEpilogueBwdGQAISD_fSG_Li384ELb0ELb0EEENS1_25SingleTileBwdLPTSchedulerILb0ELi96ELb0EEEEEEEEEvNT_6ParamsE:
        /* <DEDUP_REMOVED lines=23> */
.L_x_2826:
[----:B------:R-:W-:Y:S05]  /*0170*/  BSYNC B0 ;  /* 0x0000000000007941 */ /* 0x000fea0003800000 */
.L_x_2825:
        /* <DEDUP_REMOVED lines=34> */
.L_x_2827:
        /* <DEDUP_REMOVED lines=20> */
.L_x_2828:
[----:B---3--:R-:W-:Y:S01]  /*04e0*/  ISETP.NE.AND P0, PT, R2, RZ, PT ;  /* 0x000000ff0200720c */ /* 0x008fe20003f05270 */
[----:B------:R-:W-:Y:S01]  /*04f0*/  IMAD.MOV.U32 R2, RZ, RZ, 0x1 ;  /* 0x00000001ff027424 */ /* 0x000fe200078e00ff */
[----:B------:R-:W-:Y:S01]  /*0500*/  NOP ;  /* 0x0000000000007918 */ /* 0x000fe20000000000 */
[----:B------:R-:W-:Y:S03]  /*0510*/  BSSY B6, `(.L_x_2829) ;  /* 0x00007d7000067945 */ /* 0x000fe60003800000 */
[----:B------:R-:W-:-:S05]  /*0520*/  SEL R2, R2, 0x2, !P0 ;  /* 0x0000000202027807 */ /* 0x000fca0004000000 */
[----:B------:R3:W-:Y:S01]  /*0530*/  STL [R1+0xc], R2 ;  /* 0x00000c0201007387 */ /* 0x0007e20000100800 */
[----:B-12-4-:R-:W-:Y:S06]  /*0540*/  BAR.SYNC.DEFER_BLOCKING 0x0 ;  /* 0x0000000000007b1d */ /* 0x016fec0000010000 */
[----:B------:R-:W-:Y:S05]  /*0550*/  @!P0 BRA `(.L_x_2830) ;  /* 0x0000004000d88947 */ /* 0x000fea0003800000 */
.L_x_2831:
        /* <DEDUP_REMOVED lines=32> */
.L_x_2832:
[----:B------:R-:W-:Y:S01]  /*0760*/  ULDC UR7, c[0x0][0x8cc] ;  /* 0x0002330000077ab9 */ /* 0x000fe20000000800 */
[----:B------:R-:W-:Y:S01]  /*0770*/  UMOV UR38, UR10 ;  /* 0x0000000a00267c82 */ /* 0x000fe20008000000 */
[----:B------:R-:W-:-:S11]  /*0780*/  UISETP.NE.AND UP0, UPT, UR7, 0x1, UPT ;  /* 0x000000010700788c */ /* 0x000fd6000bf05270 */
[----:B------:R-:W-:Y:S02]  /*0790*/  @UP0 ULDC.64 UR8, c[0x0][0x8d0] ;  /* 0x0002340000080ab9 */ /* 0x000fe40000000a00 */
[----:B------:R-:W-:-:S04]  /*07a0*/  UIMAD.WIDE.U32 UR4, UR10, UR8, URZ ;  /* 0x000000080a0472a5 */ /* 0x000fc8000f8e003f */
[----:B------:R-:W-:-:S04]  /*07b0*/  @UP0 USHF.R.U32.HI UR38, URZ, UR9, UR5 ;  /* 0x000000093f260299 */ /* 0x000fc80008011605 */
[----:B------:R-:W-:-:S12]  /*07c0*/  UIMAD UR4, UR38, UR7, URZ ;  /* 0x00000007260472a4 */ /* 0x000fd8000f8e023f */
.L_x_2833:
        /* <DEDUP_REMOVED lines=103> */
.L_x_2837:
        /* <DEDUP_REMOVED lines=15> */
.L_x_2836:
        /* <DEDUP_REMOVED lines=20> */
.L_x_2839:
        /* <DEDUP_REMOVED lines=15> */
.L_x_2838:
        /* <DEDUP_REMOVED lines=8> */
.L_x_2924:
        /* <DEDUP_REMOVED lines=19> */
.L_x_2841:
        /* <DEDUP_REMOVED lines=109> */
.L_x_2853:
[----:B------:R-:W-:-:S13]  /*19e0*/  ISETP.NE.AND P0, PT, R8, 0x3, PT ;  /* 0x000000030800780c */ /* 0x000fda0003f05270 */
[----:B-1----:R-:W-:Y:S05]  /*19f0*/  @!P0 BRA `(.L_x_2843) ;  /* 0x0000000000048947 */ /* 0x002fea0003800000 */
[----:B------:R-:W-:Y:S01]  /*1a00*/  BPT.TRAP 0x1 ;  /* 0x000000040000795c */ /* 0x000fe20000300000 */
.L_x_2843:
[----:B------:R-:W-:Y:S02]  /*1a10*/  LEA R3, R2, UR40, 0x3 ;  /* 0x0000002802037c11 */ /* 0x000fe4000f8e18ff */
[----:B------:R-:W-:-:S04]  /*1a20*/  SHF.L.U32 R10, R7, 0x1f, RZ ;  /* 0x0000001f070a7819 */ /* 0x000fc800000006ff */
[----:B------:R1:W2:Y:S01]  /*1a30*/  SYNCS.PHASECHK.TRANS64.TRYWAIT P1, [R3+URZ+0x36410], R10 ;  /* 0x0364100a030075a7 */ /* 0x0002a2000802017f */
[----:B------:R-:W-:Y:S05]  /*1a40*/  @!P0 BRA `(.L_x_2844) ;  /* 0x0000000000048947 */ /* 0x000fea0003800000 */
[----:B------:R-:W-:Y:S01]  /*1a50*/  BPT.TRAP 0x1 ;  /* 0x000000040000795c */ /* 0x000fe20000300000 */
.L_x_2844:
[----:B--2---:R-:W-:Y:S05]  /*1a60*/  @P1 BRA `(.L_x_2845) ;  /* 0x0000000000081947 */ /* 0x004fea0003800000 */
[----:B------:R-:W2:Y:S02]  /*1a70*/  SYNCS.PHASECHK.TRANS64.TRYWAIT P1, [R3+URZ+0x36410], R10 ;  /* 0x0364100a030075a7 */ /* 0x000ea4000802017f */
[----:B--2---:R-:W-:Y:S05]  /*1a80*/  @!P1 BRA `(.L_x_2846) ;  /* 0x0000006800389947 */ /* 0x004fea0003800000 */
.L_x_2845:
        /* <DEDUP_REMOVED lines=103> */
.L_x_2847:
[----:B------:R-:W-:-:S04]  /*2100*/  SHF.L.U32 R14, R5, 0x1f, RZ ;  /* 0x0000001f050e7819 */ /* 0x000fc800000006ff */
[----:B------:R1:W1:Y:S01]  /*2110*/  SYNCS.PHASECHK.TRANS64.TRYWAIT P1, [UR40+0x36430], R14 ;  /* 0x0364300eff0075a7 */ /* 0x0002620008020168 */
[----:B------:R-:W-:Y:S05]  /*2120*/  @!P0 BRA `(.L_x_2848) ;  /* 0x0000000000048947 */ /* 0x000fea0003800000 */
[----:B------:R-:W-:Y:S01]  /*2130*/  BPT.TRAP 0x1 ;  /* 0x000000040000795c */ /* 0x000fe20000300000 */
.L_x_2848:
        /* <DEDUP_REMOVED lines=36> */
.L_x_2849:
        /* <DEDUP_REMOVED lines=351> */
.L_x_2851:
        /* <DEDUP_REMOVED lines=60> */
.L_x_2852:
        /* <DEDUP_REMOVED lines=62> */
.L_x_2835:
[----:B------:R-:W-:Y:S05]  /*4110*/  @P0 BRA `(.L_x_2834) ;  /* 0x0000004000580947 */ /* 0x000fea0003800000 */
[----:B------:R-:W1:Y:S01]  /*4120*/  S2R R4, SR_TID.X ;  /* 0x0000000000047919 */ /* 0x000e620000002100 */
[----:B------:R-:W2:Y:S01]  /*4130*/  S2UR UR5, SR_CgaCtaId ;  /* 0x00000000000579c3 */ /* 0x000ea20000008800 */
[----:B------:R-:W-:Y:S01]  /*4140*/  ULDC UR4, c[0x0][0x850] ;  /* 0x0002140000047ab9 */ /* 0x000fe20000000800 */
[----:B------:R-:W-:Y:S01]  /*4150*/  UIMAD UR38, UR38, 0x4800, URZ ;  /* 0x00004800262678a4 */ /* 0x000fe2000f8e023f */
[----:B------:R-:W-:Y:S01]  /*4160*/  BSSY B0, `(.L_x_2854) ;  /* 0x0000051000007945 */ /* 0x000fe20003800000 */
[----:B------:R-:W-:Y:S01]  /*4170*/  UISETP.NE.AND UP0, UPT, UR4, 0x1, UPT ;  /* 0x000000010400788c */ /* 0x000fe2000bf05270 */
[----:B------:R-:W-:Y:S02]  /*4180*/  ULDC.64 UR10, c[0x0][0x818] ;  /* 0x00020600000a7ab9 */ /* 0x000fe40000000a00 */
[----:B------:R-:W-:Y:S01]  /*4190*/  UMOV UR4, 0x400 ;  /* 0x0000040000047882 */ /* 0x000fe20000000000 */
[----:B------:R-:W-:Y:S01]  /*41a0*/  USHF.R.S32.HI UR39, URZ, 0x1f, UR38 ;  /* 0x0000001f3f277899 */ /* 0x000fe20008011426 */
[----:B------:R-:W-:Y:S01]  /*41b0*/  ULDC.64 UR12, c[0x0][0x820] ;  /* 0x00020800000c7ab9 */ /* 0x000fe20000000a00 */
[----:B------:R-:W-:-:S05]  /*41c0*/  ULDC.64 UR14, c[0x0][0x848] ;  /* 0x00021200000e7ab9 */ /* 0x000fca0000000a00 */
[----:B------:R-:W-:Y:S02]  /*41d0*/  @UP0 ULDC UR6, c[0x0][0x854] ;  /* 0x0002150000060ab9 */ /* 0x000fe40000000800 */
[----:B------:R-:W-:Y:S02]  /*41e0*/  UIMAD.WIDE.U32 UR6, UR36, UR6, URZ ;  /* 0x00000006240672a5 */ /* 0x000fe4000f8e003f */
[----:B--2---:R-:W-:-:S03]  /*41f0*/  ULEA UR4, UR5, UR4, 0x18 ;  /* 0x0000000405047291 */ /* 0x004fc6000f8ec03f */
[----:B------:R-:W-:Y:S02]  /*4200*/  @UP0 ULDC UR5, c[0x0][0x858] ;  /* 0x0002160000050ab9 */ /* 0x000fe40000000800 */
[----:B------:R-:W-:Y:S01]  /*4210*/  @UP0 USHF.R.U32.HI UR36, URZ, UR5, UR7 ;  /* 0x000000053f240299 */ /* 0x000fe20008011607 */
[----:B-1----:R-:W-:-:S03]  /*4220*/  VIADD R3, R4, 0xffffff80 ;  /* 0xffffff8004037836 */ /* 0x002fc60000000000 */
[----:B------:R-:W-:Y:S02]  /*4230*/  USHF.R.S32.HI UR5, URZ, 0x1f, UR36 ;  /* 0x0000001f3f057899 */ /* 0x000fe40008011424 */
[----:B------:R-:W-:Y:S01]  /*4240*/  UIMAD.WIDE.U32 UR6, UR36, UR10, UR38 ;  /* 0x0000000a240672a5 */ /* 0x000fe2000f8e0026 */
[----:B------:R-:W-:Y:S01]  /*4250*/  SHF.R.S32.HI R0, RZ, 0x1f, R3 ;  /* 0x0000001fff007819 */ /* 0x000fe20000011403 */
[----:B------:R-:W-:Y:S01]  /*4260*/  UIMAD UR8, UR5, UR10, URZ ;  /* 0x0000000a050872a4 */ /* 0x000fe2000f8e023f */
[----:B------:R-:W-:Y:S01]  /*4270*/  BAR.SYNC.DEFER_BLOCKING 0x1, 0x180 ;  /* 0x0046000000007b1d */ /* 0x000fe20000010000 */
[----:B------:R-:W-:Y:S02]  /*4280*/  ISETP.NE.AND P0, PT, R3, RZ, PT ;  /* 0x000000ff0300720c */ /* 0x000fe40003f05270 */
[----:B------:R-:W-:Y:S01]  /*4290*/  LEA.HI R2, R0, R3, RZ, 0x7 ;  /* 0x0000000300027211 */ /* 0x000fe200078f38ff */
[----:B------:R-:W-:-:S03]  /*42a0*/  UIMAD UR8, UR36, UR11, UR8 ;  /* 0x0000000b240872a4 */ /* 0x000fc6000f8e0208 */
[----:B------:R-:W-:Y:S01]  /*42b0*/  LOP3.LUT R0, R2, 0x3fffff80, RZ, 0xc0, !PT ;  /* 0x3fffff8002007812 */ /* 0x000fe200078ec0ff */
[----:B------:R-:W-:Y:S01]  /*42c0*/  ULDC.64 UR10, c[0x0][0x840] ;  /* 0x00021000000a7ab9 */ /* 0x000fe20000000a00 */
[----:B------:R-:W-:Y:S01]  /*42d0*/  SHF.R.S32.HI R5, RZ, 0x7, R2 ;  /* 0x00000007ff057819 */ /* 0x000fe20000011402 */
[----:B------:R-:W-:Y:S02]  /*42e0*/  UIMAD UR5, UR5, UR10, URZ ;  /* 0x0000000a050572a4 */ /* 0x000fe4000f8e023f */
[----:B------:R-:W-:Y:S01]  /*42f0*/  IMAD.IADD R0, R3, 0x1, -R0 ;  /* 0x0000000103007824 */ /* 0x000fe200078e0a00 */
[----:B------:R-:W-:Y:S02]  /*4300*/  UIMAD.WIDE.U32 UR38, UR36, UR10, UR38 ;  /* 0x0000000a242672a5 */ /* 0x000fe4000f8e0026 */
[----:B------:R-:W-:Y:S01]  /*4310*/  UIMAD UR9, UR36, UR11, UR5 ;  /* 0x0000000b240972a4 */ /* 0x000fe2000f8e0205 */
[----:B------:R-:W-:Y:S01]  /*4320*/  IMAD R0, R5, 0x600, R0 ;  /* 0x0000060005007824 */ /* 0x000fe200078e0200 */
[----:B------:R-:W-:-:S02]  /*4330*/  USHF.R.S32.HI UR5, URZ, 0x1f, UR37 ;  /* 0x0000001f3f057899 */ /* 0x000fc40008011425 */
[----:B------:R-:W-:Y:S01]  /*4340*/  UIADD3 UR7, UR7, UR8, URZ ;  /* 0x0000000807077290 */ /* 0x000fe2000fffe03f */
[----:B------:R-:W-:Y:S01]  /*4350*/  IMAD.SHL.U32 R0, R0, 0x4, RZ ;  /* 0x0000000400007824 */ /* 0x000fe200078e00ff */
[----:B------:R-:W-:Y:S02]  /*4360*/  UIMAD UR10, UR5, UR12, URZ ;  /* 0x0000000c050a72a4 */ /* 0x000fe4000f8e023f */
[----:B------:R-:W-:Y:S02]  /*4370*/  UIMAD UR5, UR5, UR14, URZ ;  /* 0x0000000e050572a4 */ /* 0x000fe4000f8e023f */
[----:B------:R-:W-:Y:S01]  /*4380*/  LEA R0, R0, UR4, 0x2 ;  /* 0x0000000400007c11 */ /* 0x000fe2000f8e10ff */
[----:B------:R-:W-:Y:S01]  /*4390*/  UIADD3 UR9, UR39, UR9, URZ ;  /* 0x0000000927097290 */ /* 0x000fe2000fffe03f */
[----:B------:R-:W-:Y:S01]  /*43a0*/  UMOV UR8, UR38 ;  /* 0x0000002600087c82 */ /* 0x000fe20008000000 */
[----:B------:R-:W-:Y:S02]  /*43b0*/  UIMAD UR10, UR37, UR13, UR10 ;  /* 0x0000000d250a72a4 */ /* 0x000fe4000f8e020a */
[----:B------:R1:W-:Y:S01]  /*43c0*/  STS.128 [R0], R24 ;  /* 0x0000001800007388 */ /* 0x0003e20000000c00 */
        /* <DEDUP_REMOVED lines=35> */
.L_x_2856:
[----:B------:R-:W-:Y:S01]  /*4600*/  @P0 ELECT P1, URZ, PT ;  /* 0x00000000003f082f */ /* 0x000fe20003820000 */
[----:B------:R2:W-:-:S12]  /*4610*/  UBLKRED.G.S.ADD.F32.RN [UR6], [UR4], UR5, desc[UR8] ;  /* 0x00000806040073bb */ /* 0x0005d800080a1405 */
[----:B------:R-:W-:Y:S02]  /*4620*/  @P1 PLOP3.LUT P0, PT, P1, PT, PT, 0x8, 0x0 ;  /* 0x000000000000181c */ /* 0x000fe40000f0e170 */
[----:B------:R-:W-:-:S11]  /*4630*/  PLOP3.LUT P1, PT, PT, PT, PT, 0x8, 0x0 ;  /* 0x000000000000781c */ /* 0x000fd60003f2e170 */
[----:B--2---:R-:W-:Y:S05]  /*4640*/  @P0 BRA.U.ANY `(.L_x_2856) ;  /* 0xfffffffd00ec0947 */ /* 0x004fea000393ffff */
[----:B------:R0:W-:Y:S01]  /*4650*/  UTMACMDFLUSH ;  /* 0x00000000000079b7 */ /* 0x0001e20000000000 */
[----:B------:R-:W-:-:S04]  /*4660*/  DEPBAR.LE SB0, 0x0 ;  /* 0x000080000000791a */ /* 0x000fc80000000000 */
.L_x_2855:
[----:B------:R-:W-:Y:S05]  /*4670*/  BSYNC B0 ;  /* 0x0000000000007941 */ /* 0x000fea0003800000 */
.L_x_2854:
        /* <DEDUP_REMOVED lines=28> */
.L_x_2857:
[----:B------:R-:W-:Y:S01]  /*4840*/  @P0 ELECT P1, URZ, PT ;  /* 0x00000000003f082f */ /* 0x000fe20003820000 */
[----:B------:R3:W-:-:S12]  /*4850*/  UBLKRED.G.S.ADD.F32.RN [UR6], [UR4], UR5, desc[UR8] ;  /* 0x00000806040073bb */ /* 0x0007d800080a1405 */
[----:B------:R-:W-:Y:S02]  /*4860*/  @P1 PLOP3.LUT P0, PT, P1, PT, PT, 0x8, 0x0 ;  /* 0x000000000000181c */ /* 0x000fe40000f0e170 */
[----:B------:R-:W-:-:S11]  /*4870*/  PLOP3.LUT P1, PT, PT, PT, PT, 0x8, 0x0 ;  /* 0x000000000000781c */ /* 0x000fd60003f2e170 */
[----:B---3--:R-:W-:Y:S05]  /*4880*/  @P0 BRA.U.ANY `(.L_x_2857) ;  /* 0xfffffffd00ec0947 */ /* 0x008fea000393ffff */
[----:B------:R0:W-:Y:S01]  /*4890*/  UTMACMDFLUSH ;  /* 0x00000000000079b7 */ /* 0x0001e20000000000 */
[----:B------:R-:W-:-:S04]  /*48a0*/  DEPBAR.LE SB0, 0x0 ;  /* 0x000080000000791a */ /* 0x000fc80000000000 */
[----:B------:R-:W-:Y:S05]  /*48b0*/  BRA `(.L_x_2834) ;  /* 0x0000003800707947 */ /* 0x000fea0003800000 */
.L_x_2830:
        /* <DEDUP_REMOVED lines=29> */
.L_x_2859:
[----:B------:R-:W-:Y:S01]  /*4a90*/  ULDC UR9, c[0x0][0x8cc] ;  /* 0x0002330000097ab9 */ /* 0x000fe20000000800 */
[----:B------:R-:W-:Y:S01]  /*4aa0*/  UMOV UR7, UR8 ;  /* 0x0000000800077c82 */ /* 0x000fe20008000000 */
[----:B------:R-:W-:-:S11]  /*4ab0*/  UISETP.NE.AND UP0, UPT, UR9, 0x1, UPT ;  /* 0x000000010900788c */ /* 0x000fd6000bf05270 */
[----:B------:R-:W-:Y:S02]  /*4ac0*/  @UP0 ULDC.64 UR10, c[0x0][0x8d0] ;  /* 0x00023400000a0ab9 */ /* 0x000fe40000000a00 */
[----:B------:R-:W-:-:S04]  /*4ad0*/  UIMAD.WIDE.U32 UR4, UR8, UR10, URZ ;  /* 0x0000000a080472a5 */ /* 0x000fc8000f8e003f */
[----:B------:R-:W-:-:S04]  /*4ae0*/  @UP0 USHF.R.U32.HI UR7, URZ, UR11, UR5 ;  /* 0x0000000b3f070299 */ /* 0x000fc80008011605 */
[----:B------:R-:W-:-:S12]  /*4af0*/  UIMAD UR4, UR7, UR9, URZ ;  /* 0x00000009070472a4 */ /* 0x000fd8000f8e023f */
.L_x_2860:
        /* <DEDUP_REMOVED lines=67> */
.L_x_2863:
[----:B------:R-:W-:Y:S05]  /*4f30*/  BSYNC B0 ;  /* 0x0000000000007941 */ /* 0x000fea0003800000 */
.L_x_2862:
        /* <DEDUP_REMOVED lines=18> */
.L_x_2865:
[----:B------:R-:W-:Y:S05]  /*5060*/  BSYNC B0 ;  /* 0x0000000000007941 */ /* 0x000fea0003800000 */
.L_x_2864:
        /* <DEDUP_REMOVED lines=19> */
.L_x_2867:
[----:B------:R-:W-:Y:S05]  /*51a0*/  BSYNC B0 ;  /* 0x0000000000007941 */ /* 0x000fea0003800000 */
.L_x_2866:
[----:B------:R-:W-:Y:S06]  /*51b0*/  BAR.ARV 0xa, 0xa0 ;  /* 0x0282800000007b1d */ /* 0x000fec0000002000 */
[----:B------:R-:W-:Y:S04]  /*51c0*/  BSSY B0, `(.L_x_2868) ;  /* 0x0000003000007945 */ /* 0x000fe80003800000 */
[----:B------:R-:W-:Y:S05]  /*51d0*/  @!P0 BRA `(.L_x_2869) ;  /* 0x0000000000048947 */ /* 0x000fea0003800000 */
[----:B------:R-:W-:-:S04]  /*51e0*/  DEPBAR.LE SB0, 0x1 ;  /* 0x000080400000791a */ /* 0x000fc80000000000 */
.L_x_2869:
[----:B------:R-:W-:Y:S05]  /*51f0*/  BSYNC B0 ;  /* 0x0000000000007941 */ /* 0x000fea0003800000 */
.L_x_2868:
[----:B------:R-:W-:Y:S06]  /*5200*/  BAR.ARV 0xb, 0xa0 ;  /* 0x02c2800000007b1d */ /* 0x000fec0000002000 */
[----:B------:R-:W-:Y:S04]  /*5210*/  BSSY B0, `(.L_x_2870) ;  /* 0x0000003000007945 */ /* 0x000fe80003800000 */
[----:B------:R-:W-:Y:S05]  /*5220*/  @!P0 BRA `(.L_x_2871) ;  /* 0x0000000000048947 */ /* 0x000fea0003800000 */
[----:B------:R-:W-:-:S04]  /*5230*/  DEPBAR.LE SB0, 0x0 ;  /* 0x000080000000791a */ /* 0x000fc80000000000 */
.L_x_2871:
[----:B------:R-:W-:Y:S05]  /*5240*/  BSYNC B0 ;  /* 0x0000000000007941 */ /* 0x000fea0003800000 */
.L_x_2870:
[----:B------:R-:W-:Y:S06]  /*5250*/  BAR.ARV 0xc, 0xa0 ;  /* 0x0302800000007b1d */ /* 0x000fec0000002000 */
[----:B------:R-:W-:Y:S01]  /*5260*/  UIADD3 UR12, UR8, 0x1, URZ ;  /* 0x00000001080c7890 */ /* 0x000fe2000fffe03f */
[----:B------:R-:W-:Y:S11]  /*5270*/  BRA `(.L_x_2872) ;  /* 0x0000000000047947 */ /* 0x000ff60003800000 */
.L_x_2861:
[----:B------:R-:W-:-:S05]  /*5280*/  UMOV UR12, UR8 ;  /* 0x00000008000c7c82 */ /* 0x000fca0008000000 */
.L_x_2872:
        /* <DEDUP_REMOVED lines=22> */
.L_x_2893:
        /* <DEDUP_REMOVED lines=22> */
.L_x_2874:
[----:B------:R-:W-:Y:S05]  /*5550*/  BSYNC B0 ;  /* 0x0000000000007941 */ /* 0x000fea0003800000 */
.L_x_2873:
        /* <DEDUP_REMOVED lines=12> */
.L_x_2876:
[----:B------:R-:W-:Y:S05]  /*5620*/  BSYNC B0 ;  /* 0x0000000000007941 */ /* 0x000fea0003800000 */
.L_x_2875:
        /* <DEDUP_REMOVED lines=13> */
.L_x_2878:
[----:B------:R-:W-:Y:S05]  /*5700*/  BSYNC B0 ;  /* 0x0000000000007941 */ /* 0x000fea0003800000 */
.L_x_2877:
[----:B------:R-:W-:Y:S06]  /*5710*/  BAR.ARV 0xa, 0xa0 ;  /* 0x0282800000007b1d */ /* 0x000fec0000002000 */
[----:B------:R-:W-:Y:S04]  /*5720*/  BSSY B0, `(.L_x_2879) ;  /* 0x0000003000007945 */ /* 0x000fe80003800000 */
[----:B------:R-:W-:Y:S05]  /*5730*/  @!P0 BRA `(.L_x_2880) ;  /* 0x0000000000048947 */ /* 0x000fea0003800000 */
[----:B------:R-:W-:-:S04]  /*5740*/  DEPBAR.LE SB0, 0x1 ;  /* 0x000080400000791a */ /* 0x000fc80000000000 */
.L_x_2880:
[----:B------:R-:W-:Y:S05]  /*5750*/  BSYNC B0 ;  /* 0x0000000000007941 */ /* 0x000fea0003800000 */
.L_x_2879:
[----:B------:R-:W-:Y:S06]  /*5760*/  BAR.ARV 0xb, 0xa0 ;  /* 0x02c2800000007b1d */ /* 0x000fec0000002000 */
[----:B------:R-:W-:Y:S04]  /*5770*/  BSSY B0, `(.L_x_2881) ;  /* 0x0000003000007945 */ /* 0x000fe80003800000 */
[----:B------:R-:W-:Y:S05]  /*5780*/  @!P0 BRA `(.L_x_2882) ;  /* 0x0000000000048947 */ /* 0x000fea0003800000 */
[----:B------:R-:W-:-:S04]  /*5790*/  DEPBAR.LE SB0, 0x0 ;  /* 0x000080000000791a */ /* 0x000fc80000000000 */
.L_x_2882:
[----:B------:R-:W-:Y:S05]  /*57a0*/  BSYNC B0 ;  /* 0x0000000000007941 */ /* 0x000fea0003800000 */
.L_x_2881:
        /* <DEDUP_REMOVED lines=13> */
.L_x_2884:
[----:B------:R-:W-:Y:S05]  /*5880*/  BSYNC B0 ;  /* 0x0000000000007941 */ /* 0x000fea0003800000 */
.L_x_2883:
        /* <DEDUP_REMOVED lines=12> */
.L_x_2886:
[----:B------:R-:W-:Y:S05]  /*5950*/  BSYNC B0 ;  /* 0x0000000000007941 */ /* 0x000fea0003800000 */
.L_x_2885:
        /* <DEDUP_REMOVED lines=13> */
.L_x_2888:
[----:B------:R-:W-:Y:S05]  /*5a30*/  BSYNC B0 ;  /* 0x0000000000007941 */ /* 0x000fea0003800000 */
.L_x_2887:
[----:B------:R-:W-:Y:S06]  /*5a40*/  BAR.ARV 0xa, 0xa0 ;  /* 0x0282800000007b1d */ /* 0x000fec0000002000 */
[----:B------:R-:W-:Y:S04]  /*5a50*/  BSSY B0, `(.L_x_2889) ;  /* 0x0000003000007945 */ /* 0x000fe80003800000 */
[----:B------:R-:W-:Y:S05]  /*5a60*/  @!P0 BRA `(.L_x_2890) ;  /* 0x0000000000048947 */ /* 0x000fea0003800000 */
[----:B------:R-:W-:-:S04]  /*5a70*/  DEPBAR.LE SB0, 0x1 ;  /* 0x000080400000791a */ /* 0x000fc80000000000 */
.L_x_2890:
[----:B------:R-:W-:Y:S05]  /*5a80*/  BSYNC B0 ;  /* 0x0000000000007941 */ /* 0x000fea0003800000 */
.L_x_2889:
[----:B------:R-:W-:Y:S01]  /*5a90*/  UIADD3 UR12, UR12, 0x2, URZ ;  /* 0x000000020c0c7890 */ /* 0x000fe2000fffe03f */
[----:B------:R-:W-:Y:S06]  /*5aa0*/  BAR.ARV 0xb, 0xa0 ;  /* 0x02c2800000007b1d */ /* 0x000fec0000002000 */
[----:B------:R-:W-:Y:S01]  /*5ab0*/  UISETP.GE.AND UP0, UPT, UR12, UR5, UPT ;  /* 0x000000050c00728c */ /* 0x000fe2000bf06270 */
[----:B------:R-:W-:Y:S04]  /*5ac0*/  BSSY B0, `(.L_x_2891) ;  /* 0x0000003000007945 */ /* 0x000fe80003800000 */
[----:B------:R-:W-:Y:S06]  /*5ad0*/  @!P0 BRA `(.L_x_2892) ;  /* 0x0000000000048947 */ /* 0x000fec0003800000 */
[----:B------:R-:W-:-:S04]  /*5ae0*/  DEPBAR.LE SB0, 0x0 ;  /* 0x000080000000791a */ /* 0x000fc80000000000 */
.L_x_2892:
[----:B------:R-:W-:Y:S05]  /*5af0*/  BSYNC B0 ;  /* 0x0000000000007941 */ /* 0x000fea0003800000 */
.L_x_2891:
[----:B------:R-:W-:Y:S06]  /*5b00*/  BAR.ARV 0xc, 0xa0 ;  /* 0x0302800000007b1d */ /* 0x000fec0000002000 */
[----:B------:R-:W-:Y:S01]  /*5b10*/  PLOP3.LUT P1, PT, PT, PT, UP0, 0x80, 0x0 ;  /* 0x000000000000781c */ /* 0x000fe20003f2f008 */
[----:B------:R-:W-:Y:S02]  /*5b20*/  UIADD3 UR24, UR24, 0x6000, URZ ;  /* 0x0000600018187890 */ /* 0x000fe4000fffe03f */
[----:B------:R-:W-:-:S10]  /*5b30*/  UIADD3 UR4, UR4, 0x6000, URZ ;  /* 0x0000600004047890 */ /* 0x000fd4000fffe03f */
[----:B------:R-:W-:Y:S05]  /*5b40*/  @!P1 BRA `(.L_x_2893) ;  /* 0xfffffff800289947 */ /* 0x000fea000383ffff */
[----:B------:R-:W-:Y:S05]  /*5b50*/  BRA `(.L_x_2834) ;  /* 0x0000002400c87947 */ /* 0x000fea0003800000 */
.L_x_2858:
        /* <DEDUP_REMOVED lines=21> */
.L_x_2894:
[----:B------:R-:W-:Y:S01]  /*5cb0*/  ULDC UR8, c[0x0][0x8cc] ;  /* 0x0002330000087ab9 */ /* 0x000fe20000000800 */
[----:B------:R-:W-:Y:S01]  /*5cc0*/  UMOV UR35, UR7 ;  /* 0x0000000700237c82 */ /* 0x000fe20008000000 */
[----:B------:R-:W-:-:S11]  /*5cd0*/  UISETP.NE.AND UP0, UPT, UR8, 0x1, UPT ;  /* 0x000000010800788c */ /* 0x000fd6000bf05270 */
[----:B------:R-:W-:Y:S02]  /*5ce0*/  @UP0 ULDC.64 UR10, c[0x0][0x8d0] ;  /* 0x00023400000a0ab9 */ /* 0x000fe40000000a00 */
[----:B------:R-:W-:-:S04]  /*5cf0*/  UIMAD.WIDE.U32 UR4, UR7, UR10, URZ ;  /* 0x0000000a070472a5 */ /* 0x000fc8000f8e003f */
[----:B------:R-:W-:-:S04]  /*5d00*/  @UP0 USHF.R.U32.HI UR35, URZ, UR11, UR5 ;  /* 0x0000000b3f230299 */ /* 0x000fc80008011605 */
[----:B------:R-:W-:-:S12]  /*5d10*/  UIMAD UR4, UR35, UR8, URZ ;  /* 0x00000008230472a4 */ /* 0x000fd8000f8e023f */
.L_x_2895:
        /* <DEDUP_REMOVED lines=77> */
.L_x_2925:
        /* <DEDUP_REMOVED lines=9> */
.L_x_2899:
        /* <DEDUP_REMOVED lines=108> */
.L_x_2910:
[----:B-1----:R-:W-:-:S05]  /*6940*/  IMAD.MOV.U32 R13, RZ, RZ, 0x1 ;  /* 0x00000001ff0d7424 */ /* 0x002fca00078e00ff */
[----:B------:R-:W-:-:S04]  /*6950*/  SHF.L.U32 R13, R13, 0x1f, RZ ;  /* 0x0000001f0d0d7819 */ /* 0x000fc800000006ff */
[----:B------:R-:W1:Y:S02]  /*6960*/  SYNCS.PHASECHK.TRANS64.TRYWAIT P1, [R12+URZ+0x36438], R13 ;  /* 0x0364380d0c0075a7 */ /* 0x000e64000802017f */
[----:B-1----:R-:W-:Y:S05]  /*6970*/  @!P1 BRA `(.L_x_2902) ;  /* 0x0000001800bc9947 */ /* 0x002fea0003800000 */
.L_x_2926:
        /* <DEDUP_REMOVED lines=8> */
.L_x_2903:
        /* <DEDUP_REMOVED lines=48> */
.L_x_2927:
        /* <DEDUP_REMOVED lines=8> */
.L_x_2905:
        /* <DEDUP_REMOVED lines=46> */
.L_x_2928:
        /* <DEDUP_REMOVED lines=12> */
.L_x_2907:
        /* <DEDUP_REMOVED lines=37> */
.L_x_2930:
        /* <DEDUP_REMOVED lines=8> */
.L_x_2909:
        /* <DEDUP_REMOVED lines=41> */
.L_x_2901:
[----:B--2---:R-:W2:Y:S01]  /*7680*/  LDL.LU R4, [R1+0x4] ;  /* 0x0000040001047983 */ /* 0x004ea20000300800 */
[----:B------:R-:W-:-:S03]  /*7690*/  IMAD.MOV.U32 R10, RZ, RZ, 0x1 ;  /* 0x00000001ff0a7424 */ /* 0x000fc600078e00ff */
[----:B------:R3:W5:Y:S01]  /*76a0*/  LDL R5, [R1+0x8] ;  /* 0x0000080001057983 */ /* 0x0007620000100800 */
[----:B--2---:R-:W-:-:S13]  /*76b0*/  ISETP.NE.AND P1, PT, R4, RZ, PT ;  /* 0x000000ff0400720c */ /* 0x004fda0003f25270 */
[----:B---3--:R-:W-:Y:S05]  /*76c0*/  @!P1 BRA `(.L_x_2900) ;  /* 0x0000000400889947 */ /* 0x008fea0003800000 */
[----:B------:R-:W2:Y:S02]  /*76d0*/  SYNCS.PHASECHK.TRANS64.TRYWAIT P1, [R12+URZ+0x36438], R13 ;  /* 0x0364380d0c0075a7 */ /* 0x000ea4000802017f */
[----:B--2---:R-:W-:Y:S05]  /*76e0*/  @!P1 BRA `(.L_x_2911) ;  /* 0x0000000c00c09947 */ /* 0x004fea0003800000 */
.L_x_2931:
        /* <DEDUP_REMOVED lines=8> */
.L_x_2912:
        /* <DEDUP_REMOVED lines=41> */
.L_x_2932:
        /* <DEDUP_REMOVED lines=9> */
.L_x_2914:
        /* <DEDUP_REMOVED lines=38> */
.L_x_2900:
[----:B------:R-:W-:-:S04]  /*7cf0*/  SHF.L.U32 R3, R10, 0x1f, RZ ;  /* 0x0000001f0a037819 */ /* 0x000fc800000006ff */
[----:B------:R-:W2:Y:S02]  /*7d00*/  SYNCS.PHASECHK.TRANS64.TRYWAIT P1, [R12+URZ+0x36438], R3 ;  /* 0x036438030c0075a7 */ /* 0x000ea4000802017f */
[----:B--2---:R-:W-:Y:S05]  /*7d10*/  @!P1 BRA `(.L_x_2915) ;  /* 0x00000008005c9947 */ /* 0x004fea0003800000 */
.L_x_2933:
[----:B------:R-:W-:Y:S05]  /*7d20*/  @P0 BRA `(.L_x_2916) ;  /* 0x0000000000180947 */ /* 0x000fea0003800000 */
[----:B------:R-:W3:Y:S01]  /*7d30*/  S2R R0, SR_TID.X ;  /* 0x0000000000007919 */ /* 0x000ee20000002100 */
[----:B--2---:R-:W-:-:S04]  /*7d40*/  IMAD.MOV.U32 R3, RZ, RZ, 0x6100 ;  /* 0x00006100ff037424 */ /* 0x004fc800078e00ff */
[----:B------:R4:W-:Y:S01]  /*7d50*/  SYNCS.ARRIVE.TRANS64 RZ, [R12+URZ+0x36430], R3 ;  /* 0x036430030cff79a7 */ /* 0x0009e2000800003f */
[----:B---3--:R-:W-:-:S13]  /*7d60*/  LOP3.LUT P0, RZ, R0, 0x1f, RZ, 0xc0, !PT ;  /* 0x0000001f00ff7812 */ /* 0x008fda000780c0ff */
[----:B----4-:R-:W-:Y:S05]  /*7d70*/  @!P0 BRA `(.L_x_2916) ;  /* 0x0000000000048947 */ /* 0x010fea0003800000 */
[----:B------:R-:W-:Y:S01]  /*7d80*/  BPT.TRAP 0x1 ;  /* 0x000000040000795c */ /* 0x000fe20000300000 */
.L_x_2916:
        /* <DEDUP_REMOVED lines=45> */
.L_x_2897:
[----:B------:R-:W-:Y:S05]  /*8060*/  BSYNC B0 ;  /* 0x0000000000007941 */ /* 0x000fea0003800000 */
.L_x_2896:
[----:B------:R-:W-:-:S03]  /*8070*/  UMOV UR4, 0xffffffff ;  /* 0xffffffff00047882 */ /* 0x000fc60000000000 */
[----:B------:R-:W-:Y:S05]  /*8080*/  BRA.DIV UR4, `(.L_x_2917) ;  /* 0x0000000604947947 */ /* 0x000fea000b800000 */
[----:B------:R-:W-:-:S13]  /*8090*/  ELECT P6, URZ, PT ;  /* 0x00000000003f782f */ /* 0x000fda00038c0000 */
.L_x_2936:
[----:B------:R-:W-:Y:S05]  /*80a0*/  @!P6 BRA `(.L_x_2834) ;  /* 0x000000000074e947 */ /* 0x000fea0003800000 */
[----:B------:R-:W2:Y:S02]  /*80b0*/  LDL.LU R0, [R1+0xc] ;  /* 0x00000c0001007983 */ /* 0x000ea40000300800 */
[----:B--2---:R-:W-:-:S04]  /*80c0*/  LOP3.LUT R0, R0, 0x2, RZ, 0xfc, !PT ;  /* 0x0000000200007812 */ /* 0x004fc800078efcff */
[----:B------:R-:W-:-:S13]  /*80d0*/  ISETP.NE.AND P2, PT, R0, 0x3, PT ;  /* 0x000000030000780c */ /* 0x000fda0003f45270 */
[----:B------:R-:W-:Y:S05]  /*80e0*/  @!P2 BRA `(.L_x_2918) ;  /* 0x000000000004a947 */ /* 0x000fea0003800000 */
[----:B------:R-:W-:Y:S01]  /*80f0*/  BPT.TRAP 0x1 ;  /* 0x000000040000795c */ /* 0x000fe20000300000 */
.L_x_2918:
        /* <DEDUP_REMOVED lines=15> */
.L_x_2937:
[----:B------:R-:W3:Y:S02]  /*81f0*/  SYNCS.PHASECHK.TRANS64.TRYWAIT P0, [R23+URZ], R0 ;  /* 0x00000000170075a7 */ /* 0x000ee4000800017f */
[----:B---3--:R-:W-:Y:S05]  /*8200*/  @!P0 BRA `(.L_x_2920) ;  /* 0x0000000400688947 */ /* 0x008fea0003800000 */
.L_x_2938:
[----:B------:R-:W-:Y:S05]  /*8210*/  @!P2 BRA `(.L_x_2921) ;  /* 0x000000000004a947 */ /* 0x000fea0003800000 */
[----:B------:R-:W-:Y:S01]  /*8220*/  BPT.TRAP 0x1 ;  /* 0x000000040000795c */ /* 0x000fe20000300000 */
.L_x_2921:
[----:B------:R-:W-:-:S07]  /*8230*/  SHF.L.U32 R10, R10, 0x1f, RZ ;  /* 0x0000001f0a0a7819 */ /* 0x000fce00000006ff */
.L_x_2922:
[----:B----4-:R4:W1:Y:S02]  /*8240*/  SYNCS.PHASECHK.TRANS64.TRYWAIT P0, [R7+URZ+0x36438], R10 ;  /* 0x0364380a070075a7 */ /* 0x010864000800017f */
[----:B-1----:R-:W-:Y:S05]  /*8250*/  @!P0 NANOSLEEP.SYNCS 0x989680 ;  /* 0x009896800000895d */ /* 0x002fea0003900000 */
[----:B------:R-:W1:Y:S02]  /*8260*/  @!P0 SYNCS.PHASECHK.TRANS64 P0, [R7+URZ+0x36438], R10 ;  /* 0x0364380a070085a7 */ /* 0x000e64000800007f */
[----:B-1----:R-:W-:Y:S05]  /*8270*/  @!P0 BRA `(.L_x_2922) ;  /* 0xfffffffc00f08947 */ /* 0x002fea000383ffff */
.L_x_2834:
[----:B------:R-:W-:Y:S05]  /*8280*/  BSYNC B6 ;  /* 0x0000000000067941 */ /* 0x000fea0003800000 */
.L_x_2829:
[----:B------:R-:W-:Y:S05]  /*8290*/  EXIT ;  /* 0x000000000000794d */ /* 0x000fea0003800000 */
.L_x_2840:
[----:B------:R-:W-:Y:S02]  /*82a0*/  IMAD.MOV.U32 R12, RZ, RZ, RZ ;  /* 0x000000ffff0c7224 */ /* 0x000fe400078e00ff */
[----:B------:R-:W-:Y:S02]  /*82b0*/  IMAD.MOV.U32 R11, RZ, RZ, 0x1f ;  /* 0x0000001fff0b7424 */ /* 0x000fe400078e00ff */
[----:B------:R-:W-:-:S07]  /*82c0*/  IMAD.MOV.U32 R15, RZ, RZ, -0x1 ;  /* 0xffffffffff0f7424 */ /* 0x000fce00078e00ff */
[----:B------:R-:W-:Y:S05]  /*82d0*/  WARPSYNC.COLLECTIVE R15, `(.L_x_2923) ;  /* 0x000000000f087348 */ /* 0x000fea0003c00000 */
[----:B------:R1:W2:Y:S02]  /*82e0*/  SHFL.IDX P6, R14, R13, R12, R11 ;  /* 0x0000000c0d0e7389 */ /* 0x0002a400000c000b */
[----:B-12---:R-:W-:Y:S01]  /*82f0*/  ENDCOLLECTIVE ;  /* 0x000000000000791b */ /* 0x006fe20003800000 */
.L_x_2923:
[----:B------:R-:W-:Y:S05]  /*8300*/  BRA `(.L_x_2924) ;  /* 0xffffff8c00b47947 */ /* 0x000fea000383ffff */
.L_x_2842:
[----:B--2---:R-:W-:-:S04]  /*8310*/  IMAD.U32 R3, RZ, RZ, UR40 ;  /* 0x00000028ff037e24 */ /* 0x004fc8000f8e00ff */
[----:B------:R2:W3:Y:S03]  /*8320*/  SYNCS.PHASECHK.TRANS64.TRYWAIT P0, [R3+URZ+0x36400], R10 ;  /* 0x0364000a030075a7 */ /* 0x0004e6000800017f */
[----:B---3--:R-:W-:Y:S05]  /*8330*/  @!P0 NANOSLEEP.SYNCS 0x989680 ;  /* 0x009896800000895d */ /* 0x008fea0003900000 */
[----:B------:R-:W3:Y:S02]  /*8340*/  @!P0 SYNCS.PHASECHK.TRANS64 P0, [R3+URZ+0x36400], R10 ;  /* 0x0364000a030085a7 */ /* 0x000ee4000800007f */
[----:B---3--:R-:W-:Y:S05]  /*8350*/  @!P0 BRA `(.L_x_2842) ;  /* 0xfffffffc00ec8947 */ /* 0x008fea000383ffff */
[----:B------:R-:W-:Y:S05]  /*8360*/  BRA `(.L_x_2841) ;  /* 0xffffff8c00e87947 */ /* 0x000fea000383ffff */
.L_x_2846:
[----:B--2---:R2:W3:Y:S02]  /*8370*/  SYNCS.PHASECHK.TRANS64.TRYWAIT P1, [R3+URZ+0x36410], R10 ;  /* 0x0364100a030075a7 */ /* 0x0044e4000802017f */
[----:B---3--:R-:W-:Y:S05]  /*8380*/  @!P1 NANOSLEEP.SYNCS 0x989680 ;  /* 0x009896800000995d */ /* 0x008fea0003900000 */
[----:B------:R-:W3:Y:S02]  /*8390*/  @!P1 SYNCS.PHASECHK.TRANS64 P1, [R3+URZ+0x36410], R10 ;  /* 0x0364100a030095a7 */ /* 0x000ee4000802007f */
[----:B---3--:R-:W-:Y:S05]  /*83a0*/  @!P1 BRA `(.L_x_2846) ;  /* 0xfffffffc00f09947 */ /* 0x008fea000383ffff */
[----:B------:R-:W-:Y:S05]  /*83b0*/  BRA `(.L_x_2845) ;  /* 0xffffff9400b47947 */ /* 0x000fea000383ffff */
.L_x_2850:
[----:B-1----:R-:W-:-:S04]  /*83c0*/  IMAD.U32 R121, RZ, RZ, UR40 ;  /* 0x00000028ff797e24 */ /* 0x002fc8000f8e00ff */
[----:B------:R1:W2:Y:S03]  /*83d0*/  SYNCS.PHASECHK.TRANS64.TRYWAIT P1, [R121+URZ+0x36430], R14 ;  /* 0x0364300e790075a7 */ /* 0x0002a6000802017f */
[----:B--2---:R-:W-:Y:S05]  /*83e0*/  @!P1 NANOSLEEP.SYNCS 0x989680 ;  /* 0x009896800000995d */ /* 0x004fea0003900000 */
[----:B------:R-:W2:Y:S02]  /*83f0*/  @!P1 SYNCS.PHASECHK.TRANS64 P1, [R121+URZ+0x36430], R14 ;  /* 0x0364300e790095a7 */ /* 0x000ea4000802007f */
[----:B--2---:R-:W-:Y:S05]  /*8400*/  @!P1 BRA `(.L_x_2850) ;  /* 0xfffffffc00ec9947 */ /* 0x004fea000383ffff */
[----:B------:R-:W-:Y:S05]  /*8410*/  BRA `(.L_x_2849) ;  /* 0xffffff9c00d87947 */ /* 0x000fea000383ffff */
.L_x_2898:
[----:B-1----:R1:W2:Y:S02]  /*8420*/  SYNCS.PHASECHK.TRANS64.TRYWAIT P1, [R12+URZ+0x36420], R13 ;  /* 0x0364200d0c0075a7 */ /* 0x0022a4000802017f */
[----:B--2---:R-:W-:Y:S05]  /*8430*/  @!P1 NANOSLEEP.SYNCS 0x989680 ;  /* 0x009896800000995d */ /* 0x004fea0003900000 */
[----:B------:R-:W2:Y:S02]  /*8440*/  @!P1 SYNCS.PHASECHK.TRANS64 P1, [R12+URZ+0x36420], R13 ;  /* 0x0364200d0c0095a7 */ /* 0x000ea4000802007f */
[----:B--2---:R-:W-:Y:S05]  /*8450*/  @!P1 BRA `(.L_x_2898) ;  /* 0xfffffffc00f09947 */ /* 0x004fea000383ffff */
[----:B------:R-:W-:Y:S05]  /*8460*/  BRA `(.L_x_2925) ;  /* 0xffffffdc00607947 */ /* 0x000fea000383ffff */
.L_x_2902:
[----:B-1----:R1:W3:Y:S02]  /*8470*/  SYNCS.PHASECHK.TRANS64.TRYWAIT P1, [R12+URZ+0x36438], R13 ;  /* 0x0364380d0c0075a7 */ /* 0x0022e4000802017f */
[----:B---3--:R-:W-:Y:S05]  /*8480*/  @!P1 NANOSLEEP.SYNCS 0x989680 ;  /* 0x009896800000995d */ /* 0x008fea0003900000 */
[----:B------:R-:W3:Y:S02]  /*8490*/  @!P1 SYNCS.PHASECHK.TRANS64 P1, [R12+URZ+0x36438], R13 ;  /* 0x0364380d0c0095a7 */ /* 0x000ee4000802007f */
[----:B---3--:R-:W-:Y:S05]  /*84a0*/  @!P1 BRA `(.L_x_2902) ;  /* 0xfffffffc00f09947 */ /* 0x008fea000383ffff */
[----:B------:R-:W-:Y:S05]  /*84b0*/  BRA `(.L_x_2926) ;  /* 0xffffffe400307947 */ /* 0x000fea000383ffff */
.L_x_2904:
[----:B--2---:R2:W3:Y:S02]  /*84c0*/  SYNCS.PHASECHK.TRANS64.TRYWAIT P1, [R12+URZ+0x36428], R0 ;  /* 0x036428000c0075a7 */ /* 0x0044e4000802017f */
[----:B---3--:R-:W-:Y:S05]  /*84d0*/  @!P1 NANOSLEEP.SYNCS 0x989680 ;  /* 0x009896800000995d */ /* 0x008fea0003900000 */
[----:B------:R-:W3:Y:S02]  /*84e0*/  @!P1 SYNCS.PHASECHK.TRANS64 P1, [R12+URZ+0x36428], R0 ;  /* 0x036428000c0095a7 */ /* 0x000ee4000802007f */
[----:B---3--:R-:W-:Y:S05]  /*84f0*/  @!P1 BRA `(.L_x_2904) ;  /* 0xfffffffc00f09947 */ /* 0x008fea000383ffff */
[----:B------:R-:W-:Y:S05]  /*8500*/  BRA `(.L_x_2927) ;  /* 0xffffffe400fc7947 */ /* 0x000fea000383ffff */
.L_x_2906:
        /* <DEDUP_REMOVED lines=8> */
.L_x_2908:
[----:B------:R-:W-:-:S07]  /*8590*/  SHF.L.U32 R5, R16, 0x1f, RZ ;  /* 0x0000001f10057819 */ /* 0x000fce00000006ff */
.L_x_2929:
[----:B---3--:R3:W4:Y:S02]  /*85a0*/  SYNCS.PHASECHK.TRANS64.TRYWAIT P1, [R12+URZ+0x36420], R5 ;  /* 0x036420050c0075a7 */ /* 0x008724000802017f */
[----:B----4-:R-:W-:Y:S05]  /*85b0*/  @!P1 NANOSLEEP.SYNCS 0x989680 ;  /* 0x009896800000995d */ /* 0x010fea0003900000 */
[----:B------:R-:W4:Y:S02]  /*85c0*/  @!P1 SYNCS.PHASECHK.TRANS64 P1, [R12+URZ+0x36420], R5 ;  /* 0x036420050c0095a7 */ /* 0x000f24000802007f */
[----:B----4-:R-:W-:Y:S05]  /*85d0*/  @!P1 BRA `(.L_x_2929) ;  /* 0xfffffffc00f09947 */ /* 0x010fea000383ffff */
[----:B------:R-:W-:Y:S05]  /*85e0*/  BRA `(.L_x_2930) ;  /* 0xffffffec00607947 */ /* 0x000fea000383ffff */
.L_x_2911:
[----:B--2---:R2:W3:Y:S02]  /*85f0*/  SYNCS.PHASECHK.TRANS64.TRYWAIT P1, [R12+URZ+0x36438], R13 ;  /* 0x0364380d0c0075a7 */ /* 0x0044e4000802017f */
[----:B---3--:R-:W-:Y:S05]  /*8600*/  @!P1 NANOSLEEP.SYNCS 0x989680 ;  /* 0x009896800000995d */ /* 0x008fea0003900000 */
[----:B------:R-:W3:Y:S02]  /*8610*/  @!P1 SYNCS.PHASECHK.TRANS64 P1, [R12+URZ+0x36438], R13 ;  /* 0x0364380d0c0095a7 */ /* 0x000ee4000802007f */
[----:B---3--:R-:W-:Y:S05]  /*8620*/  @!P1 BRA `(.L_x_2911) ;  /* 0xfffffffc00f09947 */ /* 0x008fea000383ffff */
[----:B------:R-:W-:Y:S05]  /*8630*/  BRA `(.L_x_2931) ;  /* 0xfffffff0002c7947 */ /* 0x000fea000383ffff */
.L_x_2913:
[----:B-1----:R1:W2:Y:S02]  /*8640*/  SYNCS.PHASECHK.TRANS64.TRYWAIT P1, [R12+URZ+0x36428], R5 ;  /* 0x036428050c0075a7 */ /* 0x0022a4000802017f */
[----:B--2---:R-:W-:Y:S05]  /*8650*/  @!P1 NANOSLEEP.SYNCS 0x989680 ;  /* 0x009896800000995d */ /* 0x004fea0003900000 */
[----:B------:R-:W2:Y:S02]  /*8660*/  @!P1 SYNCS.PHASECHK.TRANS64 P1, [R12+URZ+0x36428], R5 ;  /* 0x036428050c0095a7 */ /* 0x000ea4000802007f */
[----:B--2---:R-:W-:Y:S05]  /*8670*/  @!P1 BRA `(.L_x_2913) ;  /* 0xfffffffc00f09947 */ /* 0x004fea000383ffff */
[----:B------:R-:W-:Y:S05]  /*8680*/  BRA `(.L_x_2932) ;  /* 0xfffffff000dc7947 */ /* 0x000fea000383ffff */
.L_x_2915:
[----:B--2---:R2:W3:Y:S02]  /*8690*/  SYNCS.PHASECHK.TRANS64.TRYWAIT P1, [R12+URZ+0x36438], R3 ;  /* 0x036438030c0075a7 */ /* 0x0044e4000802017f */
[----:B---3--:R-:W-:Y:S05]  /*86a0*/  @!P1 NANOSLEEP.SYNCS 0x989680 ;  /* 0x009896800000995d */ /* 0x008fea0003900000 */
[----:B------:R-:W3:Y:S02]  /*86b0*/  @!P1 SYNCS.PHASECHK.TRANS64 P1, [R12+URZ+0x36438], R3 ;  /* 0x036438030c0095a7 */ /* 0x000ee4000802007f */
[----:B---3--:R-:W-:Y:S05]  /*86c0*/  @!P1 BRA `(.L_x_2915) ;  /* 0xfffffffc00f09947 */ /* 0x008fea000383ffff */
[----:B------:R-:W-:Y:S05]  /*86d0*/  BRA `(.L_x_2933) ;  /* 0xfffffff400907947 */ /* 0x000fea000383ffff */
.L_x_2917:
[----:B------:R-:W-:Y:S01]  /*86e0*/  BSSY B0, `(.L_x_2934) ;  /* 0x0000006000007945 */ /* 0x000fe20003800000 */
[----:B------:R-:W-:-:S07]  /*86f0*/  IMAD.MOV.U32 R15, RZ, RZ, -0x1 ;  /* 0xffffffffff0f7424 */ /* 0x000fce00078e00ff */
[----:B-1----:R-:W-:Y:S05]  /*8700*/  WARPSYNC.COLLECTIVE R15, `(.L_x_2935) ;  /* 0x000000000f0c7348 */ /* 0x002fea0003c00000 */
[----:B------:R-:W-:Y:S02]  /*8710*/  ELECT P6, UR62, PT ;  /* 0x00000000003e782f */ /* 0x000fe400038c0000 */
[----:B------:R-:W-:Y:S01]  /*8720*/  MOV R14, UR62 ;  /* 0x0000003e000e7c02 */ /* 0x000fe20008000f00 */
[----:B-1----:R-:W-:Y:S10]  /*8730*/  ENDCOLLECTIVE ;  /* 0x000000000000791b */ /* 0x002ff40003800000 */
.L_x_2935:
[----:B------:R-:W-:Y:S05]  /*8740*/  BSYNC B0 ;  /* 0x0000000000007941 */ /* 0x000fea0003800000 */
.L_x_2934:
[----:B------:R-:W-:Y:S05]  /*8750*/  BRA `(.L_x_2936) ;  /* 0xfffffff800507947 */ /* 0x000fea000383ffff */
.L_x_2919:
[----:B--2---:R2:W3:Y:S02]  /*8760*/  SYNCS.PHASECHK.TRANS64.TRYWAIT P0, [R5+URZ], R2 ;  /* 0x00000002050075a7 */ /* 0x0044e4000800017f */
[----:B---3--:R-:W-:Y:S05]  /*8770*/  @!P0 NANOSLEEP.SYNCS 0x989680 ;  /* 0x009896800000895d */ /* 0x008fea0003900000 */
[----:B------:R-:W3:Y:S02]  /*8780*/  @!P0 SYNCS.PHASECHK.TRANS64 P0, [R5+URZ], R2 ;  /* 0x00000002050085a7 */ /* 0x000ee4000800007f */
[----:B---3--:R-:W-:Y:S05]  /*8790*/  @!P0 BRA `(.L_x_2919) ;  /* 0xfffffffc00f08947 */ /* 0x008fea000383ffff */
[----:B------:R-:W-:Y:S05]  /*87a0*/  BRA `(.L_x_2937) ;  /* 0xfffffff800907947 */ /* 0x000fea000383ffff */
.L_x_2920:
[----:B---3--:R3:W4:Y:S02]  /*87b0*/  SYNCS.PHASECHK.TRANS64.TRYWAIT P0, [R23+URZ], R0 ;  /* 0x00000000170075a7 */ /* 0x008724000800017f */
[----:B----4-:R-:W-:Y:S05]  /*87c0*/  @!P0 NANOSLEEP.SYNCS 0x989680 ;  /* 0x009896800000895d */ /* 0x010fea0003900000 */
[----:B------:R-:W4:Y:S02]  /*87d0*/  @!P0 SYNCS.PHASECHK.TRANS64 P0, [R23+URZ], R0 ;  /* 0x00000000170085a7 */ /* 0x000f24000800007f */
[----:B----4-:R-:W-:Y:S05]  /*87e0*/  @!P0 BRA `(.L_x_2920) ;  /* 0xfffffffc00f08947 */ /* 0x010fea000383ffff */
[----:B------:R-:W-:Y:S05]  /*87f0*/  BRA `(.L_x_2938) ;  /* 0xfffffff800847947 */ /* 0x000fea000383ffff */
.L_x_2939:
        /* <DEDUP_REMOVED lines=16> */
.L_x_7667:


//--------------------- .text._ZN7cutlass13device_kernelIN5flash11enable_sm90INS1_16FlashAttnBwdSm90INS1_25CollectiveMainloopBwdSm90ILi2ELi1ELi1EN4cute5tupleIJNS5_1CILi1EEES8_S8_EEENS6_IJNS7_ILi64EEENS7_ILi96EEENS7_ILi192EEEEEENS_6half_tEfNS_4arch4Sm90ELb1ELb0ELb1ELb0ELb1ELb0ELb1ELb0ELi3ELi1ELi1ELi1ELb0EEENS1_24CollectiveEpilogueBwdGQAISD_fSG_Li384ELb0ELb1EEENS1_25SingleTileBwdLPTSchedulerILb0ELi96ELb1EEEEEEEEEvNT_6ParamsE --------------------------
	.section	.text._ZN7cutlass13device_kernelIN5flash11enable_sm90INS1_16FlashAttnBwdSm90INS1_25CollectiveMainloopBwdSm90ILi2ELi1ELi1EN4cute5tupleIJNS5_1CILi1EEES8_S8_EEENS6_IJNS7_ILi64EEENS7_ILi96EEENS7_ILi192EEEEEENS_6half_tEfNS_4arch4Sm90ELb1ELb0ELb1ELb0ELb1ELb0ELb1ELb0ELi3ELi1ELi1ELi1ELb0EEENS1_24CollectiveEpilogueBwdGQAISD_fSG_Li384ELb0ELb1EEENS1_25SingleTileBwdLPTSchedulerILb0ELi96ELb1EEEEEEEEEvNT_6ParamsE,"ax",@progbits
	.align	128
.text._ZN7cutlass13device_kernelIN5flash11enable_sm90INS1_16FlashAttnBwdSm90INS1_25CollectiveMainloopBwdSm90ILi2ELi1ELi1EN4cute5tupleIJNS5_1CILi1EEES8_S8_EEENS6_IJNS7_ILi64EEENS7_ILi96EEENS7_ILi192EEEEEENS_6half_tEfNS_4arch4Sm90ELb1ELb0ELb1ELb0ELb1ELb0ELb1ELb0ELi3ELi1ELi1ELi1ELb0EEENS1_24CollectiveEpilogueBwdGQAISD_fSG_Li384ELb0ELb1EEENS1_25SingleTileBwdLPTSchedulerILb0ELi96ELb1EEEEEEEEEvNT_6ParamsE:
        .type           _ZN7cutlass13device_kernelIN5flash11enable_sm90INS1_16FlashAttnBwdSm90INS1_25CollectiveMainloopBwdSm90ILi2ELi1ELi1EN4cute5tupleIJNS5_1CILi1EEES8_S8_EEENS6_IJNS7_ILi64EEENS7_ILi96EEENS7_ILi192EEEEEENS_6half_tEfNS_4arch4Sm90ELb1ELb0ELb1ELb0ELb1ELb0ELb1ELb0ELi3ELi1ELi1ELi1ELb0EEENS1_24CollectiveEpilogueBwdGQAISD_fSG_Li384ELb0ELb1EEENS1_25SingleTileBwdLPTSchedulerILb0ELi96ELb1EEEEEEEEEvNT_6ParamsE,@function
        .size           _ZN7cutlass13device_kernelIN5flash11enable_sm90INS1_16FlashAttnBwdSm90INS1_25CollectiveMainloopBwdSm90ILi2ELi1ELi1EN4cute5tupleIJNS5_1CILi1EEES8_S8_EEENS6_IJNS7_ILi64EEENS7_ILi96EEENS7_ILi192EEEEEENS_6half_tEfNS_4arch4Sm90ELb1ELb0ELb1ELb0ELb1ELb0ELb1ELb0ELi3ELi1ELi1ELi1ELb0EEENS1_24CollectiveEpilogueBwdGQAISD_fSG_Li384ELb0ELb1EEENS1_25SingleTileBwdLPTSchedulerILb0ELi96ELb1EEEEEEEEEvNT_6ParamsE,(.L_x_7668 - _ZN7cutlass13device_kernelIN5flash11enable_sm90INS1_16FlashAttnBwdSm90INS1_25CollectiveMainloopBwdSm90ILi2ELi1ELi1EN4cute5tupleIJNS5_1CILi1EEES8_S8_EEENS6_IJNS7_ILi64EEENS7_ILi96EEENS7_ILi192EEEEEENS_6half_tEfNS_4arch4Sm90ELb1ELb0ELb1ELb0ELb1ELb0ELb1ELb0ELi3ELi1ELi1ELi1ELb0EEENS1_24CollectiveEpilogueBwdGQAISD_fSG_Li384ELb0ELb1EEENS1_25SingleTileBwdLPTSchedulerILb0ELi96ELb1EEEEEEEEEvNT_6ParamsE)
        .other          _ZN7cutlass13device_kernelIN5flash11enable_sm90INS1_16FlashAttnBwdSm90INS1_25CollectiveMainloopBwdSm90ILi2ELi1ELi1EN4cute5tupleIJNS5_1CILi1EEES8_S8_EEENS6_IJNS7_ILi64EEENS7_ILi96EEENS7_ILi192EEEEEENS_6half_tEfNS_4arch4Sm90ELb1ELb0ELb1ELb0ELb1ELb0ELb1ELb0ELi3ELi1ELi1ELi1ELb0EEENS1_24CollectiveEpilogueBwdGQAISD_fSG_Li384ELb0ELb1EEENS1_25SingleTileBwdLPTSchedulerILb0ELi96ELb1EEEEEEEEEvNT_6ParamsE,@"STO_CUDA_ENTRY STV_DEFAULT"
_ZN7cutlass13device_kernelIN5flash11enable_sm90INS1_16FlashAttnBwdSm90INS1_25CollectiveMainloopBwdSm90ILi2ELi1ELi1EN4cute5tupleIJNS5_1CILi1EEES8_S8_EEENS6_IJNS7_ILi64EEENS7_ILi96EEENS7_ILi192EEEEEENS_6half_tEfNS_4arch4Sm90ELb1ELb0ELb1ELb0ELb1ELb0ELb1ELb0ELi3ELi1ELi1ELi1ELb0EEENS1_24CollectiveEpilogueBwdGQAISD_fSG_Li384ELb0ELb1EEENS1_25SingleTileBwdLPTSchedulerILb0ELi96ELb1EEEEEEEEEvNT_6ParamsE:
        /* <DEDUP_REMOVED lines=23> */
.L_x_2941:
[----:B------:R-:W-:Y:S05]  /*0170*/  BSYNC B0 ;  /* 0x0000000000007941 */ /* 0x000fea0003800000 */
.L_x_2940:
        /* <DEDUP_REMOVED lines=34> */
.L_x_2942:
        /* <DEDUP_REMOVED lines=20> */
.L_x_2943:
[----:B---3--:R-:W-:Y:S01]  /*04e0*/  ISETP.NE.AND P0, PT, R2, RZ, PT ;  /* 0x000000ff0200720c */ /* 0x008fe20003f05270 */
[----:B------:R-:W-:Y:S01]  /*04f0*/  IMAD.MOV.U32 R2, RZ, RZ, 0x1 ;  /* 0x00000001ff027424 */ /* 0x000fe200078e00ff */
[----:B------:R-:W-:Y:S01]  /*0500*/  NOP ;  /* 0x0000000000007918 */ /* 0x000fe20000000000 */
[----:B------:R-:W-:Y:S01]  /*0510*/  ULDC.64 UR38, c[0x0][0x208] ;  /* 0x0000820000267ab9 */ /* 0x000fe20000000a00 */
[----:B------:R-:W-:Y:S02]  /*0520*/  BSSY B6, `(.L_x_2944) ;  /* 0x00008ca000067945 */ /* 0x000fe40003800000 */
[----:B------:R-:W-:-:S05]  /*0530*/  SEL R2, R2, 0x2, !P0 ;  /* 0x0000000202027807 */ /* 0x000fca0004000000 */
[----:B------:R3:W-:Y:S01]  /*0540*/  STL [R1+0xc], R2 ;  /* 0x00000c0201007387 */ /* 0x0007e20000100800 */
[----:B-12-4-:R-:W-:Y:S06]  /*0550*/  BAR.SYNC.DEFER_BLOCKING 0x0 ;  /* 0x0000000000007b1d */ /* 0x016fec0000010000 */
[----:B------:R-:W-:Y:S05]  /*0560*/  @!P0 BRA `(.L_x_2945) ;  /* 0x0000004800248947 */ /* 0x000fea0003800000 */
.L_x_2946:
        /* <DEDUP_REMOVED lines=32> */
.L_x_2947:
[----:B------:R-:W-:Y:S01]  /*0770*/  ULDC UR7, c[0x0][0x8cc] ;  /* 0x0002330000077ab9 */ /* 0x000fe20000000800 */
[----:B------:R-:W-:Y:S01]  /*0780*/  UMOV UR36, UR10 ;  /* 0x0000000a00247c82 */ /* 0x000fe20008000000 */
[----:B------:R-:W-:-:S11]  /*0790*/  UISETP.NE.AND UP0, UPT, UR7, 0x1, UPT ;  /* 0x000000010700788c */ /* 0x000fd6000bf05270 */
[----:B------:R-:W-:Y:S02]  /*07a0*/  @UP0 ULDC.64 UR8, c[0x0][0x8d0] ;  /* 0x0002340000080ab9 */ /* 0x000fe40000000a00 */
[----:B------:R-:W-:-:S04]  /*07b0*/  UIMAD.WIDE.U32 UR4, UR10, UR8, URZ ;  /* 0x000000080a0472a5 */ /* 0x000fc8000f8e003f */
[----:B------:R-:W-:-:S04]  /*07c0*/  @UP0 USHF.R.U32.HI UR36, URZ, UR9, UR5 ;  /* 0x000000093f240299 */ /* 0x000fc80008011605 */
[----:B------:R-:W-:-:S12]  /*07d0*/  UIMAD UR4, UR36, UR7, URZ ;  /* 0x00000007240472a4 */ /* 0x000fd8000f8e023f */
.L_x_2948:
        /* <DEDUP_REMOVED lines=106> */
.L_x_2952:
        /* <DEDUP_REMOVED lines=15> */
.L_x_2951:
        /* <DEDUP_REMOVED lines=20> */
.L_x_2954:
        /* <DEDUP_REMOVED lines=15> */
.L_x_2953:
        /* <DEDUP_REMOVED lines=8> */
.L_x_3069:
        /* <DEDUP_REMOVED lines=19> */
.L_x_2956:
        /* <DEDUP_REMOVED lines=109> */
.L_x_2968:
[----:B------:R-:W-:-:S13]  /*1a20*/  ISETP.NE.AND P0, PT, R8, 0x3, PT ;  /* 0x000000030800780c */ /* 0x000fda0003f05270 */
[----:B-1----:R-:W-:Y:S05]  /*1a30*/  @!P0 BRA `(.L_x_2958) ;  /* 0x0000000000048947 */ /* 0x002fea0003800000 */
[----:B------:R-:W-:Y:S01]  /*1a40*/  BPT.TRAP 0x1 ;  /* 0x000000040000795c */ /* 0x000fe20000300000 */
.L_x_2958:
[----:B------:R-:W-:Y:S02]  /*1a50*/  LEA R3, R2, UR43, 0x3 ;  /* 0x0000002b02037c11 */ /* 0x000fe4000f8e18ff */
[----:B------:R-:W-:-:S04]  /*1a60*/  SHF.L.U32 R10, R7, 0x1f, RZ ;  /* 0x0000001f070a7819 */ /* 0x000fc800000006ff */
[----:B------:R1:W2:Y:S01]  /*1a70*/  SYNCS.PHASECHK.TRANS64.TRYWAIT P1, [R3+URZ+0x36410], R10 ;  /* 0x0364100a030075a7 */ /* 0x0002a2000802017f */
[----:B------:R-:W-:Y:S05]  /*1a80*/  @!P0 BRA `(.L_x_2959) ;  /* 0x0000000000048947 */ /* 0x000fea0003800000 */
[----:B------:R-:W-:Y:S01]  /*1a90*/  BPT.TRAP 0x1 ;  /* 0x000000040000795c */ /* 0x000fe20000300000 */
.L_x_2959:
[----:B--2---:R-:W-:Y:S05]  /*1aa0*/  @P1 BRA `(.L_x_2960) ;  /* 0x0000000000081947 */ /* 0x004fea0003800000 */
[----:B------:R-:W2:Y:S02]  /*1ab0*/  SYNCS.PHASECHK.TRANS64.TRYWAIT P1, [R3+URZ+0x36410], R10 ;  /* 0x0364100a030075a7 */ /* 0x000ea4000802017f */
[----:B--2---:R-:W-:Y:S05]  /*1ac0*/  @!P1 BRA `(.L_x_2961) ;  /* 0x0000007400f89947 */ /* 0x004fea0003800000 */
.L_x_2960:
        /* <DEDUP_REMOVED lines=103> */
.L_x_2962:
[----:B------:R-:W-:-:S04]  /*2140*/  SHF.L.U32 R14, R5, 0x1f, RZ ;  /* 0x0000001f050e7819 */ /* 0x000fc800000006ff */
[----:B------:R1:W1:Y:S01]  /*2150*/  SYNCS.PHASECHK.TRANS64.TRYWAIT P1, [UR43+0x36430], R14 ;  /* 0x0364300eff0075a7 */ /* 0x000262000802016b */
[----:B------:R-:W-:Y:S05]  /*2160*/  @!P0 BRA `(.L_x_2963) ;  /* 0x0000000000048947 */ /* 0x000fea0003800000 */
[----:B------:R-:W-:Y:S01]  /*2170*/  BPT.TRAP 0x1 ;  /* 0x000000040000795c */ /* 0x000fe20000300000 */
.L_x_2963:
        /* <DEDUP_REMOVED lines=36> */
.L_x_2964:
        /* <DEDUP_REMOVED lines=351> */
.L_x_2966:
        /* <DEDUP_REMOVED lines=60> */
.L_x_2967:
        /* <DEDUP_REMOVED lines=62> */
.L_x_2950:
[----:B------:R-:W-:Y:S05]  /*4150*/  @P0 BRA `(.L_x_2949) ;  /* 0x0000005000180947 */ /* 0x000fea0003800000 */
[----:B------:R-:W1:Y:S01]  /*4160*/  S2R R4, SR_TID.X ;  /* 0x0000000000047919 */ /* 0x000e620000002100 */
[----:B------:R-:W-:Y:S01]  /*4170*/  ULDC UR8, c[0x0][0x850] ;  /* 0x0002140000087ab9 */ /* 0x000fe20000000800 */
[----:B------:R-:W-:Y:S01]  /*4180*/  UMOV UR10, UR41 ;  /* 0x00000029000a7c82 */ /* 0x000fe20008000000 */
[----:B------:R-:W-:Y:S01]  /*4190*/  UISETP.NE.AND UP0, UPT, UR8, 0x1, UPT ;  /* 0x000000010800788c */ /* 0x000fe2000bf05270 */
[----:B------:R-:W2:Y:S01]  /*41a0*/  S2UR UR17, SR_CgaCtaId ;  /* 0x00000000001179c3 */ /* 0x000ea20000008800 */
[----:B------:R-:W-:Y:S01]  /*41b0*/  ULDC.64 UR12, c[0x0][0x818] ;  /* 0x00020600000c7ab9 */ /* 0x000fe20000000a00 */
[----:B------:R-:W-:Y:S01]  /*41c0*/  ULOP3.LUT UR36, URZ, UR36, URZ, 0x33, !UPT ;  /* 0x000000243f247292 */ /* 0x000fe2000f8e333f */
[----:B------:R-:W-:Y:S01]  /*41d0*/  BSSY B0, `(.L_x_2969) ;  /* 0x0000056000007945 */ /* 0x000fe20003800000 */
[----:B------:R-:W-:Y:S01]  /*41e0*/  ULDC UR6, c[0x0][0x8b4] ;  /* 0x00022d0000067ab9 */ /* 0x000fe20000000800 */
[----:B------:R-:W-:Y:S01]  /*41f0*/  ULDC UR14, c[0x0][0x80c] ;  /* 0x00020300000e7ab9 */ /* 0x000fe20000000800 */
[----:B------:R-:W-:-:S02]  /*4200*/  UIADD3 UR36, UR36, UR6, URZ ;  /* 0x0000000624247290 */ /* 0x000fc4000fffe03f */
[----:B------:R-:W-:Y:S02]  /*4210*/  UIMAD UR11, UR37, UR14, URZ ;  /* 0x0000000e250b72a4 */ /* 0x000fe4000f8e023f */
[----:B------:R-:W-:Y:S01]  /*4220*/  @UP0 ULDC UR4, c[0x0][0x854] ;  /* 0x0002150000040ab9 */ /* 0x000fe20000000800 */
[----:B------:R-:W-:Y:S01]  /*4230*/  @UP0 ULDC UR7, c[0x0][0x858] ;  /* 0x0002160000070ab9 */ /* 0x000fe20000000800 */
[----:B------:R-:W-:Y:S01]  /*4240*/  UIMAD.WIDE.U32 UR4, UR41, UR4, URZ ;  /* 0x00000004290472a5 */ /* 0x000fe2000f8e003f */
[----:B------:R-:W-:Y:S01]  /*4250*/  UMOV UR16, 0x400 ;  /* 0x0000040000107882 */ /* 0x000fe20000000000 */
[----:B------:R-:W-:Y:S02]  /*4260*/  UIMAD UR6, UR36, 0x4800, URZ ;  /* 0x00004800240678a4 */ /* 0x000fe4000f8e023f */
[----:B------:R-:W-:Y:S02]  /*4270*/  @UP0 USHF.R.U32.HI UR10, URZ, UR7, UR5 ;  /* 0x000000073f0a0299 */ /* 0x000fe40008011605 */
[----:B------:R-:W-:-:S02]  /*4280*/  USHF.R.S32.HI UR7, URZ, 0x1f, UR6 ;  /* 0x0000001f3f077899 */ /* 0x000fc40008011406 */
[----:B------:R-:W-:Y:S01]  /*4290*/  USHF.R.S32.HI UR15, URZ, 0x1f, UR10 ;  /* 0x0000001f3f0f7899 */ /* 0x000fe2000801140a */
[----:B------:R-:W-:Y:S01]  /*42a0*/  ULDC.64 UR20, c[0x0][0x840] ;  /* 0x0002100000147ab9 */ /* 0x000fe20000000a00 */
[----:B------:R-:W-:Y:S02]  /*42b0*/  UIMAD.WIDE.U32 UR4, UR10, UR12, UR6 ;  /* 0x0000000c0a0472a5 */ /* 0x000fe4000f8e0006 */
[----:B------:R-:W-:Y:S01]  /*42c0*/  UIMAD UR9, UR15, UR12, URZ ;  /* 0x0000000c0f0972a4 */ /* 0x000fe2000f8e023f */
[C---:B-1----:R-:W-:Y:S01]  /*42d0*/  VIADD R3, R4.reuse, 0xffffff80 ;  /* 0xffffff8004037836 */ /* 0x042fe20000000000 */
[----:B------:R-:W-:Y:S01]  /*42e0*/  UIMAD UR19, UR15, UR20, URZ ;  /* 0x000000140f1372a4 */ /* 0x000fe2000f8e023f */
[----:B------:R-:W-:Y:S01]  /*42f0*/  BAR.SYNC.DEFER_BLOCKING 0x1, 0x180 ;  /* 0x0046000000007b1d */ /* 0x000fe20000010000 */
[----:B------:R-:W-:Y:S01]  /*4300*/  UIMAD UR18, UR10, UR13, UR9 ;  /* 0x0000000d0a1272a4 */ /* 0x000fe2000f8e0209 */
[----:B------:R-:W-:Y:S01]  /*4310*/  ISETP.NE.AND P1, PT, R4, 0x80, PT ;  /* 0x000000800400780c */ /* 0x000fe20003f25270 */
[----:B------:R-:W-:Y:S01]  /*4320*/  UIMAD.WIDE.U32 UR6, UR10, UR20, UR6 ;  /* 0x000000140a0672a5 */ /* 0x000fe2000f8e0006 */
[----:B------:R-:W-:Y:S01]  /*4330*/  SHF.R.S32.HI R0, RZ, 0x1f, R3 ;  /* 0x0000001fff007819 */ /* 0x000fe20000011403 */
[----:B------:R-:W-:Y:S01]  /*4340*/  UIMAD UR19, UR10, UR21, UR19 ;  /* 0x000000150a1372a4 */ /* 0x000fe2000f8e0213 */
[----:B------:R-:W-:Y:S01]  /*4350*/  ISETP.NE.AND P0, PT, R3, RZ, PT ;  /* 0x000000ff0300720c */ /* 0x000fe20003f05270 */
[----:B------:R-:W-:Y:S01]  /*4360*/  ULDC UR9, c[0x0][0x870] ;  /* 0x00021c0000097ab9 */ /* 0x000fe20000000800 */
[----:B------:R-:W-:Y:S01]  /*4370*/  LEA.HI R2, R0, R3, RZ, 0x7 ;  /* 0x0000000300027211 */ /* 0x000fe200078f38ff */
[----:B------:R-:W-:Y:S01]  /*4380*/  UIMAD UR9, UR9, UR36, URZ ;  /* 0x00000024090972a4 */ /* 0x000fe2000f8e023f */
[----:B------:R-:W-:-:S02]  /*4390*/  ULDC.64 UR12, c[0x0][0x868] ;  /* 0x00021a00000c7ab9 */ /* 0x000fc40000000a00 */
[----:B------:R-:W-:Y:S01]  /*43a0*/  LOP3.LUT R0, R2, 0x3fffff80, RZ, 0xc0, !PT ;  /* 0x3fffff8002007812 */ /* 0x000fe200078ec0ff */
[----:B------:R-:W-:Y:S01]  /*43b0*/  UIMAD UR14, UR9, UR14, URZ ;  /* 0x0000000e090e72a4 */ /* 0x000fe2000f8e023f */
[----:B------:R-:W-:Y:S01]  /*43c0*/  SHF.R.S32.HI R5, RZ, 0x7, R2 ;  /* 0x00000007ff057819 */ /* 0x000fe20000011402 */
[----:B--2---:R-:W-:Y:S02]  /*43d0*/  ULEA UR9, UR17, UR16, 0x18 ;  /* 0x0000001011097291 */ /* 0x004fe4000f8ec03f */
[----:B------:R-:W-:Y:S01]  /*43e0*/  IMAD.IADD R0, R3, 0x1, -R0 ;  /* 0x0000000103007824 */ /* 0x000fe200078e0a00 */
[----:B------:R-:W-:Y:S02]  /*43f0*/  USHF.R.S32.HI UR16, URZ, 0x1f, UR11 ;  /* 0x0000001f3f107899 */ /* 0x000fe4000801140b */
[----:B------:R-:W-:Y:S01]  /*4400*/  USHF.R.S32.HI UR17, URZ, 0x1f, UR14 ;  /* 0x0000001f3f117899 */ /* 0x000fe2000801140e */
[----:B------:R-:W-:Y:S01]  /*4410*/  IMAD R0, R5, 0x600, R0 ;  /* 0x0000060005007824 */ /* 0x000fe200078e0200 */
[----:B------:R-:W-:Y:S01]  /*4420*/  UIADD3 UR11, UP0, UP1, UR14, UR11, UR10 ;  /* 0x0000000b0e0b7290 */ /* 0x000fe2000f91e00a */
[----:B------:R-:W-:-:S02]  /*4430*/  ULDC.64 UR20, c[0x0][0x820] ;  /* 0x0002080000147ab9 */ /* 0x000fc40000000a00 */
[----:B------:R-:W-:Y:S01]  /*4440*/  IMAD.SHL.U32 R0, R0, 0x4, RZ ;  /* 0x0000000400007824 */ /* 0x000fe200078e00ff */
[----:B------:R-:W-:Y:S02]  /*4450*/  UIADD3.X UR16, UR17, UR16, UR15, UP0, UP1 ;  /* 0x0000001011107290 */ /* 0x000fe400087e240f */
[----:B------:R-:W-:Y:S02]  /*4460*/  USHF.L.U32 UR14, UR11, 0x2, URZ ;  /* 0x000000020b0e7899 */ /* 0x000fe4000800063f */
[----:B------:R-:W-:Y:S01]  /*4470*/  LEA R0, R0, UR9, 0x2 ;  /* 0x0000000900007c11 */ /* 0x000fe2000f8e10ff */
[----:B------:R-:W-:Y:S02]  /*4480*/  USHF.L.U64.HI UR11, UR11, 0x2, UR16 ;  /* 0x000000020b0b7899 */ /* 0x000fe40008010210 */
[----:B------:R-:W-:Y:S02]  /*4490*/  UIADD3 UR15, UP0, UR14, UR12, URZ ;  /* 0x0000000c0e0f7290 */ /* 0x000fe4000ff1e03f */
[----:B------:R1:W-:Y:S01]  /*44a0*/  STS.128 [R0], R24 ;  /* 0x0000001800007388 */ /* 0x0003e20000000c00 */
[----:B------:R-:W-:-:S02]  /*44b0*/  USHF.R.S32.HI UR12, URZ, 0x1f, UR37 ;  /* 0x0000001f3f0c7899 */ /* 0x000fc40008011425 */
[----:B------:R-:W-:Y:S01]  /*44c0*/  UIADD3.X UR16, UR11, UR13, URZ, UP0, !UPT ;  /* 0x0000000d0b107290 */ /* 0x000fe200087fe43f */
[----:B------:R1:W-:Y:S01]  /*44d0*/  STS.128 [R0+0x800], R28 ;  /* 0x0008001c00007388 */ /* 0x0003e20000000c00 */
[----:B------:R-:W-:Y:S01]  /*44e0*/  ULDC.64 UR22, c[0x0][0x848] ;  /* 0x0002120000167ab9 */ /* 0x000fe20000000a00 */
[----:B------:R-:W-:Y:S01]  /*44f0*/  UIMAD UR13, UR12, UR20, URZ ;  /* 0x000000140c0d72a4 */ /* 0x000fe2000f8e023f */
[----:B------:R-:W-:Y:S01]  /*4500*/  IMAD.U32 R2, RZ, RZ, UR15 ;  /* 0x0000000fff027e24 */ /* 0x000fe2000f8e00ff */
[----:B------:R1:W-:Y:S01]  /*4510*/  STS.128 [R0+0x1000], R32 ;  /* 0x0010002000007388 */ /* 0x0003e20000000c00 */
[----:B------:R-:W-:Y:S01]  /*4520*/  UIADD3 UR5, UR5, UR18, URZ ;  /* 0x0000001205057290 */ /* 0x000fe2000fffe03f */
[----:B------:R-:W-:Y:S01]  /*4530*/  IMAD.U32 R3, RZ, RZ, UR16 ;  /* 0x00000010ff037e24 */ /* 0x000fe2000f8e00ff */
[----:B------:R-:W-:Y:S01]  /*4540*/  UIMAD UR12, UR12, UR22, URZ ;  /* 0x000000160c0c72a4 */ /* 0x000fe2000f8e023f */
[----:B------:R1:W-:Y:S01]  /*4550*/  STS.128 [R0+0x1800], R36 ;  /* 0x0018002400007388 */ /* 0x0003e20000000c00 */
[----:B------:R-:W-:-:S02]  /*4560*/  UIADD3 UR7, UR7, UR19, URZ ;  /* 0x0000001307077290 */ /* 0x000fc4000fffe03f */
[----:B------:R-:W-:Y:S01]  /*4570*/  UIMAD UR13, UR37, UR21, UR13 ;  /* 0x00000015250d72a4 */ /* 0x000fe2000f8e020d */
[----:B------:R1:W-:Y:S01]  /*4580*/  STS.128 [R0+0x2000], R40 ;  /* 0x0020002800007388 */ /* 0x0003e20000000c00 */
[----:B------:R-:W-:Y:S02]  /*4590*/  UIMAD.WIDE.U32 UR4, UR37, UR20, UR4 ;  /* 0x00000014250472a5 */ /* 0x000fe4000f8e0004 */
[----:B------:R-:W-:Y:S01]  /*45a0*/  UIMAD UR12, UR37, UR23, UR12 ;  /* 0x00000017250c72a4 */ /* 0x000fe2000f8e020c */
[----:B------:R1:W-:Y:S01]  /*45b0*/  STS.128 [R0+0x2800], R44 ;  /* 0x0028002c00007388 */ /* 0x0003e20000000c00 */
[----:B------:R-:W-:Y:S01]  /*45c0*/  UIMAD.WIDE.U32 UR6, UR37, UR22, UR6 ;  /* 0x00000016250672a5 */ /* 0x000fe2000f8e0006 */
[----:B------:R-:W-:Y:S02]  /*45d0*/  ULDC.64 UR18, c[0x0][0x800] ;  /* 0x0002000000127ab9 */ /* 0x000fe40000000a00 */
[----:B------:R1:W-:Y:S01]  /*45e0*/  STS.128 [R0+0x3000], R48 ;  /* 0x0030003000007388 */ /* 0x0003e20000000c00 */
[----:B------:R-:W-:Y:S01]  /*45f0*/  ULDC.64 UR20, c[0x0][0x828] ;  /* 0x00020a0000147ab9 */ /* 0x000fe20000000a00 */
[----:B------:R-:W-:-:S02]  /*4600*/  UIADD3 UR17, -UR10, URZ, URZ ;  /* 0x0000003f0a117290 */ /* 0x000fc4000fffe13f */
[----:B------:R1:W-:Y:S01]  /*4610*/  STS.128 [R0+0x3800], R52 ;  /* 0x0038003400007388 */ /* 0x0003e20000000c00 */
[----:B------:R-:W-:Y:S02]  /*4620*/  UIADD3 UR10, UR5, UR13, URZ ;  /* 0x0000000d050a7290 */ /* 0x000fe4000fffe03f */
[----:B------:R-:W-:Y:S01]  /*4630*/  ULEA UR18, UP0, UR4, UR18, 0x2 ;  /* 0x0000001204127291 */ /* 0x000fe2000f80103f */
[----:B------:R1:W-:Y:S01]  /*4640*/  STS.128 [R0+0x4000], R56 ;  /* 0x0040003800007388 */ /* 0x0003e20000000c00 */
[----:B------:R-:W-:Y:S02]  /*4650*/  UIADD3 UR5, UR7, UR12, URZ ;  /* 0x0000000c07057290 */ /* 0x000fe4000fffe03f */
[----:B------:R-:W-:Y:S01]  /*4660*/  ULEA UR20, UP1, UR6, UR20, 0x2 ;  /* 0x0000001406147291 */ /* 0x000fe2000f82103f */
[----:B------:R1:W-:Y:S01]  /*4670*/  STS.128 [R0+0x4800], R60 ;  /* 0x0048003c00007388 */ /* 0x0003e20000000c00 */
[----:B------:R-:W-:Y:S02]  /*4680*/  ULEA.HI.X UR19, UR4, UR19, UR10, 0x2, UP0 ;  /* 0x0000001304137291 */ /* 0x000fe400080f140a */
[----:B------:R-:W-:Y:S01]  /*4690*/  ULEA.HI.X UR5, UR6, UR21, UR5, 0x2, UP1 ;  /* 0x0000001506057291 */ /* 0x000fe200088f1405 */
[----:B------:R1:W-:Y:S01]  /*46a0*/  STS.128 [R0+0x5000], R64 ;  /* 0x0050004000007388 */ /* 0x0003e20000000c00 */
[----:B------:R-:W-:-:S03]  /*46b0*/  UIMAD UR17, UR8, UR17, UR41 ;  /* 0x00000011081172a4 */ /* 0x000fc6000f8e0229 */
[----:B------:R1:W-:Y:S01]  /*46c0*/  STS.128 [R0+0x5800], R68 ;  /* 0x0058004400007388 */ /* 0x0003e20000000c00 */
[----:B------:R-:W-:Y:S08]  /*46d0*/  @P0 BRA `(.L_x_2970) ;  /* 0x0000000000140947 */ /* 0x000ff00003800000 */
.L_x_2971:
[----:B------:R-:W2:Y:S04]  /*46e0*/  LDG.E.STRONG.GPU R4, desc[UR38][R2.64] ;  /* 0x0000002602047981 */ /* 0x000ea8000c1ef900 */
[----:B--2---:R-:W-:Y:S01]  /*46f0*/  CCTL.IVALL ;  /* 0x00000000ff00798f */ /* 0x004fe20002000000 */
[----:B------:R-:W-:Y:S05]  /*4700*/  YIELD ;  /* 0x0000000000007946 */ /* 0x000fea0003800000 */
[----:B------:R-:W-:-:S13]  /*4710*/  ISETP.NE.AND P0, PT, R4, UR17, PT ;  /* 0x0000001104007c0c */ /* 0x000fda000bf05270 */
[----:B------:R-:W-:Y:S05]  /*4720*/  @P0 BRA `(.L_x_2971) ;  /* 0xfffffffc00ec0947 */ /* 0x000fea000383ffff */
.L_x_2970:
[----:B------:R-:W-:Y:S05]  /*4730*/  BSYNC B0 ;  /* 0x0000000000007941 */ /* 0x000fea0003800000 */
.L_x_2969:
[----:B------:R-:W-:-:S03]  /*4740*/  UMOV UR4, 0xffffffff ;  /* 0xffffffff00047882 */ /* 0x000fc60000000000 */
[----:B------:R-:W-:Y:S05]  /*4750*/  BRA.DIV UR4, `(.L_x_2972) ;  /* 0x0000004e04007947 */ /* 0x000fea000b800000 */
[----:B------:R-:W-:Y:S01]  /*4760*/  NOP ;  /* 0x0000000000007918 */ /* 0x000fe20000000000 */
.L_x_3072:
        /* <DEDUP_REMOVED lines=15> */
.L_x_2975:
[----:B------:R-:W-:Y:S01]  /*4860*/  @P0 ELECT P2, URZ, PT ;  /* 0x00000000003f082f */ /* 0x000fe20003840000 */
[----:B------:R2:W-:-:S12]  /*4870*/  UBLKRED.G.S.ADD.F32.RN [UR4], [UR9], UR6, desc[UR12] ;  /* 0x00000c04090073bb */ /* 0x0005d800080a1406 */
[----:B------:R-:W-:Y:S02]  /*4880*/  @P2 PLOP3.LUT P0, PT, P2, PT, PT, 0x8, 0x0 ;  /* 0x000000000000281c */ /* 0x000fe4000170e170 */
[----:B------:R-:W-:-:S11]  /*4890*/  PLOP3.LUT P2, PT, PT, PT, PT, 0x8, 0x0 ;  /* 0x000000000000781c */ /* 0x000fd60003f4e170 */
[----:B--2---:R-:W-:Y:S05]  /*48a0*/  @P0 BRA.U.ANY `(.L_x_2975) ;  /* 0xfffffffd00ec0947 */ /* 0x004fea000393ffff */
[----:B------:R0:W-:Y:S01]  /*48b0*/  UTMACMDFLUSH ;  /* 0x00000000000079b7 */ /* 0x0001e20000000000 */
[----:B------:R-:W-:-:S04]  /*48c0*/  DEPBAR.LE SB0, 0x0 ;  /* 0x000080000000791a */ /* 0x000fc80000000000 */
.L_x_2974:
[----:B------:R-:W-:Y:S05]  /*48d0*/  BSYNC B0 ;  /* 0x0000000000007941 */ /* 0x000fea0003800000 */
.L_x_2973:
        /* <DEDUP_REMOVED lines=14> */
.L_x_2977:
[----:B------:R-:W-:Y:S05]  /*49c0*/  BSYNC B0 ;  /* 0x0000000000007941 */ /* 0x000fea0003800000 */
.L_x_2976:
        /* <DEDUP_REMOVED lines=20> */
.L_x_2980:
[----:B-12---:R-:W2:Y:S04]  /*4b10*/  LDG.E.STRONG.GPU R0, desc[UR38][R2.64] ;  /* 0x0000002602007981 */ /* 0x006ea8000c1ef900 */
[----:B--2---:R-:W-:Y:S01]  /*4b20*/  CCTL.IVALL ;  /* 0x00000000ff00798f */ /* 0x004fe20002000000 */
[----:B------:R-:W-:Y:S05]  /*4b30*/  YIELD ;  /* 0x0000000000007946 */ /* 0x000fea0003800000 */
[----:B------:R-:W-:-:S13]  /*4b40*/  ISETP.NE.AND P0, PT, R0, UR17, PT ;  /* 0x0000001100007c0c */ /* 0x000fda000bf05270 */
[----:B------:R-:W-:Y:S05]  /*4b50*/  @P0 BRA `(.L_x_2980) ;  /* 0xfffffffc00ec0947 */ /* 0x000fea000383ffff */
.L_x_2979:
[----:B------:R-:W-:Y:S05]  /*4b60*/  BSYNC B0 ;  /* 0x0000000000007941 */ /* 0x000fea0003800000 */
.L_x_2978:
[----:B------:R-:W-:-:S03]  /*4b70*/  UMOV UR4, 0xffffffff ;  /* 0xffffffff00047882 */ /* 0x000fc60000000000 */
[----:B------:R-:W-:Y:S05]  /*4b80*/  BRA.DIV UR4, `(.L_x_2981) ;  /* 0x0000004a04107947 */ /* 0x000fea000b800000 */
[----:B------:R-:W-:Y:S01]  /*4b90*/  NOP ;  /* 0x0000000000007918 */ /* 0x000fe20000000000 */
.L_x_3075:
        /* <DEDUP_REMOVED lines=16> */
.L_x_2984:
[----:B------:R-:W-:Y:S01]  /*4ca0*/  @P0 ELECT P2, URZ, PT ;  /* 0x00000000003f082f */ /* 0x000fe20003840000 */
[----:B------:R3:W-:-:S12]  /*4cb0*/  UBLKRED.G.S.ADD.F32.RN [UR4], [UR9], UR6, desc[UR10] ;  /* 0x00000a04090073bb */ /* 0x0007d800080a1406 */
[----:B------:R-:W-:Y:S02]  /*4cc0*/  @P2 PLOP3.LUT P0, PT, P2, PT, PT, 0x8, 0x0 ;  /* 0x000000000000281c */ /* 0x000fe4000170e170 */
[----:B------:R-:W-:-:S11]  /*4cd0*/  PLOP3.LUT P2, PT, PT, PT, PT, 0x8, 0x0 ;  /* 0x000000000000781c */ /* 0x000fd60003f4e170 */
[----:B---3--:R-:W-:Y:S05]  /*4ce0*/  @P0 BRA.U.ANY `(.L_x_2984) ;  /* 0xfffffffd00ec0947 */ /* 0x008fea000393ffff */
[----:B------:R0:W-:Y:S01]  /*4cf0*/  UTMACMDFLUSH ;  /* 0x00000000000079b7 */ /* 0x0001e20000000000 */
[----:B------:R-:W-:-:S04]  /*4d00*/  DEPBAR.LE SB0, 0x0 ;  /* 0x000080000000791a */ /* 0x000fc80000000000 */
.L_x_2983:
[----:B------:R-:W-:Y:S05]  /*4d10*/  BSYNC B0 ;  /* 0x0000000000007941 */ /* 0x000fea0003800000 */
.L_x_2982:
        /* <DEDUP_REMOVED lines=14> */
.L_x_2945:
        /* <DEDUP_REMOVED lines=29> */
.L_x_2986:
[----:B------:R-:W-:Y:S01]  /*4fd0*/  ULDC UR9, c[0x0][0x8cc] ;  /* 0x0002330000097ab9 */ /* 0x000fe20000000800 */
[----:B------:R-:W-:Y:S01]  /*4fe0*/  UMOV UR7, UR8 ;  /* 0x0000000800077c82 */ /* 0x000fe20008000000 */
[----:B------:R-:W-:-:S11]  /*4ff0*/  UISETP.NE.AND UP0, UPT, UR9, 0x1, UPT ;  /* 0x000000010900788c */ /* 0x000fd6000bf05270 */
[----:B------:R-:W-:Y:S02]  /*5000*/  @UP0 ULDC.64 UR10, c[0x0][0x8d0] ;  /* 0x00023400000a0ab9 */ /* 0x000fe40000000a00 */
[----:B------:R-:W-:-:S04]  /*5010*/  UIMAD.WIDE.U32 UR4, UR8, UR10, URZ ;  /* 0x0000000a080472a5 */ /* 0x000fc8000f8e003f */
[----:B------:R-:W-:-:S04]  /*5020*/  @UP0 USHF.R.U32.HI UR7, URZ, UR11, UR5 ;  /* 0x0000000b3f070299 */ /* 0x000fc80008011605 */
[----:B------:R-:W-:-:S12]  /*5030*/  UIMAD UR4, UR7, UR9, URZ ;  /* 0x00000009070472a4 */ /* 0x000fd8000f8e023f */
.L_x_2987:
        /* <DEDUP_REMOVED lines=85> */
.L_x_2991:
[----:B------:R-:W2:Y:S04]  /*5590*/  LDG.E.STRONG.GPU R4, desc[UR38][R2.64] ;  /* 0x0000002602047981 */ /* 0x000ea8000c1ef900 */
[----:B--2---:R-:W-:Y:S01]  /*55a0*/  CCTL.IVALL ;  /* 0x00000000ff00798f */ /* 0x004fe20002000000 */
[----:B------:R-:W-:Y:S05]  /*55b0*/  YIELD ;  /* 0x0000000000007946 */ /* 0x000fea0003800000 */
[----:B------:R-:W-:-:S13]  /*55c0*/  ISETP.NE.AND P1, PT, R4, R5, PT ;  /* 0x000000050400720c */ /* 0x000fda0003f25270 */
[----:B------:R-:W-:Y:S05]  /*55d0*/  @P1 BRA `(.L_x_2991) ;  /* 0xfffffffc00ec1947 */ /* 0x000fea000383ffff */
.L_x_2990:
[----:B------:R-:W-:Y:S05]  /*55e0*/  BSYNC B0 ;  /* 0x0000000000007941 */ /* 0x000fea0003800000 */
.L_x_2989:
[----:B------:R-:W-:-:S03]  /*55f0*/  UMOV UR4, 0xffffffff ;  /* 0xffffffff00047882 */ /* 0x000fc60000000000 */
[----:B------:R-:W-:Y:S05]  /*5600*/  BRA.DIV UR4, `(.L_x_2992) ;  /* 0x0000003e048c7947 */ /* 0x000fea000b800000 */
[----:B------:R-:W-:Y:S01]  /*5610*/  NOP ;  /* 0x0000000000007918 */ /* 0x000fe20000000000 */
.L_x_3078:
        /* <DEDUP_REMOVED lines=22> */
.L_x_2994:
[----:B------:R-:W-:Y:S05]  /*5780*/  BSYNC B0 ;  /* 0x0000000000007941 */ /* 0x000fea0003800000 */
.L_x_2993:
        /* <DEDUP_REMOVED lines=19> */
.L_x_2996:
[----:B------:R-:W-:Y:S05]  /*58c0*/  BSYNC B0 ;  /* 0x0000000000007941 */ /* 0x000fea0003800000 */
.L_x_2995:
        /* <DEDUP_REMOVED lines=20> */
.L_x_2998:
[----:B------:R-:W-:Y:S05]  /*5a10*/  BSYNC B0 ;  /* 0x0000000000007941 */ /* 0x000fea0003800000 */
.L_x_2997:
[----:B------:R-:W-:Y:S06]  /*5a20*/  BAR.ARV 0xa, 0xa0 ;  /* 0x0282800000007b1d */ /* 0x000fec0000002000 */
[----:B------:R-:W-:Y:S04]  /*5a30*/  BSSY B0, `(.L_x_2999) ;  /* 0x0000003000007945 */ /* 0x000fe80003800000 */
[----:B------:R-:W-:Y:S05]  /*5a40*/  @!P0 BRA `(.L_x_3000) ;  /* 0x0000000000048947 */ /* 0x000fea0003800000 */
[----:B------:R-:W-:-:S04]  /*5a50*/  DEPBAR.LE SB0, 0x1 ;  /* 0x000080400000791a */ /* 0x000fc80000000000 */
.L_x_3000:
[----:B------:R-:W-:Y:S05]  /*5a60*/  BSYNC B0 ;  /* 0x0000000000007941 */ /* 0x000fea0003800000 */
.L_x_2999:
[----:B------:R-:W-:Y:S06]  /*5a70*/  BAR.ARV 0xb, 0xa0 ;  /* 0x02c2800000007b1d */ /* 0x000fec0000002000 */
[----:B------:R-:W-:Y:S04]  /*5a80*/  BSSY B0, `(.L_x_3001) ;  /* 0x0000003000007945 */ /* 0x000fe80003800000 */
[----:B------:R-:W-:Y:S05]  /*5a90*/  @!P0 BRA `(.L_x_3002) ;  /* 0x0000000000048947 */ /* 0x000fea0003800000 */
[----:B------:R-:W-:-:S04]  /*5aa0*/  DEPBAR.LE SB0, 0x0 ;  /* 0x000080000000791a */ /* 0x000fc80000000000 */
.L_x_3002:
[----:B------:R-:W-:Y:S05]  /*5ab0*/  BSYNC B0 ;  /* 0x0000000000007941 */ /* 0x000fea0003800000 */
.L_x_3001:
        /* <DEDUP_REMOVED lines=19> */
.L_x_3004:
[----:B------:R-:W-:Y:S05]  /*5bf0*/  BSYNC B0 ;  /* 0x0000000000007941 */ /* 0x000fea0003800000 */
.L_x_3003:
[----:B------:R-:W-:Y:S01]  /*5c00*/  UIADD3 UR17, UR8, 0x1, URZ ;  /* 0x0000000108117890 */ /* 0x000fe2000fffe03f */
[----:B------:R-:W-:Y:S11]  /*5c10*/  BRA `(.L_x_3005) ;  /* 0x0000000000047947 */ /* 0x000ff60003800000 */
.L_x_2988:
[----:B------:R-:W-:-:S05]  /*5c20*/  UMOV UR17, UR8 ;  /* 0x0000000800117c82 */ /* 0x000fca0008000000 */
.L_x_3005:
        /* <DEDUP_REMOVED lines=12> */
.L_x_3038:
        /* <DEDUP_REMOVED lines=18> */
.L_x_3008:
[----:B------:R-:W2:Y:S04]  /*5e10*/  LDG.E.STRONG.GPU R4, desc[UR38][R2.64] ;  /* 0x0000002602047981 */ /* 0x000ea8000c1ef900 */
[----:B--2---:R-:W-:Y:S01]  /*5e20*/  CCTL.IVALL ;  /* 0x00000000ff00798f */ /* 0x004fe20002000000 */
[----:B------:R-:W-:Y:S05]  /*5e30*/  YIELD ;  /* 0x0000000000007946 */ /* 0x000fea0003800000 */
[----:B------:R-:W-:-:S13]  /*5e40*/  ISETP.NE.AND P1, PT, R4, R5, PT ;  /* 0x000000050400720c */ /* 0x000fda0003f25270 */
[----:B------:R-:W-:Y:S05]  /*5e50*/  @P1 BRA `(.L_x_3008) ;  /* 0xfffffffc00ec1947 */ /* 0x000fea000383ffff */
.L_x_3007:
[----:B------:R-:W-:Y:S05]  /*5e60*/  BSYNC B0 ;  /* 0x0000000000007941 */ /* 0x000fea0003800000 */
.L_x_3006:
[----:B------:R-:W-:-:S03]  /*5e70*/  UMOV UR18, 0xffffffff ;  /* 0xffffffff00127882 */ /* 0x000fc60000000000 */
[----:B------:R-:W-:Y:S05]  /*5e80*/  BRA.DIV UR18, `(.L_x_3009) ;  /* 0x0000003612887947 */ /* 0x000fea000b800000 */
[----:B------:R-:W-:Y:S01]  /*5e90*/  NOP ;  /* 0x0000000000007918 */ /* 0x000fe20000000000 */
.L_x_3081:
        /* <DEDUP_REMOVED lines=19> */
.L_x_3011:
[----:B------:R-:W-:Y:S05]  /*5fd0*/  BSYNC B0 ;  /* 0x0000000000007941 */ /* 0x000fea0003800000 */
.L_x_3010:
        /* <DEDUP_REMOVED lines=14> */
.L_x_3013:
[----:B------:R-:W-:Y:S05]  /*60c0*/  BSYNC B0 ;  /* 0x0000000000007941 */ /* 0x000fea0003800000 */
.L_x_3012:
        /* <DEDUP_REMOVED lines=15> */
.L_x_3015:
[----:B------:R-:W-:Y:S05]  /*61c0*/  BSYNC B0 ;  /* 0x0000000000007941 */ /* 0x000fea0003800000 */
.L_x_3014:
[----:B------:R-:W-:Y:S06]  /*61d0*/  BAR.ARV 0xa, 0xa0 ;  /* 0x0282800000007b1d */ /* 0x000fec0000002000 */
[----:B------:R-:W-:Y:S04]  /*61e0*/  BSSY B0, `(.L_x_3016) ;  /* 0x0000003000007945 */ /* 0x000fe80003800000 */
[----:B------:R-:W-:Y:S05]  /*61f0*/  @!P0 BRA `(.L_x_3017) ;  /* 0x0000000000048947 */ /* 0x000fea0003800000 */
[----:B------:R-:W-:-:S04]  /*6200*/  DEPBAR.LE SB0, 0x1 ;  /* 0x000080400000791a */ /* 0x000fc80000000000 */
.L_x_3017:
[----:B------:R-:W-:Y:S05]  /*6210*/  BSYNC B0 ;  /* 0x0000000000007941 */ /* 0x000fea0003800000 */
.L_x_3016:
[----:B------:R-:W-:Y:S06]  /*6220*/  BAR.ARV 0xb, 0xa0 ;  /* 0x02c2800000007b1d */ /* 0x000fec0000002000 */
[----:B------:R-:W-:Y:S04]  /*6230*/  BSSY B0, `(.L_x_3018) ;  /* 0x0000003000007945 */ /* 0x000fe80003800000 */
[----:B------:R-:W-:Y:S05]  /*6240*/  @!P0 BRA `(.L_x_3019) ;  /* 0x0000000000048947 */ /* 0x000fea0003800000 */
[----:B------:R-:W-:-:S04]  /*6250*/  DEPBAR.LE SB0, 0x0 ;  /* 0x000080000000791a */ /* 0x000fc80000000000 */
.L_x_3019:
[----:B------:R-:W-:Y:S05]  /*6260*/  BSYNC B0 ;  /* 0x0000000000007941 */ /* 0x000fea0003800000 */
.L_x_3018:
        /* <DEDUP_REMOVED lines=19> */
.L_x_3021:
[----:B------:R-:W-:Y:S05]  /*63a0*/  BSYNC B0 ;  /* 0x0000000000007941 */ /* 0x000fea0003800000 */
.L_x_3020:
        /* <DEDUP_REMOVED lines=16> */
.L_x_3024:
[----:B------:R-:W2:Y:S04]  /*64b0*/  LDG.E.STRONG.GPU R4, desc[UR38][R2.64] ;  /* 0x0000002602047981 */ /* 0x000ea8000c1ef900 */
[----:B--2---:R-:W-:Y:S01]  /*64c0*/  CCTL.IVALL ;  /* 0x00000000ff00798f */ /* 0x004fe20002000000 */
[----:B------:R-:W-:Y:S05]  /*64d0*/  YIELD ;  /* 0x0000000000007946 */ /* 0x000fea0003800000 */
[----:B------:R-:W-:-:S13]  /*64e0*/  ISETP.NE.AND P1, PT, R4, R5, PT ;  /* 0x000000050400720c */ /* 0x000fda0003f25270 */
[----:B------:R-:W-:Y:S05]  /*64f0*/  @P1 BRA `(.L_x_3024) ;  /* 0xfffffffc00ec1947 */ /* 0x000fea000383ffff */
.L_x_3023:
[----:B------:R-:W-:Y:S05]  /*6500*/  BSYNC B0 ;  /* 0x0000000000007941 */ /* 0x000fea0003800000 */
.L_x_3022:
[----:B------:R-:W-:-:S03]  /*6510*/  UMOV UR14, 0xffffffff ;  /* 0xffffffff000e7882 */ /* 0x000fc60000000000 */
[----:B------:R-:W-:Y:S05]  /*6520*/  BRA.DIV UR14, `(.L_x_3025) ;  /* 0x0000002e0efc7947 */ /* 0x000fea000b800000 */
[----:B------:R-:W-:Y:S01]  /*6530*/  NOP ;  /* 0x0000000000007918 */ /* 0x000fe20000000000 */
.L_x_3084:
        /* <DEDUP_REMOVED lines=15> */
.L_x_3027:
[----:B------:R-:W-:Y:S05]  /*6630*/  BSYNC B0 ;  /* 0x0000000000007941 */ /* 0x000fea0003800000 */
.L_x_3026:
        /* <DEDUP_REMOVED lines=14> */
.L_x_3029:
[----:B------:R-:W-:Y:S05]  /*6720*/  BSYNC B0 ;  /* 0x0000000000007941 */ /* 0x000fea0003800000 */
.L_x_3028:
        /* <DEDUP_REMOVED lines=15> */
.L_x_3031:
[----:B------:R-:W-:Y:S05]  /*6820*/  BSYNC B0 ;  /* 0x0000000000007941 */ /* 0x000fea0003800000 */
.L_x_3030:
[----:B------:R-:W-:Y:S06]  /*6830*/  BAR.ARV 0xa, 0xa0 ;  /* 0x0282800000007b1d */ /* 0x000fec0000002000 */
[----:B------:R-:W-:Y:S04]  /*6840*/  BSSY B0, `(.L_x_3032) ;  /* 0x0000003000007945 */ /* 0x000fe80003800000 */
[----:B------:R-:W-:Y:S05]  /*6850*/  @!P0 BRA `(.L_x_3033) ;  /* 0x0000000000048947 */ /* 0x000fea0003800000 */
[----:B------:R-:W-:-:S04]  /*6860*/  DEPBAR.LE SB0, 0x1 ;  /* 0x000080400000791a */ /* 0x000fc80000000000 */
.L_x_3033:
[----:B------:R-:W-:Y:S05]  /*6870*/  BSYNC B0 ;  /* 0x0000000000007941 */ /* 0x000fea0003800000 */
.L_x_3032:
[----:B------:R-:W-:Y:S06]  /*6880*/  BAR.ARV 0xb, 0xa0 ;  /* 0x02c2800000007b1d */ /* 0x000fec0000002000 */
[----:B------:R-:W-:Y:S04]  /*6890*/  BSSY B0, `(.L_x_3034) ;  /* 0x0000003000007945 */ /* 0x000fe80003800000 */
[----:B------:R-:W-:Y:S05]  /*68a0*/  @!P0 BRA `(.L_x_3035) ;  /* 0x0000000000048947 */ /* 0x000fea0003800000 */
[----:B------:R-:W-:-:S04]  /*68b0*/  DEPBAR.LE SB0, 0x0 ;  /* 0x000080000000791a */ /* 0x000fc80000000000 */
.L_x_3035:
[----:B------:R-:W-:Y:S05]  /*68c0*/  BSYNC B0 ;  /* 0x0000000000007941 */ /* 0x000fea0003800000 */
.L_x_3034:
        /* <DEDUP_REMOVED lines=19> */
.L_x_3037:
[----:B------:R-:W-:Y:S05]  /*6a00*/  BSYNC B0 ;  /* 0x0000000000007941 */ /* 0x000fea0003800000 */
.L_x_3036:
[----:B------:R-:W-:Y:S02]  /*6a10*/  UIADD3 UR17, UR17, 0x2, URZ ;  /* 0x0000000211117890 */ /* 0x000fe4000fffe03f */
[----:B------:R-:W-:Y:S02]  /*6a20*/  UIADD3 UR4, UR4, 0x6000, URZ ;  /* 0x0000600004047890 */ /* 0x000fe4000fffe03f */
[----:B------:R-:W-:-:S06]  /*6a30*/  UISETP.GE.AND UP0, UPT, UR17, UR5, UPT ;  /* 0x000000051100728c */ /* 0x000fcc000bf06270 */
[----:B------:R-:W-:-:S13]  /*6a40*/  PLOP3.LUT P1, PT, PT, PT, UP0, 0x80, 0x0 ;  /* 0x000000000000781c */ /* 0x000fda0003f2f008 */
[----:B------:R-:W-:Y:S05]  /*6a50*/  @!P1 BRA `(.L_x_3038) ;  /* 0xfffffff000a49947 */ /* 0x000fea000383ffff */
[----:B------:R-:W-:Y:S05]  /*6a60*/  BRA `(.L_x_2949) ;  /* 0x0000002400d47947 */ /* 0x000fea0003800000 */
.L_x_2985:
        /* <DEDUP_REMOVED lines=21> */
.L_x_3039:
[----:B------:R-:W-:Y:S01]  /*6bc0*/  ULDC UR9, c[0x0][0x8cc] ;  /* 0x0002330000097ab9 */ /* 0x000fe20000000800 */
[----:B------:R-:W-:Y:S01]  /*6bd0*/  UMOV UR7, UR8 ;  /* 0x0000000800077c82 */ /* 0x000fe20008000000 */
[----:B------:R-:W-:-:S11]  /*6be0*/  UISETP.NE.AND UP0, UPT, UR9, 0x1, UPT ;  /* 0x000000010900788c */ /* 0x000fd6000bf05270 */
[----:B------:R-:W-:Y:S02]  /*6bf0*/  @UP0 ULDC.64 UR10, c[0x0][0x8d0] ;  /* 0x00023400000a0ab9 */ /* 0x000fe40000000a00 */
[----:B------:R-:W-:-:S04]  /*6c00*/  UIMAD.WIDE.U32 UR4, UR8, UR10, URZ ;  /* 0x0000000a080472a5 */ /* 0x000fc8000f8e003f */
[----:B------:R-:W-:-:S04]  /*6c10*/  @UP0 USHF.R.U32.HI UR7, URZ, UR11, UR5 ;  /* 0x0000000b3f070299 */ /* 0x000fc80008011605 */
[----:B------:R-:W-:-:S12]  /*6c20*/  UIMAD UR4, UR7, UR9, URZ ;  /* 0x00000009070472a4 */ /* 0x000fd8000f8e023f */
.L_x_3040:
        /* <DEDUP_REMOVED lines=80> */
.L_x_3085:
        /* <DEDUP_REMOVED lines=9> */
.L_x_3044:
        /* <DEDUP_REMOVED lines=108> */
.L_x_3055:
[----:B-1----:R-:W-:-:S05]  /*7880*/  IMAD.MOV.U32 R13, RZ, RZ, 0x1 ;  /* 0x00000001ff0d7424 */ /* 0x002fca00078e00ff */
[----:B------:R-:W-:-:S04]  /*7890*/  SHF.L.U32 R13, R13, 0x1f, RZ ;  /* 0x0000001f0d0d7819 */ /* 0x000fc800000006ff */
[----:B------:R-:W1:Y:S02]  /*78a0*/  SYNCS.PHASECHK.TRANS64.TRYWAIT P1, [R12+URZ+0x36438], R13 ;  /* 0x0364380d0c0075a7 */ /* 0x000e64000802017f */
[----:B-1----:R-:W-:Y:S05]  /*78b0*/  @!P1 BRA `(.L_x_3047) ;  /* 0x0000001c00489947 */ /* 0x002fea0003800000 */
.L_x_3086:
        /* <DEDUP_REMOVED lines=8> */
.L_x_3048:
        /* <DEDUP_REMOVED lines=48> */
.L_x_3087:
        /* <DEDUP_REMOVED lines=8> */
.L_x_3050:
        /* <DEDUP_REMOVED lines=46> */
.L_x_3088:
        /* <DEDUP_REMOVED lines=12> */
.L_x_3052:
        /* <DEDUP_REMOVED lines=37> */
.L_x_3090:
        /* <DEDUP_REMOVED lines=8> */
.L_x_3054:
        /* <DEDUP_REMOVED lines=41> */
.L_x_3046:
[----:B--2---:R-:W2:Y:S01]  /*85c0*/  LDL.LU R4, [R1+0x4] ;  /* 0x0000040001047983 */ /* 0x004ea20000300800 */
[----:B------:R-:W-:-:S03]  /*85d0*/  IMAD.MOV.U32 R10, RZ, RZ, 0x1 ;  /* 0x00000001ff0a7424 */ /* 0x000fc600078e00ff */
[----:B------:R3:W5:Y:S01]  /*85e0*/  LDL R5, [R1+0x8] ;  /* 0x0000080001057983 */ /* 0x0007620000100800 */
[----:B--2---:R-:W-:-:S13]  /*85f0*/  ISETP.NE.AND P1, PT, R4, RZ, PT ;  /* 0x000000ff0400720c */ /* 0x004fda0003f25270 */
[----:B---3--:R-:W-:Y:S05]  /*8600*/  @!P1 BRA `(.L_x_3045) ;  /* 0x0000000400889947 */ /* 0x008fea0003800000 */
[----:B------:R-:W2:Y:S02]  /*8610*/  SYNCS.PHASECHK.TRANS64.TRYWAIT P1, [R12+URZ+0x36438], R13 ;  /* 0x0364380d0c0075a7 */ /* 0x000ea4000802017f */
[----:B--2---:R-:W-:Y:S05]  /*8620*/  @!P1 BRA `(.L_x_3056) ;  /* 0x00000010004c9947 */ /* 0x004fea0003800000 */
.L_x_3091:
        /* <DEDUP_REMOVED lines=8> */
.L_x_3057:
        /* <DEDUP_REMOVED lines=41> */
.L_x_3092:
        /* <DEDUP_REMOVED lines=9> */
.L_x_3059:
        /* <DEDUP_REMOVED lines=38> */
.L_x_3045:
[----:B------:R-:W-:-:S04]  /*8c30*/  SHF.L.U32 R3, R10, 0x1f, RZ ;  /* 0x0000001f0a037819 */ /* 0x000fc800000006ff */
[----:B------:R-:W2:Y:S02]  /*8c40*/  SYNCS.PHASECHK.TRANS64.TRYWAIT P1, [R12+URZ+0x36438], R3 ;  /* 0x036438030c0075a7 */ /* 0x000ea4000802017f */
[----:B--2---:R-:W-:Y:S05]  /*8c50*/  @!P1 BRA `(.L_x_3060) ;  /* 0x0000000800e89947 */ /* 0x004fea0003800000 */
.L_x_3093:
[----:B------:R-:W-:Y:S05]  /*8c60*/  @P0 BRA `(.L_x_3061) ;  /* 0x0000000000180947 */ /* 0x000fea0003800000 */
[----:B------:R-:W3:Y:S01]  /*8c70*/  S2R R0, SR_TID.X ;  /* 0x0000000000007919 */ /* 0x000ee20000002100 */
[----:B--2---:R-:W-:-:S04]  /*8c80*/  IMAD.MOV.U32 R3, RZ, RZ, 0x6100 ;  /* 0x00006100ff037424 */ /* 0x004fc800078e00ff */
[----:B------:R4:W-:Y:S01]  /*8c90*/  SYNCS.ARRIVE.TRANS64 RZ, [R12+URZ+0x36430], R3 ;  /* 0x036430030cff79a7 */ /* 0x0009e2000800003f */
[----:B---3--:R-:W-:-:S13]  /*8ca0*/  LOP3.LUT P0, RZ, R0, 0x1f, RZ, 0xc0, !PT ;  /* 0x0000001f00ff7812 */ /* 0x008fda000780c0ff */
[----:B----4-:R-:W-:Y:S05]  /*8cb0*/  @!P0 BRA `(.L_x_3061) ;  /* 0x0000000000048947 */ /* 0x010fea0003800000 */
[----:B------:R-:W-:Y:S01]  /*8cc0*/  BPT.TRAP 0x1 ;  /* 0x000000040000795c */ /* 0x000fe20000300000 */
.L_x_3061:
        /* <DEDUP_REMOVED lines=45> */
.L_x_3042:
[----:B------:R-:W-:Y:S05]  /*8fa0*/  BSYNC B0 ;  /* 0x0000000000007941 */ /* 0x000fea0003800000 */
.L_x_3041:
[----:B------:R-:W-:-:S03]  /*8fb0*/  UMOV UR4, 0xffffffff ;  /* 0xffffffff00047882 */ /* 0x000fc60000000000 */
[----:B------:R-:W-:Y:S05]  /*8fc0*/  BRA.DIV UR4, `(.L_x_3062) ;  /* 0x0000000a04207947 */ /* 0x000fea000b800000 */
[----:B------:R-:W-:-:S13]  /*8fd0*/  ELECT P6, URZ, PT ;  /* 0x00000000003f782f */ /* 0x000fda00038c0000 */
.L_x_3096:
[----:B------:R-:W-:Y:S05]  /*8fe0*/  @!P6 BRA `(.L_x_2949) ;  /* 0x000000000074e947 */ /* 0x000fea0003800000 */
[----:B------:R-:W2:Y:S02]  /*8ff0*/  LDL.LU R0, [R1+0xc] ;  /* 0x00000c0001007983 */ /* 0x000ea40000300800 */
[----:B--2---:R-:W-:-:S04]  /*9000*/  LOP3.LUT R0, R0, 0x2, RZ, 0xfc, !PT ;  /* 0x0000000200007812 */ /* 0x004fc800078efcff */
[----:B------:R-:W-:-:S13]  /*9010*/  ISETP.NE.AND P2, PT, R0, 0x3, PT ;  /* 0x000000030000780c */ /* 0x000fda0003f45270 */
[----:B------:R-:W-:Y:S05]  /*9020*/  @!P2 BRA `(.L_x_3063) ;  /* 0x000000000004a947 */ /* 0x000fea0003800000 */
[----:B------:R-:W-:Y:S01]  /*9030*/  BPT.TRAP 0x1 ;  /* 0x000000040000795c */ /* 0x000fe20000300000 */
.L_x_3063:
        /* <DEDUP_REMOVED lines=15> */
.L_x_3097:
[----:B------:R-:W3:Y:S02]  /*9130*/  SYNCS.PHASECHK.TRANS64.TRYWAIT P0, [R23+URZ], R0 ;  /* 0x00000000170075a7 */ /* 0x000ee4000800017f */
[----:B---3--:R-:W-:Y:S05]  /*9140*/  @!P0 BRA `(.L_x_3065) ;  /* 0x0000000400f48947 */ /* 0x008fea0003800000 */
.L_x_3098:
[----:B------:R-:W-:Y:S05]  /*9150*/  @!P2 BRA `(.L_x_3066) ;  /* 0x000000000004a947 */ /* 0x000fea0003800000 */
[----:B------:R-:W-:Y:S01]  /*9160*/  BPT.TRAP 0x1 ;  /* 0x000000040000795c */ /* 0x000fe20000300000 */
.L_x_3066:
[----:B------:R-:W-:-:S07]  /*9170*/  SHF.L.U32 R10, R10, 0x1f, RZ ;  /* 0x0000001f0a0a7819 */ /* 0x000fce00000006ff */
.L_x_3067:
[----:B----4-:R4:W1:Y:S02]  /*9180*/  SYNCS.PHASECHK.TRANS64.TRYWAIT P0, [R7+URZ+0x36438], R10 ;  /* 0x0364380a070075a7 */ /* 0x010864000800017f */
[----:B-1----:R-:W-:Y:S05]  /*9190*/  @!P0 NANOSLEEP.SYNCS 0x989680 ;  /* 0x009896800000895d */ /* 0x002fea0003900000 */
[----:B------:R-:W1:Y:S02]  /*91a0*/  @!P0 SYNCS.PHASECHK.TRANS64 P0, [R7+URZ+0x36438], R10 ;  /* 0x0364380a070085a7 */ /* 0x000e64000800007f */
[----:B-1----:R-:W-:Y:S05]  /*91b0*/  @!P0 BRA `(.L_x_3067) ;  /* 0xfffffffc00f08947 */ /* 0x002fea000383ffff */
.L_x_2949:
[----:B------:R-:W-:Y:S05]  /*91c0*/  BSYNC B6 ;  /* 0x0000000000067941 */ /* 0x000fea0003800000 */
.L_x_2944:
[----:B------:R-:W-:Y:S05]  /*91d0*/  EXIT ;  /* 0x000000000000794d */ /* 0x000fea0003800000 */
.L_x_2955:
[----:B------:R-:W-:Y:S02]  /*91e0*/  IMAD.MOV.U32 R12, RZ, RZ, RZ ;  /* 0x000000ffff0c7224 */ /* 0x000fe400078e00ff */
[----:B------:R-:W-:Y:S02]  /*91f0*/  IMAD.MOV.U32 R11, RZ, RZ, 0x1f ;  /* 0x0000001fff0b7424 */ /* 0x000fe400078e00ff */
[----:B------:R-:W-:-:S07]  /*9200*/  IMAD.MOV.U32 R15, RZ, RZ, -0x1 ;  /* 0xffffffffff0f7424 */ /* 0x000fce00078e00ff */
[----:B------:R-:W-:Y:S05]  /*9210*/  WARPSYNC.COLLECTIVE R15, `(.L_x_3068) ;  /* 0x000000000f087348 */ /* 0x000fea0003c00000 */
[----:B------:R1:W2:Y:S02]  /*9220*/  SHFL.IDX P6, R14, R13, R12, R11 ;  /* 0x0000000c0d0e7389 */ /* 0x0002a400000c000b */
[----:B-12---:R-:W-:Y:S01]  /*9230*/  ENDCOLLECTIVE ;  /* 0x000000000000791b */ /* 0x006fe20003800000 */
.L_x_3068:
[----:B------:R-:W-:Y:S05]  /*9240*/  BRA `(.L_x_3069) ;  /* 0xffffff7c00f47947 */ /* 0x000fea000383ffff */
.L_x_2957:
[----:B--2---:R-:W-:-:S04]  /*9250*/  IMAD.U32 R3, RZ, RZ, UR43 ;  /* 0x0000002bff037e24 */ /* 0x004fc8000f8e00ff */
[----:B------:R2:W3:Y:S03]  /*9260*/  SYNCS.PHASECHK.TRANS64.TRYWAIT P0, [R3+URZ+0x36400], R10 ;  /* 0x0364000a030075a7 */ /* 0x0004e6000800017f */
[----:B---3--:R-:W-:Y:S05]  /*9270*/  @!P0 NANOSLEEP.SYNCS 0x989680 ;  /* 0x009896800000895d */ /* 0x008fea0003900000 */
[----:B------:R-:W3:Y:S02]  /*9280*/  @!P0 SYNCS.PHASECHK.TRANS64 P0, [R3+URZ+0x36400], R10 ;  /* 0x0364000a030085a7 */ /* 0x000ee4000800007f */
[----:B---3--:R-:W-:Y:S05]  /*9290*/  @!P0 BRA `(.L_x_2957) ;  /* 0xfffffffc00ec8947 */ /* 0x008fea000383ffff */
[----:B------:R-:W-:Y:S05]  /*92a0*/  BRA `(.L_x_2956) ;  /* 0xffffff8000287947 */ /* 0x000fea000383ffff */
.L_x_2961:
[----:B--2---:R2:W3:Y:S02]  /*92b0*/  SYNCS.PHASECHK.TRANS64.TRYWAIT P1, [R3+URZ+0x36410], R10 ;  /* 0x0364100a030075a7 */ /* 0x0044e4000802017f */
[----:B---3--:R-:W-:Y:S05]  /*92c0*/  @!P1 NANOSLEEP.SYNCS 0x989680 ;  /* 0x009896800000995d */ /* 0x008fea0003900000 */
[----:B------:R-:W3:Y:S02]  /*92d0*/  @!P1 SYNCS.PHASECHK.TRANS64 P1, [R3+URZ+0x36410], R10 ;  /* 0x0364100a030095a7 */ /* 0x000ee4000802007f */
[----:B---3--:R-:W-:Y:S05]  /*92e0*/  @!P1 BRA `(.L_x_2961) ;  /* 0xfffffffc00f09947 */ /* 0x008fea000383ffff */
[----:B------:R-:W-:Y:S05]  /*92f0*/  BRA `(.L_x_2960) ;  /* 0xffffff8400f47947 */ /* 0x000fea000383ffff */
.L_x_2965:
[----:B-1----:R-:W-:-:S04]  /*9300*/  IMAD.U32 R121, RZ, RZ, UR43 ;  /* 0x0000002bff797e24 */ /* 0x002fc8000f8e00ff */
[----:B------:R1:W2:Y:S03]  /*9310*/  SYNCS.PHASECHK.TRANS64.TRYWAIT P1, [R121+URZ+0x36430], R14 ;  /* 0x0364300e790075a7 */ /* 0x0002a6000802017f */
[----:B--2---:R-:W-:Y:S05]  /*9320*/  @!P1 NANOSLEEP.SYNCS 0x989680 ;  /* 0x009896800000995d */ /* 0x004fea0003900000 */
[----:B------:R-:W2:Y:S02]  /*9330*/  @!P1 SYNCS.PHASECHK.TRANS64 P1, [R121+URZ+0x36430], R14 ;  /* 0x0364300e790095a7 */ /* 0x000ea4000802007f */
[----:B--2---:R-:W-:Y:S05]  /*9340*/  @!P1 BRA `(.L_x_2965) ;  /* 0xfffffffc00ec9947 */ /* 0x004fea000383ffff */
[----:B------:R-:W-:Y:S05]  /*9350*/  BRA `(.L_x_2964) ;  /* 0xffffff9000187947 */ /* 0x000fea000383ffff */
.L_x_2972:
[----:B------:R-:W-:Y:S01]  /*9360*/  BSSY B0, `(.L_x_3070) ;  /* 0x0000005000007945 */ /* 0x000fe20003800000 */
[----:B------:R-:W-:-:S07]  /*9370*/  IMAD.MOV.U32 R15, RZ, RZ, -0x1 ;  /* 0xffffffffff0f7424 */ /* 0x000fce00078e00ff */
[----:B-1----:R-:W-:Y:S05]  /*9380*/  WARPSYNC.COLLECTIVE R15, `(.L_x_3071) ;  /* 0x000000000f087348 */ /* 0x002fea0003c00000 */
[----:B------:R-:W-:Y:S01]  /*9390*/  NOP ;  /* 0x0000000000007918 */ /* 0x000fe20000000000 */
[----:B-1----:R-:W-:Y:S01]  /*93a0*/  ENDCOLLECTIVE ;  /* 0x000000000000791b */ /* 0x002fe20003800000 */
.L_x_3071:
[----:B------:R-:W-:Y:S05]  /*93b0*/  BSYNC B0 ;  /* 0x0000000000007941 */ /* 0x000fea0003800000 */
.L_x_3070:
[----:B------:R-:W-:Y:S05]  /*93c0*/  BRA `(.L_x_3072) ;  /* 0xffffffb000e87947 */ /* 0x000fea000383ffff */
.L_x_2981:
[----:B------:R-:W-:Y:S01]  /*93d0*/  BSSY B0, `(.L_x_3073) ;  /* 0x0000005000007945 */ /* 0x000fe20003800000 */
[----:B------:R-:W-:-:S07]  /*93e0*/  IMAD.MOV.U32 R15, RZ, RZ, -0x1 ;  /* 0xffffffffff0f7424 */ /* 0x000fce00078e00ff */
[----:B-12---:R-:W-:Y:S05]  /*93f0*/  WARPSYNC.COLLECTIVE R15, `(.L_x_3074) ;  /* 0x000000000f087348 */ /* 0x006fea0003c00000 */
[----:B------:R-:W-:Y:S01]  /*9400*/  NOP ;  /* 0x0000000000007918 */ /* 0x000fe20000000000 */
[----:B-12---:R-:W-:Y:S01]  /*9410*/  ENDCOLLECTIVE ;  /* 0x000000000000791b */ /* 0x006fe20003800000 */
.L_x_3074:
[----:B------:R-:W-:Y:S05]  /*9420*/  BSYNC B0 ;  /* 0x0000000000007941 */ /* 0x000fea0003800000 */
.L_x_3073:
[----:B------:R-:W-:Y:S05]  /*9430*/  BRA `(.L_x_3075) ;  /* 0xffffffb400d87947 */ /* 0x000fea000383ffff */
.L_x_2992:
[----:B------:R-:W-:Y:S01]  /*9440*/  BSSY B0, `(.L_x_3076) ;  /* 0x0000005000007945 */ /* 0x000fe20003800000 */
[----:B------:R-:W-:-:S07]  /*9450*/  IMAD.MOV.U32 R15, RZ, RZ, -0x1 ;  /* 0xffffffffff0f7424 */ /* 0x000fce00078e00ff */
[----:B------:R-:W-:Y:S05]  /*9460*/  WARPSYNC.COLLECTIVE R15, `(.L_x_3077) ;  /* 0x000000000f087348 */ /* 0x000fea0003c00000 */
[----:B------:R-:W-:Y:S01]  /*9470*/  NOP ;  /* 0x0000000000007918 */ /* 0x000fe20000000000 */
[----:B------:R-:W-:Y:S01]  /*9480*/  ENDCOLLECTIVE ;  /* 0x000000000000791b */ /* 0x000fe20003800000 */
.L_x_3077:
[----:B------:R-:W-:Y:S05]  /*9490*/  BSYNC B0 ;  /* 0x0000000000007941 */ /* 0x000fea0003800000 */
.L_x_3076:
[----:B------:R-:W-:Y:S05]  /*94a0*/  BRA `(.L_x_3078) ;  /* 0xffffffc0005c7947 */ /* 0x000fea000383ffff */
.L_x_3009:
[----:B------:R-:W-:Y:S01]  /*94b0*/  BSSY B0, `(.L_x_3079) ;  /* 0x0000005000007945 */ /* 0x000fe20003800000 */
[----:B------:R-:W-:-:S07]  /*94c0*/  IMAD.MOV.U32 R15, RZ, RZ, -0x1 ;  /* 0xffffffffff0f7424 */ /* 0x000fce00078e00ff */
[----:B------:R-:W-:Y:S05]  /*94d0*/  WARPSYNC.COLLECTIVE R15, `(.L_x_3080) ;  /* 0x000000000f087348 */ /* 0x000fea0003c00000 */
[----:B------:R-:W-:Y:S01]  /*94e0*/  NOP ;  /* 0x0000000000007918 */ /* 0x000fe20000000000 */
[----:B------:R-:W-:Y:S01]  /*94f0*/  ENDCOLLECTIVE ;  /* 0x000000000000791b */ /* 0x000fe20003800000 */
.L_x_3080:
[----:B------:R-:W-:Y:S05]  /*9500*/  BSYNC B0 ;  /* 0x0000000000007941 */ /* 0x000fea0003800000 */
.L_x_3079:
[----:B------:R-:W-:Y:S05]  /*9510*/  BRA `(.L_x_3081) ;  /* 0xffffffc800607947 */ /* 0x000fea000383ffff */
.L_x_3025:
[----:B------:R-:W-:Y:S01]  /*9520*/  BSSY B0, `(.L_x_3082) ;  /* 0x0000005000007945 */ /* 0x000fe20003800000 */
[----:B------:R-:W-:-:S07]  /*9530*/  IMAD.MOV.U32 R15, RZ, RZ, -0x1 ;  /* 0xffffffffff0f7424 */ /* 0x000fce00078e00ff */
[----:B------:R-:W-:Y:S05]  /*9540*/  WARPSYNC.COLLECTIVE R15, `(.L_x_3083) ;  /* 0x000000000f087348 */ /* 0x000fea0003c00000 */
[----:B------:R-:W-:Y:S01]  /*9550*/  NOP ;  /* 0x0000000000007918 */ /* 0x000fe20000000000 */
[----:B------:R-:W-:Y:S01]  /*9560*/  ENDCOLLECTIVE ;  /* 0x000000000000791b */ /* 0x000fe20003800000 */
.L_x_3083:
[----:B------:R-:W-:Y:S05]  /*9570*/  BSYNC B0 ;  /* 0x0000000000007941 */ /* 0x000fea0003800000 */
.L_x_3082:
[----:B------:R-:W-:Y:S05]  /*9580*/  BRA `(.L_x_3084) ;  /* 0xffffffcc00ec7947 */ /* 0x000fea000383ffff */
.L_x_3043:
[----:B-1----:R1:W2:Y:S02]  /*9590*/  SYNCS.PHASECHK.TRANS64.TRYWAIT P1, [R12+URZ+0x36420], R13 ;  /* 0x0364200d0c0075a7 */ /* 0x0022a4000802017f */
[----:B--2---:R-:W-:Y:S05]  /*95a0*/  @!P1 NANOSLEEP.SYNCS 0x989680 ;  /* 0x009896800000995d */ /* 0x004fea0003900000 */
[----:B------:R-:W2:Y:S02]  /*95b0*/  @!P1 SYNCS.PHASECHK.TRANS64 P1, [R12+URZ+0x36420], R13 ;  /* 0x0364200d0c0095a7 */ /* 0x000ea4000802007f */
[----:B--2---:R-:W-:Y:S05]  /*95c0*/  @!P1 BRA `(.L_x_3043) ;  /* 0xfffffffc00f09947 */ /* 0x004fea000383ffff */
[----:B------:R-:W-:Y:S05]  /*95d0*/  BRA `(.L_x_3085) ;  /* 0xffffffd800d47947 */ /* 0x000fea000383ffff */
.L_x_3047:
[----:B-1----:R1:W3:Y:S02]  /*95e0*/  SYNCS.PHASECHK.TRANS64.TRYWAIT P1, [R12+URZ+0x36438], R13 ;  /* 0x0364380d0c0075a7 */ /* 0x0022e4000802017f */
[----:B---3--:R-:W-:Y:S05]  /*95f0*/  @!P1 NANOSLEEP.SYNCS 0x989680 ;  /* 0x009896800000995d */ /* 0x008fea0003900000 */
[----:B------:R-:W3:Y:S02]  /*9600*/  @!P1 SYNCS.PHASECHK.TRANS64 P1, [R12+URZ+0x36438], R13 ;  /* 0x0364380d0c0095a7 */ /* 0x000ee4000802007f */
[----:B---3--:R-:W-:Y:S05]  /*9610*/  @!P1 BRA `(.L_x_3047) ;  /* 0xfffffffc00f09947 */ /* 0x008fea000383ffff */
[----:B------:R-:W-:Y:S05]  /*9620*/  BRA `(.L_x_3086) ;  /* 0xffffffe000a47947 */ /* 0x000fea000383ffff */
.L_x_3049:
[----:B--2---:R2:W3:Y:S02]  /*9630*/  SYNCS.PHASECHK.TRANS64.TRYWAIT P1, [R12+URZ+0x36428], R0 ;  /* 0x036428000c0075a7 */ /* 0x0044e4000802017f */
[----:B---3--:R-:W-:Y:S05]  /*9640*/  @!P1 NANOSLEEP.SYNCS 0x989680 ;  /* 0x009896800000995d */ /* 0x008fea0003900000 */
[----:B------:R-:W3:Y:S02]  /*9650*/  @!P1 SYNCS.PHASECHK.TRANS64 P1, [R12+URZ+0x36428], R0 ;  /* 0x036428000c0095a7 */ /* 0x000ee4000802007f */
[----:B---3--:R-:W-:Y:S05]  /*9660*/  @!P1 BRA `(.L_x_3049) ;  /* 0xfffffffc00f09947 */ /* 0x008fea000383ffff */
[----:B------:R-:W-:Y:S05]  /*9670*/  BRA `(.L_x_3087) ;  /* 0xffffffe400707947 */ /* 0x000fea000383ffff */
.L_x_3051:
        /* <DEDUP_REMOVED lines=8> */
.L_x_3053:
[----:B------:R-:W-:-:S07]  /*9700*/  SHF.L.U32 R5, R16, 0x1f, RZ ;  /* 0x0000001f10057819 */ /* 0x000fce00000006ff */
.L_x_3089:
[----:B---3--:R3:W4:Y:S02]  /*9710*/  SYNCS.PHASECHK.TRANS64.TRYWAIT P1, [R12+URZ+0x36420], R5 ;  /* 0x036420050c0075a7 */ /* 0x008724000802017f */
[----:B----4-:R-:W-:Y:S05]  /*9720*/  @!P1 NANOSLEEP.SYNCS 0x989680 ;  /* 0x009896800000995d */ /* 0x010fea0003900000 */
[----:B------:R-:W4:Y:S02]  /*9730*/  @!P1 SYNCS.PHASECHK.TRANS64 P1, [R12+URZ+0x36420], R5 ;  /* 0x036420050c0095a7 */ /* 0x000f24000802007f */
[----:B----4-:R-:W-:Y:S05]  /*9740*/  @!P1 BRA `(.L_x_3089) ;  /* 0xfffffffc00f09947 */ /* 0x010fea000383ffff */
[----:B------:R-:W-:Y:S05]  /*9750*/  BRA `(.L_x_3090) ;  /* 0xffffffe800d47947 */ /* 0x000fea000383ffff */
.L_x_3056:
[----:B--2---:R2:W3:Y:S02]  /*9760*/  SYNCS.PHASECHK.TRANS64.TRYWAIT P1, [R12+URZ+0x36438], R13 ;  /* 0x0364380d0c0075a7 */ /* 0x0044e4000802017f */
[----:B---3--:R-:W-:Y:S05]  /*9770*/  @!P1 NANOSLEEP.SYNCS 0x989680 ;  /* 0x009896800000995d */ /* 0x008fea0003900000 */
[----:B------:R-:W3:Y:S02]  /*9780*/  @!P1 SYNCS.PHASECHK.TRANS64 P1, [R12+URZ+0x36438], R13 ;  /* 0x0364380d0c0095a7 */ /* 0x000ee4000802007f */
[----:B---3--:R-:W-:Y:S05]  /*9790*/  @!P1 BRA `(.L_x_3056) ;  /* 0xfffffffc00f09947 */ /* 0x008fea000383ffff */
[----:B------:R-:W-:Y:S05]  /*97a0*/  BRA `(.L_x_3091) ;  /* 0xffffffec00a07947 */ /* 0x000fea000383ffff */
.L_x_3058:
[----:B-1----:R1:W2:Y:S02]  /*97b0*/  SYNCS.PHASECHK.TRANS64.TRYWAIT P1, [R12+URZ+0x36428], R5 ;  /* 0x036428050c0075a7 */ /* 0x0022a4000802017f */
[----:B--2---:R-:W-:Y:S05]  /*97c0*/  @!P1 NANOSLEEP.SYNCS 0x989680 ;  /* 0x009896800000995d */ /* 0x004fea0003900000 */
[----:B------:R-:W2:Y:S02]  /*97d0*/  @!P1 SYNCS.PHASECHK.TRANS64 P1, [R12+URZ+0x36428], R5 ;  /* 0x036428050c0095a7 */ /* 0x000ea4000802007f */
[----:B--2---:R-:W-:Y:S05]  /*97e0*/  @!P1 BRA `(.L_x_3058) ;  /* 0xfffffffc00f09947 */ /* 0x004fea000383ffff */
[----:B------:R-:W-:Y:S05]  /*97f0*/  BRA `(.L_x_3092) ;  /* 0xfffffff000507947 */ /* 0x000fea000383ffff */
.L_x_3060:
[----:B--2---:R2:W3:Y:S02]  /*9800*/  SYNCS.PHASECHK.TRANS64.TRYWAIT P1, [R12+URZ+0x36438], R3 ;  /* 0x036438030c0075a7 */ /* 0x0044e4000802017f */
[----:B---3--:R-:W-:Y:S05]  /*9810*/  @!P1 NANOSLEEP.SYNCS 0x989680 ;  /* 0x009896800000995d */ /* 0x008fea0003900000 */
[----:B------:R-:W3:Y:S02]  /*9820*/  @!P1 SYNCS.PHASECHK.TRANS64 P1, [R12+URZ+0x36438], R3 ;  /* 0x036438030c0095a7 */ /* 0x000ee4000802007f */
[----:B---3--:R-:W-:Y:S05]  /*9830*/  @!P1 BRA `(.L_x_3060) ;  /* 0xfffffffc00f09947 */ /* 0x008fea000383ffff */
[----:B------:R-:W-:Y:S05]  /*9840*/  BRA `(.L_x_3093) ;  /* 0xfffffff400047947 */ /* 0x000fea000383ffff */
.L_x_3062:
[----:B------:R-:W-:Y:S01]  /*9850*/  BSSY B0, `(.L_x_3094) ;  /* 0x0000006000007945 */ /* 0x000fe20003800000 */
[----:B------:R-:W-:-:S07]  /*9860*/  IMAD.MOV.U32 R15, RZ, RZ, -0x1 ;  /* 0xffffffffff0f7424 */ /* 0x000fce00078e00ff */
[----:B-1----:R-:W-:Y:S05]  /*9870*/  WARPSYNC.COLLECTIVE R15, `(.L_x_3095) ;  /* 0x000000000f0c7348 */ /* 0x002fea0003c00000 */
[----:B------:R-:W-:Y:S02]  /*9880*/  ELECT P6, UR62, PT ;  /* 0x00000000003e782f */ /* 0x000fe400038c0000 */
[----:B------:R-:W-:Y:S01]  /*9890*/  MOV R14, UR62 ;  /* 0x0000003e000e7c02 */ /* 0x000fe20008000f00 */
[----:B-1----:R-:W-:Y:S10]  /*98a0*/  ENDCOLLECTIVE ;  /* 0x000000000000791b */ /* 0x002ff40003800000 */
.L_x_3095:
[----:B------:R-:W-:Y:S05]  /*98b0*/  BSYNC B0 ;  /* 0x0000000000007941 */ /* 0x000fea0003800000 */
.L_x_3094:
[----:B------:R-:W-:Y:S05]  /*98c0*/  BRA `(.L_x_3096) ;  /* 0xfffffff400c47947 */ /* 0x000fea000383ffff */
.L_x_3064:
[----:B--2---:R2:W3:Y:S02]  /*98d0*/  SYNCS.PHASECHK.TRANS64.TRYWAIT P0, [R5+URZ], R2 ;  /* 0x00000002050075a7 */ /* 0x0044e4000800017f */
[----:B---3--:R-:W-:Y:S05]  /*98e0*/  @!P0 NANOSLEEP.SYNCS 0x989680 ;  /* 0x009896800000895d */ /* 0x008fea0003900000 */
[----:B------:R-:W3:Y:S02]  /*98f0*/  @!P0 SYNCS.PHASECHK.TRANS64 P0, [R5+URZ], R2 ;  /* 0x00000002050085a7 */ /* 0x000ee4000800007f */
[----:B---3--:R-:W-:Y:S05]  /*9900*/  @!P0 BRA `(.L_x_3064) ;  /* 0xfffffffc00f08947 */ /* 0x008fea000383ffff */
[----:B------:R-:W-:Y:S05]  /*9910*/  BRA `(.L_x_3097) ;  /* 0xfffffff800047947 */ /* 0x000fea000383ffff */
.L_x_3065:
[----:B---3--:R3:W4:Y:S02]  /*9920*/  SYNCS.PHASECHK.TRANS64.TRYWAIT P0, [R23+URZ], R0 ;  /* 0x00000000170075a7 */ /* 0x008724000800017f */
[----:B----4-:R-:W-:Y:S05]  /*9930*/  @!P0 NANOSLEEP.SYNCS 0x989680 ;  /* 0x009896800000895d */ /* 0x010fea0003900000 */
[----:B------:R-:W4:Y:S02]  /*9940*/  @!P0 SYNCS.PHASECHK.TRANS64 P0, [R23+URZ], R0 ;  /* 0x00000000170085a7 */ /* 0x000f24000800007f */
[----:B----4-:R-:W-:Y:S05]  /*9950*/  @!P0 BRA `(.L_x_3065) ;  /* 0xfffffffc00f08947 */ /* 0x010fea000383ffff */
[----:B------:R-:W-:Y:S05]  /*9960*/  BRA `(.L_x_3098) ;  /* 0xfffffff400f87947 */ /* 0x000fea000383ffff */
.L_x_3099:
        /* <DEDUP_REMOVED lines=9> */
.L_x_7668:


//--------------------- .text._ZN7cutlass13device_kernelIN5flash11enable_sm90INS1_16FlashAttnBwdSm90INS1_25CollectiveMainloopBwdSm90ILi2ELi1ELi1EN4cute5tupleIJNS5_1CILi1EEES8_S8_EEENS6_IJNS7_ILi64EEENS7_ILi96EEENS7_ILi192EEEEEENS_6half_tEfNS_4arch4Sm90ELb1ELb0ELb1ELb1ELb0ELb0ELb1ELb0ELi3ELi1ELi1ELi1ELb0EEENS1_21CollectiveEpilogueBwdISD_SE_SG_Li384ELb1ELb1ELi3EEENS1_25SingleTileBwdLPTSchedulerILb1ELi96ELb0EEEEEEEEEvNT_6ParamsE --------------------------
	.section	.text._ZN7cutlass13device_kernelIN5flash11enable_sm90INS1_16FlashAttnBwdSm90INS1_25CollectiveMainloopBwdSm90ILi2ELi1ELi1EN4cute5tupleIJNS5_1CILi1EEES8_S8_EEENS6_IJNS7_ILi64EEENS7_ILi96EEENS7_ILi192EEEEEENS_6half_tEfNS_4arch4Sm90ELb1ELb0ELb1ELb1ELb0ELb0ELb1ELb0ELi3ELi1ELi1ELi1ELb0EEENS1_21CollectiveEpilogueBwdISD_SE_SG_Li384ELb1ELb1ELi3EEENS1_25SingleTileBwdLPTSchedulerILb1ELi96ELb0EEEEEEEEEvNT_6ParamsE,"ax",@progbits
	.align	128
.text._ZN7cutlass13device_kernelIN5flash11enable_sm90INS1_16FlashAttnBwdSm90INS1_25CollectiveMainloopBwdSm90ILi2ELi1ELi1EN4cute5tupleIJNS5_1CILi1EEES8_S8_EEENS6_IJNS7_ILi64EEENS7_ILi96EEENS7_ILi192EEEEEENS_6half_tEfNS_4arch4Sm90ELb1ELb0ELb1ELb1ELb0ELb0ELb1ELb0ELi3ELi1ELi1ELi1ELb0EEENS1_21CollectiveEpilogueBwdISD_SE_SG_Li384ELb1ELb1ELi3EEENS1_25SingleTileBwdLPTSchedulerILb1ELi96ELb0EEEEEEEEEvNT_6ParamsE:
        .type           _ZN7cutlass13device_kernelIN5flash11enable_sm90INS1_16FlashAttnBwdSm90INS1_25CollectiveMainloopBwdSm90ILi2ELi1ELi1EN4cute5tupleIJNS5_1CILi1EEES8_S8_EEENS6_IJNS7_ILi64EEENS7_ILi96EEENS7_ILi192EEEEEENS_6half_tEfNS_4arch4Sm90ELb1ELb0ELb1ELb1ELb0ELb0ELb1ELb0ELi3ELi1ELi1ELi1ELb0EEENS1_21CollectiveEpilogueBwdISD_SE_SG_Li384ELb1ELb1ELi3EEENS1_25SingleTileBwdLPTSchedulerILb1ELi96ELb0EEEEEEEEEvNT_6ParamsE,@function
        .size           _ZN7cutlass13device_kernelIN5flash11enable_sm90INS1_16FlashAttnBwdSm90INS1_25CollectiveMainloopBwdSm90ILi2ELi1ELi1EN4cute5tupleIJNS5_1CILi1EEES8_S8_EEENS6_IJNS7_ILi64EEENS7_ILi96EEENS7_ILi192EEEEEENS_6half_tEfNS_4arch4Sm90ELb1ELb0ELb1ELb1ELb0ELb0ELb1ELb0ELi3ELi1ELi1ELi1ELb0EEENS1_21CollectiveEpilogueBwdISD_SE_SG_Li384ELb1ELb1ELi3EEENS1_25SingleTileBwdLPTSchedulerILb1ELi96ELb0EEEEEEEEEvNT_6ParamsE,(.L_x_7669 - _ZN7cutlass13device_kernelIN5flash11enable_sm90INS1_16FlashAttnBwdSm90INS1_25CollectiveMainloopBwdSm90ILi2ELi1ELi1EN4cute5tupleIJNS5_1CILi1EEES8_S8_EEENS6_IJNS7_ILi64EEENS7_ILi96EEENS7_ILi192EEEEEENS_6half_tEfNS_4arch4Sm90ELb1ELb0ELb1ELb1ELb0ELb0ELb1ELb0ELi3ELi1ELi1ELi1ELb0EEENS1_21CollectiveEpilogueBwdISD_SE_SG_Li384ELb1ELb1ELi3EEENS1_25SingleTileBwdLPTSchedulerILb1ELi96ELb0EEEEEEEEEvNT_6ParamsE)
        .other          _ZN7cutlass13device_kernelIN5flash11enable_sm90INS1_16FlashAttnBwdSm90INS1_25CollectiveMainloopBwdSm90ILi2ELi1ELi1EN4cute5tupleIJNS5_1CILi1EEES8_S8_EEENS6_IJNS7_ILi64EEENS7_ILi96EEENS7_ILi192EEEEEENS_6half_tEfNS_4arch4Sm90ELb1ELb0ELb1ELb1ELb0ELb0ELb1ELb0ELi3ELi1ELi1ELi1ELb0EEENS1_21CollectiveEpilogueBwdISD_SE_SG_Li384ELb1ELb1ELi3EEENS1_25SingleTileBwdLPTSchedulerILb1ELi96ELb0EEEEEEEEEvNT_6ParamsE,@"STO_CUDA_ENTRY STV_DEFAULT"
_ZN7cutlass13device_kernelIN5flash11enable_sm90INS1_16FlashAttnBwdSm90INS1_25CollectiveMainloopBwdSm90ILi2ELi1ELi1EN4cute5tupleIJNS5_1CILi1EEES8_S8_EEENS6_IJNS7_ILi64EEENS7_ILi96EEENS7_ILi192EEEEEENS_6half_tEfNS_4arch4Sm90ELb1ELb0ELb1ELb1ELb0ELb0ELb1ELb0ELi3ELi1ELi1ELi1ELb0EEENS1_21CollectiveEpilogueBwdISD_SE_SG_Li384ELb1ELb1ELi3EEENS1_25SingleTileBwdLPTSchedulerILb1ELi96ELb0EEEEEEEEEvNT_6ParamsE:
        /* <DEDUP_REMOVED lines=23> */
.L_x_3101:
[----:B------:R-:W-:Y:S05]  /*0170*/  BSYNC B0 ;  /* 0x0000000000007941 */ /* 0x000fea0003800000 */
.L_x_3100:
        /* <DEDUP_REMOVED lines=34> */
.L_x_3102:
        /* <DEDUP_REMOVED lines=20> */
.L_x_3103:
        /* <DEDUP_REMOVED lines=9> */
.L_x_3106:
        /* <DEDUP_REMOVED lines=24> */
[----:B------:R-:W1:Y:S01]  /*06f0*/  LDC R2, c[0x0][0x8dc] ;  /* 0x00023700ff027b82 */ /* 0x000e620000000800 */
[----:B------:R-:W-:Y:S01]  /*0700*/  IMAD.U32 R3, RZ, RZ, UR4 ;  /* 0x00000004ff037e24 */ /* 0x000fe2000f8e00ff */
[----:B-1----:R-:W-:-:S13]  /*0710*/  ISETP.NE.AND P0, PT, R2, 0x1, PT ;  /* 0x000000010200780c */ /* 0x002fda0003f05270 */
[----:B------:R-:W1:Y:S02]  /*0720*/  @P0 LDC.64 R4, c[0x0][0x8e0] ;  /* 0x00023800ff040b82 */ /* 0x000e640000000a00 */
[----:B-1----:R-:W-:-:S05]  /*0730*/  @P0 IMAD.HI.U32 R0, R4, UR4, RZ ;  /* 0x0000000404000c27 */ /* 0x002fca000f8e00ff */
[----:B------:R-:W-:-:S05]  /*0740*/  @P0 SHF.R.U32.HI R3, RZ, R5, R0 ;  /* 0x00000005ff030219 */ /* 0x000fca0000011600 */
[----:B------:R1:W-:Y:S01]  /*0750*/  STL [R1+0x10], R3 ;  /* 0x0000100301007387 */ /* 0x0003e20000100800 */
[----:B------:R-:W-:Y:S01]  /*0760*/  IMAD R0, R3, R2, RZ ;  /* 0x0000000203007224 */ /* 0x000fe200078e02ff */
[----:B------:R-:W-:Y:S06]  /*0770*/  BRA `(.L_x_3108) ;  /* 0x0000000000207947 */ /* 0x000fec0003800000 */
.L_x_3107:
[----:B------:R-:W1:Y:S01]  /*0780*/  LDC R2, c[0x0][0x8c4] ;  /* 0x00023100ff027b82 */ /* 0x000e620000000800 */
[----:B------:R-:W-:Y:S01]  /*0790*/  IMAD.U32 R3, RZ, RZ, UR4 ;  /* 0x00000004ff037e24 */ /* 0x000fe2000f8e00ff */
[----:B-1----:R-:W-:-:S13]  /*07a0*/  ISETP.NE.AND P0, PT, R2, 0x1, PT ;  /* 0x000000010200780c */ /* 0x002fda0003f05270 */
[----:B------:R-:W1:Y:S02]  /*07b0*/  @P0 LDC.64 R4, c[0x0][0x8c8] ;  /* 0x00023200ff040b82 */ /* 0x000e640000000a00 */
[----:B-1----:R-:W-:-:S05]  /*07c0*/  @P0 IMAD.HI.U32 R0, R4, UR4, RZ ;  /* 0x0000000404000c27 */ /* 0x002fca000f8e00ff */
[----:B------:R-:W-:-:S05]  /*07d0*/  @P0 SHF.R.U32.HI R3, RZ, R5, R0 ;  /* 0x00000005ff030219 */ /* 0x000fca0000011600 */
[----:B------:R2:W-:Y:S01]  /*07e0*/  STL [R1+0x10], R3 ;  /* 0x0000100301007387 */ /* 0x0005e20000100800 */
[----:B------:R-:W-:-:S07]  /*07f0*/  IMAD R0, R3, R2, RZ ;  /* 0x0000000203007224 */ /* 0x000fce00078e02ff */
.L_x_3108:
[----:B------:R-:W3:Y:S01]  /*0800*/  LDC R2, c[0x0][0x8b8] ;  /* 0x00022e00ff027b82 */ /* 0x000ee20000000800 */
[----:B------:R-:W-:Y:S01]  /*0810*/  IADD3 R0, -R0, UR4, RZ ;  /* 0x0000000400007c10 */ /* 0x000fe2000fffe1ff */
[----:B------:R-:W-:Y:S02]  /*0820*/  ULDC.64 UR4, c[0x0][0x8f8] ;  /* 0x00023e0000047ab9 */ /* 0x000fe40000000a00 */
[----:B------:R-:W-:-:S04]  /*0830*/  ISETP.NE.U32.AND P0, PT, RZ, UR4, PT ;  /* 0x00000004ff007c0c */ /* 0x000fc8000bf05070 */
[----:B------:R-:W4:Y:S01]  /*0840*/  LDC R5, c[0x0][0x8c4] ;  /* 0x00023100ff057b82 */ /* 0x000f220000000800 */
[----:B------:R-:W-:Y:S02]  /*0850*/  ISETP.NE.AND.EX P0, PT, RZ, UR5, PT, P0 ;  /* 0x00000005ff007c0c */ /* 0x000fe4000bf05300 */
[----:B---3--:R-:W-:Y:S01]  /*0860*/  ISETP.NE.AND P1, PT, R2, 0x1, PT ;  /* 0x000000010200780c */ /* 0x008fe20003f25270 */
[----:B----4-:R-:W-:-:S04]  /*0870*/  IMAD R4, R5, UR6, R0 ;  /* 0x0000000605047c24 */ /* 0x010fc8000f8e0200 */
[----:B------:R-:W-:-:S08]  /*0880*/  IMAD.MOV.U32 R5, RZ, RZ, R4 ;  /* 0x000000ffff057224 */ /* 0x000fd000078e0004 */
[----:B-12---:R-:W1:Y:S08]  /*0890*/  @P1 LDC R3, c[0x0][0x8bc] ;  /* 0x00022f00ff031b82 */ /* 0x006e700000000800 */
[----:B------:R-:W2:Y:S01]  /*08a0*/  @P1 LDC R7, c[0x0][0x8c0] ;  /* 0x00023000ff071b82 */ /* 0x000ea20000000800 */
[----:B-1----:R-:W-:-:S05]  /*08b0*/  @P1 IMAD.HI.U32 R0, R4, R3, RZ ;  /* 0x0000000304001227 */ /* 0x002fca00078e00ff */
[----:B--2---:R-:W-:-:S05]  /*08c0*/  @P1 SHF.R.U32.HI R5, RZ, R7, R0 ;  /* 0x00000007ff051219 */ /* 0x004fca0000011600 */
[----:B------:R-:W-:-:S04]  /*08d0*/  IMAD.MOV R3, RZ, RZ, -R5 ;  /* 0x000000ffff037224 */ /* 0x000fc800078e0a05 */
[----:B------:R-:W-:-:S05]  /*08e0*/  IMAD R8, R2, R3, R4 ;  /* 0x0000000302087224 */ /* 0x000fca00078e0204 */
[----:B------:R1:W-:Y:S01]  /*08f0*/  STL [R1+0x14], R8 ;  /* 0x0000140801007387 */ /* 0x0003e20000100800 */
[----:B------:R-:W-:Y:S05]  /*0900*/  @!P0 BRA `(.L_x_3109) ;  /* 0x0000000000108947 */ /* 0x000fea0003800000 */
[----:B------:R-:W2:Y:S02]  /*0910*/  LDC.64 R2, c[0x0][0x8f8] ;  /* 0x00023e00ff027b82 */ /* 0x000ea40000000a00 */
[----:B--2---:R-:W-:-:S05]  /*0920*/  IMAD.WIDE R2, R5, 0x4, R2 ;  /* 0x0000000405027825 */ /* 0x004fca00078e0202 */
[----:B------:R3:W5:Y:S01]  /*0930*/  LDG.E R0, desc[UR38][R2.64] ;  /* 0x0000002602007981 */ /* 0x000762000c1e1900 */
[----:B------:R-:W-:Y:S05]  /*0940*/  BRA `(.L_x_3110) ;  /* 0x00000000002c7947 */ /* 0x000fea0003800000 */
.L_x_3109:
[----:B------:R-:W-:Y:S02]  /*0950*/  ULDC.64 UR4, c[0x0][0x8f0] ;  /* 0x00023c0000047ab9 */ /* 0x000fe40000000a00 */
[----:B------:R-:W-:-:S04]  /*0960*/  ISETP.NE.U32.AND P0, PT, RZ, UR4, PT ;  /* 0x00000004ff007c0c */ /* 0x000fc8000bf05070 */
[----:B------:R-:W-:-:S13]  /*0970*/  ISETP.NE.AND.EX P0, PT, RZ, UR5, PT, P0 ;  /* 0x00000005ff007c0c */ /* 0x000fda000bf05300 */
[----:B------:R-:W-:Y:S05]  /*0980*/  @!P0 BRA `(.L_x_3111) ;  /* 0x0000000000188947 */ /* 0x000fea0003800000 */
[----:B------:R-:W2:Y:S02]  /*0990*/  LDC.64 R2, c[0x0][0x8f0] ;  /* 0x00023c00ff027b82 */ /* 0x000ea40000000a00 */
[----:B--2---:R-:W-:-:S05]  /*09a0*/  IMAD.WIDE R2, R5, 0x4, R2 ;  /* 0x0000000405027825 */ /* 0x004fca00078e0202 */
[----:B------:R-:W2:Y:S04]  /*09b0*/  LDG.E R0, desc[UR38][R2.64] ;  /* 0x0000002602007981 */ /* 0x000ea8000c1e1900 */
[----:B------:R-:W2:Y:S02]  /*09c0*/  LDG.E R7, desc[UR38][R2.64+0x4] ;  /* 0x0000042602077981 */ /* 0x000ea4000c1e1900 */
[----:B--2---:R-:W-:Y:S01]  /*09d0*/  IMAD.IADD R0, R7, 0x1, -R0 ;  /* 0x0000000107007824 */ /* 0x004fe200078e0a00 */
[----:B------:R-:W-:Y:S06]  /*09e0*/  BRA `(.L_x_3110) ;  /* 0x0000000000047947 */ /* 0x000fec0003800000 */
.L_x_3111:
[----:B------:R-:W2:Y:S02]  /*09f0*/  LDC R0, c[0x0][0x8ec] ;  /* 0x00023b00ff007b82 */ /* 0x000ea40000000800 */
.L_x_3110:
[----:B------:R-:W4:Y:S01]  /*0a00*/  LDL R4, [R1+0x10] ;  /* 0x0000100001047983 */ /* 0x000f220000100800 */
[----:B--2--5:R-:W-:-:S04]  /*0a10*/  VIADD R0, R0, 0x5f ;  /* 0x0000005f00007836 */ /* 0x024fc80000000000 */
[----:B------:R-:W-:-:S05]  /*0a20*/  IMAD.HI R0, R0, 0x2aaaaaab, RZ ;  /* 0x2aaaaaab00007827 */ /* 0x000fca00078e02ff */
[----:B---3--:R-:W-:-:S04]  /*0a30*/  SHF.R.U32.HI R3, RZ, 0x1f, R0 ;  /* 0x0000001fff037819 */ /* 0x008fc80000011600 */
[----:B------:R-:W-:-:S04]  /*0a40*/  LEA.HI.SX32 R3, R0, R3, 0x1c ;  /* 0x0000000300037211 */ /* 0x000fc800078fe2ff */
[----:B----4-:R-:W-:-:S04]  /*0a50*/  ISETP.GE.AND P0, PT, R4, R3, PT ;  /* 0x000000030400720c */ /* 0x010fc80003f06270 */
[----:B------:R-:W-:-:S04]  /*0a60*/  SEL R6, R5, 0xffffffff, !P0 ;  /* 0xffffffff05067807 */ /* 0x000fc80004000000 */
[----:B------:R-:W-:Y:S01]  /*0a70*/  ISETP.GE.AND P0, PT, R6, RZ, PT ;  /* 0x000000ff0600720c */ /* 0x000fe20003f06270 */
[----:B------:R2:W-:-:S12]  /*0a80*/  STL [R1+0xc], R6 ;  /* 0x00000c0601007387 */ /* 0x0005d80000100800 */
[----:B--2---:R-:W-:Y:S05]  /*0a90*/  @!P0 BRA `(.L_x_3112) ;  /* 0x000000a800748947 */ /* 0x004fea0003800000 */
[----:B------:R-:W-:Y:S01]  /*0aa0*/  SHF.R.S32.HI R0, RZ, 0x1f, R8 ;  /* 0x0000001fff007819 */ /* 0x000fe20000011408 */
[----:B------:R-:W-:Y:S01]  /*0ab0*/  ULDC.64 UR4, c[0x0][0x780] ;  /* 0x0001e00000047ab9 */ /* 0x000fe20000000a00 */
[----:B------:R-:W2:Y:S01]  /*0ac0*/  LDC R17, c[0x0][0x290] ;  /* 0x0000a400ff117b82 */ /* 0x000ea20000000800 */
[----:B------:R-:W-:Y:S02]  /*0ad0*/  ISETP.NE.U32.AND P0, PT, RZ, UR4, PT ;  /* 0x00000004ff007c0c */ /* 0x000fe4000bf05070 */
[----:B------:R3:W-:Y:S02]  /*0ae0*/  STL [R1+0x18], R0 ;  /* 0x0000180001007387 */ /* 0x0007e40000100800 */
[----:B------:R-:W-:-:S13]  /*0af0*/  ISETP.NE.AND.EX P0, PT, RZ, UR5, PT, P0 ;  /* 0x00000005ff007c0c */ /* 0x000fda000bf05300 */
[----:B---3--:R-:W-:Y:S05]  /*0b00*/  @!P0 BRA `(.L_x_3113) ;  /* 0x0000000000108947 */ /* 0x008fea0003800000 */
[----:B------:R-:W3:Y:S02]  /*0b10*/  LDC.64 R18, c[0x0][0x780] ;  /* 0x0001e000ff127b82 */ /* 0x000ee40000000a00 */
[----:B---3--:R-:W-:-:S06]  /*0b20*/  IMAD.WIDE R18, R6, 0x4, R18 ;  /* 0x0000000406127825 */ /* 0x008fcc00078e0212 */
[----:B------:R3:W5:Y:S01]  /*0b30*/  LDG.E R18, desc[UR38][R18.64] ;  /* 0x0000002612127981 */ /* 0x000762000c1e1900 */
[----:B------:R-:W-:Y:S05]  /*0b40*/  BRA `(.L_x_3114) ;  /* 0x0000000000287947 */ /* 0x000fea0003800000 */
.L_x_3113:
[----:B------:R-:W-:Y:S01]  /*0b50*/  ULDC.64 UR4, c[0x0][0x770] ;  /* 0x0001dc0000047ab9 */ /* 0x000fe20000000a00 */
[----:B------:R-:W4:Y:S01]  /*0b60*/  LDC R18, c[0x0][0x280] ;  /* 0x0000a000ff127b82 */ /* 0x000f220000000800 */
[----:B------:R-:W-:-:S04]  /*0b70*/  ISETP.NE.U32.AND P0, PT, RZ, UR4, PT ;  /* 0x00000004ff007c0c */ /* 0x000fc8000bf05070 */
[----:B------:R-:W-:-:S13]  /*0b80*/  ISETP.NE.AND.EX P0, PT, RZ, UR5, PT, P0 ;  /* 0x00000005ff007c0c */ /* 0x000fda000bf05300 */
[----:B------:R-:W-:Y:S05]  /*0b90*/  @!P0 BRA `(.L_x_3114) ;  /* 0x0000000000148947 */ /* 0x000fea0003800000 */
[----:B------:R-:W3:Y:S02]  /*0ba0*/  LDC.64 R2, c[0x0][0x770] ;  /* 0x0001dc00ff027b82 */ /* 0x000ee40000000a00 */
[----:B---3--:R-:W-:-:S05]  /*0bb0*/  IMAD.WIDE R2, R6, 0x4, R2 ;  /* 0x0000000406027825 */ /* 0x008fca00078e0202 */
[----:B----4-:R-:W3:Y:S04]  /*0bc0*/  LDG.E R18, desc[UR38][R2.64] ;  /* 0x0000002602127981 */ /* 0x010ee8000c1e1900 */
[----:B------:R-:W3:Y:S02]  /*0bd0*/  LDG.E R5, desc[UR38][R2.64+0x4] ;  /* 0x0000042602057981 */ /* 0x000ee4000c1e1900 */
[----:B---3--:R-:W-:-:S07]  /*0be0*/  IMAD.IADD R18, R5, 0x1, -R18 ;  /* 0x0000000105127824 */ /* 0x008fce00078e0a12 */
.L_x_3114:
[----:B------:R-:W-:Y:S02]  /*0bf0*/  ULDC.64 UR4, c[0x0][0x788] ;  /* 0x0001e20000047ab9 */ /* 0x000fe40000000a00 */
[----:B------:R-:W-:-:S04]  /*0c00*/  ISETP.NE.U32.AND P0, PT, RZ, UR4, PT ;  /* 0x00000004ff007c0c */ /* 0x000fc8000bf05070 */
[----:B------:R-:W-:-:S13]  /*0c10*/  ISETP.NE.AND.EX P0, PT, RZ, UR5, PT, P0 ;  /* 0x00000005ff007c0c */ /* 0x000fda000bf05300 */
[----:B------:R-:W-:Y:S05]  /*0c20*/  @!P0 BRA `(.L_x_3115) ;  /* 0x0000000000108947 */ /* 0x000fea0003800000 */
[----:B------:R-:W1:Y:S02]  /*0c30*/  LDC.64 R2, c[0x0][0x788] ;  /* 0x0001e200ff027b82 */ /* 0x000e640000000a00 */
[----:B-1----:R-:W-:-:S05]  /*0c40*/  IMAD.WIDE R2, R6, 0x4, R2 ;  /* 0x0000000406027825 */ /* 0x002fca00078e0202 */
[----:B--2---:R1:W5:Y:S01]  /*0c50*/  LDG.E R17, desc[UR38][R2.64] ;  /* 0x0000002602117981 */ /* 0x004362000c1e1900 */
[----:B------:R-:W-:Y:S05]  /*0c60*/  BRA `(.L_x_3116) ;  /* 0x0000000000247947 */ /* 0x000fea0003800000 */
.L_x_3115:
[----:B------:R-:W-:Y:S02]  /*0c70*/  ULDC.64 UR4, c[0x0][0x778] ;  /* 0x0001de0000047ab9 */ /* 0x000fe40000000a00 */
[----:B------:R-:W-:-:S04]  /*0c80*/  ISETP.NE.U32.AND P0, PT, RZ, UR4, PT ;  /* 0x00000004ff007c0c */ /* 0x000fc8000bf05070 */
[----:B------:R-:W-:-:S13]  /*0c90*/  ISETP.NE.AND.EX P0, PT, RZ, UR5, PT, P0 ;  /* 0x00000005ff007c0c */ /* 0x000fda000bf05300 */
[----:B------:R-:W-:Y:S05]  /*0ca0*/  @!P0 BRA `(.L_x_3116) ;  /* 0x0000000000148947 */ /* 0x000fea0003800000 */
[----:B------:R-:W1:Y:S02]  /*0cb0*/  LDC.64 R2, c[0x0][0x778] ;  /* 0x0001de00ff027b82 */ /* 0x000e640000000a00 */
[----:B-1----:R-:W-:-:S05]  /*0cc0*/  IMAD.WIDE R2, R6, 0x4, R2 ;  /* 0x0000000406027825 */ /* 0x002fca00078e0202 */
[----:B--2---:R-:W2:Y:S04]  /*0cd0*/  LDG.E R17, desc[UR38][R2.64] ;  /* 0x0000002602117981 */ /* 0x004ea8000c1e1900 */
[----:B------:R-:W2:Y:S02]  /*0ce0*/  LDG.E R0, desc[UR38][R2.64+0x4] ;  /* 0x0000042602007981 */ /* 0x000ea4000c1e1900 */
[----:B--2---:R-:W-:-:S07]  /*0cf0*/  IMAD.IADD R17, R0, 0x1, -R17 ;  /* 0x0000000100117824 */ /* 0x004fce00078e0a11 */
.L_x_3116:
[----:B--2-45:R-:W-:Y:S01]  /*0d00*/  IMAD.IADD R0, R18, 0x1, -R17 ;  /* 0x0000000112007824 */ /* 0x034fe200078e0a11 */
[----:B------:R-:W-:Y:S01]  /*0d10*/  ULDC UR4, c[0x0][0x74c] ;  /* 0x0001d30000047ab9 */ /* 0x000fe20000000800 */
[----:B------:R-:W-:Y:S02]  /*0d20*/  PLOP3.LUT P0, PT, PT, PT, PT, 0x80, 0x0 ;  /* 0x000000000000781c */ /* 0x000fe40003f0f070 */
[----:B------:R-:W-:Y:S01]  /*0d30*/  CS2R R70, SRZ ;  /* 0x0000000000467805 */ /* 0x000fe2000001ff00 */
[----:B-1----:R-:W-:Y:S01]  /*0d40*/  IMAD R2, R4, 0x60, R0 ;  /* 0x0000006004027824 */ /* 0x002fe200078e0200 */
[----:B------:R-:W-:Y:S01]  /*0d50*/  CS2R R68, SRZ ;  /* 0x0000000000447805 */ /* 0x000fe2000001ff00 */
[----:B------:R-:W-:Y:S01]  /*0d60*/  VIADD R0, R18, 0x3f ;  /* 0x0000003f12007836 */ /* 0x000fe20000000000 */
[----:B------:R-:W-:Y:S01]  /*0d70*/  CS2R R66, SRZ ;  /* 0x0000000000427805 */ /* 0x000fe2000001ff00 */
[----:B------:R-:W-:Y:S01]  /*0d80*/  VIADD R2, R2, -UR4 ;  /* 0x8000000402027c36 */ /* 0x000fe20008000000 */
[----:B------:R-:W-:-:S02]  /*0d90*/  CS2R R64, SRZ ;  /* 0x0000000000407805 */ /* 0x000fc4000001ff00 */
[----:B------:R-:W-:Y:S02]  /*0da0*/  CS2R R62, SRZ ;  /* 0x00000000003e7805 */ /* 0x000fe4000001ff00 */
[----:B------:R-:W-:Y:S02]  /*0db0*/  SHF.R.S32.HI R3, RZ, 0x1f, R0 ;  /* 0x0000001fff037819 */ /* 0x000fe40000011400 */
[----:B------:R-:W-:Y:S02]  /*0dc0*/  CS2R R60, SRZ ;  /* 0x00000000003c7805 */ /* 0x000fe4000001ff00 */
[----:B------:R-:W-:Y:S02]  /*0dd0*/  SHF.R.S32.HI R5, RZ, 0x1f, R2 ;  /* 0x0000001fff057819 */ /* 0x000fe40000011402 */
[----:B------:R-:W-:Y:S02]  /*0de0*/  CS2R R58, SRZ ;  /* 0x00000000003a7805 */ /* 0x000fe4000001ff00 */
[----:B------:R-:W-:-:S02]  /*0df0*/  LEA.HI R3, R3, R0, RZ, 0x6 ;  /* 0x0000000003037211 */ /* 0x000fc400078f30ff */
[----:B------:R-:W-:Y:S02]  /*0e00*/  CS2R R56, SRZ ;  /* 0x0000000000387805 */ /* 0x000fe4000001ff00 */
[----:B------:R-:W-:Y:S02]  /*0e10*/  LEA.HI R5, R5, R2, RZ, 0x6 ;  /* 0x0000000205057211 */ /* 0x000fe400078f30ff */
[----:B------:R-:W-:Y:S02]  /*0e20*/  CS2R R54, SRZ ;  /* 0x0000000000367805 */ /* 0x000fe4000001ff00 */
[----:B------:R-:W-:Y:S02]  /*0e30*/  SHF.R.S32.HI R4, RZ, 0x6, R3 ;  /* 0x00000006ff047819 */ /* 0x000fe40000011403 */
[----:B------:R-:W-:Y:S02]  /*0e40*/  CS2R R52, SRZ ;  /* 0x0000000000347805 */ /* 0x000fe4000001ff00 */
[----:B------:R-:W-:-:S02]  /*0e50*/  SHF.R.S32.HI R5, RZ, 0x6, R5 ;  /* 0x00000006ff057819 */ /* 0x000fc40000011405 */
[----:B------:R-:W-:Y:S02]  /*0e60*/  CS2R R50, SRZ ;  /* 0x0000000000327805 */ /* 0x000fe4000001ff00 */
[----:B------:R-:W-:Y:S01]  /*0e70*/  CS2R R48, SRZ ;  /* 0x0000000000307805 */ /* 0x000fe2000001ff00 */
[----:B------:R1:W-:Y:S01]  /*0e80*/  STL [R1+0x8], R4 ;  /* 0x0000080401007387 */ /* 0x0003e20000100800 */
[----:B------:R-:W-:Y:S02]  /*0e90*/  VIMNMX R16, RZ, R5, !PT ;  /* 0x00000005ff107248 */ /* 0x000fe40007fe0100 */
[----:B------:R-:W-:Y:S02]  /*0ea0*/  CS2R R46, SRZ ;  /* 0x00000000002e7805 */ /* 0x000fe4000001ff00 */
[----:B------:R-:W-:Y:S02]  /*0eb0*/  CS2R R44, SRZ ;  /* 0x00000000002c7805 */ /* 0x000fe4000001ff00 */
[----:B------:R-:W-:-:S02]  /*0ec0*/  CS2R R42, SRZ ;  /* 0x00000000002a7805 */ /* 0x000fc4000001ff00 */
[----:B------:R-:W-:Y:S02]  /*0ed0*/  ISETP.GT.AND P1, PT, R4, R16, PT ;  /* 0x000000100400720c */ /* 0x000fe40003f24270 */
        /* <DEDUP_REMOVED lines=33> */
[----:B-1----:R-:W-:Y:S06]  /*10f0*/  @!P1 BRA `(.L_x_3117) ;  /* 0x0000003400189947 */ /* 0x002fec0003800000 */
        /* <DEDUP_REMOVED lines=24> */
[----:B--23--:R-:W-:Y:S05]  /*1280*/  CALL.ABS.NOINC R14 ;  /* 0x000000000e007343 */ /* 0x00cfea0003c00000 */
.L_x_3119:
        /* <DEDUP_REMOVED lines=15> */
.L_x_3118:
        /* <DEDUP_REMOVED lines=20> */
.L_x_3121:
        /* <DEDUP_REMOVED lines=15> */
.L_x_3120:
        /* <DEDUP_REMOVED lines=8> */
.L_x_3261:
[----:B------:R-:W-:Y:S01]  /*1630*/  SHF.L.U32 R10, RZ, 0x1f, RZ ;  /* 0x0000001fff0a7819 */ /* 0x000fe200000006ff */
[----:B--2---:R-:W-:Y:S01]  /*1640*/  IMAD.HI R4, R14, 0x55555556, RZ ;  /* 0x555555560e047827 */ /* 0x004fe200078e02ff */
[----:B------:R-:W-:Y:S02]  /*1650*/  LOP3.LUT R5, R2, 0xffffff80, RZ, 0xc0, !PT ;  /* 0xffffff8002057812 */ /* 0x000fe400078ec0ff */
[----:B------:R-:W2:Y:S01]  /*1660*/  SYNCS.PHASECHK.TRANS64.TRYWAIT P0, [UR36+0x36400], R10 ;  /* 0x0364000aff0075a7 */ /* 0x000ea20008000164 */
[-C--:B------:R-:W-:Y:S01]  /*1670*/  LEA.HI R2, R3, R0.reuse, RZ, 0x5 ;  /* 0x0000000003027211 */ /* 0x080fe200078f28ff */
[----:B------:R-:W-:Y:S01]  /*1680*/  IMAD.HI R8, R13, 0x55555556, RZ ;  /* 0x555555560d087827 */ /* 0x000fe200078e02ff */
[----:B------:R-:W-:Y:S02]  /*1690*/  LEA.HI R7, R3, R0, RZ, 0x4 ;  /* 0x0000000003077211 */ /* 0x000fe400078f20ff */
[--C-:B------:R-:W-:Y:S02]  /*16a0*/  SHF.R.S32.HI R6, RZ, 0x5, R2.reuse ;  /* 0x00000005ff067819 */ /* 0x100fe40000011402 */
[----:B------:R-:W-:Y:S01]  /*16b0*/  SHF.R.S32.HI R11, RZ, 0x1f, R2 ;  /* 0x0000001fff0b7819 */ /* 0x000fe20000011402 */
[----:B------:R-:W-:Y:S01]  /*16c0*/  IMAD.IADD R2, R0, 0x1, -R5 ;  /* 0x0000000100027824 */ /* 0x000fe200078e0a05 */
[----:B------:R-:W-:-:S02]  /*16d0*/  LEA.HI R3, R4, R4, RZ, 0x1 ;  /* 0x0000000404037211 */ /* 0x000fc400078f08ff */
[----:B------:R-:W-:Y:S02]  /*16e0*/  LOP3.LUT R9, R7, 0xfffffff0, RZ, 0xc0, !PT ;  /* 0xfffffff007097812 */ /* 0x000fe400078ec0ff */
[----:B------:R-:W-:Y:S01]  /*16f0*/  LEA.HI R11, R11, R6, RZ, 0x2 ;  /* 0x000000060b0b7211 */ /* 0x000fe200078f10ff */
[----:B------:R-:W-:Y:S01]  /*1700*/  IMAD R4, R3, -0x3, R14 ;  /* 0xfffffffd03047824 */ /* 0x000fe200078e020e */
[----:B------:R-:W-:Y:S01]  /*1710*/  LEA.HI R8, R8, R8, RZ, 0x1 ;  /* 0x0000000808087211 */ /* 0x000fe200078f08ff */
[----:B------:R-:W-:Y:S01]  /*1720*/  IMAD.IADD R9, R0, 0x1, -R9 ;  /* 0x0000000100097824 */ /* 0x000fe200078e0a09 */
[----:B------:R-:W-:Y:S02]  /*1730*/  SHF.R.S32.HI R3, RZ, 0x1f, R2 ;  /* 0x0000001fff037819 */ /* 0x000fe40000011402 */
[----:B------:R-:W-:Y:S01]  /*1740*/  LOP3.LUT R11, R11, 0x3ffffc, RZ, 0xc0, !PT ;  /* 0x003ffffc0b0b7812 */ /* 0x000fe200078ec0ff */
[----:B--2---:R-:W-:Y:S06]  /*1750*/  @P0 BRA `(.L_x_3123) ;  /* 0x0000000000080947 */ /* 0x004fec0003800000 */
[----:B------:R-:W2:Y:S02]  /*1760*/  SYNCS.PHASECHK.TRANS64.TRYWAIT P0, [UR36+0x36400], R10 ;  /* 0x0364000aff0075a7 */ /* 0x000ea40008000164 */
[----:B--2---:R-:W-:Y:S05]  /*1770*/  @!P0 BRA `(.L_x_3124) ;  /* 0x0000009c00608947 */ /* 0x004fea0003800000 */
.L_x_3123:
[----:B------:R-:W4:Y:S04]  /*1780*/  LDL R20, [R1+0x10] ;  /* 0x0000100001147983 */ /* 0x000f280000100800 */
[----:B---3--:R-:W3:Y:S01]  /*1790*/  LDL.LU R19, [R1+0x4] ;  /* 0x0000040001137983 */ /* 0x008ee20000300800 */
[----:B--2---:R-:W-:Y:S01]  /*17a0*/  LEA.HI R0, R3, R2, RZ, 0x2 ;  /* 0x0000000203007211 */ /* 0x004fe200078f10ff */
[----:B------:R-:W-:Y:S01]  /*17b0*/  IMAD R14, R8, -0x3, R13 ;  /* 0xfffffffd080e7824 */ /* 0x000fe200078e020d */
[----:B------:R-:W-:Y:S01]  /*17c0*/  LEA.HI R8, R9, R9, RZ, 0x1 ;  /* 0x0000000909087211 */ /* 0x000fe200078f08ff */
[----:B------:R-:W-:Y:S01]  /*17d0*/  IMAD.IADD R12, R6, 0x1, -R11 ;  /* 0x00000001060c7824 */ /* 0x000fe200078e0a0b */
[----:B------:R-:W-:Y:S02]  /*17e0*/  SHF.R.S32.HI R5, RZ, 0x2, R0 ;  /* 0x00000002ff057819 */ /* 0x000fe40000011400 */
[----:B------:R-:W-:-:S02]  /*17f0*/  CS2R R70, SRZ ;  /* 0x0000000000467805 */ /* 0x000fc4000001ff00 */
[----:B------:R-:W-:Y:S02]  /*1800*/  SHF.R.S32.HI R6, RZ, 0x1f, R0 ;  /* 0x0000001fff067819 */ /* 0x000fe40000011400 */
[----:B------:R-:W-:Y:S02]  /*1810*/  CS2R R68, SRZ ;  /* 0x0000000000447805 */ /* 0x000fe4000001ff00 */
[----:B------:R-:W-:Y:S02]  /*1820*/  LOP3.LUT R15, R0, 0x7ffffffc, RZ, 0xc0, !PT ;  /* 0x7ffffffc000f7812 */ /* 0x000fe400078ec0ff */
[----:B------:R-:W-:Y:S02]  /*1830*/  CS2R R66, SRZ ;  /* 0x0000000000427805 */ /* 0x000fe4000001ff00 */
[----:B------:R-:W-:Y:S02]  /*1840*/  SHF.R.S32.HI R0, RZ, 0x1, R8 ;  /* 0x00000001ff007819 */ /* 0x000fe40000011408 */
[----:B------:R-:W-:-:S02]  /*1850*/  CS2R R64, SRZ ;  /* 0x0000000000407805 */ /* 0x000fc4000001ff00 */
[----:B------:R-:W-:Y:S01]  /*1860*/  SHF.R.S32.HI R11, RZ, 0x1f, R8 ;  /* 0x0000001fff0b7819 */ /* 0x000fe20000011408 */
[----:B------:R-:W-:Y:S01]  /*1870*/  IMAD.IADD R15, R2, 0x1, -R15 ;  /* 0x00000001020f7824 */ /* 0x000fe200078e0a0f */
[----:B------:R-:W-:Y:S02]  /*1880*/  SHF.R.S32.HI R10, RZ, 0x1f, R9 ;  /* 0x0000001fff0a7819 */ /* 0x000fe40000011409 */
[----:B------:R-:W-:Y:S02]  /*1890*/  CS2R R62, SRZ ;  /* 0x00000000003e7805 */ /* 0x000fe4000001ff00 */
[----:B------:R-:W-:Y:S01]  /*18a0*/  LEA.HI R11, R11, R0, RZ, 0x2 ;  /* 0x000000000b0b7211 */ /* 0x000fe200078f10ff */
[----:B------:R-:W-:Y:S01]  /*18b0*/  IMAD R14, R14, 0x10, R15 ;  /* 0x000000100e0e7824 */ /* 0x000fe200078e020f */
[----:B------:R-:W-:Y:S01]  /*18c0*/  LEA.HI R10, R10, R9, RZ, 0x3 ;  /* 0x000000090a0a7211 */ /* 0x000fe200078f18ff */
[----:B------:R-:W-:Y:S01]  /*18d0*/  IMAD R15, R13, 0x400, R2 ;  /* 0x000004000d0f7824 */ /* 0x000fe200078e0202 */
[----:B------:R-:W-:Y:S01]  /*18e0*/  LOP3.LUT R11, R11, 0xfffffffc, RZ, 0xc0, !PT ;  /* 0xfffffffc0b0b7812 */ /* 0x000fe200078ec0ff */
[----:B------:R-:W-:Y:S01]  /*18f0*/  IMAD.SHL.U32 R157, R14, 0x2, RZ ;  /* 0x000000020e9d7824 */ /* 0x000fe200078e00ff */
[----:B------:R-:W-:Y:S01]  /*1900*/  SHF.R.S32.HI R7, RZ, 0x4, R7 ;  /* 0x00000004ff077819 */ /* 0x000fe20000011407 */
[----:B------:R-:W-:Y:S01]  /*1910*/  IMAD.SHL.U32 R10, R10, 0x20, RZ ;  /* 0x000000200a0a7824 */ /* 0x000fe200078e00ff */
[----:B------:R-:W-:Y:S01]  /*1920*/  LOP3.LUT R8, R8, 0x7fffffe, RZ, 0xc0, !PT ;  /* 0x07fffffe08087812 */ /* 0x000fe200078ec0ff */
[----:B------:R-:W-:Y:S01]  /*1930*/  IMAD.IADD R11, R0, 0x1, -R11 ;  /* 0x00000001000b7824 */ /* 0x000fe200078e0a0b */
[----:B------:R-:W-:Y:S01]  /*1940*/  LEA.HI R6, R6, R5, RZ, 0x3 ;  /* 0x0000000506067211 */ /* 0x000fe200078f18ff */
[----:B------:R-:W-:Y:S01]  /*1950*/  IMAD.SHL.U32 R7, R7, 0x8, RZ ;  /* 0x0000000807077824 */ /* 0x000fe200078e00ff */
[----:B------:R-:W-:Y:S01]  /*1960*/  LOP3.LUT R10, R10, 0x7fffff00, RZ, 0xc0, !PT ;  /* 0x7fffff000a0a7812 */ /* 0x000fe200078ec0ff */
[----:B------:R-:W-:Y:S01]  /*1970*/  IMAD.SHL.U32 R0, R11, 0x40, RZ ;  /* 0x000000400b007824 */ /* 0x000fe200078e00ff */
[----:B------:R-:W-:Y:S01]  /*1980*/  LOP3.LUT R6, R6, 0xfffffff8, RZ, 0xc0, !PT ;  /* 0xfffffff806067812 */ /* 0x000fe200078ec0ff */
[----:B------:R-:W-:Y:S01]  /*1990*/  IMAD.IADD R9, R9, 0x1, -R8 ;  /* 0x0000000109097824 */ /* 0x000fe200078e0a08 */
[----:B------:R-:W-:Y:S01]  /*19a0*/  LEA.HI R3, R3, R2, RZ, 0x5 ;  /* 0x0000000203037211 */ /* 0x000fe200078f28ff */
[----:B------:R-:W-:Y:S01]  /*19b0*/  IMAD R10, R13, 0x800, R10 ;  /* 0x000008000d0a7824 */ /* 0x000fe200078e020a */
[----:B------:R-:W-:Y:S01]  /*19c0*/  LOP3.LUT R0, R0, 0xc0, RZ, 0xc0, !PT ;  /* 0x000000c000007812 */ /* 0x000fe200078ec0ff */
[----:B------:R-:W-:Y:S01]  /*19d0*/  IMAD.IADD R6, R5, 0x1, -R6 ;  /* 0x0000000105067824 */ /* 0x000fe200078e0a06 */
[----:B------:R-:W-:Y:S01]  /*19e0*/  SHF.R.S32.HI R3, RZ, 0x5, R3 ;  /* 0x00000005ff037819 */ /* 0x000fe20000011403 */
[----:B------:R-:W-:Y:S01]  /*19f0*/  IMAD R9, R9, 0x20, R10 ;  /* 0x0000002009097824 */ /* 0x000fe200078e020a */
[----:B------:R-:W-:Y:S01]  /*1a00*/  LOP3.LUT R7, R0, 0x8, R7, 0xf8, !PT ;  /* 0x0000000800077812 */ /* 0x000fe200078ef807 */
[----:B------:R-:W-:Y:S01]  /*1a10*/  IMAD.MOV.U32 R10, RZ, RZ, 0x20 ;  /* 0x00000020ff0a7424 */ /* 0x000fe200078e00ff */
[----:B------:R-:W-:Y:S01]  /*1a20*/  SHF.R.U32.HI R0, RZ, 0x3, R0 ;  /* 0x00000003ff007819 */ /* 0x000fe20000011600 */
[----:B------:R-:W-:Y:S01]  /*1a30*/  IMAD R9, R12, 0x200, R9 ;  /* 0x000002000c097824 */ /* 0x000fe200078e0209 */
[----:B------:R-:W-:Y:S01]  /*1a40*/  LOP3.LUT P0, RZ, R11, 0x2, RZ, 0xc0, !PT ;  /* 0x000000020bff7812 */ /* 0x000fe2000780c0ff */
[----:B------:R-:W-:Y:S01]  /*1a50*/  IMAD R6, R3, 0x10, R6 ;  /* 0x0000001003067824 */ /* 0x000fe200078e0206 */
[----:B------:R-:W-:Y:S01]  /*1a60*/  LOP3.LUT R0, R7, R0, RZ, 0x3c, !PT ;  /* 0x0000000007007212 */ /* 0x000fe200078e3cff */
[----:B------:R-:W-:Y:S01]  /*1a70*/  IMAD.SHL.U32 R3, R15, 0x4, RZ ;  /* 0x000000040f037824 */ /* 0x000fe200078e00ff */
[----:B------:R-:W-:Y:S01]  /*1a80*/  SEL R10, R10, 0xffffffe0, !P0 ;  /* 0xffffffe00a0a7807 */ /* 0x000fe20004000000 */
[----:B------:R-:W-:Y:S01]  /*1a90*/  IMAD.MOV.U32 R7, RZ, RZ, RZ ;  /* 0x000000ffff077224 */ /* 0x000fe200078e00ff */
[----:B------:R-:W-:Y:S01]  /*1aa0*/  CS2R R60, SRZ ;  /* 0x00000000003c7805 */ /* 0x000fe2000001ff00 */
[----:B------:R-:W-:Y:S01]  /*1ab0*/  IMAD.IADD R0, R9, 0x1, R0 ;  /* 0x0000000109007824 */ /* 0x000fe200078e0200 */
[----:B------:R-:W-:Y:S01]  /*1ac0*/  CS2R R58, SRZ ;  /* 0x00000000003a7805 */ /* 0x000fe2000001ff00 */
[----:B------:R-:W-:Y:S01]  /*1ad0*/  IMAD.MOV.U32 R5, RZ, RZ, RZ ;  /* 0x000000ffff057224 */ /* 0x000fe200078e00ff */
[----:B------:R-:W-:-:S02]  /*1ae0*/  CS2R R56, SRZ ;  /* 0x0000000000387805 */ /* 0x000fc4000001ff00 */
[----:B------:R-:W-:Y:S02]  /*1af0*/  CS2R R54, SRZ ;  /* 0x0000000000367805 */ /* 0x000fe4000001ff00 */
[----:B------:R-:W-:Y:S02]  /*1b00*/  LEA R155, R0, UR36, 0x1 ;  /* 0x00000024009b7c11 */ /* 0x000fe4000f8e08ff */
[----:B------:R-:W-:Y:S02]  /*1b10*/  CS2R R52, SRZ ;  /* 0x0000000000347805 */ /* 0x000fe4000001ff00 */
[----:B------:R-:W-:Y:S02]  /*1b20*/  LEA R0, R3, UR36, 0x2 ;  /* 0x0000002403007c11 */ /* 0x000fe4000f8e10ff */
[----:B------:R-:W-:Y:S02]  /*1b30*/  CS2R R50, SRZ ;  /* 0x0000000000327805 */ /* 0x000fe4000001ff00 */
[----:B------:R-:W-:-:S02]  /*1b40*/  IADD3 R3, R10, 0x30400, R155 ;  /* 0x000304000a037810 */ /* 0x000fc40007ffe09b */
        /* <DEDUP_REMOVED lines=37> */
[----:B----4-:R-:W-:-:S04]  /*1da0*/  IMAD R17, R20, -0x60, R17 ;  /* 0xffffffa014117824 */ /* 0x010fc800078e0211 */
[----:B------:R-:W-:Y:S01]  /*1db0*/  IMAD.IADD R2, R17, 0x1, -R157 ;  /* 0x0000000111027824 */ /* 0x000fe200078e0a9d */
[----:B------:R-:W-:Y:S02]  /*1dc0*/  IADD3 R18, -R18, 0x1, R17 ;  /* 0x0000000112127810 */ /* 0x000fe40007ffe111 */
[----:B---3--:R-:W-:Y:S02]  /*1dd0*/  LOP3.LUT R8, R19, 0x1, RZ, 0xfc, !PT ;  /* 0x0000000113087812 */ /* 0x008fe400078efcff */
[----:B------:R2:W-:Y:S01]  /*1de0*/  STL [R1], R2 ;  /* 0x0000000201007387 */ /* 0x0005e20000100800 */
[----:B------:R-:W-:-:S03]  /*1df0*/  IMAD.IADD R157, R18, 0x1, -R157 ;  /* 0x00000001129d7824 */ /* 0x000fc600078e0a9d */
[----:B------:R3:W-:Y:S01]  /*1e00*/  STL [R1+0x4], R3 ;  /* 0x0000040301007387 */ /* 0x0007e20000100800 */
[----:B--2---:R-:W-:-:S07]  /*1e10*/  IMAD.MOV.U32 R2, RZ, RZ, RZ ;  /* 0x000000ffff027224 */ /* 0x004fce00078e00ff */
.L_x_3135:
[----:B------:R-:W-:-:S13]  /*1e20*/  ISETP.NE.AND P0, PT, R8, 0x3, PT ;  /* 0x000000030800780c */ /* 0x000fda0003f05270 */
[----:B------:R-:W-:Y:S05]  /*1e30*/  @!P0 BRA `(.L_x_3125) ;  /* 0x0000000000048947 */ /* 0x000fea0003800000 */
[----:B------:R-:W-:Y:S01]  /*1e40*/  BPT.TRAP 0x1 ;  /* 0x000000040000795c */ /* 0x000fe20000300000 */
.L_x_3125:
[----:B---3--:R-:W-:Y:S02]  /*1e50*/  LEA R3, R2, UR36, 0x3 ;  /* 0x0000002402037c11 */ /* 0x008fe4000f8e18ff */
[----:B------:R-:W-:-:S04]  /*1e60*/  SHF.L.U32 R10, R7, 0x1f, RZ ;  /* 0x0000001f070a7819 */ /* 0x000fc800000006ff */
[----:B------:R2:W3:Y:S01]  /*1e70*/  SYNCS.PHASECHK.TRANS64.TRYWAIT P1, [R3+URZ+0x36410], R10 ;  /* 0x0364100a030075a7 */ /* 0x0004e2000802017f */
[----:B------:R-:W-:Y:S05]  /*1e80*/  @!P0 BRA `(.L_x_3126) ;  /* 0x0000000000048947 */ /* 0x000fea0003800000 */
[----:B------:R-:W-:Y:S01]  /*1e90*/  BPT.TRAP 0x1 ;  /* 0x000000040000795c */ /* 0x000fe20000300000 */
.L_x_3126:
[----:B---3--:R-:W-:Y:S05]  /*1ea0*/  @P1 BRA `(.L_x_3127) ;  /* 0x0000000000081947 */ /* 0x008fea0003800000 */
[----:B------:R-:W3:Y:S02]  /*1eb0*/  SYNCS.PHASECHK.TRANS64.TRYWAIT P1, [R3+URZ+0x36410], R10 ;  /* 0x0364100a030075a7 */ /* 0x000ee4000802017f */
[----:B---3--:R-:W-:Y:S05]  /*1ec0*/  @!P1 BRA `(.L_x_3128) ;  /* 0x0000009400a49947 */ /* 0x008fea0003800000 */
.L_x_3127:
        /* <DEDUP_REMOVED lines=99> */
[----:B------:R4:W1:Y:S04]  /*2500*/  LDS R142, [R9+0x30000] ;  /* 0x03000000098e7984 */ /* 0x0008680000000800 */
[----:B------:R4:W1:Y:S01]  /*2510*/  LDS R139, [R9+0x30020] ;  /* 0x03002000098b7984 */ /* 0x0008620000000800 */
[----:B------:R-:W-:Y:S05]  /*2520*/  @!P0 BRA `(.L_x_3129) ;  /* 0x0000000000048947 */ /* 0x000fea0003800000 */
[----:B------:R-:W-:Y:S01]  /*2530*/  BPT.TRAP 0x1 ;  /* 0x000000040000795c */ /* 0x000fe20000300000 */
.L_x_3129:
[----:B------:R-:W-:-:S04]  /*2540*/  SHF.L.U32 R14, R5, 0x1f, RZ ;  /* 0x0000001f050e7819 */ /* 0x000fc800000006ff */
[----:B------:R1:W1:Y:S01]  /*2550*/  SYNCS.PHASECHK.TRANS64.TRYWAIT P1, [UR36+0x36430], R14 ;  /* 0x0364300eff0075a7 */ /* 0x0002620008020164 */
[----:B------:R-:W-:Y:S05]  /*2560*/  @!P0 BRA `(.L_x_3130) ;  /* 0x0000000000048947 */ /* 0x000fea0003800000 */
[----:B------:R-:W-:Y:S01]  /*2570*/  BPT.TRAP 0x1 ;  /* 0x000000040000795c */ /* 0x000fe20000300000 */
.L_x_3130:
[----:B------:R-:W5:Y:S01]  /*2580*/  LDL R15, [R1] ;  /* 0x00000000010f7983 */ /* 0x000f620000100800 */
[----:B------:R-:W-:Y:S01]  /*2590*/  FMUL.FTZ R11, R120, UR40 ;  /* 0x00000028780b7c20 */ /* 0x000fe20008410000 */
[----:B------:R-:W-:Y:S01]  /*25a0*/  FMUL.FTZ R12, R121, UR40 ;  /* 0x00000028790c7c20 */ /* 0x000fe20008410000 */
[----:B----4-:R-:W-:Y:S01]  /*25b0*/  FMUL.FTZ R9, R122, UR40 ;  /* 0x000000287a097c20 */ /* 0x010fe20008410000 */
[----:B--23--:R-:W-:Y:S01]  /*25c0*/  FMUL.FTZ R10, R123, UR40 ;  /* 0x000000287b0a7c20 */ /* 0x00cfe20008410000 */
[----:B-1----:R-:W-:Y:S01]  /*25d0*/  FMUL.FTZ R13, R124, UR40 ;  /* 0x000000287c0d7c20 */ /* 0x002fe20008410000 */
        /* <DEDUP_REMOVED lines=15> */
[----:B------:R-:W4:Y:S08]  /*26d0*/  MUFU.TANH R10, R10 ;  /* 0x0000000a000a7308 */ /* 0x000f300000002400 */
        /* <DEDUP_REMOVED lines=11> */
[----:B-1234-:R-:W-:Y:S06]  /*2790*/  @P1 BRA `(.L_x_3131) ;  /* 0x0000000000081947 */ /* 0x01efec0003800000 */
[----:B------:R-:W1:Y:S02]  /*27a0*/  SYNCS.PHASECHK.TRANS64.TRYWAIT P1, [UR36+0x36430], R14 ;  /* 0x0364300eff0075a7 */ /* 0x000e640008020164 */
[----:B-1----:R-:W-:Y:S05]  /*27b0*/  @!P1 BRA `(.L_x_3132) ;  /* 0x0000008c007c9947 */ /* 0x002fea0003800000 */
.L_x_3131:
        /* <DEDUP_REMOVED lines=17> */
[----:B------:R-:W4:Y:S01]  /*28d0*/  MUFU.TANH R136, R136 ;  /* 0x0000008800887308 */ /* 0x000f220000002400 */
[----:B------:R-:W-:Y:S01]  /*28e0*/  FSEL R151, R17, -INF , P5 ;  /* 0xff80000011977808 */ /* 0x000fe20002800000 */
[----:B------:R-:W-:Y:S01]  /*28f0*/  ULOP3.LUT UR6, UR6, 0x10000, URZ, 0xfc, !UPT ;  /* 0x0001000006067892 */ /* 0x000fe2000f8efc3f */
[----:B------:R-:W-:Y:S01]  /*2900*/  FSEL R149, R22, -INF , P6 ;  /* 0xff80000016957808 */ /* 0x000fe20003000000 */
[----:B------:R-:W-:Y:S01]  /*2910*/  ULOP3.LUT UR8, UR5, 0x10000, URZ, 0xfc, !UPT ;  /* 0x0001000005087892 */ /* 0x000fe2000f8efc3f */
[----:B------:R-:W-:Y:S01]  /*2920*/  FSEL R143, R23, -INF , P1 ;  /* 0xff800000178f7808 */ /* 0x000fe20000800000 */
[--C-:B------:R-:W-:Y:S01]  /*2930*/  FFMA.FTZ R153, R153, UR41, -R142.reuse ;  /* 0x0000002999997c23 */ /* 0x100fe2000801088e */
        /* <DEDUP_REMOVED lines=13> */
[----:B------:R-:W-:Y:S01]  /*2a10*/  MUFU.EX2 R151, R151 ;  /* 0x0000009700977308 */ /* 0x000fe20000000800 */
[----:B--2---:R-:W-:Y:S02]  /*2a20*/  VIMNMX R120, R121, R120, PT ;  /* 0x0000007879787248 */ /* 0x004fe40003fe0100 */
[C---:B------:R-:W-:Y:S01]  /*2a30*/  FSEL R121, R11.reuse, -INF , P2 ;  /* 0xff8000000b797808 */ /* 0x040fe20001000000 */
[----:B------:R-:W-:Y:S01]  /*2a40*/  FFMA.FTZ R11, -R11, R11, 1 ;  /* 0x3f8000000b0b7423 */ /* 0x000fe2000001010b */
[----:B------:R-:W-:Y:S02]  /*2a50*/  ISETP.GT.AND P2, PT, R15, 0x18, PT ;  /* 0x000000180f00780c */ /* 0x000fe40003f44270 */
[----:B------:R-:W-:Y:S01]  /*2a60*/  FSEL R15, R13, -INF , P4 ;  /* 0xff8000000d0f7808 */ /* 0x000fe20002000000 */
[--C-:B------:R-:W-:Y:S01]  /*2a70*/  FFMA.FTZ R154, R121, UR41, -R142.reuse ;  /* 0x00000029799a7c23 */ /* 0x100fe2000801088e */
[C---:B------:R-:W-:Y:S01]  /*2a80*/  ISETP.GT.AND P4, PT, R120.reuse, RZ, PT ;  /* 0x000000ff7800720c */ /* 0x040fe20003f84270 */
[----:B------:R-:W-:Y:S01]  /*2a90*/  FFMA.FTZ R13, -R13, R13, 1 ;  /* 0x3f8000000d0d7423 */ /* 0x000fe2000001010d */
[----:B------:R-:W-:Y:S01]  /*2aa0*/  ISETP.GT.AND P5, PT, R120, 0x1, PT ;  /* 0x000000017800780c */ /* 0x000fe20003fa4270 */
[----:B------:R-:W-:Y:S01]  /*2ab0*/  FFMA.FTZ R14, R15, UR41, -R142 ;  /* 0x000000290f0e7c23 */ /* 0x000fe2000801088e */
[----:B------:R-:W-:Y:S01]  /*2ac0*/  FSEL R123, R138, -INF , P2 ;  /* 0xff8000008a7b7808 */ /* 0x000fe20001000000 */
[----:B------:R-:W1:Y:S01]  /*2ad0*/  MUFU.EX2 R154, R154 ;  /* 0x0000009a009a7308 */ /* 0x000e620000000800 */
[----:B------:R-:W-:-:S02]  /*2ae0*/  FSEL R144, R9, -INF , P4 ;  /* 0xff80000009907808 */ /* 0x000fc40002000000 */
        /* <DEDUP_REMOVED lines=8> */
[----:B------:R-:W-:Y:S02]  /*2b70*/  ISETP.GT.AND P4, PT, R120, 0x18, PT ;  /* 0x000000187800780c */ /* 0x000fe40003f84270 */
[----:B------:R-:W-:-:S02]  /*2b80*/  FSEL R150, R10, -INF , P5 ;  /* 0xff8000000a967808 */ /* 0x000fc40002800000 */
        /* <DEDUP_REMOVED lines=11> */
[----:B----4-:R-:W-:Y:S01]  /*2c40*/  FSEL R122, R136, -INF , P5 ;  /* 0xff800000887a7808 */ /* 0x010fe20002800000 */
        /* <DEDUP_REMOVED lines=86> */
[----:B------:R-:W-:Y:S02]  /*31b0*/  FADD.FTZ R125, R125, -R145 ;  /* 0x800000917d7d7221 */ /* 0x000fe40000010000 */
[----:B-1----:R-:W-:Y:S01]  /*31c0*/  FMUL.FTZ R120, R154, R120 ;  /* 0x000000789a787220 */ /* 0x002fe20000410000 */
[----:B--2---:R-:W-:-:S03]  /*31d0*/  FMUL.FTZ R124, R14, R124 ;  /* 0x0000007c0e7c7220 */ /* 0x004fc60000410000 */
[----:B------:R-:W-:Y:S01]  /*31e0*/  FMUL.FTZ R11, R11, R120 ;  /* 0x000000780b0b7220 */ /* 0x000fe20000410000 */
[----:B------:R-:W-:Y:S01]  /*31f0*/  FADD.FTZ R120, R121, -R145 ;  /* 0x8000009179787221 */ /* 0x000fe20000010000 */
[C---:B------:R-:W-:Y:S01]  /*3200*/  FMUL.FTZ R125, R151.reuse, R125 ;  /* 0x0000007d977d7220 */ /* 0x040fe20000410000 */
[----:B------:R-:W-:Y:S01]  /*3210*/  F2FP.F16.F32.PACK_AB R14, R151, R14 ;  /* 0x0000000e970e723e */ /* 0x000fe200000000ff */
[----:B------:R-:W1:Y:S01]  /*3220*/  MUFU.EX2 R121, R156 ;  /* 0x0000009c00797308 */ /* 0x000e620000000800 */
[----:B------:R-:W-:Y:S01]  /*3230*/  FMUL.FTZ R120, R153, R120 ;  /* 0x0000007899787220 */ /* 0x000fe20000410000 */
[----:B------:R1:W2:Y:S01]  /*3240*/  LDS R151, [R15+0x30220] ;  /* 0x030220000f977984 */ /* 0x0002a20000000800 */
[----:B------:R-:W-:Y:S02]  /*3250*/  FMUL.FTZ R124, R13, R124 ;  /* 0x0000007c0d7c7220 */ /* 0x000fe40000410000 */
[----:B------:R-:W-:Y:S01]  /*3260*/  FMUL.FTZ R120, R12, R120 ;  /* 0x000000780c787220 */ /* 0x000fe20000410000 */
[----:B------:R-:W-:-:S02]  /*3270*/  F2FP.F16.F32.PACK_AB R12, R153, R154 ;  /* 0x0000009a990c723e */ /* 0x000fc400000000ff */
[----:B------:R-:W4:Y:S01]  /*3280*/  LDL R153, [R1+0x4] ;  /* 0x0000040001997983 */ /* 0x000f220000100800 */
[----:B---3--:R-:W-:Y:S01]  /*3290*/  F2FP.F16.F32.PACK_AB R13, R150, R144 ;  /* 0x00000090960d723e */ /* 0x008fe200000000ff */
[----:B------:R-:W3:Y:S01]  /*32a0*/  MUFU.EX2 R143, R143 ;  /* 0x0000008f008f7308 */ /* 0x000ee20000000800 */
[--C-:B------:R-:W-:Y:S01]  /*32b0*/  FADD.FTZ R128, R128, -R145.reuse ;  /* 0x8000009180807221 */ /* 0x100fe20000010000 */
[--C-:B------:R-:W-:Y:S01]  /*32c0*/  FADD.FTZ R132, R132, -R145.reuse ;  /* 0x8000009184847221 */ /* 0x100fe20000010000 */
[--C-:B------:R-:W-:Y:S01]  /*32d0*/  FADD.FTZ R129, R129, -R145.reuse ;  /* 0x8000009181817221 */ /* 0x100fe20000010000 */
[----:B------:R-:W-:Y:S01]  /*32e0*/  FFMA.FTZ R23, -R23, R23, 1 ;  /* 0x3f80000017177423 */ /* 0x000fe20000010117 */
[----:B------:R-:W-:Y:S01]  /*32f0*/  R2UR UR10, R4 ;  /* 0x00000000040a72ca */ /* 0x000fe200000e0000 */
[----:B------:R-:W-:Y:S01]  /*3300*/  FFMA.FTZ R17, -R17, R17, 1 ;  /* 0x3f80000011117423 */ /* 0x000fe20000010111 */
[----:B-1----:R-:W-:Y:S01]  /*3310*/  F2FP.F16.F32.PACK_AB R15, R152, R121 ;  /* 0x00000079980f723e */ /* 0x002fe200000000ff */
[----:B------:R-:W-:Y:S01]  /*3320*/  BAR.SYNC.DEFER_BLOCKING 0x9, 0x180 ;  /* 0x0246000000007b1d */ /* 0x000fe20000010000 */
[----:B------:R-:W-:Y:S01]  /*3330*/  FFMA.FTZ R22, -R22, R22, 1 ;  /* 0x3f80000016167423 */ /* 0x000fe20000010116 */
[----:B------:R-:W-:Y:S01]  /*3340*/  FFMA.FTZ R9, -R9, R9, 1 ;  /* 0x3f80000009097423 */ /* 0x000fe20000010109 */
[----:B------:R-:W-:Y:S01]  /*3350*/  FADD.FTZ R133, R133, -R145 ;  /* 0x8000009185857221 */ /* 0x000fe20000010000 */
[----:B------:R-:W-:Y:S01]  /*3360*/  FMUL.FTZ R17, R17, R125 ;  /* 0x0000007d11117220 */ /* 0x000fe20000410000 */
[----:B------:R-:W-:Y:S01]  /*3370*/  FFMA.FTZ R125, -R138, R138, 1 ;  /* 0x3f8000008a7d7423 */ /* 0x000fe2000001018a */
[----:B------:R-:W1:Y:S01]  /*3380*/  MUFU.EX2 R142, R142 ;  /* 0x0000008e008e7308 */ /* 0x000e620000000800 */
[----:B------:R-:W-:Y:S01]  /*3390*/  FFMA.FTZ R20, -R20, R20, 1 ;  /* 0x3f80000014147423 */ /* 0x000fe20000010114 */
[----:B------:R-:W-:Y:S01]  /*33a0*/  FFMA.FTZ R21, -R21, R21, 1 ;  /* 0x3f80000015157423 */ /* 0x000fe20000010115 */
[----:B---3--:R-:W-:Y:S01]  /*33b0*/  FMUL.FTZ R129, R143, R129 ;  /* 0x000000818f817220 */ /* 0x008fe20000410000 */
[----:B------:R-:W-:Y:S01]  /*33c0*/  USHF.R.U32.HI UR5, URZ, 0x4, UR37 ;  /* 0x000000043f057899 */ /* 0x000fe20008011625 */
[----:B------:R-:W-:Y:S01]  /*33d0*/  F2FP.F16.F32.PACK_AB R120, R120, R11 ;  /* 0x0000000b7878723e */ /* 0x000fe200000000ff */
[----:B------:R-:W-:Y:S01]  /*33e0*/  ULEA UR4, UR10, UR4, 0xd ;  /* 0x000000040a047291 */ /* 0x000fe2000f8e683f */
[----:B------:R-:W-:Y:S01]  /*33f0*/  FMUL.FTZ R23, R23, R129 ;  /* 0x0000008117177220 */ /* 0x000fe20000410000 */
[----:B------:R-:W-:Y:S01]  /*3400*/  MUFU.EX2 R148, R148 ;  /* 0x0000009400947308 */ /* 0x000fe20000000800 */
[----:B------:R-:W-:-:S02]  /*3410*/  ULOP3.LUT UR5, UR5, 0x3fff, URZ, 0xc0, !UPT ;  /* 0x00003fff05057892 */ /* 0x000fc4000f8ec03f */
[----:B------:R-:W-:Y:S02]  /*3420*/  USHF.R.U32.HI UR4, URZ, 0x4, UR4 ;  /* 0x000000043f047899 */ /* 0x000fe40008011604 */
[----:B------:R-:W-:Y:S02]  /*3430*/  ULOP3.LUT UR9, UR5, 0x1000000, URZ, 0xfc, !UPT ;  /* 0x0100000005097892 */ /* 0x000fe4000f8efc3f */
[----:B------:R-:W-:Y:S01]  /*3440*/  ULOP3.LUT UR8, UR4, 0x3fff, URZ, 0xc0, !UPT ;  /* 0x00003fff04087892 */ /* 0x000fe2000f8ec03f */
[----:B------:R-:W3:Y:S01]  /*3450*/  MUFU.EX2 R147, R147 ;  /* 0x0000009300937308 */ /* 0x000ee20000000800 */
[----:B-1----:R-:W-:Y:S01]  /*3460*/  FMUL.FTZ R133, R142, R133 ;  /* 0x000000858e857220 */ /* 0x002fe20000410000 */
[----:B------:R1:W-:Y:S01]  /*3470*/  STSM.16.M88.4 [R155+0x30400], R12 ;  /* 0x0304000c9b007844 */ /* 0x0003e20000000200 */
[--C-:B--2---:R-:W-:Y:S01]  /*3480*/  FADD.FTZ R126, R126, -R151.reuse ;  /* 0x800000977e7e7221 */ /* 0x104fe20000010000 */
[--C-:B------:R-:W-:Y:S01]  /*3490*/  FADD.FTZ R129, R127, -R151.reuse ;  /* 0x800000977f817221 */ /* 0x100fe20000010000 */
[--C-:B------:R-:W-:Y:S01]  /*34a0*/  FADD.FTZ R127, R134, -R151.reuse ;  /* 0x80000097867f7221 */ /* 0x100fe20000010000 */
[----:B------:R-:W-:Y:S01]  /*34b0*/  UMOV UR6, UR9 ;  /* 0x0000000900067c82 */ /* 0x000fe20008000000 */
[----:B------:R-:W-:Y:S01]  /*34c0*/  FMUL.FTZ R126, R121, R126 ;  /* 0x0000007e797e7220 */ /* 0x000fe20000410000 */
[----:B------:R-:W2:Y:S01]  /*34d0*/  MUFU.EX2 R146, R146 ;  /* 0x0000009200927308 */ /* 0x000ea20000000800 */
[----:B------:R-:W-:Y:S01]  /*34e0*/  FFMA.FTZ R121, -R10, R10, 1 ;  /* 0x3f8000000a797423 */ /* 0x000fe2000001010a */
[----:B------:R-:W-:Y:S01]  /*34f0*/  FMUL.FTZ R129, R152, R129 ;  /* 0x0000008198817220 */ /* 0x000fe20000410000 */
[----:B------:R-:W-:Y:S01]  /*3500*/  FFMA.FTZ R10, -R19, R19, 1 ;  /* 0x3f800000130a7423 */ /* 0x000fe20000010113 */
[----:B------:R-:W-:Y:S01]  /*3510*/  UMOV UR7, 0x80000020 ;  /* 0x8000002000077882 */ /* 0x000fe20000000000 */
[----:B------:R-:W-:Y:S01]  /*3520*/  UMOV UR4, UR8 ;  /* 0x0000000800047c82 */ /* 0x000fe20008000000 */
[----:B------:R-:W-:Y:S01]  /*3530*/  UMOV UR5, 0x40000040 ;  /* 0x4000004000057882 */ /* 0x000fe20000000000 */
[----:B------:R-:W-:Y:S01]  /*3540*/  FMUL.FTZ R129, R10, R129 ;  /* 0x000000810a817220 */ /* 0x000fe20000410000 */
[----:B------:R-:W5:Y:S01]  /*3550*/  MUFU.EX2 R139, R139 ;  /* 0x0000008b008b7308 */ /* 0x000f620000000800 */
[----:B------:R-:W-:Y:S01]  /*3560*/  FFMA.FTZ R10, -R137, R137, 1 ;  /* 0x3f800000890a7423 */ /* 0x000fe20000010189 */
[--C-:B-1----:R-:W-:Y:S01]  /*3570*/  FADD.FTZ R13, R122, -R151.reuse ;  /* 0x800000977a0d7221 */ /* 0x102fe20000010000 */
[--C-:B------:R-:W-:Y:S01]  /*3580*/  FADD.FTZ R15, R123, -R151.reuse ;  /* 0x800000977b0f7221 */ /* 0x100fe20000010000 */
[--C-:B------:R-:W-:Y:S01]  /*3590*/  FADD.FTZ R123, R130, -R151.reuse ;  /* 0x80000097827b7221 */ /* 0x100fe20000010000 */
[--C-:B------:R-:W-:Y:S01]  /*35a0*/  FADD.FTZ R122, R131, -R151.reuse ;  /* 0x80000097837a7221 */ /* 0x100fe20000010000 */
[----:B------:R-:W-:Y:S01]  /*35b0*/  FMUL.FTZ R144, R144, R13 ;  /* 0x0000000d90907220 */ /* 0x000fe20000410000 */
[----:B------:R-:W-:Y:S01]  /*35c0*/  FMUL.FTZ R150, R150, R15 ;  /* 0x0000000f96967220 */ /* 0x000fe20000410000 */
[----:B------:R-:W1:Y:S01]  /*35d0*/  MUFU.EX2 R12, R149 ;  /* 0x00000095000c7308 */ /* 0x000e620000000800 */
[----:B---3--:R-:W-:Y:S01]  /*35e0*/  F2FP.F16.F32.PACK_AB R13, R147, R148 ;  /* 0x00000094930d723e */ /* 0x008fe200000000ff */
[----:B------:R-:W-:Y:S01]  /*35f0*/  FADD.FTZ R130, R135, -R151 ;  /* 0x8000009787827221 */ /* 0x000fe20000010000 */
[----:B------:R-:W-:Y:S01]  /*3600*/  FFMA.FTZ R131, -R18, R18, 1 ;  /* 0x3f80000012837423 */ /* 0x000fe20000010112 */
[----:B------:R-:W-:Y:S01]  /*3610*/  FMUL.FTZ R144, R9, R144 ;  /* 0x0000009009907220 */ /* 0x000fe20000410000 */
[----:B------:R-:W-:Y:S01]  /*3620*/  FMUL.FTZ R123, R148, R123 ;  /* 0x0000007b947b7220 */ /* 0x000fe20000410000 */
[----:B------:R-:W-:Y:S01]  /*3630*/  FMUL.FTZ R122, R147, R122 ;  /* 0x0000007a937a7220 */ /* 0x000fe20000410000 */
[----:B--2---:R-:W-:Y:S01]  /*3640*/  FMUL.FTZ R127, R146, R127 ;  /* 0x0000007f927f7220 */ /* 0x004fe20000410000 */
[----:B------:R-:W2:Y:S01]  /*3650*/  MUFU.EX2 R14, R140 ;  /* 0x0000008c000e7308 */ /* 0x000ea20000000800 */
[C---:B-----5:R-:W-:Y:S01]  /*3660*/  F2FP.F16.F32.PACK_AB R15, R139.reuse, R146 ;  /* 0x000000928b0f723e */ /* 0x060fe200000000ff */
[----:B------:R-:W-:Y:S01]  /*3670*/  FMUL.FTZ R130, R139, R130 ;  /* 0x000000828b827220 */ /* 0x000fe20000410000 */
[----:B------:R-:W-:Y:S01]  /*3680*/  FFMA.FTZ R9, -R136, R136, 1 ;  /* 0x3f80000088097423 */ /* 0x000fe20000010188 */
[----:B------:R-:W-:Y:S01]  /*3690*/  FMUL.FTZ R121, R121, R150 ;  /* 0x0000009679797220 */ /* 0x000fe20000410000 */
[----:B------:R-:W-:Y:S01]  /*36a0*/  FMUL.FTZ R126, R131, R126 ;  /* 0x0000007e837e7220 */ /* 0x000fe20000410000 */
[----:B------:R-:W-:Y:S01]  /*36b0*/  FMUL.FTZ R18, R21, R122 ;  /* 0x0000007a15127220 */ /* 0x000fe20000410000 */
[----:B------:R-:W-:Y:S01]  /*36c0*/  FMUL.FTZ R10, R10, R127 ;  /* 0x0000007f0a0a7220 */ /* 0x000fe20000410000 */
[----:B------:R-:W-:Y:S01]  /*36d0*/  FMUL.FTZ R9, R9, R130 ;  /* 0x0000008209097220 */ /* 0x000fe20000410000 */
[----:B-1----:R-:W-:Y:S01]  /*36e0*/  FMUL.FTZ R128, R12, R128 ;  /* 0x000000800c807220 */ /* 0x002fe20000410000 */
[----:B------:R-:W-:Y:S01]  /*36f0*/  F2FP.F16.F32.PACK_AB R12, R143, R12 ;  /* 0x0000000c8f0c723e */ /* 0x000fe200000000ff */
[----:B------:R-:W-:Y:S01]  /*3700*/  UMOV UR11, 0x40000040 ;  /* 0x40000040000b7882 */ /* 0x000fe20000000000 */
[----:B------:R-:W-:Y:S01]  /*3710*/  F2FP.F16.F32.PACK_AB R122, R17, R124 ;  /* 0x0000007c117a723e */ /* 0x000fe200000000ff */
[----:B------:R-:W-:Y:S01]  /*3720*/  FMUL.FTZ R22, R22, R128 ;  /* 0x0000008016167220 */ /* 0x000fe20000410000 */
[----:B------:R-:W-:Y:S01]  /*3730*/  FFMA.FTZ R128, -R141, R141, 1 ;  /* 0x3f8000008d807423 */ /* 0x000fe2000001018d */
[----:B------:R-:W-:Y:S01]  /*3740*/  F2FP.F16.F32.PACK_AB R121, R121, R144 ;  /* 0x000000907979723e */ /* 0x000fe200000000ff */
[----:B--2---:R-:W-:Y:S01]  /*3750*/  FMUL.FTZ R132, R14, R132 ;  /* 0x000000840e847220 */ /* 0x004fe20000410000 */
[----:B------:R-:W-:Y:S01]  /*3760*/  F2FP.F16.F32.PACK_AB R14, R142, R14 ;  /* 0x0000000e8e0e723e */ /* 0x000fe200000000ff */
[----:B------:R-:W-:-:S02]  /*3770*/  FMUL.FTZ R128, R128, R133 ;  /* 0x0000008580807220 */ /* 0x000fc40000410000 */
[----:B------:R-:W-:Y:S02]  /*3780*/  FMUL.FTZ R125, R125, R132 ;  /* 0x000000847d7d7220 */ /* 0x000fe40000410000 */
[----:B----4-:R1:W-:Y:S01]  /*3790*/  STSM.16.M88.4 [R153], R12 ;  /* 0x0000000c99007844 */ /* 0x0103e20000000200 */
        /* <DEDUP_REMOVED lines=8> */
[----:B------:R-:W-:Y:S02]  /*3820*/  F2FP.F16.F32.PACK_AB R12, R23, R22 ;  /* 0x00000016170c723e */ /* 0x000fe400000000ff */
        /* <DEDUP_REMOVED lines=88> */
.L_x_3133:
        /* <DEDUP_REMOVED lines=60> */
.L_x_3134:
        /* <DEDUP_REMOVED lines=12> */
[----:B----4-:R-:W-:Y:S05]  /*4230*/  @!P1 BRA `(.L_x_3135) ;  /* 0xffffffd800f89947 */ /* 0x010fea000383ffff */
        /* <DEDUP_REMOVED lines=50> */
.L_x_3117:
[----:B------:R-:W-:Y:S05]  /*4560*/  @P0 BRA `(.L_x_3136) ;  /* 0x0000001400f40947 */ /* 0x000fea0003800000 */
[----:B------:R-:W2:Y:S01]  /*4570*/  LDL R120, [R1+0xc] ;  /* 0x00000c0001787983 */ /* 0x000ea20000100800 */
[----:B------:R-:W1:Y:S01]  /*4580*/  S2UR UR5, SR_CgaCtaId ;  /* 0x00000000000579c3 */ /* 0x000e620000008800 */
[----:B------:R-:W-:Y:S01]  /*4590*/  UMOV UR4, 0x400 ;  /* 0x0000040000047882 */ /* 0x000fe20000000000 */
[----:B------:R-:W-:Y:S01]  /*45a0*/  F2FP.F16.F32.PACK_AB R72, R73, R72 ;  /* 0x000000484948723e */ /* 0x000fe200000000ff */
[----:B------:R-:W4:Y:S01]  /*45b0*/  S2R R0, SR_TID.X ;  /* 0x0000000000007919 */ /* 0x000f220000002100 */
        /* <DEDUP_REMOVED lines=10> */
[----:B-1----:R-:W-:Y:S01]  /*4660*/  ULEA UR4, UR5, UR4, 0x18 ;  /* 0x0000000405047291 */ /* 0x002fe2000f8ec03f */
[----:B------:R-:W-:-:S02]  /*4670*/  F2FP.F16.F32.PACK_AB R90, R93, R92 ;  /* 0x0000005c5d5a723e */ /* 0x000fc400000000ff */
[----:B------:R-:W-:Y:S02]  /*4680*/  F2FP.F16.F32.PACK_AB R91, R95, R94 ;  /* 0x0000005e5f5b723e */ /* 0x000fe400000000ff */
[----:B------:R-:W-:Y:S02]  /*4690*/  F2FP.F16.F32.PACK_AB R97, R99, R98 ;  /* 0x000000626361723e */ /* 0x000fe400000000ff */
[----:B------:R-:W-:Y:S02]  /*46a0*/  F2FP.F16.F32.PACK_AB R104, R105, R104 ;  /* 0x000000686968723e */ /* 0x000fe400000000ff */
[----:B------:R-:W-:Y:S01]  /*46b0*/  F2FP.F16.F32.PACK_AB R98, R101, R100 ;  /* 0x000000646562723e */ /* 0x000fe200000000ff */
[----:B----4-:R-:W-:Y:S01]  /*46c0*/  VIADD R0, R0, 0xffffff80 ;  /* 0xffffff8000007836 */ /* 0x010fe20000000000 */
        /* <DEDUP_REMOVED lines=33> */
[----:B------:R-:W2:Y:S01]  /*48e0*/  LDC.64 R4, c[0x0][0x870] ;  /* 0x00021c00ff047b82 */ /* 0x000ea20000000a00 */
        /* <DEDUP_REMOVED lines=27> */
[----:B------:R-:W-:Y:S01]  /*4aa0*/  STSM.16.MT88.4 [R8], R24 ;  /* 0x0000001808007844 */ /* 0x000fe20000004200 */
[----:B-1----:R-:W-:-:S03]  /*4ab0*/  ISETP.NE.U32.AND P0, PT, R2, RZ, PT ;  /* 0x000000ff0200720c */ /* 0x002fc60003f05070 */
[----:B------:R-:W-:Y:S01]  /*4ac0*/  STSM.16.MT88.4 [R8+0x800], R32 ;  /* 0x0008002008007844 */ /* 0x000fe20000004200 */
[----:B------:R-:W-:-:S03]  /*4ad0*/  ISETP.NE.AND.EX P0, PT, R3, RZ, PT, P0 ;  /* 0x000000ff0300720c */ /* 0x000fc60003f05300 */
[----:B------:R1:W-:Y:S04]  /*4ae0*/  STSM.16.MT88.4 [R8+0x1000], R40 ;  /* 0x0010002808007844 */ /* 0x0003e80000004200 */
[----:B------:R-:W-:Y:S04]  /*4af0*/  STSM.16.MT88.4 [R8+0x1800], R48 ;  /* 0x0018003008007844 */ /* 0x000fe80000004200 */
[----:B------:R-:W-:Y:S04]  /*4b00*/  STSM.16.MT88.4 [R8+0x2000], R56 ;  /* 0x0020003808007844 */ /* 0x000fe80000004200 */
[----:B------:R4:W-:Y:S01]  /*4b10*/  STSM.16.MT88.4 [R8+0x2800], R64 ;  /* 0x0028004008007844 */ /* 0x0009e20000004200 */
[----:B--2---:R-:W-:Y:S01]  /*4b20*/  IMAD.WIDE R6, R120, 0x4, R4 ;  /* 0x0000000478067825 */ /* 0x004fe200078e0204 */
[----:B------:R-:W-:Y:S08]  /*4b30*/  BAR.SYNC.DEFER_BLOCKING 0x1, 0x180 ;  /* 0x0046000000007b1d */ /* 0x000ff00000010000 */
[----:B------:R-:W2:Y:S01]  /*4b40*/  LDC.64 R4, c[0x0][0x878] ;  /* 0x00021e00ff047b82 */ /* 0x000ea20000000a00 */
[----:B------:R-:W3:Y:S01]  /*4b50*/  @P0 LDG.E R3, desc[UR38][R6.64] ;  /* 0x0000002606030981 */ /* 0x000ee2000c1e1900 */
[----:B------:R-:W-:-:S06]  /*4b60*/  IMAD.HI R10, R0, 0x2aaaaaab, RZ ;  /* 0x2aaaaaab000a7827 */ /* 0x000fcc00078e02ff */
[----:B------:R-:W4:Y:S01]  /*4b70*/  LDC R9, c[0x0][0x808] ;  /* 0x00020200ff097b82 */ /* 0x000f220000000800 */
[----:B--2---:R-:W-:-:S04]  /*4b80*/  ISETP.NE.U32.AND P1, PT, R4, RZ, PT ;  /* 0x000000ff0400720c */ /* 0x004fc80003f25070 */
[----:B------:R-:W-:Y:S02]  /*4b90*/  ISETP.NE.AND.EX P1, PT, R5, RZ, PT, P1 ;  /* 0x000000ff0500720c */ /* 0x000fe40003f25310 */
[----:B------:R-:W-:-:S04]  /*4ba0*/  SHF.R.U32.HI R11, RZ, 0x1f, R10 ;  /* 0x0000001fff0b7819 */ /* 0x000fc8000001160a */
[----:B-1----:R-:W-:-:S07]  /*4bb0*/  LEA.HI.SX32 R43, R10, R11, 0x1e ;  /* 0x0000000b0a2b7211 */ /* 0x002fce00078ff2ff */
[----:B------:R-:W1:Y:S01]  /*4bc0*/  @P1 LDC.64 R4, c[0x0][0x878] ;  /* 0x00021e00ff041b82 */ /* 0x000e620000000a00 */
[C---:B------:R-:W-:Y:S02]  /*4bd0*/  IMAD R0, R43.reuse, -0x18, R0 ;  /* 0xffffffe82b007824 */ /* 0x040fe400078e0200 */
[----:B----4-:R-:W-:-:S03]  /*4be0*/  IMAD.SHL.U32 R8, R43, 0x40, RZ ;  /* 0x000000402b087824 */ /* 0x010fc600078e00ff */
[----:B------:R-:W-:Y:S01]  /*4bf0*/  SHF.R.S32.HI R13, RZ, 0x1f, R0 ;  /* 0x0000001fff0d7819 */ /* 0x000fe20000011400 */
[----:B------:R-:W-:-:S03]  /*4c00*/  IMAD.SHL.U32 R2, R0, 0x8, RZ ;  /* 0x0000000800027824 */ /* 0x000fc600078e00ff */
[----:B------:R-:W-:Y:S02]  /*4c10*/  LEA.HI R12, R13, R0, RZ, 0x3 ;  /* 0x000000000d0c7211 */ /* 0x000fe400078f18ff */
[----:B------:R-:W-:Y:S02]  /*4c20*/  LOP3.LUT R13, R8, 0x1c0, RZ, 0xc0, !PT ;  /* 0x000001c0080d7812 */ /* 0x000fe400078ec0ff */
[----:B------:R-:W-:Y:S02]  /*4c30*/  LEA.HI R11, R10, R11, RZ, 0x1b ;  /* 0x0000000b0a0b7211 */ /* 0x000fe400078fd8ff */
[----:B------:R-:W-:Y:S02]  /*4c40*/  LOP3.LUT R0, R13, 0x38, R2, 0xf8, !PT ;  /* 0x000000380d007812 */ /* 0x000fe400078ef802 */
[----:B------:R-:W-:Y:S02]  /*4c50*/  SHF.R.S32.HI R12, RZ, 0x3, R12 ;  /* 0x00000003ff0c7819 */ /* 0x000fe4000001140c */
[----:B------:R-:W-:Y:S01]  /*4c60*/  SHF.R.U32.HI R13, RZ, 0x3, R13 ;  /* 0x00000003ff0d7819 */ /* 0x000fe2000001160d */
[----:B-1----:R-:W-:-:S03]  /*4c70*/  @P1 IMAD.WIDE R4, R120, 0x4, R4 ;  /* 0x0000000478041825 */ /* 0x002fc600078e0204 */
[----:B------:R-:W-:Y:S01]  /*4c80*/  LOP3.LUT R0, R0, R13, RZ, 0x3c, !PT ;  /* 0x0000000d00007212 */ /* 0x000fe200078e3cff */
[----:B------:R-:W-:Y:S01]  /*4c90*/  IMAD R11, R12, 0xc, R11 ;  /* 0x0000000c0c0b7824 */ /* 0x000fe200078e020b */
[----:B------:R3:W5:Y:S01]  /*4ca0*/  @P1 LDG.E R9, desc[UR38][R4.64] ;  /* 0x0000002604091981 */ /* 0x000762000c1e1900 */
[----:B------:R-:W-:Y:S02]  /*4cb0*/  CS2R R24, SRZ ;  /* 0x0000000000187805 */ /* 0x000fe4000001ff00 */
[----:B------:R-:W-:Y:S01]  /*4cc0*/  IMAD.U32 R0, R11, 0x200, R0 ;  /* 0x000002000b007824 */ /* 0x000fe200078e0000 */
[----:B---3--:R-:W-:Y:S01]  /*4cd0*/  @P0 SHF.R.S32.HI R4, RZ, 0x1f, R3 ;  /* 0x0000001fff040819 */ /* 0x008fe20000011403 */
[----:B------:R-:W-:Y:S06]  /*4ce0*/  @P1 BRA `(.L_x_3137) ;  /* 0x0000000000101947 */ /* 0x000fec0003800000 */
[----:B------:R-:W-:Y:S05]  /*4cf0*/  @!P0 BRA `(.L_x_3137) ;  /* 0x00000000000c8947 */ /* 0x000fea0003800000 */
[----:B------:R-:W2:Y:S04]  /*4d00*/  LDG.E R8, desc[UR38][R6.64] ;  /* 0x0000002606087981 */ /* 0x000ea8000c1e1900 */
[----:B-----5:R-:W2:Y:S02]  /*4d10*/  LDG.E R9, desc[UR38][R6.64+0x4] ;  /* 0x0000042606097981 */ /* 0x020ea4000c1e1900 */
[----:B--2---:R-:W-:-:S07]  /*4d20*/  IMAD.IADD R9, R9, 0x1, -R8 ;  /* 0x0000000109097824 */ /* 0x004fce00078e0a08 */
.L_x_3137:
[----:B------:R-:W2:Y:S01]  /*4d30*/  LDL.LU R38, [R1+0x10] ;  /* 0x0000100001267983 */ /* 0x000ea20000300800 */
[----:B------:R-:W-:Y:S01]  /*4d40*/  LEA R0, R0, UR4, 0x1 ;  /* 0x0000000400007c11 */ /* 0x000fe2000f8e08ff */
[----:B------:R-:W-:Y:S01]  /*4d50*/  @P0 IMAD.MOV.U32 R24, RZ, RZ, R3 ;  /* 0x000000ffff180224 */ /* 0x000fe200078e0003 */
[----:B------:R-:W-:Y:S01]  /*4d60*/  ULDC.64 UR4, c[0x0][0x850] ;  /* 0x0002140000047ab9 */ /* 0x000fe20000000a00 */
[----:B------:R-:W3:Y:S01]  /*4d70*/  LDL R47, [R1+0x18] ;  /* 0x00001800012f7983 */ /* 0x000ee20000100800 */
[----:B------:R-:W-:Y:S01]  /*4d80*/  @P0 IMAD.MOV.U32 R25, RZ, RZ, R4 ;  /* 0x000000ffff190224 */ /* 0x000fe200078e0004 */
[----:B------:R-:W-:Y:S02]  /*4d90*/  ULDC UR6, c[0x0][0x83c] ;  /* 0x00020f0000067ab9 */ /* 0x000fe40000000800 */
[----:B------:R-:W4:Y:S01]  /*4da0*/  LDL R46, [R1+0x14] ;  /* 0x00001400012e7983 */ /* 0x000f220000100800 */
[C---:B------:R-:W-:Y:S01]  /*4db0*/  VIADD R26, R43.reuse, 0x10 ;  /* 0x000000102b1a7836 */ /* 0x040fe20000000000 */
[C---:B------:R-:W-:Y:S01]  /*4dc0*/  IADD3 R24, P1, R43.reuse, R24, RZ ;  /* 0x000000182b187210 */ /* 0x040fe20007f3e0ff */
[C---:B------:R-:W-:Y:S01]  /*4dd0*/  VIADD R32, R43.reuse, 0x30 ;  /* 0x000000302b207836 */ /* 0x040fe20000000000 */
[----:B------:R1:W1:Y:S01]  /*4de0*/  LDS.128 R28, [R0+0x9800] ;  /* 0x00980000001c7984 */ /* 0x0002620000000c00 */
[----:B------:R-:W-:Y:S01]  /*4df0*/  SEL R45, R120, RZ, !P0 ;  /* 0x000000ff782d7207 */ /* 0x000fe20004000000 */
[C---:B------:R-:W-:Y:S01]  /*4e00*/  VIADD R33, R43.reuse, 0x40 ;  /* 0x000000402b217836 */ /* 0x040fe20000000000 */
[----:B------:R-:W-:Y:S01]  /*4e10*/  LEA.HI.X.SX32 R25, R43, R25, 0x1, P1 ;  /* 0x000000192b197211 */ /* 0x000fe200008f0eff */
[----:B------:R1:W1:Y:S01]  /*4e20*/  LDS.128 R20, [R0+0x800] ;  /* 0x0008000000147984 */ /* 0x0002620000000c00 */
[----:B------:R-:W-:Y:S03]  /*4e30*/  BSSY B0, `(.L_x_3138) ;  /* 0x0000028000007945 */ /* 0x000fe60003800000 */
[----:B------:R1:W1:Y:S04]  /*4e40*/  LDS.128 R16, [R0+0x1000] ;  /* 0x0010000000107984 */ /* 0x0002680000000c00 */
[----:B------:R1:W1:Y:S04]  /*4e50*/  LDS.128 R12, [R0+0x1800] ;  /* 0x00180000000c7984 */ /* 0x0002680000000c00 */
[----:B------:R1:W1:Y:S01]  /*4e60*/  LDS.128 R4, [R0+0x2800] ;  /* 0x0028000000047984 */ /* 0x0002620000000c00 */
[----:B--2--5:R-:W-:-:S03]  /*4e70*/  IMAD R3, R38, -0x60, R9 ;  /* 0xffffffa026037824 */ /* 0x024fc600078e0209 */
[----:B------:R2:W1:Y:S01]  /*4e80*/  LDS.128 R8, [R0+0x2000] ;  /* 0x0020000000087984 */ /* 0x0004620000000c00 */
[----:B------:R-:W-:Y:S01]  /*4e90*/  IMAD.WIDE R24, R38, 0x60, R24 ;  /* 0x0000006026187825 */ /* 0x000fe200078e0218 */
[----:B------:R-:W-:-:S03]  /*4ea0*/  VIMNMX R44, R3, 0x60, PT ;  /* 0x00000060032c7848 */ /* 0x000fc60003fe0100 */
[----:B------:R-:W-:Y:S02]  /*4eb0*/  VIADD R3, R43, 0x20 ;  /* 0x000000202b037836 */ /* 0x000fe40000000000 */
[----:B---3--:R-:W-:Y:S01]  /*4ec0*/  IMAD R34, R47, UR4, RZ ;  /* 0x000000042f227c24 */ /* 0x008fe2000f8e02ff */
[-C--:B------:R-:W-:Y:S02]  /*4ed0*/  ISETP.GE.AND P3, PT, R43, R44.reuse, PT ;  /* 0x0000002c2b00720c */ /* 0x080fe40003f66270 */
[----:B------:R-:W-:Y:S01]  /*4ee0*/  ISETP.GE.AND P5, PT, R3, R44, PT ;  /* 0x0000002c0300720c */ /* 0x000fe20003fa6270 */
[----:B----4-:R-:W-:Y:S01]  /*4ef0*/  IMAD R35, R46, UR5, R34 ;  /* 0x000000052e237c24 */ /* 0x010fe2000f8e0222 */
[----:B------:R-:W-:Y:S02]  /*4f00*/  SHF.R.S32.HI R3, RZ, 0x1f, R2 ;  /* 0x0000001fff037819 */ /* 0x000fe40000011402 */
[----:B------:R-:W-:Y:S02]  /*4f10*/  SHF.R.S32.HI R34, RZ, 0x1f, R120 ;  /* 0x0000001fff227819 */ /* 0x000fe40000011478 */
[----:B------:R-:W-:-:S02]  /*4f20*/  ISETP.GE.OR P6, PT, R2, UR6, P3 ;  /* 0x0000000602007c0c */ /* 0x000fc40009fc6670 */
[-C--:B------:R-:W-:Y:S01]  /*4f30*/  ISETP.GE.AND P4, PT, R26, R44.reuse, PT ;  /* 0x0000002c1a00720c */ /* 0x080fe20003f86270 */
[----:B------:R-:W-:Y:S01]  /*4f40*/  IMAD.WIDE.U32 R26, R46, UR4, R2 ;  /* 0x000000042e1a7c25 */ /* 0x000fe2000f8e0002 */
[----:B------:R-:W-:Y:S01]  /*4f50*/  SEL R42, R34, RZ, !P0 ;  /* 0x000000ff222a7207 */ /* 0x000fe20004000000 */
[----:B------:R-:W-:Y:S01]  /*4f60*/  ULDC.64 UR4, c[0x0][0x858] ;  /* 0x0002160000047ab9 */ /* 0x000fe20000000a00 */
[-C--:B------:R-:W-:Y:S01]  /*4f70*/  ISETP.GE.AND P2, PT, R32, R44.reuse, PT ;  /* 0x0000002c2000720c */ /* 0x080fe20003f46270 */
[----:B------:R-:W-:Y:S01]  /*4f80*/  IMAD.IADD R27, R27, 0x1, R35 ;  /* 0x000000011b1b7824 */ /* 0x000fe200078e0223 */
[----:B------:R-:W-:Y:S01]  /*4f90*/  ISETP.GE.AND P1, PT, R33, R44, PT ;  /* 0x0000002c2100720c */ /* 0x000fe20003f26270 */
[----:B------:R-:W-:Y:S01]  /*4fa0*/  IMAD R32, R42, UR4, RZ ;  /* 0x000000042a207c24 */ /* 0x000fe2000f8e02ff */
[----:B------:R-:W-:Y:S01]  /*4fb0*/  ISETP.GE.OR P0, PT, R2, UR6, P4 ;  /* 0x0000000602007c0c */ /* 0x000fe2000a706670 */
[----:B------:R-:W-:-:S04]  /*4fc0*/  IMAD.WIDE.U32 R40, R45, UR4, R26 ;  /* 0x000000042d287c25 */ /* 0x000fc8000f8e001a */
[----:B------:R-:W-:-:S04]  /*4fd0*/  IMAD R37, R45, UR5, R32 ;  /* 0x000000052d257c24 */ /* 0x000fc8000f8e0220 */
        /* <DEDUP_REMOVED lines=13> */
.L_x_3139:
[----:B------:R-:W-:Y:S05]  /*50b0*/  BSYNC B0 ;  /* 0x0000000000007941 */ /* 0x000fea0003800000 */
.L_x_3138:
        /* <DEDUP_REMOVED lines=15> */
.L_x_3141:
[----:B------:R-:W-:Y:S05]  /*51b0*/  BSYNC B0 ;  /* 0x0000000000007941 */ /* 0x000fea0003800000 */
.L_x_3140:
[----:B-1-3--:R1:W3:Y:S01]  /*51c0*/  LDS.128 R28, [R0+0xa000] ;  /* 0x00a00000001c7984 */ /* 0x00a2e20000000c00 */
[C---:B------:R-:W-:Y:S01]  /*51d0*/  ISETP.GE.OR P6, PT, R2.reuse, UR6, P5 ;  /* 0x0000000602007c0c */ /* 0x040fe2000afc6670 */
[----:B------:R-:W-:Y:S01]  /*51e0*/  BSSY B0, `(.L_x_3142) ;  /* 0x0000010000007945 */ /* 0x000fe20003800000 */
[----:B------:R-:W-:-:S11]  /*51f0*/  ISETP.GE.OR P0, PT, R2, UR6, P2 ;  /* 0x0000000602007c0c */ /* 0x000fd60009706670 */
[----:B-1----:R-:W-:Y:S05]  /*5200*/  @P6 BRA `(.L_x_3143) ;  /* 0x0000000000346947 */ /* 0x002fea0003800000 */
        /* <DEDUP_REMOVED lines=12> */
[----:B---3--:R1:W-:Y:S02]  /*52d0*/  STG.E.128 desc[UR38][R32.64], R28 ;  /* 0x0000001c20007986 */ /* 0x0083e4000c101d26 */
.L_x_3143:
[----:B------:R-:W-:Y:S05]  /*52e0*/  BSYNC B0 ;  /* 0x0000000000007941 */ /* 0x000fea0003800000 */
.L_x_3142:
[----:B-1-3--:R1:W3:Y:S01]  /*52f0*/  LDS.128 R28, [R0+0xa800] ;  /* 0x00a80000001c7984 */ /* 0x00a2e20000000c00 */
[----:B------:R-:W-:Y:S01]  /*5300*/  BSSY B0, `(.L_x_3144) ;  /* 0x0000010000007945 */ /* 0x000fe20003800000 */
[----:B------:R-:W-:-:S03]  /*5310*/  VIADD R43, R43, 0x50 ;  /* 0x000000502b2b7836 */ /* 0x000fc60000000000 */
        /* <DEDUP_REMOVED lines=14> */
.L_x_3145:
[----:B------:R-:W-:Y:S05]  /*5400*/  BSYNC B0 ;  /* 0x0000000000007941 */ /* 0x000fea0003800000 */
.L_x_3144:
[----:B---34-:R3:W4:Y:S01]  /*5410*/  LDS.128 R28, [R0+0xb000] ;  /* 0x00b00000001c7984 */ /* 0x0187220000000c00 */
[----:B------:R-:W-:Y:S01]  /*5420*/  ISETP.GE.OR P6, PT, R2, UR6, P1 ;  /* 0x0000000602007c0c */ /* 0x000fe20008fc6670 */
[----:B------:R-:W-:Y:S01]  /*5430*/  BSSY B0, `(.L_x_3146) ;  /* 0x0000010000007945 */ /* 0x000fe20003800000 */
[----:B------:R-:W-:-:S11]  /*5440*/  ISETP.GE.AND P0, PT, R43, R44, PT ;  /* 0x0000002c2b00720c */ /* 0x000fd60003f06270 */
        /* <DEDUP_REMOVED lines=13> */
[----:B----4-:R2:W-:Y:S02]  /*5520*/  STG.E.128 desc[UR38][R32.64], R28 ;  /* 0x0000001c20007986 */ /* 0x0105e4000c101d26 */
.L_x_3147:
[----:B------:R-:W-:Y:S05]  /*5530*/  BSYNC B0 ;  /* 0x0000000000007941 */ /* 0x000fea0003800000 */
.L_x_3146:
[----:B--2-4-:R2:W4:Y:S01]  /*5540*/  LDS.128 R28, [R0+0xb800] ;  /* 0x00b80000001c7984 */ /* 0x0145220000000c00 */
[----:B------:R-:W-:Y:S01]  /*5550*/  ISETP.GE.OR P6, PT, R2, UR6, P0 ;  /* 0x0000000602007c0c */ /* 0x000fe200087c6670 */
[----:B------:R-:W-:-:S12]  /*5560*/  BSSY B0, `(.L_x_3148) ;  /* 0x000000f000007945 */ /* 0x000fd80003800000 */
        /* <DEDUP_REMOVED lines=14> */
.L_x_3149:
[----:B------:R-:W-:Y:S05]  /*5650*/  BSYNC B0 ;  /* 0x0000000000007941 */ /* 0x000fea0003800000 */
.L_x_3148:
[----:B------:R-:W-:Y:S01]  /*5660*/  ULDC.64 UR4, c[0x0][0x820] ;  /* 0x0002080000047ab9 */ /* 0x000fe20000000a00 */
[----:B------:R-:W-:Y:S01]  /*5670*/  ULDC UR6, c[0x0][0x80c] ;  /* 0x0002030000067ab9 */ /* 0x000fe20000000800 */
[----:B--2-4-:R-:W-:Y:S01]  /*5680*/  IMAD R28, R47, UR4, RZ ;  /* 0x000000042f1c7c24 */ /* 0x014fe2000f8e02ff */
[----:B------:R-:W-:Y:S01]  /*5690*/  ISETP.GE.OR P3, PT, R2, UR6, P3 ;  /* 0x0000000602007c0c */ /* 0x000fe20009f66670 */
[----:B------:R-:W-:Y:S01]  /*56a0*/  IMAD.WIDE.U32 R26, R46, UR4, R2 ;  /* 0x000000042e1a7c25 */ /* 0x000fe2000f8e0002 */
[----:B------:R-:W-:Y:S01]  /*56b0*/  BSSY B0, `(.L_x_3150) ;  /* 0x0000019000007945 */ /* 0x000fe20003800000 */
[----:B------:R-:W-:Y:S02]  /*56c0*/  ISETP.GE.OR P4, PT, R2, UR6, P4 ;  /* 0x0000000602007c0c */ /* 0x000fe4000a786670 */
[----:B------:R-:W-:Y:S01]  /*56d0*/  IMAD R3, R46, UR5, R28 ;  /* 0x000000052e037c24 */ /* 0x000fe2000f8e021c */
[----:B------:R-:W-:Y:S01]  /*56e0*/  ULDC.64 UR4, c[0x0][0x828] ;  /* 0x00020a0000047ab9 */ /* 0x000fe20000000a00 */
[----:B------:R2:W4:Y:S01]  /*56f0*/  LDS.128 R28, [R0] ;  /* 0x00000000001c7984 */ /* 0x0005220000000c00 */
[C---:B------:R-:W-:Y:S01]  /*5700*/  ISETP.GE.OR P5, PT, R2.reuse, UR6, P5 ;  /* 0x0000000602007c0c */ /* 0x040fe2000afa6670 */
[----:B------:R-:W-:Y:S01]  /*5710*/  IMAD.IADD R27, R27, 0x1, R3 ;  /* 0x000000011b1b7824 */ /* 0x000fe200078e0203 */
[----:B------:R-:W-:Y:S01]  /*5720*/  ISETP.GE.OR P2, PT, R2, UR6, P2 ;  /* 0x0000000602007c0c */ /* 0x000fe20009746670 */
[----:B------:R-:W-:Y:S01]  /*5730*/  IMAD R3, R42, UR4, RZ ;  /* 0x000000042a037c24 */ /* 0x000fe2000f8e02ff */
[C---:B------:R-:W-:Y:S01]  /*5740*/  ISETP.GE.OR P1, PT, R2.reuse, UR6, P1 ;  /* 0x0000000602007c0c */ /* 0x040fe20008f26670 */
[----:B------:R-:W-:Y:S01]  /*5750*/  IMAD.WIDE.U32 R34, R45, UR4, R26 ;  /* 0x000000042d227c25 */ /* 0x000fe2000f8e001a */
[----:B------:R-:W-:-:S03]  /*5760*/  ISETP.GE.OR P0, PT, R2, UR6, P0 ;  /* 0x0000000602007c0c */ /* 0x000fc60008706670 */
[----:B------:R-:W-:-:S04]  /*5770*/  IMAD R3, R45, UR5, R3 ;  /* 0x000000052d037c24 */ /* 0x000fc8000f8e0203 */
        /* <DEDUP_REMOVED lines=11> */
[----:B----4-:R2:W-:Y:S02]  /*5830*/  STG.E.128 desc[UR38][R32.64], R28 ;  /* 0x0000001c20007986 */ /* 0x0105e4000c101d26 */
.L_x_3151:
[----:B------:R-:W-:Y:S05]  /*5840*/  BSYNC B0 ;  /* 0x0000000000007941 */ /* 0x000fea0003800000 */
.L_x_3150:
[----:B------:R-:W-:Y:S04]  /*5850*/  BSSY B0, `(.L_x_3152) ;  /* 0x000000f000007945 */ /* 0x000fe80003800000 */
[----:B------:R-:W-:Y:S05]  /*5860*/  @P4 BRA `(.L_x_3153) ;  /* 0x0000000000344947 */ /* 0x000fea0003800000 */
[----:B--2-4-:R-:W-:Y:S01]  /*5870*/  IADD3 R29, P3, R24, 0x10, RZ ;  /* 0x00000010181d7810 */ /* 0x014fe20007f7e0ff */
[----:B------:R-:W-:Y:S01]  /*5880*/  ULDC.64 UR4, c[0x0][0x818] ;  /* 0x0002060000047ab9 */ /* 0x000fe20000000a00 */
[----:B------:R-:W-:Y:S02]  /*5890*/  IMAD.MOV.U32 R2, RZ, RZ, R34 ;  /* 0x000000ffff027224 */ /* 0x000fe400078e0022 */
[----:B------:R-:W-:Y:S02]  /*58a0*/  IMAD.MOV.U32 R3, RZ, RZ, R27 ;  /* 0x000000ffff037224 */ /* 0x000fe400078e001b */
[----:B-1-3--:R-:W-:Y:S02]  /*58b0*/  IMAD.X R0, RZ, RZ, R25, P3 ;  /* 0x000000ffff007224 */ /* 0x00afe400018e0619 */
        /* <DEDUP_REMOVED lines=8> */
.L_x_3153:
[----:B------:R-:W-:Y:S05]  /*5940*/  BSYNC B0 ;  /* 0x0000000000007941 */ /* 0x000fea0003800000 */
.L_x_3152:
[----:B------:R-:W-:Y:S04]  /*5950*/  BSSY B0, `(.L_x_3154) ;  /* 0x000000f000007945 */ /* 0x000fe80003800000 */
[----:B------:R-:W-:Y:S05]  /*5960*/  @P5 BRA `(.L_x_3155) ;  /* 0x0000000000345947 */ /* 0x000fea0003800000 */
[----:B-1----:R-:W-:Y:S01]  /*5970*/  IADD3 R21, P3, R24, 0x20, RZ ;  /* 0x0000002018157810 */ /* 0x002fe20007f7e0ff */
[----:B------:R-:W-:Y:S01]  /*5980*/  ULDC.64 UR4, c[0x0][0x818] ;  /* 0x0002060000047ab9 */ /* 0x000fe20000000a00 */
[----:B------:R-:W-:Y:S02]  /*5990*/  IMAD.MOV.U32 R2, RZ, RZ, R34 ;  /* 0x000000ffff027224 */ /* 0x000fe400078e0022 */
[----:B------:R-:W-:Y:S02]  /*59a0*/  IMAD.MOV.U32 R3, RZ, RZ, R27 ;  /* 0x000000ffff037224 */ /* 0x000fe400078e001b */
[----:B---3--:R-:W-:Y:S02]  /*59b0*/  IMAD.X R0, RZ, RZ, R25, P3 ;  /* 0x000000ffff007224 */ /* 0x008fe400018e0619 */
        /* <DEDUP_REMOVED lines=8> */
.L_x_3155:
[----:B------:R-:W-:Y:S05]  /*5a40*/  BSYNC B0 ;  /* 0x0000000000007941 */ /* 0x000fea0003800000 */
.L_x_3154:
        /* <DEDUP_REMOVED lines=15> */
.L_x_3157:
[----:B------:R-:W-:Y:S05]  /*5b40*/  BSYNC B0 ;  /* 0x0000000000007941 */ /* 0x000fea0003800000 */
.L_x_3156:
        /* <DEDUP_REMOVED lines=15> */
.L_x_3159:
[----:B------:R-:W-:Y:S05]  /*5c40*/  BSYNC B0 ;  /* 0x0000000000007941 */ /* 0x000fea0003800000 */
.L_x_3158:
        /* <DEDUP_REMOVED lines=15> */
.L_x_3136:
[----:B------:R-:W2:Y:S01]  /*5d40*/  LDL R15, [R1+0xc] ;  /* 0x00000c00010f7983 */ /* 0x000ea20000100800 */
[----:B------:R-:W2:Y:S08]  /*5d50*/  LDC.64 R2, c[0x0][0x870] ;  /* 0x00021c00ff027b82 */ /* 0x000eb00000000a00 */
[----:B------:R-:W1:Y:S08]  /*5d60*/  LDC.64 R4, c[0x0][0x870] ;  /* 0x00021c00ff047b82 */ /* 0x000e700000000a00 */
[----:B------:R-:W4:Y:S01]  /*5d70*/  LDC R0, c[0x0][0x808] ;  /* 0x00020200ff007b82 */ /* 0x000f220000000800 */
[----:B-1----:R-:W-:-:S04]  /*5d80*/  ISETP.NE.U32.AND P0, PT, R4, RZ, PT ;  /* 0x000000ff0400720c */ /* 0x002fc80003f05070 */
[----:B------:R-:W-:Y:S01]  /*5d90*/  ISETP.NE.AND.EX P0, PT, R5, RZ, PT, P0 ;  /* 0x000000ff0500720c */ /* 0x000fe20003f05300 */
[----:B--2---:R-:W-:Y:S02]  /*5da0*/  IMAD.WIDE R6, R15, 0x4, R2 ;  /* 0x000000040f067825 */ /* 0x004fe400078e0202 */
[----:B------:R-:W1:Y:S10]  /*5db0*/  LDC.64 R2, c[0x0][0x878] ;  /* 0x00021e00ff027b82 */ /* 0x000e740000000a00 */
[----:B------:R-:W2:Y:S01]  /*5dc0*/  @P0 LDG.E R5, desc[UR38][R6.64] ;  /* 0x0000002606050981 */ /* 0x000ea2000c1e1900 */
[----:B-1----:R-:W-:-:S04]  /*5dd0*/  ISETP.NE.U32.AND P1, PT, R2, RZ, PT ;  /* 0x000000ff0200720c */ /* 0x002fc80003f25070 */
[----:B------:R-:W-:-:S13]  /*5de0*/  ISETP.NE.AND.EX P1, PT, R3, RZ, PT, P1 ;  /* 0x000000ff0300720c */ /* 0x000fda0003f25310 */
[----:B------:R-:W1:Y:S02]  /*5df0*/  @P1 LDC.64 R2, c[0x0][0x878] ;  /* 0x00021e00ff021b82 */ /* 0x000e640000000a00 */
[----:B-1----:R-:W-:-:S05]  /*5e00*/  @P1 IMAD.WIDE R8, R15, 0x4, R2 ;  /* 0x000000040f081825 */ /* 0x002fca00078e0202 */
[----:B----4-:R1:W5:Y:S01]  /*5e10*/  @P1 LDG.E R0, desc[UR38][R8.64] ;  /* 0x0000002608001981 */ /* 0x010362000c1e1900 */
[----:B------:R-:W4:Y:S02]  /*5e20*/  S2R R2, SR_TID.X ;  /* 0x0000000000027919 */ /* 0x000f240000002100 */
[----:B----4-:R-:W-:Y:S01]  /*5e30*/  VIADD R10, R2, 0xffffff80 ;  /* 0xffffff80020a7836 */ /* 0x010fe20000000000 */
[----:B------:R-:W-:-:S03]  /*5e40*/  CS2R R2, SRZ ;  /* 0x0000000000027805 */ /* 0x000fc6000001ff00 */
[----:B------:R-:W-:-:S05]  /*5e50*/  IMAD.HI R4, R10, 0x2aaaaaab, RZ ;  /* 0x2aaaaaab0a047827 */ /* 0x000fca00078e02ff */
[----:B------:R-:W-:-:S04]  /*5e60*/  SHF.R.U32.HI R11, RZ, 0x1f, R4 ;  /* 0x0000001fff0b7819 */ /* 0x000fc80000011604 */
[----:B------:R-:W-:-:S05]  /*5e70*/  LEA.HI.SX32 R17, R4, R11, 0x1e ;  /* 0x0000000b04117211 */ /* 0x000fca00078ff2ff */
[----:B------:R-:W-:Y:S02]  /*5e80*/  IMAD R10, R17, -0x18, R10 ;  /* 0xffffffe8110a7824 */ /* 0x000fe400078e020a */
[--C-:B--2---:R-:W-:Y:S01]  /*5e90*/  @P0 IMAD.MOV.U32 R2, RZ, RZ, R5.reuse ;  /* 0x000000ffff020224 */ /* 0x104fe200078e0005 */
[----:B------:R-:W-:-:S04]  /*5ea0*/  @P0 SHF.R.S32.HI R3, RZ, 0x1f, R5 ;  /* 0x0000001fff030819 */ /* 0x000fc80000011405 */
[----:B------:R-:W-:Y:S01]  /*5eb0*/  IADD3 R4, P2, R17, R2, RZ ;  /* 0x0000000211047210 */ /* 0x000fe20007f5e0ff */
[----:B-1----:R-:W-:-:S12]  /*5ec0*/  @P1 BRA `(.L_x_3160) ;  /* 0x0000000000101947 */ /* 0x002fd80003800000 */
[----:B------:R-:W-:Y:S05]  /*5ed0*/  @!P0 BRA `(.L_x_3160) ;  /* 0x00000000000c8947 */ /* 0x000fea0003800000 */
[----:B------:R-:W2:Y:S04]  /*5ee0*/  LDG.E R9, desc[UR38][R6.64] ;  /* 0x0000002606097981 */ /* 0x000ea8000c1e1900 */
[----:B-----5:R-:W2:Y:S02]  /*5ef0*/  LDG.E R0, desc[UR38][R6.64+0x4] ;  /* 0x0000042606007981 */ /* 0x020ea4000c1e1900 */
[----:B--2---:R-:W-:-:S07]  /*5f00*/  IMAD.IADD R0, R0, 0x1, -R9 ;  /* 0x0000000100007824 */ /* 0x004fce00078e0a09 */
.L_x_3160:
[----:B------:R-:W2:Y:S01]  /*5f10*/  LDL.LU R18, [R1+0x10] ;  /* 0x0000100001127983 */ /* 0x000ea20000300800 */
[----:B------:R-:W-:Y:S01]  /*5f20*/  VIADD R7, R17, 0x10 ;  /* 0x0000001011077836 */ /* 0x000fe20000000000 */
[----:B------:R-:W-:Y:S01]  /*5f30*/  ULDC.64 UR4, c[0x0][0x820] ;  /* 0x0002080000047ab9 */ /* 0x000fe20000000a00 */
[----:B------:R-:W-:Y:S01]  /*5f40*/  IMAD.SHL.U32 R10, R10, 0x8, RZ ;  /* 0x000000080a0a7824 */ /* 0x000fe200078e00ff */
[----:B------:R-:W4:Y:S01]  /*5f50*/  LDL R20, [R1+0x18] ;  /* 0x0000180001147983 */ /* 0x000f220000100800 */
[----:B------:R-:W-:-:S03]  /*5f60*/  ULDC UR6, c[0x0][0x80c] ;  /* 0x0002030000067ab9 */ /* 0x000fc60000000800 */
[----:B------:R-:W3:Y:S01]  /*5f70*/  LDL R16, [R1+0x14] ;  /* 0x0000140001107983 */ /* 0x000ee20000100800 */
[----:B------:R-:W-:Y:S01]  /*5f80*/  SHF.R.S32.HI R11, RZ, 0x1f, R10 ;  /* 0x0000001fff0b7819 */ /* 0x000fe2000001140a */
[C---:B------:R-:W-:Y:S01]  /*5f90*/  VIADD R9, R17.reuse, 0x20 ;  /* 0x0000002011097836 */ /* 0x040fe20000000000 */
[C---:B------:R-:W-:Y:S01]  /*5fa0*/  LEA.HI.X.SX32 R5, R17.reuse, R3, 0x1, P2 ;  /* 0x0000000311057211 */ /* 0x040fe200010f0eff */
[----:B------:R-:W-:Y:S01]  /*5fb0*/  VIADD R13, R17, 0x40 ;  /* 0x00000040110d7836 */ /* 0x000fe20000000000 */
[----:B------:R-:W-:Y:S01]  /*5fc0*/  BSSY B0, `(.L_x_3161) ;  /* 0x0000022000007945 */ /* 0x000fe20003800000 */
[----:B--2--5:R-:W-:Y:S02]  /*5fd0*/  IMAD R12, R18, -0x60, R0 ;  /* 0xffffffa0120c7824 */ /* 0x024fe400078e0200 */
[----:B----4-:R-:W-:-:S03]  /*5fe0*/  IMAD R0, R20, UR4, RZ ;  /* 0x0000000414007c24 */ /* 0x010fc6000f8e02ff */
[-C--:B------:R-:W-:Y:S02]  /*5ff0*/  ISETP.GE.AND P4, PT, R7, R12.reuse, PT ;  /* 0x0000000c0700720c */ /* 0x080fe40003f86270 */
[-C--:B------:R-:W-:Y:S01]  /*6000*/  ISETP.GE.AND P3, PT, R17, R12.reuse, PT ;  /* 0x0000000c1100720c */ /* 0x080fe20003f66270 */
[C---:B---3--:R-:W-:Y:S01]  /*6010*/  IMAD R7, R16.reuse, UR5, R0 ;  /* 0x0000000510077c24 */ /* 0x048fe2000f8e0200 */
[----:B------:R-:W-:Y:S01]  /*6020*/  SHF.R.S32.HI R0, RZ, 0x1f, R15 ;  /* 0x0000001fff007819 */ /* 0x000fe2000001140f */
[----:B------:R-:W-:Y:S01]  /*6030*/  IMAD.WIDE.U32 R2, R16, UR4, R10 ;  /* 0x0000000410027c25 */ /* 0x000fe2000f8e000a */
[----:B------:R-:W-:Y:S01]  /*6040*/  ISETP.GE.OR P6, PT, R10, UR6, P3 ;  /* 0x000000060a007c0c */ /* 0x000fe20009fc6670 */
[----:B------:R-:W-:Y:S01]  /*6050*/  ULDC.64 UR4, c[0x0][0x828] ;  /* 0x00020a0000047ab9 */ /* 0x000fe20000000a00 */
[----:B------:R-:W-:Y:S01]  /*6060*/  SEL R14, R0, RZ, !P0 ;  /* 0x000000ff000e7207 */ /* 0x000fe20004000000 */
[----:B------:R-:W-:Y:S01]  /*6070*/  IMAD.IADD R3, R3, 0x1, R7 ;  /* 0x0000000103037824 */ /* 0x000fe200078e0207 */
[-C--:B------:R-:W-:Y:S01]  /*6080*/  ISETP.GE.AND P5, PT, R9, R12.reuse, PT ;  /* 0x0000000c0900720c */ /* 0x080fe20003fa6270 */
[----:B------:R-:W-:Y:S01]  /*6090*/  VIADD R9, R17, 0x30 ;  /* 0x0000003011097836 */ /* 0x000fe20000000000 */
[----:B------:R-:W-:Y:S01]  /*60a0*/  SEL R15, R15, RZ, !P0 ;  /* 0x000000ff0f0f7207 */ /* 0x000fe20004000000 */
[----:B------:R-:W-:Y:S01]  /*60b0*/  IMAD R0, R14, UR4, RZ ;  /* 0x000000040e007c24 */ /* 0x000fe2000f8e02ff */
[----:B------:R-:W-:-:S02]  /*60c0*/  ISETP.GE.AND P1, PT, R13, R12, PT ;  /* 0x0000000c0d00720c */ /* 0x000fc40003f26270 */
        /* <DEDUP_REMOVED lines=17> */
.L_x_3162:
[----:B------:R-:W-:Y:S05]  /*61e0*/  BSYNC B0 ;  /* 0x0000000000007941 */ /* 0x000fea0003800000 */
.L_x_3161:
        /* <DEDUP_REMOVED lines=12> */
[----:B-1----:R-:W-:Y:S01]  /*62b0*/  LEA R18, P0, R4, UR4, 0x1 ;  /* 0x0000000404127c11 */ /* 0x002fe2000f8008ff */
[----:B------:R-:W-:-:S05]  /*62c0*/  IMAD.IADD R5, R5, 0x1, R13 ;  /* 0x0000000105057824 */ /* 0x000fca00078e020d */
[----:B------:R-:W-:-:S05]  /*62d0*/  LEA.HI.X R19, R4, UR5, R5, 0x1, P0 ;  /* 0x0000000504137c11 */ /* 0x000fca00080f0c05 */
[----:B------:R2:W-:Y:S02]  /*62e0*/  STG.E.128 desc[UR38][R18.64], RZ ;  /* 0x000000ff12007986 */ /* 0x0005e4000c101d26 */
.L_x_3164:
[----:B------:R-:W-:Y:S05]  /*62f0*/  BSYNC B0 ;  /* 0x0000000000007941 */ /* 0x000fea0003800000 */
.L_x_3163:
        /* <DEDUP_REMOVED lines=12> */
[----:B-12---:R-:W-:Y:S01]  /*63c0*/  LEA R18, P6, R4, UR4, 0x1 ;  /* 0x0000000404127c11 */ /* 0x006fe2000f8c08ff */
[----:B------:R-:W-:-:S05]  /*63d0*/  IMAD.IADD R5, R5, 0x1, R13 ;  /* 0x0000000105057824 */ /* 0x000fca00078e020d */
[----:B------:R-:W-:-:S05]  /*63e0*/  LEA.HI.X R19, R4, UR5, R5, 0x1, P6 ;  /* 0x0000000504137c11 */ /* 0x000fca000b0f0c05 */
[----:B------:R3:W-:Y:S02]  /*63f0*/  STG.E.128 desc[UR38][R18.64], RZ ;  /* 0x000000ff12007986 */ /* 0x0007e4000c101d26 */
.L_x_3166:
[----:B------:R-:W-:Y:S05]  /*6400*/  BSYNC B0 ;  /* 0x0000000000007941 */ /* 0x000fea0003800000 */
.L_x_3165:
        /* <DEDUP_REMOVED lines=13> */
[----:B-123--:R-:W-:Y:S01]  /*64e0*/  LEA R18, P0, R4, UR4, 0x1 ;  /* 0x0000000404127c11 */ /* 0x00efe2000f8008ff */
[----:B------:R-:W-:-:S05]  /*64f0*/  IMAD.IADD R5, R5, 0x1, R13 ;  /* 0x0000000105057824 */ /* 0x000fca00078e020d */
[----:B------:R-:W-:-:S05]  /*6500*/  LEA.HI.X R19, R4, UR5, R5, 0x1, P0 ;  /* 0x0000000504137c11 */ /* 0x000fca00080f0c05 */
[----:B------:R4:W-:Y:S02]  /*6510*/  STG.E.128 desc[UR38][R18.64], RZ ;  /* 0x000000ff12007986 */ /* 0x0009e4000c101d26 */
.L_x_3168:
[----:B------:R-:W-:Y:S05]  /*6520*/  BSYNC B0 ;  /* 0x0000000000007941 */ /* 0x000fea0003800000 */
.L_x_3167:
        /* <DEDUP_REMOVED lines=16> */
.L_x_3170:
[----:B------:R-:W-:Y:S05]  /*6630*/  BSYNC B0 ;  /* 0x0000000000007941 */ /* 0x000fea0003800000 */
.L_x_3169:
[----:B------:R-:W-:Y:S01]  /*6640*/  ISETP.GE.OR P6, PT, R10, UR6, P0 ;  /* 0x000000060a007c0c */ /* 0x000fe200087c6670 */
[----:B------:R-:W-:-:S12]  /*6650*/  BSSY B0, `(.L_x_3171) ;  /* 0x000000f000007945 */ /* 0x000fd80003800000 */
        /* <DEDUP_REMOVED lines=14> */
.L_x_3172:
[----:B------:R-:W-:Y:S05]  /*6740*/  BSYNC B0 ;  /* 0x0000000000007941 */ /* 0x000fea0003800000 */
.L_x_3171:
[----:B------:R-:W-:Y:S01]  /*6750*/  ULDC.64 UR4, c[0x0][0x850] ;  /* 0x0002140000047ab9 */ /* 0x000fe20000000a00 */
[----:B------:R-:W-:Y:S01]  /*6760*/  ULDC UR6, c[0x0][0x83c] ;  /* 0x00020f0000067ab9 */ /* 0x000fe20000000800 */
[----:B------:R-:W-:Y:S01]  /*6770*/  IMAD R0, R20, UR4, RZ ;  /* 0x0000000414007c24 */ /* 0x000fe2000f8e02ff */
[----:B------:R-:W-:Y:S01]  /*6780*/  ISETP.GE.OR P3, PT, R10, UR6, P3 ;  /* 0x000000060a007c0c */ /* 0x000fe20009f66670 */
[----:B------:R-:W-:Y:S01]  /*6790*/  IMAD.WIDE.U32 R4, R16, UR4, R10 ;  /* 0x0000000410047c25 */ /* 0x000fe2000f8e000a */
[----:B------:R-:W-:Y:S01]  /*67a0*/  BSSY B0, `(.L_x_3173) ;  /* 0x0000018000007945 */ /* 0x000fe20003800000 */
[----:B------:R-:W-:Y:S02]  /*67b0*/  ISETP.GE.OR P4, PT, R10, UR6, P4 ;  /* 0x000000060a007c0c */ /* 0x000fe4000a786670 */
[----:B-1----:R-:W-:Y:S01]  /*67c0*/  IMAD R7, R16, UR5, R0 ;  /* 0x0000000510077c24 */ /* 0x002fe2000f8e0200 */
[----:B------:R-:W-:Y:S01]  /*67d0*/  ULDC.64 UR4, c[0x0][0x858] ;  /* 0x0002160000047ab9 */ /* 0x000fe20000000a00 */
[----:B------:R-:W-:Y:S01]  /*67e0*/  ISETP.GE.OR P5, PT, R10, UR6, P5 ;  /* 0x000000060a007c0c */ /* 0x000fe2000afa6670 */
[----:B------:R-:W-:Y:S01]  /*67f0*/  IMAD R0, R14, UR4, RZ ;  /* 0x000000040e007c24 */ /* 0x000fe2000f8e02ff */
[C---:B------:R-:W-:Y:S01]  /*6800*/  ISETP.GE.OR P2, PT, R10.reuse, UR6, P2 ;  /* 0x000000060a007c0c */ /* 0x040fe20009746670 */
[----:B------:R-:W-:Y:S01]  /*6810*/  IMAD.IADD R5, R5, 0x1, R7 ;  /* 0x0000000105057824 */ /* 0x000fe200078e0207 */
[C---:B------:R-:W-:Y:S01]  /*6820*/  ISETP.GE.OR P1, PT, R10.reuse, UR6, P1 ;  /* 0x000000060a007c0c */ /* 0x040fe20008f26670 */
[C---:B------:R-:W-:Y:S01]  /*6830*/  IMAD R7, R15.reuse, UR5, R0 ;  /* 0x000000050f077c24 */ /* 0x040fe2000f8e0200 */
[----:B------:R-:W-:Y:S01]  /*6840*/  ISETP.GE.OR P0, PT, R10, UR6, P0 ;  /* 0x000000060a007c0c */ /* 0x000fe20008706670 */
[----:B------:R-:W-:-:S04]  /*6850*/  IMAD.WIDE.U32 R8, R15, UR4, R4 ;  /* 0x000000040f087c25 */ /* 0x000fc8000f8e0004 */
[----:B------:R-:W-:Y:S01]  /*6860*/  IMAD.IADD R7, R9, 0x1, R7 ;  /* 0x0000000109077824 */ /* 0x000fe200078e0207 */
[----:B------:R-:W-:Y:S07]  /*6870*/  @P3 BRA `(.L_x_3174) ;  /* 0x0000000000283947 */ /* 0x000fee0003800000 */
        /* <DEDUP_REMOVED lines=10> */
.L_x_3174:
[----:B------:R-:W-:Y:S05]  /*6920*/  BSYNC B0 ;  /* 0x0000000000007941 */ /* 0x000fea0003800000 */
.L_x_3173:
        /* <DEDUP_REMOVED lines=15> */
.L_x_3176:
[----:B------:R-:W-:Y:S05]  /*6a20*/  BSYNC B0 ;  /* 0x0000000000007941 */ /* 0x000fea0003800000 */
.L_x_3175:
        /* <DEDUP_REMOVED lines=15> */
.L_x_3178:
[----:B------:R-:W-:Y:S05]  /*6b20*/  BSYNC B0 ;  /* 0x0000000000007941 */ /* 0x000fea0003800000 */
.L_x_3177:
        /* <DEDUP_REMOVED lines=15> */
.L_x_3180:
[----:B------:R-:W-:Y:S05]  /*6c20*/  BSYNC B0 ;  /* 0x0000000000007941 */ /* 0x000fea0003800000 */
.L_x_3179:
        /* <DEDUP_REMOVED lines=15> */
.L_x_3182:
[----:B------:R-:W-:Y:S05]  /*6d20*/  BSYNC B0 ;  /* 0x0000000000007941 */ /* 0x000fea0003800000 */
.L_x_3181:
        /* <DEDUP_REMOVED lines=15> */
.L_x_3105:
        /* <DEDUP_REMOVED lines=29> */
.L_x_3184:
[----:B------:R-:W-:Y:S01]  /*6ff0*/  ULDC UR9, c[0x0][0x8c4] ;  /* 0x0002310000097ab9 */ /* 0x000fe20000000800 */
[----:B------:R-:W-:Y:S01]  /*7000*/  UMOV UR7, UR8 ;  /* 0x0000000800077c82 */ /* 0x000fe20008000000 */
[----:B------:R-:W-:-:S11]  /*7010*/  UISETP.NE.AND UP0, UPT, UR9, 0x1, UPT ;  /* 0x000000010900788c */ /* 0x000fd6000bf05270 */
[----:B------:R-:W-:Y:S02]  /*7020*/  @UP0 ULDC.64 UR10, c[0x0][0x8c8] ;  /* 0x00023200000a0ab9 */ /* 0x000fe40000000a00 */
[----:B------:R-:W-:-:S04]  /*7030*/  UIMAD.WIDE.U32 UR4, UR8, UR10, URZ ;  /* 0x0000000a080472a5 */ /* 0x000fc8000f8e003f */
[----:B------:R-:W-:-:S04]  /*7040*/  @UP0 USHF.R.U32.HI UR7, URZ, UR11, UR5 ;  /* 0x0000000b3f070299 */ /* 0x000fc80008011605 */
[----:B------:R-:W-:-:S12]  /*7050*/  UIMAD UR4, UR7, UR9, URZ ;  /* 0x00000009070472a4 */ /* 0x000fd8000f8e023f */
.L_x_3185:
        /* <DEDUP_REMOVED lines=9> */
[----:B------:R-:W-:-:S03]  /*70f0*/  @UP0 USHF.R.U32.HI UR17, URZ, UR6, UR5 ;  /* 0x000000063f110299 */ /* 0x000fc60008011605 */
[----:B------:R-:W-:Y:S01]  /*7100*/  ULDC.64 UR4, c[0x0][0x8f8] ;  /* 0x00023e0000047ab9 */ /* 0x000fe20000000a00 */
[----:B------:R-:W-:Y:S01]  /*7110*/  UIADD3 UR6, -UR17, URZ, URZ ;  /* 0x0000003f11067290 */ /* 0x000fe2000fffe13f */
[----:B------:R-:W-:-:S03]  /*7120*/  ISETP.NE.U32.AND P0, PT, RZ, UR4, PT ;  /* 0x00000004ff007c0c */ /* 0x000fc6000bf05070 */
[----:B------:R-:W-:Y:S01]  /*7130*/  UIMAD UR6, UR9, UR6, UR8 ;  /* 0x00000006090672a4 */ /* 0x000fe2000f8e0208 */
[----:B------:R-:W-:-:S13]  /*7140*/  ISETP.NE.AND.EX P0, PT, RZ, UR5, PT, P0 ;  /* 0x00000005ff007c0c */ /* 0x000fda000bf05300 */
        /* <DEDUP_REMOVED lines=8> */
.L_x_3186:
        /* <DEDUP_REMOVED lines=11> */
[----:B------:R-:W-:Y:S01]  /*7280*/  R2UR UR4, R0 ;  /* 0x00000000000472ca */ /* 0x000fe200000e0000 */
[----:B------:R-:W-:-:S14]  /*7290*/  BRA `(.L_x_3187) ;  /* 0x0000000000047947 */ /* 0x000fdc0003800000 */
.L_x_3188:
[----:B------:R-:W-:-:S05]  /*72a0*/  ULDC UR4, c[0x0][0x8ec] ;  /* 0x00023b0000047ab9 */ /* 0x000fca0000000800 */
.L_x_3187:
[----:B------:R-:W-:-:S04]  /*72b0*/  UIADD3 UR4, UR4, 0x5f, URZ ;  /* 0x0000005f04047890 */ /* 0x000fc8000fffe03f */
[----:B------:R-:W-:-:S04]  /*72c0*/  UIMAD.WIDE UR4, UR4, 0x2aaaaaab, URZ ;  /* 0x2aaaaaab040478a5 */ /* 0x000fc8000f8e023f */
[----:B------:R-:W-:-:S04]  /*72d0*/  USHF.R.U32.HI UR4, URZ, 0x1f, UR5 ;  /* 0x0000001f3f047899 */ /* 0x000fc80008011605 */
[----:B------:R-:W-:-:S04]  /*72e0*/  ULEA.HI.SX32 UR4, UR5, UR4, 0x1c ;  /* 0x0000000405047291 */ /* 0x000fc8000f8fe23f */
[----:B------:R-:W-:-:S04]  /*72f0*/  UISETP.GE.AND UP0, UPT, UR7, UR4, UPT ;  /* 0x000000040700728c */ /* 0x000fc8000bf06270 */
[----:B------:R-:W-:-:S06]  /*7300*/  USEL UR17, UR17, 0xffffffff, !UP0 ;  /* 0xffffffff11117887 */ /* 0x000fcc000c000000 */
[----:B------:R-:W-:-:S13]  /*7310*/  ISETP.LE.AND P0, PT, RZ, UR17, PT ;  /* 0x00000011ff007c0c */ /* 0x000fda000bf03270 */
[----:B------:R-:W-:Y:S05]  /*7320*/  @!P0 BRA `(.L_x_3112) ;  /* 0x0000004000508947 */ /* 0x000fea0003800000 */
[----:B------:R-:W-:Y:S01]  /*7330*/  ULDC.64 UR4, c[0x0][0x770] ;  /* 0x0001dc0000047ab9 */ /* 0x000fe20000000a00 */
[----:B------:R-:W-:Y:S01]  /*7340*/  ULDC.64 UR12, c[0x0][0x788] ;  /* 0x0001e200000c7ab9 */ /* 0x000fe20000000a00 */
        /* <DEDUP_REMOVED lines=19> */
[----:B------:R-:W-:-:S11]  /*7480*/  USHF.R.S32.HI UR11, URZ, 0x1f, UR6 ;  /* 0x0000001f3f0b7899 */ /* 0x000fd60008011406 */
        /* <DEDUP_REMOVED lines=16> */
.L_x_3189:
        /* <DEDUP_REMOVED lines=13> */
.L_x_3190:
        /* <DEDUP_REMOVED lines=12> */
.L_x_3191:
[----:B------:R-:W-:Y:S01]  /*7720*/  UIMAD UR7, UR7, 0x60, UR10 ;  /* 0x00000060070778a4 */ /* 0x000fe2000f8e020a */
[----:B------:R-:W-:Y:S01]  /*7730*/  ULDC UR9, c[0x0][0x74c] ;  /* 0x0001d30000097ab9 */ /* 0x000fe20000000800 */
[----:B------:R-:W-:Y:S02]  /*7740*/  UIADD3 UR10, UR10, 0x3f, URZ ;  /* 0x0000003f0a0a7890 */ /* 0x000fe4000fffe03f */
[----:B------:R-:W-:-:S04]  /*7750*/  UIADD3 UR7, UR7, -UR9, -UR8 ;  /* 0x8000000907077290 */ /* 0x000fc8000fffe808 */
        /* <DEDUP_REMOVED lines=11> */
[----:B------:R-:W-:Y:S01]  /*7810*/  ULDC.64 UR18, c[0x0][0x2d8] ;  /* 0x0000b60000127ab9 */ /* 0x000fe20000000a00 */
[----:B------:R-:W-:Y:S02]  /*7820*/  USHF.R.S32.HI UR9, URZ, 0x1f, UR17 ;  /* 0x0000001f3f097899 */ /* 0x000fe40008011411 */
[----:B------:R-:W-:Y:S02]  /*7830*/  UIMAD UR8, UR11, UR18, URZ ;  /* 0x000000120b0872a4 */ /* 0x000fe4000f8e023f */
[----:B------:R-:W-:Y:S02]  /*7840*/  UIMAD.WIDE.U32 UR10, UR6, UR18, URZ ;  /* 0x00000012060a72a5 */ /* 0x000fe4000f8e003f */
[----:B------:R-:W-:Y:S02]  /*7850*/  UIMAD UR19, UR6, UR19, UR8 ;  /* 0x00000013061372a4 */ /* 0x000fe4000f8e0208 */
[----:B------:R-:W-:Y:S02]  /*7860*/  UIADD3 UR6, UR7, -UR16, URZ ;  /* 0x8000001007067290 */ /* 0x000fe4000fffe03f */
[----:B------:R-:W-:-:S02]  /*7870*/  USEL UR17, UR17, URZ, !UP0 ;  /* 0x0000003f11117287 */ /* 0x000fc4000c000000 */
[----:B------:R-:W-:Y:S02]  /*7880*/  ULOP3.LUT UR6, UR6, 0x1, URZ, 0xc0, !UPT ;  /* 0x0000000106067892 */ /* 0x000fe4000f8ec03f */
[----:B------:R-:W-:Y:S02]  /*7890*/  USEL UR18, UR9, URZ, !UP0 ;  /* 0x0000003f09127287 */ /* 0x000fe4000c000000 */
[----:B------:R-:W-:Y:S02]  /*78a0*/  UISETP.NE.U32.AND UP0, UPT, UR6, 0x1, UPT ;  /* 0x000000010600788c */ /* 0x000fe4000bf05070 */
[----:B------:R-:W-:Y:S02]  /*78b0*/  UIADD3 UR8, UP1, UR4, UR10, URZ ;  /* 0x0000000a04087290 */ /* 0x000fe4000ff3e03f */
[----:B------:R-:W-:Y:S02]  /*78c0*/  UIADD3 UR19, UR11, UR19, URZ ;  /* 0x000000130b137290 */ /* 0x000fe4000fffe03f */
[----:B------:R-:W-:Y:S01]  /*78d0*/  PLOP3.LUT P1, PT, PT, PT, UP0, 0x80, 0x0 ;  /* 0x000000000000781c */ /* 0x000fe20003f2f008 */
[----:B------:R-:W-:Y:S01]  /*78e0*/  ULDC.64 UR36, c[0x0][0x2e0] ;  /* 0x0000b80000247ab9 */ /* 0x000fe20000000a00 */
[----:B------:R-:W-:-:S02]  /*78f0*/  UIADD3.X UR9, UR5, UR19, URZ, UP1, !UPT ;  /* 0x0000001305097290 */ /* 0x000fc40008ffe43f */
        /* <DEDUP_REMOVED lines=24> */
.L_x_3194:
[----:B------:R-:W-:Y:S05]  /*7a80*/  BSYNC B0 ;  /* 0x0000000000007941 */ /* 0x000fea0003800000 */
.L_x_3193:
        /* <DEDUP_REMOVED lines=18> */
.L_x_3196:
[----:B------:R-:W-:Y:S05]  /*7bb0*/  BSYNC B0 ;  /* 0x0000000000007941 */ /* 0x000fea0003800000 */
.L_x_3195:
        /* <DEDUP_REMOVED lines=19> */
.L_x_3198:
[----:B------:R-:W-:Y:S05]  /*7cf0*/  BSYNC B0 ;  /* 0x0000000000007941 */ /* 0x000fea0003800000 */
.L_x_3197:
[----:B------:R-:W-:Y:S06]  /*7d00*/  BAR.ARV 0xa, 0xa0 ;  /* 0x0282800000007b1d */ /* 0x000fec0000002000 */
[----:B------:R-:W-:Y:S04]  /*7d10*/  BSSY B0, `(.L_x_3199) ;  /* 0x0000003000007945 */ /* 0x000fe80003800000 */
[----:B------:R-:W-:Y:S05]  /*7d20*/  @!P0 BRA `(.L_x_3200) ;  /* 0x0000000000048947 */ /* 0x000fea0003800000 */
[----:B------:R-:W-:-:S04]  /*7d30*/  DEPBAR.LE SB0, 0x1 ;  /* 0x000080400000791a */ /* 0x000fc80000000000 */
.L_x_3200:
[----:B------:R-:W-:Y:S05]  /*7d40*/  BSYNC B0 ;  /* 0x0000000000007941 */ /* 0x000fea0003800000 */
.L_x_3199:
[----:B------:R-:W-:Y:S06]  /*7d50*/  BAR.ARV 0xb, 0xa0 ;  /* 0x02c2800000007b1d */ /* 0x000fec0000002000 */
[----:B------:R-:W-:Y:S04]  /*7d60*/  BSSY B0, `(.L_x_3201) ;  /* 0x0000003000007945 */ /* 0x000fe80003800000 */
[----:B------:R-:W-:Y:S05]  /*7d70*/  @!P0 BRA `(.L_x_3202) ;  /* 0x0000000000048947 */ /* 0x000fea0003800000 */
[----:B------:R-:W-:-:S04]  /*7d80*/  DEPBAR.LE SB0, 0x0 ;  /* 0x000080000000791a */ /* 0x000fc80000000000 */
.L_x_3202:
[----:B------:R-:W-:Y:S05]  /*7d90*/  BSYNC B0 ;  /* 0x0000000000007941 */ /* 0x000fea0003800000 */
.L_x_3201:
[----:B------:R-:W-:Y:S06]  /*7da0*/  BAR.ARV 0xc, 0xa0 ;  /* 0x0302800000007b1d */ /* 0x000fec0000002000 */
[----:B------:R-:W-:Y:S01]  /*7db0*/  UIADD3 UR20, UR16, 0x1, URZ ;  /* 0x0000000110147890 */ /* 0x000fe2000fffe03f */
[----:B------:R-:W-:Y:S11]  /*7dc0*/  BRA `(.L_x_3203) ;  /* 0x0000000000047947 */ /* 0x000ff60003800000 */
.L_x_3192:
[----:B------:R-:W-:-:S05]  /*7dd0*/  UMOV UR20, UR16 ;  /* 0x0000001000147c82 */ /* 0x000fca0008000000 */
.L_x_3203:
[----:B------:R-:W-:-:S04]  /*7de0*/  UIADD3 UR6, UR16, 0x1, URZ ;  /* 0x0000000110067890 */ /* 0x000fc8000fffe03f */
[----:B------:R-:W-:-:S06]  /*7df0*/  UISETP.NE.AND UP0, UPT, UR7, UR6, UPT ;  /* 0x000000060700728c */ /* 0x000fcc000bf05270 */
[----:B------:R-:W-:-:S13]  /*7e00*/  PLOP3.LUT P1, PT, PT, PT, UP0, 0x80, 0x0 ;  /* 0x000000000000781c */ /* 0x000fda0003f2f008 */
        /* <DEDUP_REMOVED lines=23> */
.L_x_3224:
        /* <DEDUP_REMOVED lines=32> */
.L_x_3205:
[----:B------:R-:W-:Y:S05]  /*8180*/  BSYNC B0 ;  /* 0x0000000000007941 */ /* 0x000fea0003800000 */
.L_x_3204:
        /* <DEDUP_REMOVED lines=12> */
.L_x_3207:
[----:B------:R-:W-:Y:S05]  /*8250*/  BSYNC B0 ;  /* 0x0000000000007941 */ /* 0x000fea0003800000 */
.L_x_3206:
        /* <DEDUP_REMOVED lines=13> */
.L_x_3209:
[----:B------:R-:W-:Y:S05]  /*8330*/  BSYNC B0 ;  /* 0x0000000000007941 */ /* 0x000fea0003800000 */
.L_x_3208:
[----:B------:R-:W-:Y:S06]  /*8340*/  BAR.ARV 0xa, 0xa0 ;  /* 0x0282800000007b1d */ /* 0x000fec0000002000 */
[----:B------:R-:W-:Y:S04]  /*8350*/  BSSY B0, `(.L_x_3210) ;  /* 0x0000003000007945 */ /* 0x000fe80003800000 */
[----:B------:R-:W-:Y:S05]  /*8360*/  @!P0 BRA `(.L_x_3211) ;  /* 0x0000000000048947 */ /* 0x000fea0003800000 */
[----:B------:R-:W-:-:S04]  /*8370*/  DEPBAR.LE SB0, 0x1 ;  /* 0x000080400000791a */ /* 0x000fc80000000000 */
.L_x_3211:
[----:B------:R-:W-:Y:S05]  /*8380*/  BSYNC B0 ;  /* 0x0000000000007941 */ /* 0x000fea0003800000 */
.L_x_3210:
[----:B------:R-:W-:Y:S06]  /*8390*/  BAR.ARV 0xb, 0xa0 ;  /* 0x02c2800000007b1d */ /* 0x000fec0000002000 */
[----:B------:R-:W-:Y:S04]  /*83a0*/  BSSY B0, `(.L_x_3212) ;  /* 0x0000003000007945 */ /* 0x000fe80003800000 */
[----:B------:R-:W-:Y:S05]  /*83b0*/  @!P0 BRA `(.L_x_3213) ;  /* 0x0000000000048947 */ /* 0x000fea0003800000 */
[----:B------:R-:W-:-:S04]  /*83c0*/  DEPBAR.LE SB0, 0x0 ;  /* 0x000080000000791a */ /* 0x000fc80000000000 */
.L_x_3213:
[----:B------:R-:W-:Y:S05]  /*83d0*/  BSYNC B0 ;  /* 0x0000000000007941 */ /* 0x000fea0003800000 */
.L_x_3212:
        /* <DEDUP_REMOVED lines=13> */
.L_x_3215:
[----:B------:R-:W-:Y:S05]  /*84b0*/  BSYNC B0 ;  /* 0x0000000000007941 */ /* 0x000fea0003800000 */
.L_x_3214:
        /* <DEDUP_REMOVED lines=12> */
.L_x_3217:
[----:B------:R-:W-:Y:S05]  /*8580*/  BSYNC B0 ;  /* 0x0000000000007941 */ /* 0x000fea0003800000 */
.L_x_3216:
        /* <DEDUP_REMOVED lines=13> */
.L_x_3219:
[----:B------:R-:W-:Y:S05]  /*8660*/  BSYNC B0 ;  /* 0x0000000000007941 */ /* 0x000fea0003800000 */
.L_x_3218:
[----:B------:R-:W-:Y:S06]  /*8670*/  BAR.ARV 0xa, 0xa0 ;  /* 0x0282800000007b1d */ /* 0x000fec0000002000 */
[----:B------:R-:W-:Y:S04]  /*8680*/  BSSY B0, `(.L_x_3220) ;  /* 0x0000003000007945 */ /* 0x000fe80003800000 */
[----:B------:R-:W-:Y:S05]  /*8690*/  @!P0 BRA `(.L_x_3221) ;  /* 0x0000000000048947 */ /* 0x000fea0003800000 */
[----:B------:R-:W-:-:S04]  /*86a0*/  DEPBAR.LE SB0, 0x1 ;  /* 0x000080400000791a */ /* 0x000fc80000000000 */
.L_x_3221:
[----:B------:R-:W-:Y:S05]  /*86b0*/  BSYNC B0 ;  /* 0x0000000000007941 */ /* 0x000fea0003800000 */
.L_x_3220:
[----:B------:R-:W-:Y:S01]  /*86c0*/  UIADD3 UR20, UR20, 0x2, URZ ;  /* 0x0000000214147890 */ /* 0x000fe2000fffe03f */
[----:B------:R-:W-:Y:S06]  /*86d0*/  BAR.ARV 0xb, 0xa0 ;  /* 0x02c2800000007b1d */ /* 0x000fec0000002000 */
[----:B------:R-:W-:Y:S01]  /*86e0*/  UISETP.GE.AND UP0, UPT, UR20, UR7, UPT ;  /* 0x000000071400728c */ /* 0x000fe2000bf06270 */
[----:B------:R-:W-:Y:S04]  /*86f0*/  BSSY B0, `(.L_x_3222) ;  /* 0x0000003000007945 */ /* 0x000fe80003800000 */
[----:B------:R-:W-:Y:S06]  /*8700*/  @!P0 BRA `(.L_x_3223) ;  /* 0x0000000000048947 */ /* 0x000fec0003800000 */
[----:B------:R-:W-:-:S04]  /*8710*/  DEPBAR.LE SB0, 0x0 ;  /* 0x000080000000791a */ /* 0x000fc80000000000 */
.L_x_3223:
[----:B------:R-:W-:Y:S05]  /*8720*/  BSYNC B0 ;  /* 0x0000000000007941 */ /* 0x000fea0003800000 */
.L_x_3222:
[----:B------:R-:W-:Y:S06]  /*8730*/  BAR.ARV 0xc, 0xa0 ;  /* 0x0302800000007b1d */ /* 0x000fec0000002000 */
[----:B------:R-:W-:Y:S01]  /*8740*/  PLOP3.LUT P1, PT, PT, PT, UP0, 0x80, 0x0 ;  /* 0x000000000000781c */ /* 0x000fe20003f2f008 */
[----:B------:R-:W-:Y:S02]  /*8750*/  UIADD3 UR47, UR47, 0x6000, URZ ;  /* 0x000060002f2f7890 */ /* 0x000fe4000fffe03f */
[----:B------:R-:W-:-:S10]  /*8760*/  UIADD3 UR6, UR6, 0x6000, URZ ;  /* 0x0000600006067890 */ /* 0x000fd4000fffe03f */
[----:B------:R-:W-:Y:S05]  /*8770*/  @!P1 BRA `(.L_x_3224) ;  /* 0xfffffff800009947 */ /* 0x000fea000383ffff */
[----:B------:R-:W-:Y:S05]  /*8780*/  BRA `(.L_x_3112) ;  /* 0x0000002c00387947 */ /* 0x000fea0003800000 */
.L_x_3183:
[----:B------:R-:W1:Y:S01]  /*8790*/  LDC R5, c[0x0][0x8d0] ;  /* 0x00023400ff057b82 */ /* 0x000e620000000800 */
[----:B------:R-:W2:Y:S01]  /*87a0*/  S2R R3, SR_CTAID.X ;  /* 0x0000000000037919 */ /* 0x000ea20000002500 */
[----:B------:R-:W-:Y:S01]  /*87b0*/  ULDC UR4, c[0x0][0x8e8] ;  /* 0x00023a0000047ab9 */ /* 0x000fe20000000800 */
[----:B-1----:R-:W-:Y:S01]  /*87c0*/  ISETP.NE.AND P0, PT, R5, 0x1, PT ;  /* 0x000000010500780c */ /* 0x002fe20003f05270 */
[----:B--2---:R-:W-:-:S12]  /*87d0*/  IMAD.MOV.U32 R2, RZ, RZ, R3 ;  /* 0x000000ffff027224 */ /* 0x004fd800078e0003 */
[----:B------:R-:W1:Y:S08]  /*87e0*/  @P0 LDC R0, c[0x0][0x8d4] ;  /* 0x00023500ff000b82 */ /* 0x000e700000000800 */
[----:B------:R-:W2:Y:S01]  /*87f0*/  @P0 LDC R7, c[0x0][0x8d8] ;  /* 0x00023600ff070b82 */ /* 0x000ea20000000800 */
[----:B-1----:R-:W-:-:S05]  /*8800*/  @P0 IMAD.HI.U32 R0, R3, R0, RZ ;  /* 0x0000000003000227 */ /* 0x002fca00078e00ff */
[----:B--2---:R-:W-:-:S04]  /*8810*/  @P0 SHF.R.U32.HI R2, RZ, R7, R0 ;  /* 0x00000007ff020219 */ /* 0x004fc80000011600 */
[----:B------:R-:W-:Y:S01]  /*8820*/  ISETP.GE.AND P0, PT, R2, UR4, PT ;  /* 0x0000000402007c0c */ /* 0x000fe2000bf06270 */
[----:B------:R-:W-:-:S04]  /*8830*/  IMAD.MOV R0, RZ, RZ, -R2 ;  /* 0x000000ffff007224 */ /* 0x000fc800078e0a02 */
[----:B------:R-:W-:-:S08]  /*8840*/  IMAD R5, R5, R0, R3 ;  /* 0x0000000005057224 */ /* 0x000fd000078e0203 */
[----:B------:R-:W-:Y:S05]  /*8850*/  @!P0 BRA `(.L_x_3225) ;  /* 0x0000000000208947 */ /* 0x000fea0003800000 */
[----:B------:R-:W1:Y:S01]  /*8860*/  LDC R3, c[0x0][0x8dc] ;  /* 0x00023700ff037b82 */ /* 0x000e620000000800 */
[----:B------:R-:W-:Y:S01]  /*8870*/  IMAD.MOV.U32 R0, RZ, RZ, R5 ;  /* 0x000000ffff007224 */ /* 0x000fe200078e0005 */
[----:B-1----:R-:W-:-:S13]  /*8880*/  ISETP.NE.AND P0, PT, R3, 0x1, PT ;  /* 0x000000010300780c */ /* 0x002fda0003f05270 */
[----:B------:R-:W1:Y:S02]  /*8890*/  @P0 LDC.64 R6, c[0x0][0x8e0] ;  /* 0x00023800ff060b82 */ /* 0x000e640000000a00 */
[----:B-1----:R-:W-:-:S05]  /*88a0*/  @P0 IMAD.HI.U32 R4, R5, R6, RZ ;  /* 0x0000000605040227 */ /* 0x002fca00078e00ff */
[----:B------:R-:W-:-:S05]  /*88b0*/  @P0 SHF.R.U32.HI R0, RZ, R7, R4 ;  /* 0x00000007ff000219 */ /* 0x000fca0000011604 */
[----:B------:R-:W-:Y:S01]  /*88c0*/  IMAD R3, R0, R3, RZ ;  /* 0x0000000300037224 */ /* 0x000fe200078e02ff */
[----:B------:R-:W-:Y:S06]  /*88d0*/  BRA `(.L_x_3226) ;  /* 0x00000000001c7947 */ /* 0x000fec0003800000 */
.L_x_3225:
[----:B------:R-:W1:Y:S01]  /*88e0*/  LDC R3, c[0x0][0x8c4] ;  /* 0x00023100ff037b82 */ /* 0x000e620000000800 */
[----:B------:R-:W-:Y:S01]  /*88f0*/  IMAD.MOV.U32 R0, RZ, RZ, R5 ;  /* 0x000000ffff007224 */ /* 0x000fe200078e0005 */
[----:B-1----:R-:W-:-:S13]  /*8900*/  ISETP.NE.AND P0, PT, R3, 0x1, PT ;  /* 0x000000010300780c */ /* 0x002fda0003f05270 */
[----:B------:R-:W1:Y:S02]  /*8910*/  @P0 LDC.64 R6, c[0x0][0x8c8] ;  /* 0x00023200ff060b82 */ /* 0x000e640000000a00 */
[----:B-1----:R-:W-:-:S05]  /*8920*/  @P0 IMAD.HI.U32 R4, R5, R6, RZ ;  /* 0x0000000605040227 */ /* 0x002fca00078e00ff */
[----:B------:R-:W-:-:S05]  /*8930*/  @P0 SHF.R.U32.HI R0, RZ, R7, R4 ;  /* 0x00000007ff000219 */ /* 0x000fca0000011604 */
[----:B------:R-:W-:-:S07]  /*8940*/  IMAD R3, R0, R3, RZ ;  /* 0x0000000300037224 */ /* 0x000fce00078e02ff */
.L_x_3226:
[----:B------:R-:W1:Y:S01]  /*8950*/  LDC R8, c[0x0][0x8b8] ;  /* 0x00022e00ff087b82 */ /* 0x000e620000000800 */
[----:B------:R-:W-:Y:S01]  /*8960*/  IMAD.IADD R3, R5, 0x1, -R3 ;  /* 0x0000000105037824 */ /* 0x000fe200078e0a03 */
[----:B------:R-:W-:-:S06]  /*8970*/  ULDC.64 UR6, c[0x0][0x8f8] ;  /* 0x00023e0000067ab9 */ /* 0x000fcc0000000a00 */
[----:B------:R-:W2:Y:S01]  /*8980*/  LDC R4, c[0x0][0x8c4] ;  /* 0x00023100ff047b82 */ /* 0x000ea20000000800 */
[C---:B-1----:R-:W-:Y:S02]  /*8990*/  ISETP.NE.AND P0, PT, R8.reuse, 0x1, PT ;  /* 0x000000010800780c */ /* 0x042fe40003f05270 */
[----:B------:R-:W-:Y:S01]  /*89a0*/  R2UR UR28, R8 ;  /* 0x00000000081c72ca */ /* 0x000fe200000e0000 */
[----:B--2---:R-:W-:-:S04]  /*89b0*/  IMAD R3, R2, R4, R3 ;  /* 0x0000000402037224 */ /* 0x004fc800078e0203 */
[----:B------:R-:W-:-:S06]  /*89c0*/  IMAD.MOV.U32 R9, RZ, RZ, R3 ;  /* 0x000000ffff097224 */ /* 0x000fcc00078e0003 */
[----:B------:R-:W1:Y:S01]  /*89d0*/  @P0 LDC R6, c[0x0][0x8bc] ;  /* 0x00022f00ff060b82 */ /* 0x000e620000000800 */
[----:B------:R-:W-:-:S07]  /*89e0*/  R2UR UR5, R3 ;  /* 0x00000000030572ca */ /* 0x000fce00000e0000 */
[----:B------:R-:W2:Y:S01]  /*89f0*/  @P0 LDC R7, c[0x0][0x8c0] ;  /* 0x00023000ff070b82 */ /* 0x000ea20000000800 */
[----:B-1----:R-:W-:-:S05]  /*8a00*/  @P0 IMAD.HI.U32 R2, R3, R6, RZ ;  /* 0x0000000603020227 */ /* 0x002fca00078e00ff */
[----:B--2---:R-:W-:Y:S02]  /*8a10*/  @P0 SHF.R.U32.HI R9, RZ, R7, R2 ;  /* 0x00000007ff090219 */ /* 0x004fe40000011602 */
[----:B------:R-:W-:-:S03]  /*8a20*/  ISETP.NE.U32.AND P0, PT, RZ, UR6, PT ;  /* 0x00000006ff007c0c */ /* 0x000fc6000bf05070 */
[----:B------:R-:W-:Y:S01]  /*8a30*/  IMAD.MOV R2, RZ, RZ, -R9 ;  /* 0x000000ffff027224 */ /* 0x000fe200078e0a09 */
[----:B------:R-:W-:-:S04]  /*8a40*/  ISETP.NE.AND.EX P0, PT, RZ, UR7, PT, P0 ;  /* 0x00000007ff007c0c */ /* 0x000fc8000bf05300 */
[----:B------:R-:W-:-:S13]  /*8a50*/  R2UR UR4, R2 ;  /* 0x00000000020472ca */ /* 0x000fda00000e0000 */
[----:B------:R-:W-:Y:S01]  /*8a60*/  UIMAD UR28, UR28, UR4, UR5 ;  /* 0x000000041c1c72a4 */ /* 0x000fe2000f8e0205 */
[----:B------:R-:W-:Y:S11]  /*8a70*/  @!P0 BRA `(.L_x_3227) ;  /* 0x0000000000108947 */ /* 0x000ff60003800000 */
[----:B------:R-:W1:Y:S02]  /*8a80*/  LDC.64 R2, c[0x0][0x8f8] ;  /* 0x00023e00ff027b82 */ /* 0x000e640000000a00 */
[----:B-1----:R-:W-:-:S05]  /*8a90*/  IMAD.WIDE R2, R9, 0x4, R2 ;  /* 0x0000000409027825 */ /* 0x002fca00078e0202 */
[----:B------:R1:W5:Y:S01]  /*8aa0*/  LDG.E R4, desc[UR38][R2.64] ;  /* 0x0000002602047981 */ /* 0x000362000c1e1900 */
[----:B------:R-:W-:Y:S05]  /*8ab0*/  BRA `(.L_x_3228) ;  /* 0x00000000002c7947 */ /* 0x000fea0003800000 */
.L_x_3227:
        /* <DEDUP_REMOVED lines=10> */
.L_x_3229:
[----:B------:R-:W2:Y:S02]  /*8b60*/  LDC R4, c[0x0][0x8ec] ;  /* 0x00023b00ff047b82 */ /* 0x000ea40000000800 */
.L_x_3228:
[----:B--2--5:R-:W-:Y:S02]  /*8b70*/  VIADD R4, R4, 0x5f ;  /* 0x0000005f04047836 */ /* 0x024fe40000000000 */
[----:B------:R-:W-:Y:S02]  /*8b80*/  IMAD.MOV.U32 R8, RZ, RZ, 0x1 ;  /* 0x00000001ff087424 */ /* 0x000fe400078e00ff */
[----:B------:R-:W-:-:S04]  /*8b90*/  IMAD.HI R4, R4, 0x2aaaaaab, RZ ;  /* 0x2aaaaaab04047827 */ /* 0x000fc800078e02ff */
[----:B-1----:R-:W-:Y:S01]  /*8ba0*/  IMAD.MOV.U32 R2, RZ, RZ, RZ ;  /* 0x000000ffff027224 */ /* 0x002fe200078e00ff */
[----:B------:R-:W-:Y:S01]  /*8bb0*/  SHF.R.U32.HI R3, RZ, 0x1f, R4 ;  /* 0x0000001fff037819 */ /* 0x000fe20000011604 */
[----:B------:R-:W-:-:S03]  /*8bc0*/  IMAD.MOV.U32 R16, RZ, RZ, 0x1 ;  /* 0x00000001ff107424 */ /* 0x000fc600078e00ff */
[----:B------:R-:W-:-:S04]  /*8bd0*/  LEA.HI.SX32 R3, R4, R3, 0x1c ;  /* 0x0000000304037211 */ /* 0x000fc800078fe2ff */
[----:B------:R-:W-:-:S04]  /*8be0*/  ISETP.GE.AND P0, PT, R0, R3, PT ;  /* 0x000000030000720c */ /* 0x000fc80003f06270 */
[----:B------:R-:W-:-:S04]  /*8bf0*/  SEL R9, R9, 0xffffffff, !P0 ;  /* 0xffffffff09097807 */ /* 0x000fc80004000000 */
[----:B------:R-:W-:-:S13]  /*8c00*/  ISETP.GE.AND P0, PT, R9, RZ, PT ;  /* 0x000000ff0900720c */ /* 0x000fda0003f06270 */
[----:B------:R-:W-:Y:S05]  /*8c10*/  @!P0 BRA `(.L_x_3230) ;  /* 0x0000002400908947 */ /* 0x000fea0003800000 */
[----:B------:R-:W1:Y:S01]  /*8c20*/  LDC.64 R10, c[0x0][0x770] ;  /* 0x0001dc00ff0a7b82 */ /* 0x000e620000000a00 */
[----:B------:R-:W-:-:S07]  /*8c30*/  ULDC.64 UR8, c[0x0][0x788] ;  /* 0x0001e20000087ab9 */ /* 0x000fce0000000a00 */
[----:B------:R-:W2:Y:S08]  /*8c40*/  LDC.64 R2, c[0x0][0x780] ;  /* 0x0001e000ff027b82 */ /* 0x000eb00000000a00 */
[----:B------:R-:W3:Y:S01]  /*8c50*/  LDC.64 R4, c[0x0][0x770] ;  /* 0x0001dc00ff047b82 */ /* 0x000ee20000000a00 */
[----:B-1----:R-:W-:-:S07]  /*8c60*/  ISETP.NE.U32.AND P0, PT, R10, RZ, PT ;  /* 0x000000ff0a00720c */ /* 0x002fce0003f05070 */
[----:B------:R-:W1:Y:S01]  /*8c70*/  LDC.64 R12, c[0x0][0x778] ;  /* 0x0001de00ff0c7b82 */ /* 0x000e620000000a00 */
[----:B------:R-:W-:Y:S01]  /*8c80*/  ISETP.NE.AND.EX P0, PT, R11, RZ, PT, P0 ;  /* 0x000000ff0b00720c */ /* 0x000fe20003f05300 */
[----:B---3--:R-:W-:-:S12]  /*8c90*/  IMAD.WIDE R4, R9, 0x4, R4 ;  /* 0x0000000409047825 */ /* 0x008fd800078e0204 */
[----:B------:R-:W-:Y:S01]  /*8ca0*/  VOTEU.ANY UP0, P0 ;  /* 0x00000000003f7886 */ /* 0x000fe20000000100 */
[----:B------:R-:W-:Y:S02]  /*8cb0*/  PLOP3.LUT P3, PT, PT, PT, UP0, 0x80, 0x0 ;  /* 0x000000000000781c */ /* 0x000fe40003f6f008 */
[----:B--2---:R-:W-:-:S04]  /*8cc0*/  ISETP.NE.U32.AND P0, PT, R2, RZ, PT ;  /* 0x000000ff0200720c */ /* 0x004fc80003f05070 */
[----:B------:R-:W-:Y:S02]  /*8cd0*/  ISETP.NE.AND.EX P1, PT, R3, RZ, PT, P0 ;  /* 0x000000ff0300720c */ /* 0x000fe40003f25300 */
[----:B------:R-:W2:Y:S05]  /*8ce0*/  LDC.64 R2, c[0x0][0x778] ;  /* 0x0001de00ff027b82 */ /* 0x000eaa0000000a00 */
[----:B------:R-:W3:Y:S01]  /*8cf0*/  @P3 LDG.E R16, desc[UR38][R4.64] ;  /* 0x0000002604103981 */ /* 0x000ee2000c1e1900 */
[----:B-1----:R-:W-:-:S03]  /*8d00*/  ISETP.NE.U32.AND P0, PT, R12, RZ, PT ;  /* 0x000000ff0c00720c */ /* 0x002fc60003f05070 */
[----:B------:R-:W4:Y:S01]  /*8d10*/  @P3 LDG.E R14, desc[UR38][R4.64] ;  /* 0x00000026040e3981 */ /* 0x000f22000c1e1900 */
[----:B------:R-:W-:Y:S01]  /*8d20*/  ISETP.NE.AND.EX P0, PT, R13, RZ, PT, P0 ;  /* 0x000000ff0d00720c */ /* 0x000fe20003f05300 */
[----:B------:R-:W1:Y:S08]  /*8d30*/  @P1 LDC.64 R6, c[0x0][0x780] ;  /* 0x0001e000ff061b82 */ /* 0x000e700000000a00 */
[----:B------:R-:W1:Y:S01]  /*8d40*/  LDC R13, c[0x0][0x280] ;  /* 0x0000a000ff0d7b82 */ /* 0x000e620000000800 */
[----:B------:R-:W-:-:S02]  /*8d50*/  IMAD.MOV.U32 R12, RZ, RZ, RZ ;  /* 0x000000ffff0c7224 */ /* 0x000fc400078e00ff */
[----:B--2---:R-:W-:-:S05]  /*8d60*/  IMAD.WIDE R2, R9, 0x4, R2 ;  /* 0x0000000409027825 */ /* 0x004fca00078e0202 */
[----:B------:R2:W5:Y:S01]  /*8d70*/  @P0 LDG.E R12, desc[UR38][R2.64] ;  /* 0x00000026020c0981 */ /* 0x000562000c1e1900 */
[----:B-1----:R-:W-:-:S05]  /*8d80*/  @P1 IMAD.WIDE R6, R9, 0x4, R6 ;  /* 0x0000000409061825 */ /* 0x002fca00078e0206 */
[----:B------:R2:W5:Y:S01]  /*8d90*/  @P1 LDG.E R13, desc[UR38][R6.64] ;  /* 0x00000026060d1981 */ /* 0x000562000c1e1900 */
[----:B------:R-:W-:Y:S01]  /*8da0*/  ISETP.NE.U32.AND P2, PT, RZ, UR8, PT ;  /* 0x00000008ff007c0c */ /* 0x000fe2000bf45070 */
[----:B------:R-:W-:-:S03]  /*8db0*/  UMOV UR6, URZ ;  /* 0x0000003f00067c82 */ /* 0x000fc60008000000 */
[----:B------:R-:W-:Y:S01]  /*8dc0*/  ISETP.NE.AND.EX P2, PT, RZ, UR9, PT, P2 ;  /* 0x00000009ff007c0c */ /* 0x000fe2000bf45320 */
[----:B---3--:R-:W-:-:S05]  /*8dd0*/  @P3 IMAD R16, R9, 0x40, R16 ;  /* 0x0000004009103824 */ /* 0x008fca00078e0210 */
[----:B------:R-:W-:-:S13]  /*8de0*/  @P3 R2UR UR4, R16 ;  /* 0x00000000100432ca */ /* 0x000fda00000e0000 */
[----:B------:R-:W-:-:S04]  /*8df0*/  @UP0 USHF.R.S32.HI UR5, URZ, 0x1f, UR4 ;  /* 0x0000001f3f050899 */ /* 0x000fc80008011404 */
[----:B------:R-:W-:-:S04]  /*8e00*/  @UP0 ULEA.HI UR5, UR5, UR4, URZ, 0x6 ;  /* 0x0000000405050291 */ /* 0x000fc8000f8f303f */
[----:B------:R-:W-:Y:S01]  /*8e10*/  @UP0 ULOP3.LUT UR7, UR5, 0xffffffc0, URZ, 0xc0, !UPT ;  /* 0xffffffc005070892 */ /* 0x000fe2000f8ec03f */
[----:B----4-:R-:W-:-:S03]  /*8e20*/  @P3 R2UR UR6, R14 ;  /* 0x000000000e0632ca */ /* 0x010fc600000e0000 */
[----:B------:R-:W-:Y:S01]  /*8e30*/  @UP0 USHF.R.S32.HI UR8, URZ, 0x1f, UR7 ;  /* 0x0000001f3f080899 */ /* 0x000fe20008011407 */
[----:B--2---:R-:W-:Y:S11]  /*8e40*/  @P1 BRA `(.L_x_3231) ;  /* 0x0000000000101947 */ /* 0x004ff60003800000 */
[----:B------:R-:W-:Y:S05]  /*8e50*/  @!P3 BRA `(.L_x_3231) ;  /* 0x00000000000cb947 */ /* 0x000fea0003800000 */
[----:B------:R-:W2:Y:S04]  /*8e60*/  LDG.E R6, desc[UR38][R4.64] ;  /* 0x0000002604067981 */ /* 0x000ea8000c1e1900 */
[----:B-----5:R-:W2:Y:S02]  /*8e70*/  LDG.E R13, desc[UR38][R4.64+0x4] ;  /* 0x00000426040d7981 */ /* 0x020ea4000c1e1900 */
[----:B--2---:R-:W-:-:S07]  /*8e80*/  IMAD.IADD R13, R13, 0x1, -R6 ;  /* 0x000000010d0d7824 */ /* 0x004fce00078e0a06 */
.L_x_3231:
[----:B------:R-:W-:Y:S01]  /*8e90*/  ULDC UR9, c[0x0][0x290] ;  /* 0x0000a40000097ab9 */ /* 0x000fe20000000800 */
[----:B------:R-:W-:Y:S01]  /*8ea0*/  UMOV UR4, URZ ;  /* 0x0000003f00047c82 */ /* 0x000fe20008000000 */
[----:B------:R-:W-:Y:S01]  /*8eb0*/  UMOV UR5, URZ ;  /* 0x0000003f00057c82 */ /* 0x000fe20008000000 */
[----:B------:R-:W-:Y:S01]  /*8ec0*/  IMAD.U32 R4, RZ, RZ, UR9 ;  /* 0x00000009ff047e24 */ /* 0x000fe2000f8e00ff */
[----:B------:R-:W-:Y:S01]  /*8ed0*/  @UP0 UMOV UR4, UR7 ;  /* 0x0000000700040c82 */ /* 0x000fe20008000000 */
[----:B------:R-:W-:Y:S01]  /*8ee0*/  @UP0 UMOV UR5, UR8 ;  /* 0x0000000800050c82 */ /* 0x000fe20008000000 */
[----:B------:R-:W-:Y:S05]  /*8ef0*/  @!P2 BRA `(.L_x_3232) ;  /* 0x000000000010a947 */ /* 0x000fea0003800000 */
[----:B------:R-:W1:Y:S02]  /*8f00*/  LDC.64 R2, c[0x0][0x788] ;  /* 0x0001e200ff027b82 */ /* 0x000e640000000a00 */
[----:B-1----:R-:W-:-:S05]  /*8f10*/  IMAD.WIDE R2, R9, 0x4, R2 ;  /* 0x0000000409027825 */ /* 0x002fca00078e0202 */
[----:B------:R1:W5:Y:S01]  /*8f20*/  LDG.E R4, desc[UR38][R2.64] ;  /* 0x0000002602047981 */ /* 0x000362000c1e1900 */
[----:B------:R-:W-:Y:S05]  /*8f30*/  BRA `(.L_x_3233) ;  /* 0x0000000000107947 */ /* 0x000fea0003800000 */
.L_x_3232:
[----:B------:R-:W-:Y:S05]  /*8f40*/  @!P0 BRA `(.L_x_3233) ;  /* 0x00000000000c8947 */ /* 0x000fea0003800000 */
[----:B------:R-:W2:Y:S04]  /*8f50*/  LDG.E R5, desc[UR38][R2.64] ;  /* 0x0000002602057981 */ /* 0x000ea8000c1e1900 */
[----:B------:R-:W2:Y:S02]  /*8f60*/  LDG.E R4, desc[UR38][R2.64+0x4] ;  /* 0x0000042602047981 */ /* 0x000ea4000c1e1900 */
[----:B--2---:R-:W-:-:S07]  /*8f70*/  IMAD.IADD R4, R4, 0x1, -R5 ;  /* 0x0000000104047824 */ /* 0x004fce00078e0a05 */
.L_x_3233:
[----:B-1---5:R-:W-:Y:S01]  /*8f80*/  IMAD R3, R0, 0x60, R13 ;  /* 0x0000006000037824 */ /* 0x022fe200078e020d */
[----:B------:R-:W-:Y:S01]  /*8f90*/  ULDC UR7, c[0x0][0x74c] ;  /* 0x0001d30000077ab9 */ /* 0x000fe20000000800 */
[----:B------:R-:W-:Y:S02]  /*8fa0*/  VIADD R13, R13, 0x3f ;  /* 0x0000003f0d0d7836 */ /* 0x000fe40000000000 */
[----:B------:R-:W-:Y:S01]  /*8fb0*/  IMAD.MOV.U32 R16, RZ, RZ, 0x1 ;  /* 0x00000001ff107424 */ /* 0x000fe200078e00ff */
[----:B------:R-:W-:Y:S02]  /*8fc0*/  IADD3 R3, R3, -UR7, -R4 ;  /* 0x8000000703037c10 */ /* 0x000fe4000fffe804 */
[----:B------:R-:W-:Y:S02]  /*8fd0*/  SHF.R.S32.HI R2, RZ, 0x1f, R13 ;  /* 0x0000001fff027819 */ /* 0x000fe4000001140d */
[----:B------:R-:W-:Y:S02]  /*8fe0*/  SHF.R.S32.HI R4, RZ, 0x1f, R3 ;  /* 0x0000001fff047819 */ /* 0x000fe40000011403 */
[----:B------:R-:W-:-:S02]  /*8ff0*/  LEA.HI R2, R2, R13, RZ, 0x6 ;  /* 0x0000000d02027211 */ /* 0x000fc400078f30ff */
[----:B------:R-:W-:-:S04]  /*9000*/  LEA.HI R4, R4, R3, RZ, 0x6 ;  /* 0x0000000304047211 */ /* 0x000fc800078f30ff */
[----:B------:R-:W-:Y:S02]  /*9010*/  SHF.R.S32.HI R3, RZ, 0x6, R4 ;  /* 0x00000006ff037819 */ /* 0x000fe40000011404 */
[----:B------:R-:W-:Y:S01]  /*9020*/  SHF.R.S32.HI R4, RZ, 0x6, R2 ;  /* 0x00000006ff047819 */ /* 0x000fe20000011402 */
[----:B------:R-:W-:Y:S01]  /*9030*/  IMAD.MOV.U32 R2, RZ, RZ, RZ ;  /* 0x000000ffff027224 */ /* 0x000fe200078e00ff */
[----:B------:R-:W-:-:S04]  /*9040*/  VIMNMX R5, RZ, R3, !PT ;  /* 0x00000003ff057248 */ /* 0x000fc80007fe0100 */
[----:B------:R-:W-:-:S13]  /*9050*/  ISETP.GT.AND P1, PT, R4, R5, PT ;  /* 0x000000050400720c */ /* 0x000fda0003f24270 */
[----:B------:R-:W-:Y:S05]  /*9060*/  @!P1 BRA `(.L_x_3230) ;  /* 0x00000020007c9947 */ /* 0x000fea0003800000 */
[----:B------:R-:W-:Y:S01]  /*9070*/  ISETP.NE.U32.AND P1, PT, R10, RZ, PT ;  /* 0x000000ff0a00720c */ /* 0x000fe20003f25070 */
[----:B------:R-:W-:Y:S01]  /*9080*/  USHF.R.S32.HI UR7, URZ, 0x1f, UR28 ;  /* 0x0000001f3f077899 */ /* 0x000fe2000801141c */
[----:B------:R-:W-:Y:S01]  /*9090*/  SHF.R.S32.HI R2, RZ, 0x1f, R9 ;  /* 0x0000001fff027819 */ /* 0x000fe20000011409 */
[----:B------:R-:W-:Y:S01]  /*90a0*/  ULDC.64 UR10, c[0x0][0x718] ;  /* 0x0001c600000a7ab9 */ /* 0x000fe20000000a00 */
[----:B------:R-:W-:Y:S01]  /*90b0*/  ISETP.NE.AND.EX P1, PT, R11, RZ, PT, P1 ;  /* 0x000000ff0b00720c */ /* 0x000fe20003f25310 */
[----:B------:R-:W-:Y:S01]  /*90c0*/  UMOV UR8, UR4 ;  /* 0x0000000400087c82 */ /* 0x000fe20008000000 */
[----:B------:R-:W-:Y:S01]  /*90d0*/  UMOV UR9, UR5 ;  /* 0x0000000500097c82 */ /* 0x000fe20008000000 */
[----:B------:R-:W-:Y:S01]  /*90e0*/  R2UR UR37, R9 ;  /* 0x00000000092572ca */ /* 0x000fe200000e0000 */
[----:B------:R-:W-:Y:S01]  /*90f0*/  UIMAD.WIDE.U32 UR4, UR28, UR10, UR8 ;  /* 0x0000000a1c0472a5 */ /* 0x000fe2000f8e0008 */
[----:B------:R-:W-:Y:S01]  /*9100*/  SEL R2, R2, RZ, !P1 ;  /* 0x000000ff02027207 */ /* 0x000fe20004800000 */
[----:B------:R-:W-:Y:S01]  /*9110*/  UIMAD UR10, UR7, UR10, URZ ;  /* 0x0000000a070a72a4 */ /* 0x000fe2000f8e023f */
[----:B------:R-:W-:Y:S01]  /*9120*/  R2UR UR35, R0 ;  /* 0x00000000002372ca */ /* 0x000fe200000e0000 */
[----:B------:R-:W-:Y:S01]  /*9130*/  ULDC.64 UR12, c[0x0][0x730] ;  /* 0x0001cc00000c7ab9 */ /* 0x000fe20000000a00 */
[----:B------:R-:W-:Y:S01]  /*9140*/  R2UR UR14, R2 ;  /* 0x00000000020e72ca */ /* 0x000fe200000e0000 */
[----:B------:R-:W-:Y:S01]  /*9150*/  UIMAD UR10, UR28, UR11, UR10 ;  /* 0x0000000b1c0a72a4 */ /* 0x000fe2000f8e020a */
[----:B------:R-:W-:Y:S01]  /*9160*/  BSSY B0, `(.L_x_3230) ;  /* 0x000020f000007945 */ /* 0x000fe20003800000 */
[----:B------:R-:W-:Y:S01]  /*9170*/  UIMAD UR7, UR7, UR12, URZ ;  /* 0x0000000c070772a4 */ /* 0x000fe2000f8e023f */
[----:B------:R-:W-:Y:S01]  /*9180*/  IMAD.MOV.U32 R2, RZ, RZ, RZ ;  /* 0x000000ffff027224 */ /* 0x000fe200078e00ff */
[----:B------:R-:W-:Y:S01]  /*9190*/  ULDC UR11, c[0x0][0x2e8] ;  /* 0x0000ba00000b7ab9 */ /* 0x000fe20000000800 */
[----:B------:R-:W-:Y:S01]  /*91a0*/  UIMAD.WIDE.U32 UR8, UR28, UR12, UR8 ;  /* 0x0000000c1c0872a5 */ /* 0x000fe2000f8e0008 */
[----:B------:R-:W-:Y:S01]  /*91b0*/  IMAD.MOV.U32 R16, RZ, RZ, 0x1 ;  /* 0x00000001ff107424 */ /* 0x000fe200078e00ff */
[----:B------:R-:W-:Y:S01]  /*91c0*/  UISETP.NE.AND UP0, UPT, UR11, 0x1, UPT ;  /* 0x000000010b00788c */ /* 0x000fe2000bf05270 */
[----:B------:R-:W-:Y:S01]  /*91d0*/  R2UR UR11, R12 ;  /* 0x000000000c0b72ca */ /* 0x000fe200000e0000 */
[----:B------:R-:W-:Y:S01]  /*91e0*/  UIMAD UR7, UR28, UR13, UR7 ;  /* 0x0000000d1c0772a4 */ /* 0x000fe2000f8e0207 */
[----:B------:R-:W-:Y:S01]  /*91f0*/  VOTEU.ANY UP1, P1 ;  /* 0x00000000003f7886 */ /* 0x000fe20000820100 */
[----:B------:R-:W-:-:S02]  /*9200*/  USEL UR29, UR37, URZ, !UP1 ;  /* 0x0000003f251d7287 */ /* 0x000fc4000c800000 */
[----:B------:R-:W-:Y:S01]  /*9210*/  VOTEU.ANY UP1, P0 ;  /* 0x00000000003f7886 */ /* 0x000fe20000020100 */
[----:B------:R-:W-:Y:S01]  /*9220*/  ELECT P0, URZ, PT ;  /* 0x00000000003f782f */ /* 0x000fe20003800000 */
[----:B------:R-:W-:Y:S01]  /*9230*/  ULDC.64 UR12, c[0x0][0x720] ;  /* 0x0001c800000c7ab9 */ /* 0x000fe20000000a00 */
[----:B------:R-:W-:Y:S01]  /*9240*/  UIADD3 UR9, UR9, UR7, URZ ;  /* 0x0000000709097290 */ /* 0x000fe2000fffe03f */
[----:B------:R-:W-:Y:S01]  /*9250*/  ULDC.64 UR16, c[0x0][0x738] ;  /* 0x0001ce0000107ab9 */ /* 0x000fe20000000a00 */
[----:B------:R-:W-:Y:S02]  /*9260*/  UIADD3 UR5, UR5, UR10, URZ ;  /* 0x0000000a05057290 */ /* 0x000fe4000fffe03f */
[----:B------:R-:W-:Y:S02]  /*9270*/  UIMAD UR7, UR14, UR12, URZ ;  /* 0x0000000c0e0772a4 */ /* 0x000fe4000f8e023f */
[----:B------:R-:W-:Y:S02]  /*9280*/  UIMAD UR10, UR14, UR16, URZ ;  /* 0x000000100e0a72a4 */ /* 0x000fe4000f8e023f */
[----:B------:R-:W-:-:S02]  /*9290*/  UIMAD.WIDE.U32 UR14, UR16, UR29, UR8 ;  /* 0x0000001d100e72a5 */ /* 0x000fc4000f8e0008 */
[----:B------:R-:W-:Y:S01]  /*92a0*/  UIMAD.WIDE.U32 UR22, UR12, UR29, UR4 ;  /* 0x0000001d0c1672a5 */ /* 0x000fe2000f8e0004 */
[----:B------:R-:W-:Y:S01]  /*92b0*/  @UP0 ULDC UR8, c[0x0][0x2ec] ;  /* 0x0000bb0000080ab9 */ /* 0x000fe20000000800 */
[----:B------:R-:W-:Y:S02]  /*92c0*/  UIMAD UR5, UR13, UR29, UR7 ;  /* 0x0000001d0d0572a4 */ /* 0x000fe4000f8e0207 */
[----:B------:R-:W-:Y:S01]  /*92d0*/  UIMAD.WIDE.U32 UR8, UR28, UR8, URZ ;  /* 0x000000081c0872a5 */ /* 0x000fe2000f8e003f */
[----:B------:R-:W-:Y:S01]  /*92e0*/  @UP0 ULDC UR7, c[0x0][0x2f0] ;  /* 0x0000bc0000070ab9 */ /* 0x000fe20000000800 */
[----:B------:R-:W-:Y:S01]  /*92f0*/  UMOV UR36, UR28 ;  /* 0x0000001c00247c82 */ /* 0x000fe20008000000 */
[----:B------:R-:W-:Y:S02]  /*9300*/  UIMAD UR4, UR17, UR29, UR10 ;  /* 0x0000001d110472a4 */ /* 0x000fe4000f8e020a */
[----:B------:R-:W-:Y:S02]  /*9310*/  USEL UR37, UR37, URZ, !UP1 ;  /* 0x0000003f25257287 */ /* 0x000fe4000c800000 */
[----:B------:R-:W-:-:S02]  /*9320*/  UIMAD UR35, UR35, 0x60, UR11 ;  /* 0x00000060232378a4 */ /* 0x000fc4000f8e020b */
        /* <DEDUP_REMOVED lines=14> */
.L_x_3262:
        /* <DEDUP_REMOVED lines=9> */
.L_x_3236:
        /* <DEDUP_REMOVED lines=112> */
.L_x_3247:
[----:B-1----:R-:W-:-:S05]  /*9ba0*/  IMAD.MOV.U32 R6, RZ, RZ, 0x1 ;  /* 0x00000001ff067424 */ /* 0x002fca00078e00ff */
[----:B------:R-:W-:-:S04]  /*9bb0*/  SHF.L.U32 R6, R6, 0x1f, RZ ;  /* 0x0000001f06067819 */ /* 0x000fc800000006ff */
[----:B------:R-:W1:Y:S02]  /*9bc0*/  SYNCS.PHASECHK.TRANS64.TRYWAIT P1, [R0+URZ+0x36438], R6 ;  /* 0x03643806000075a7 */ /* 0x000e64000802017f */
[----:B-1----:R-:W-:Y:S05]  /*9bd0*/  @!P1 BRA `(.L_x_3239) ;  /* 0x0000001800a09947 */ /* 0x002fea0003800000 */
.L_x_3263:
[----:B------:R-:W-:Y:S05]  /*9be0*/  @P0 BRA `(.L_x_3240) ;  /* 0x0000000000140947 */ /* 0x000fea0003800000 */
[----:B------:R-:W-:Y:S01]  /*9bf0*/  ISETP.NE.AND P1, PT, R18, RZ, PT ;  /* 0x000000ff1200720c */ /* 0x000fe20003f25270 */
[----:B------:R-:W-:-:S04]  /*9c00*/  IMAD.MOV.U32 R3, RZ, RZ, 0x6100 ;  /* 0x00006100ff037424 */ /* 0x000fc800078e00ff */
[----:B------:R2:W-:Y:S08]  /*9c10*/  SYNCS.ARRIVE.TRANS64 RZ, [R0+URZ+0x36430], R3 ;  /* 0x0364300300ff79a7 */ /* 0x0005f0000800003f */
[----:B------:R-:W-:Y:S05]  /*9c20*/  @!P1 BRA `(.L_x_3240) ;  /* 0x0000000000049947 */ /* 0x000fea0003800000 */
[----:B------:R-:W-:Y:S01]  /*9c30*/  BPT.TRAP 0x1 ;  /* 0x000000040000795c */ /* 0x000fe20000300000 */
.L_x_3240:
        /* <DEDUP_REMOVED lines=48> */
.L_x_3264:
[----:B------:R-:W-:Y:S05]  /*9f40*/  @P0 BRA `(.L_x_3242) ;  /* 0x0000000000140947 */ /* 0x000fea0003800000 */
[----:B------:R-:W-:Y:S01]  /*9f50*/  ISETP.NE.AND P1, PT, R18, RZ, PT ;  /* 0x000000ff1200720c */ /* 0x000fe20003f25270 */
[----:B--2---:R-:W-:-:S04]  /*9f60*/  IMAD.MOV.U32 R3, RZ, RZ, 0x6100 ;  /* 0x00006100ff037424 */ /* 0x004fc800078e00ff */
[----:B------:R3:W-:Y:S08]  /*9f70*/  SYNCS.ARRIVE.TRANS64 RZ, [R0+URZ+0x36418], R3 ;  /* 0x0364180300ff79a7 */ /* 0x0007f0000800003f */
[----:B------:R-:W-:Y:S05]  /*9f80*/  @!P1 BRA `(.L_x_3242) ;  /* 0x0000000000049947 */ /* 0x000fea0003800000 */
[----:B------:R-:W-:Y:S01]  /*9f90*/  BPT.TRAP 0x1 ;  /* 0x000000040000795c */ /* 0x000fe20000300000 */
.L_x_3242:
        /* <DEDUP_REMOVED lines=47> */
.L_x_3265:
        /* <DEDUP_REMOVED lines=8> */
.L_x_3244:
        /* <DEDUP_REMOVED lines=37> */
.L_x_3267:
[----:B------:R-:W-:Y:S05]  /*a560*/  @P0 BRA `(.L_x_3246) ;  /* 0x0000000000140947 */ /* 0x000fea0003800000 */
[----:B------:R-:W-:Y:S01]  /*a570*/  ISETP.NE.AND P1, PT, R18, RZ, PT ;  /* 0x000000ff1200720c */ /* 0x000fe20003f25270 */
[----:B--2---:R-:W-:-:S04]  /*a580*/  IMAD.MOV.U32 R5, RZ, RZ, 0x6100 ;  /* 0x00006100ff057424 */ /* 0x004fc800078e00ff */
[----:B------:R3:W-:Y:S08]  /*a590*/  SYNCS.ARRIVE.TRANS64 RZ, [R0+URZ+0x36410], R5 ;  /* 0x0364100500ff79a7 */ /* 0x0007f0000800003f */
[----:B------:R-:W-:Y:S05]  /*a5a0*/  @!P1 BRA `(.L_x_3246) ;  /* 0x0000000000049947 */ /* 0x000fea0003800000 */
[----:B------:R-:W-:Y:S01]  /*a5b0*/  BPT.TRAP 0x1 ;  /* 0x000000040000795c */ /* 0x000fe20000300000 */
.L_x_3246:
        /* <DEDUP_REMOVED lines=44> */
.L_x_3238:
[----:B------:R-:W-:Y:S01]  /*a880*/  ISETP.NE.AND P1, PT, R20, RZ, PT ;  /* 0x000000ff1400720c */ /* 0x000fe20003f25270 */
[----:B------:R-:W-:Y:S02]  /*a890*/  IMAD.MOV.U32 R16, RZ, RZ, 0x1 ;  /* 0x00000001ff107424 */ /* 0x000fe400078e00ff */
[----:B------:R-:W-:-:S10]  /*a8a0*/  IMAD.MOV.U32 R5, RZ, RZ, R14 ;  /* 0x000000ffff057224 */ /* 0x000fd400078e000e */
[----:B------:R-:W-:Y:S05]  /*a8b0*/  @!P1 BRA `(.L_x_3237) ;  /* 0x00000004008c9947 */ /* 0x000fea0003800000 */
[----:B------:R-:W2:Y:S02]  /*a8c0*/  SYNCS.PHASECHK.TRANS64.TRYWAIT P1, [R0+URZ+0x36438], R6 ;  /* 0x03643806000075a7 */ /* 0x000ea4000802017f */
[----:B--2---:R-:W-:Y:S05]  /*a8d0*/  @!P1 BRA `(.L_x_3248) ;  /* 0x0000000c00c09947 */ /* 0x004fea0003800000 */
.L_x_3268:
[----:B------:R-:W-:Y:S05]  /*a8e0*/  @P0 BRA `(.L_x_3249) ;  /* 0x0000000000140947 */ /* 0x000fea0003800000 */
[----:B------:R-:W-:Y:S01]  /*a8f0*/  ISETP.NE.AND P1, PT, R18, RZ, PT ;  /* 0x000000ff1200720c */ /* 0x000fe20003f25270 */
[----:B------:R-:W-:-:S04]  /*a900*/  IMAD.MOV.U32 R5, RZ, RZ, 0x6100 ;  /* 0x00006100ff057424 */ /* 0x000fc800078e00ff */
[----:B------:R3:W-:Y:S08]  /*a910*/  SYNCS.ARRIVE.TRANS64 RZ, [R0+URZ+0x36430], R5 ;  /* 0x0364300500ff79a7 */ /* 0x0007f0000800003f */
[----:B------:R-:W-:Y:S05]  /*a920*/  @!P1 BRA `(.L_x_3249) ;  /* 0x0000000000049947 */ /* 0x000fea0003800000 */
[----:B------:R-:W-:Y:S01]  /*a930*/  BPT.TRAP 0x1 ;  /* 0x000000040000795c */ /* 0x000fe20000300000 */
.L_x_3249:
        /* <DEDUP_REMOVED lines=42> */
.L_x_3269:
[----:B------:R-:W-:Y:S01]  /*abe0*/  IMAD.MOV.U32 R16, RZ, RZ, RZ ;  /* 0x000000ffff107224 */ /* 0x000fe200078e00ff */
[----:B------:R-:W-:Y:S06]  /*abf0*/  @P0 BRA `(.L_x_3251) ;  /* 0x0000000000140947 */ /* 0x000fec0003800000 */
[----:B------:R-:W-:Y:S01]  /*ac00*/  ISETP.NE.AND P1, PT, R18, RZ, PT ;  /* 0x000000ff1200720c */ /* 0x000fe20003f25270 */
[----:B-1----:R-:W-:-:S04]  /*ac10*/  IMAD.MOV.U32 R5, RZ, RZ, 0x6100 ;  /* 0x00006100ff057424 */ /* 0x002fc800078e00ff */
[----:B------:R2:W-:Y:S08]  /*ac20*/  SYNCS.ARRIVE.TRANS64 RZ, [R0+URZ+0x36418], R5 ;  /* 0x0364180500ff79a7 */ /* 0x0005f0000800003f */
[----:B------:R-:W-:Y:S05]  /*ac30*/  @!P1 BRA `(.L_x_3251) ;  /* 0x0000000000049947 */ /* 0x000fea0003800000 */
[----:B------:R-:W-:Y:S01]  /*ac40*/  BPT.TRAP 0x1 ;  /* 0x000000040000795c */ /* 0x000fe20000300000 */
.L_x_3251:
        /* <DEDUP_REMOVED lines=42> */
.L_x_3237:
[----:B------:R-:W-:-:S04]  /*aef0*/  SHF.L.U32 R3, R16, 0x1f, RZ ;  /* 0x0000001f10037819 */ /* 0x000fc800000006ff */
[----:B------:R-:W2:Y:S02]  /*af00*/  SYNCS.PHASECHK.TRANS64.TRYWAIT P1, [R0+URZ+0x36438], R3 ;  /* 0x03643803000075a7 */ /* 0x000ea4000802017f */
[----:B--2---:R-:W-:Y:S05]  /*af10*/  @!P1 BRA `(.L_x_3252) ;  /* 0x0000000800589947 */ /* 0x004fea0003800000 */
.L_x_3270:
[----:B------:R-:W-:Y:S05]  /*af20*/  @P0 BRA `(.L_x_3253) ;  /* 0x0000000000180947 */ /* 0x000fea0003800000 */
[----:B------:R-:W3:Y:S01]  /*af30*/  S2R R2, SR_TID.X ;  /* 0x0000000000027919 */ /* 0x000ee20000002100 */
[----:B--2---:R-:W-:-:S04]  /*af40*/  IMAD.MOV.U32 R3, RZ, RZ, 0x6100 ;  /* 0x00006100ff037424 */ /* 0x004fc800078e00ff */
[----:B------:R4:W-:Y:S01]  /*af50*/  SYNCS.ARRIVE.TRANS64 RZ, [R0+URZ+0x36430], R3 ;  /* 0x0364300300ff79a7 */ /* 0x0009e2000800003f */
[----:B---3--:R-:W-:-:S13]  /*af60*/  LOP3.LUT P0, RZ, R2, 0x1f, RZ, 0xc0, !PT ;  /* 0x0000001f02ff7812 */ /* 0x008fda000780c0ff */
[----:B----4-:R-:W-:Y:S05]  /*af70*/  @!P0 BRA `(.L_x_3253) ;  /* 0x0000000000048947 */ /* 0x010fea0003800000 */
[----:B------:R-:W-:Y:S01]  /*af80*/  BPT.TRAP 0x1 ;  /* 0x000000040000795c */ /* 0x000fe20000300000 */
.L_x_3253:
        /* <DEDUP_REMOVED lines=22> */
[----:B------:R-:W-:Y:S01]  /*b0f0*/  SEL R8, RZ, 0x1, P0 ;  /* 0x00000001ff087807 */ /* 0x000fe20000000000 */
        /* <DEDUP_REMOVED lines=20> */
[----:B---3--:R-:W-:Y:S01]  /*b240*/  NOP ;  /* 0x0000000000007918 */ /* 0x008fe20000000000 */
.L_x_3234:
[----:B------:R-:W-:Y:S05]  /*b250*/  BSYNC B0 ;  /* 0x0000000000007941 */ /* 0x000fea0003800000 */
.L_x_3230:
[----:B------:R-:W-:-:S03]  /*b260*/  UMOV UR7, 0xffffffff ;  /* 0xffffffff00077882 */ /* 0x000fc60000000000 */
[----:B------:R-:W-:Y:S05]  /*b270*/  BRA.DIV UR7, `(.L_x_3254) ;  /* 0x0000000607947947 */ /* 0x000fea000b800000 */
[----:B------:R-:W-:-:S13]  /*b280*/  ELECT P6, URZ, PT ;  /* 0x00000000003f782f */ /* 0x000fda00038c0000 */
.L_x_3273:
[----:B------:R-:W-:Y:S05]  /*b290*/  @!P6 BRA `(.L_x_3112) ;  /* 0x000000000074e947 */ /* 0x000fea0003800000 */
[----:B-12---:R-:W2:Y:S02]  /*b2a0*/  LDL.LU R0, [R1+0x4] ;  /* 0x0000040001007983 */ /* 0x006ea40000300800 */
[----:B--2---:R-:W-:-:S04]  /*b2b0*/  LOP3.LUT R0, R0, 0x2, RZ, 0xfc, !PT ;  /* 0x0000000200007812 */ /* 0x004fc800078efcff */
[----:B------:R-:W-:-:S13]  /*b2c0*/  ISETP.NE.AND P2, PT, R0, 0x3, PT ;  /* 0x000000030000780c */ /* 0x000fda0003f45270 */
[----:B------:R-:W-:Y:S05]  /*b2d0*/  @!P2 BRA `(.L_x_3255) ;  /* 0x000000000004a947 */ /* 0x000fea0003800000 */
[----:B------:R-:W-:Y:S01]  /*b2e0*/  BPT.TRAP 0x1 ;  /* 0x000000040000795c */ /* 0x000fe20000300000 */
.L_x_3255:
        /* <DEDUP_REMOVED lines=15> */
.L_x_3274:
[----:B------:R-:W2:Y:S02]  /*b3e0*/  SYNCS.PHASECHK.TRANS64.TRYWAIT P0, [R3+URZ], R2 ;  /* 0x00000002030075a7 */ /* 0x000ea4000800017f */
[----:B--2---:R-:W-:Y:S05]  /*b3f0*/  @!P0 BRA `(.L_x_3257) ;  /* 0x0000000400688947 */ /* 0x004fea0003800000 */
.L_x_3275:
[----:B------:R-:W-:Y:S05]  /*b400*/  @!P2 BRA `(.L_x_3258) ;  /* 0x000000000004a947 */ /* 0x000fea0003800000 */
[----:B------:R-:W-:Y:S01]  /*b410*/  BPT.TRAP 0x1 ;  /* 0x000000040000795c */ /* 0x000fe20000300000 */
.L_x_3258:
[----:B------:R-:W-:-:S07]  /*b420*/  SHF.L.U32 R16, R16, 0x1f, RZ ;  /* 0x0000001f10107819 */ /* 0x000fce00000006ff */
.L_x_3259:
[----:B---3--:R3:W4:Y:S02]  /*b430*/  SYNCS.PHASECHK.TRANS64.TRYWAIT P0, [R9+URZ+0x36438], R16 ;  /* 0x03643810090075a7 */ /* 0x008724000800017f */
[----:B----4-:R-:W-:Y:S05]  /*b440*/  @!P0 NANOSLEEP.SYNCS 0x989680 ;  /* 0x009896800000895d */ /* 0x010fea0003900000 */
[----:B------:R-:W4:Y:S02]  /*b450*/  @!P0 SYNCS.PHASECHK.TRANS64 P0, [R9+URZ+0x36438], R16 ;  /* 0x03643810090085a7 */ /* 0x000f24000800007f */
[----:B----4-:R-:W-:Y:S05]  /*b460*/  @!P0 BRA `(.L_x_3259) ;  /* 0xfffffffc00f08947 */ /* 0x010fea000383ffff */
.L_x_3112:
[----:B------:R-:W-:Y:S05]  /*b470*/  BSYNC B6 ;  /* 0x0000000000067941 */ /* 0x000fea0003800000 */
.L_x_3104:
[----:B------:R-:W-:Y:S05]  /*b480*/  EXIT ;  /* 0x000000000000794d */ /* 0x000fea0003800000 */
.L_x_3122:
[----:B------:R-:W-:Y:S02]  /*b490*/  IMAD.MOV.U32 R12, RZ, RZ, RZ ;  /* 0x000000ffff0c7224 */ /* 0x000fe400078e00ff */
[----:B------:R-:W-:Y:S02]  /*b4a0*/  IMAD.MOV.U32 R11, RZ, RZ, 0x1f ;  /* 0x0000001fff0b7424 */ /* 0x000fe400078e00ff */
[----:B------:R-:W-:-:S07]  /*b4b0*/  IMAD.MOV.U32 R15, RZ, RZ, -0x1 ;  /* 0xffffffffff0f7424 */ /* 0x000fce00078e00ff */
[----:B---3--:R-:W-:Y:S05]  /*b4c0*/  WARPSYNC.COLLECTIVE R15, `(.L_x_3260) ;  /* 0x000000000f087348 */ /* 0x008fea0003c00000 */
[----:B------:R1:W2:Y:S02]  /*b4d0*/  SHFL.IDX P6, R14, R13, R12, R11 ;  /* 0x0000000c0d0e7389 */ /* 0x0002a400000c000b */
[----:B-123--:R-:W-:Y:S01]  /*b4e0*/  ENDCOLLECTIVE ;  /* 0x000000000000791b */ /* 0x00efe20003800000 */
.L_x_3260:
[----:B------:R-:W-:Y:S05]  /*b4f0*/  BRA `(.L_x_3261) ;  /* 0xffffff60004c7947 */ /* 0x000fea000383ffff */
.L_x_3124:
[----:B--2---:R-:W-:-:S04]  /*b500*/  IMAD.U32 R0, RZ, RZ, UR36 ;  /* 0x00000024ff007e24 */ /* 0x004fc8000f8e00ff */
[----:B------:R2:W4:Y:S03]  /*b510*/  SYNCS.PHASECHK.TRANS64.TRYWAIT P0, [R0+URZ+0x36400], R10 ;  /* 0x0364000a000075a7 */ /* 0x000526000800017f */
[----:B----4-:R-:W-:Y:S05]  /*b520*/  @!P0 NANOSLEEP.SYNCS 0x989680 ;  /* 0x009896800000895d */ /* 0x010fea0003900000 */
[----:B------:R-:W4:Y:S02]  /*b530*/  @!P0 SYNCS.PHASECHK.TRANS64 P0, [R0+URZ+0x36400], R10 ;  /* 0x0364000a000085a7 */ /* 0x000f24000800007f */
[----:B----4-:R-:W-:Y:S05]  /*b540*/  @!P0 BRA `(.L_x_3124) ;  /* 0xfffffffc00ec8947 */ /* 0x010fea000383ffff */
[----:B------:R-:W-:Y:S05]  /*b550*/  BRA `(.L_x_3123) ;  /* 0xffffff6000887947 */ /* 0x000fea000383ffff */
.L_x_3128:
[----:B---3--:R3:W4:Y:S02]  /*b560*/  SYNCS.PHASECHK.TRANS64.TRYWAIT P1, [R3+URZ+0x36410], R10 ;  /* 0x0364100a030075a7 */ /* 0x008724000802017f */
[----:B----4-:R-:W-:Y:S05]  /*b570*/  @!P1 NANOSLEEP.SYNCS 0x989680 ;  /* 0x009896800000995d */ /* 0x010fea0003900000 */
[----:B------:R-:W4:Y:S02]  /*b580*/  @!P1 SYNCS.PHASECHK.TRANS64 P1, [R3+URZ+0x36410], R10 ;  /* 0x0364100a030095a7 */ /* 0x000f24000802007f */
[----:B----4-:R-:W-:Y:S05]  /*b590*/  @!P1 BRA `(.L_x_3128) ;  /* 0xfffffffc00f09947 */ /* 0x010fea000383ffff */
[----:B------:R-:W-:Y:S05]  /*b5a0*/  BRA `(.L_x_3127) ;  /* 0xffffff6800487947 */ /* 0x000fea000383ffff */
.L_x_3132:
[----:B-1----:R-:W-:-:S04]  /*b5b0*/  IMAD.U32 R121, RZ, RZ, UR36 ;  /* 0x00000024ff797e24 */ /* 0x002fc8000f8e00ff */
[----:B------:R1:W2:Y:S03]  /*b5c0*/  SYNCS.PHASECHK.TRANS64.TRYWAIT P1, [R121+URZ+0x36430], R14 ;  /* 0x0364300e790075a7 */ /* 0x0002a6000802017f */
[----:B--2---:R-:W-:Y:S05]  /*b5d0*/  @!P1 NANOSLEEP.SYNCS 0x989680 ;  /* 0x009896800000995d */ /* 0x004fea0003900000 */
[----:B------:R-:W2:Y:S02]  /*b5e0*/  @!P1 SYNCS.PHASECHK.TRANS64 P1, [R121+URZ+0x36430], R14 ;  /* 0x0364300e790095a7 */ /* 0x000ea4000802007f */
[----:B--2---:R-:W-:Y:S05]  /*b5f0*/  @!P1 BRA `(.L_x_3132) ;  /* 0xfffffffc00ec9947 */ /* 0x004fea000383ffff */
[----:B------:R-:W-:Y:S05]  /*b600*/  BRA `(.L_x_3131) ;  /* 0xffffff70006c7947 */ /* 0x000fea000383ffff */
.L_x_3235:
[----:B-1----:R1:W2:Y:S02]  /*b610*/  SYNCS.PHASECHK.TRANS64.TRYWAIT P1, [R0+URZ+0x36420], R6 ;  /* 0x03642006000075a7 */ /* 0x0022a4000802017f */
[----:B--2---:R-:W-:Y:S05]  /*b620*/  @!P1 NANOSLEEP.SYNCS 0x989680 ;  /* 0x009896800000995d */ /* 0x004fea0003900000 */
[----:B------:R-:W2:Y:S02]  /*b630*/  @!P1 SYNCS.PHASECHK.TRANS64 P1, [R0+URZ+0x36420], R6 ;  /* 0x03642006000095a7 */ /* 0x000ea4000802007f */
[----:B--2---:R-:W-:Y:S05]  /*b640*/  @!P1 BRA `(.L_x_3235) ;  /* 0xfffffffc00f09947 */ /* 0x004fea000383ffff */
[----:B------:R-:W-:Y:S05]  /*b650*/  BRA `(.L_x_3262) ;  /* 0xffffffdc006c7947 */ /* 0x000fea000383ffff */
.L_x_3239:
[----:B-1----:R1:W2:Y:S02]  /*b660*/  SYNCS.PHASECHK.TRANS64.TRYWAIT P1, [R0+URZ+0x36438], R6 ;  /* 0x03643806000075a7 */ /* 0x0022a4000802017f */
[----:B--2---:R-:W-:Y:S05]  /*b670*/  @!P1 NANOSLEEP.SYNCS 0x989680 ;  /* 0x009896800000995d */ /* 0x004fea0003900000 */
[----:B------:R-:W2:Y:S02]  /*b680*/  @!P1 SYNCS.PHASECHK.TRANS64 P1, [R0+URZ+0x36438], R6 ;  /* 0x03643806000095a7 */ /* 0x000ea4000802007f */
[----:B--2---:R-:W-:Y:S05]  /*b690*/  @!P1 BRA `(.L_x_3239) ;  /* 0xfffffffc00f09947 */ /* 0x004fea000383ffff */
[----:B------:R-:W-:Y:S05]  /*b6a0*/  BRA `(.L_x_3263) ;  /* 0xffffffe4004c7947 */ /* 0x000fea000383ffff */
.L_x_3241:
[----:B--2---:R2:W3:Y:S02]  /*b6b0*/  SYNCS.PHASECHK.TRANS64.TRYWAIT P1, [R0+URZ+0x36428], R3 ;  /* 0x03642803000075a7 */ /* 0x0044e4000802017f */
[----:B---3--:R-:W-:Y:S05]  /*b6c0*/  @!P1 NANOSLEEP.SYNCS 0x989680 ;  /* 0x009896800000995d */ /* 0x008fea0003900000 */
[----:B------:R-:W3:Y:S02]  /*b6d0*/  @!P1 SYNCS.PHASECHK.TRANS64 P1, [R0+URZ+0x36428], R3 ;  /* 0x03642803000095a7 */ /* 0x000ee4000802007f */
[----:B---3--:R-:W-:Y:S05]  /*b6e0*/  @!P1 BRA `(.L_x_3241) ;  /* 0xfffffffc00f09947 */ /* 0x008fea000383ffff */
[----:B------:R-:W-:Y:S05]  /*b6f0*/  BRA `(.L_x_3264) ;  /* 0xffffffe800107947 */ /* 0x000fea000383ffff */
.L_x_3243:
        /* <DEDUP_REMOVED lines=8> */
.L_x_3245:
[----:B------:R-:W-:-:S07]  /*b780*/  SHF.L.U32 R5, R7, 0x1f, RZ ;  /* 0x0000001f07057819 */ /* 0x000fce00000006ff */
.L_x_3266:
[----:B--2---:R2:W3:Y:S02]  /*b790*/  SYNCS.PHASECHK.TRANS64.TRYWAIT P1, [R0+URZ+0x36420], R5 ;  /* 0x03642005000075a7 */ /* 0x0044e4000802017f */
[----:B---3--:R-:W-:Y:S05]  /*b7a0*/  @!P1 NANOSLEEP.SYNCS 0x989680 ;  /* 0x009896800000995d */ /* 0x008fea0003900000 */
[----:B------:R-:W3:Y:S02]  /*b7b0*/  @!P1 SYNCS.PHASECHK.TRANS64 P1, [R0+URZ+0x36420], R5 ;  /* 0x03642005000095a7 */ /* 0x000ee4000802007f */
[----:B---3--:R-:W-:Y:S05]  /*b7c0*/  @!P1 BRA `(.L_x_3266) ;  /* 0xfffffffc00f09947 */ /* 0x008fea000383ffff */
[----:B------:R-:W-:Y:S05]  /*b7d0*/  BRA `(.L_x_3267) ;  /* 0xffffffec00607947 */ /* 0x000fea000383ffff */
.L_x_3248:
[----:B--2---:R2:W3:Y:S02]  /*b7e0*/  SYNCS.PHASECHK.TRANS64.TRYWAIT P1, [R0+URZ+0x36438], R6 ;  /* 0x03643806000075a7 */ /* 0x0044e4000802017f */
[----:B---3--:R-:W-:Y:S05]  /*b7f0*/  @!P1 NANOSLEEP.SYNCS 0x989680 ;  /* 0x009896800000995d */ /* 0x008fea0003900000 */
[----:B------:R-:W3:Y:S02]  /*b800*/  @!P1 SYNCS.PHASECHK.TRANS64 P1, [R0+URZ+0x36438], R6 ;  /* 0x03643806000095a7 */ /* 0x000ee4000802007f */
[----:B---3--:R-:W-:Y:S05]  /*b810*/  @!P1 BRA `(.L_x_3248) ;  /* 0xfffffffc00f09947 */ /* 0x008fea000383ffff */
[----:B------:R-:W-:Y:S05]  /*b820*/  BRA `(.L_x_3268) ;  /* 0xfffffff0002c7947 */ /* 0x000fea000383ffff */
.L_x_3250:
[----:B-1----:R1:W2:Y:S02]  /*b830*/  SYNCS.PHASECHK.TRANS64.TRYWAIT P1, [R0+URZ+0x36428], R5 ;  /* 0x03642805000075a7 */ /* 0x0022a4000802017f */
[----:B--2---:R-:W-:Y:S05]  /*b840*/  @!P1 NANOSLEEP.SYNCS 0x989680 ;  /* 0x009896800000995d */ /* 0x004fea0003900000 */
[----:B------:R-:W2:Y:S02]  /*b850*/  @!P1 SYNCS.PHASECHK.TRANS64 P1, [R0+URZ+0x36428], R5 ;  /* 0x03642805000095a7 */ /* 0x000ea4000802007f */
[----:B--2---:R-:W-:Y:S05]  /*b860*/  @!P1 BRA `(.L_x_3250) ;  /* 0xfffffffc00f09947 */ /* 0x004fea000383ffff */
[----:B------:R-:W-:Y:S05]  /*b870*/  BRA `(.L_x_3269) ;  /* 0xfffffff000d87947 */ /* 0x000fea000383ffff */
.L_x_3252:
[----:B--2---:R2:W3:Y:S02]  /*b880*/  SYNCS.PHASECHK.TRANS64.TRYWAIT P1, [R0+URZ+0x36438], R3 ;  /* 0x03643803000075a7 */ /* 0x0044e4000802017f */
[----:B---3--:R-:W-:Y:S05]  /*b890*/  @!P1 NANOSLEEP.SYNCS 0x989680 ;  /* 0x009896800000995d */ /* 0x008fea0003900000 */
[----:B------:R-:W3:Y:S02]  /*b8a0*/  @!P1 SYNCS.PHASECHK.TRANS64 P1, [R0+URZ+0x36438], R3 ;  /* 0x03643803000095a7 */ /* 0x000ee4000802007f */
[----:B---3--:R-:W-:Y:S05]  /*b8b0*/  @!P1 BRA `(.L_x_3252) ;  /* 0xfffffffc00f09947 */ /* 0x008fea000383ffff */
[----:B------:R-:W-:Y:S05]  /*b8c0*/  BRA `(.L_x_3270) ;  /* 0xfffffff400947947 */ /* 0x000fea000383ffff */
.L_x_3254:
[----:B------:R-:W-:Y:S01]  /*b8d0*/  BSSY B0, `(.L_x_3271) ;  /* 0x0000006000007945 */ /* 0x000fe20003800000 */
[----:B------:R-:W-:-:S07]  /*b8e0*/  IMAD.MOV.U32 R15, RZ, RZ, -0x1 ;  /* 0xffffffffff0f7424 */ /* 0x000fce00078e00ff */
[----:B-12---:R-:W-:Y:S05]  /*b8f0*/  WARPSYNC.COLLECTIVE R15, `(.L_x_3272) ;  /* 0x000000000f0c7348 */ /* 0x006fea0003c00000 */
[----:B------:R-:W-:Y:S02]  /*b900*/  ELECT P6, UR62, PT ;  /* 0x00000000003e782f */ /* 0x000fe400038c0000 */
[----:B------:R-:W-:Y:S01]  /*b910*/  MOV R14, UR62 ;  /* 0x0000003e000e7c02 */ /* 0x000fe20008000f00 */
[----:B-12---:R-:W-:Y:S10]  /*b920*/  ENDCOLLECTIVE ;  /* 0x000000000000791b */ /* 0x006ff40003800000 */
.L_x_3272:
[----:B------:R-:W-:Y:S05]  /*b930*/  BSYNC B0 ;  /* 0x0000000000007941 */ /* 0x000fea0003800000 */
.L_x_3271:
[----:B------:R-:W-:Y:S05]  /*b940*/  BRA `(.L_x_3273) ;  /* 0xfffffff800507947 */ /* 0x000fea000383ffff */
.L_x_3256:
[----:B-1----:R1:W2:Y:S02]  /*b950*/  SYNCS.PHASECHK.TRANS64.TRYWAIT P0, [R7+URZ], R0 ;  /* 0x00000000070075a7 */ /* 0x0022a4000800017f */
[----:B--2---:R-:W-:Y:S05]  /*b960*/  @!P0 NANOSLEEP.SYNCS 0x989680 ;  /* 0x009896800000895d */ /* 0x004fea0003900000 */
[----:B------:R-:W2:Y:S02]  /*b970*/  @!P0 SYNCS.PHASECHK.TRANS64 P0, [R7+URZ], R0 ;  /* 0x00000000070085a7 */ /* 0x000ea4000800007f */
[----:B--2---:R-:W-:Y:S05]  /*b980*/  @!P0 BRA `(.L_x_3256) ;  /* 0xfffffffc00f08947 */ /* 0x004fea000383ffff */
[----:B------:R-:W-:Y:S05]  /*b990*/  BRA `(.L_x_3274) ;  /* 0xfffffff800907947 */ /* 0x000fea000383ffff */
.L_x_3257:
[----:B--2---:R2:W3:Y:S02]  /*b9a0*/  SYNCS.PHASECHK.TRANS64.TRYWAIT P0, [R3+URZ], R2 ;  /* 0x00000002030075a7 */ /* 0x0044e4000800017f */
[----:B---3--:R-:W-:Y:S05]  /*b9b0*/  @!P0 NANOSLEEP.SYNCS 0x989680 ;  /* 0x009896800000895d */ /* 0x008fea0003900000 */
[----:B------:R-:W3:Y:S02]  /*b9c0*/  @!P0 SYNCS.PHASECHK.TRANS64 P0, [R3+URZ], R2 ;  /* 0x00000002030085a7 */ /* 0x000ee4000800007f */
[----:B---3--:R-:W-:Y:S05]  /*b9d0*/  @!P0 BRA `(.L_x_3257) ;  /* 0xfffffffc00f08947 */ /* 0x008fea000383ffff */
[----:B------:R-:W-:Y:S05]  /*b9e0*/  BRA `(.L_x_3275) ;  /* 0xfffffff800847947 */ /* 0x000fea000383ffff */
.L_x_3276:
        /* <DEDUP_REMOVED lines=9> */
.L_x_7669:


//--------------------- .text._ZN7cutlass13device_kernelIN5flash11enable_sm90INS1_16FlashAttnBwdSm90INS1_25CollectiveMainloopBwdSm90ILi2ELi1ELi1EN4cute5tupleIJNS5_1CILi1EEES8_S8_EEENS6_IJNS7_ILi64EEENS7_ILi96EEENS7_ILi192EEEEEENS_6half_tEfNS_4arch4Sm90ELb1ELb0ELb1ELb1ELb1ELb0ELb1ELb0ELi3ELi1ELi1ELi1ELb0EEENS1_21CollectiveEpilogueBwdISD_SE_SG_Li384ELb1ELb1ELi3EEENS1_25SingleTileBwdLPTSchedulerILb1ELi96ELb1EEEEEEEEEvNT_6ParamsE --------------------------
	.section	.text._ZN7cutlass13device_kernelIN5flash11enable_sm90INS1_16FlashAttnBwdSm90INS1_25CollectiveMainloopBwdSm90ILi2ELi1ELi1EN4cute5tupleIJNS5_1CILi1EEES8_S8_EEENS6_IJNS7_ILi64EEENS7_ILi96EEENS7_ILi192EEEEEENS_6half_tEfNS_4arch4Sm90ELb1ELb0ELb1ELb1ELb1ELb0ELb1ELb0ELi3ELi1ELi1ELi1ELb0EEENS1_21CollectiveEpilogueBwdISD_SE_SG_Li384ELb1ELb1ELi3EEENS1_25SingleTileBwdLPTSchedulerILb1ELi96ELb1EEEEEEEEEvNT_6ParamsE,"ax",@progbits
	.align	128
.text._ZN7cutlass13device_kernelIN5flash11enable_sm90INS1_16FlashAttnBwdSm90INS1_25CollectiveMainloopBwdSm90ILi2ELi1ELi1EN4cute5tupleIJNS5_1CILi1EEES8_S8_EEENS6_IJNS7_ILi64EEENS7_ILi96EEENS7_ILi192EEEEEENS_6half_tEfNS_4arch4Sm90ELb1ELb0ELb1ELb1ELb1ELb0ELb1ELb0ELi3ELi1ELi1ELi1ELb0EEENS1_21CollectiveEpilogueBwdISD_SE_SG_Li384ELb1ELb1ELi3EEENS1_25SingleTileBwdLPTSchedulerILb1ELi96ELb1EEEEEEEEEvNT_6ParamsE:
        .type           _ZN7cutlass13device_kernelIN5flash11enable_sm90INS1_16FlashAttnBwdSm90INS1_25CollectiveMainloopBwdSm90ILi2ELi1ELi1EN4cute5tupleIJNS5_1CILi1EEES8_S8_EEENS6_IJNS7_ILi64EEENS7_ILi96EEENS7_ILi192EEEEEENS_6half_tEfNS_4arch4Sm90ELb1ELb0ELb1ELb1ELb1ELb0ELb1ELb0ELi3ELi1ELi1ELi1ELb0EEENS1_21CollectiveEpilogueBwdISD_SE_SG_Li384ELb1ELb1ELi3EEENS1_25SingleTileBwdLPTSchedulerILb1ELi96ELb1EEEEEEEEEvNT_6ParamsE,@function
        .size           _ZN7cutlass13device_kernelIN5flash11enable_sm90INS1_16FlashAttnBwdSm90INS1_25CollectiveMainloopBwdSm90ILi2ELi1ELi1EN4cute5tupleIJNS5_1CILi1EEES8_S8_EEENS6_IJNS7_ILi64EEENS7_ILi96EEENS7_ILi192EEEEEENS_6half_tEfNS_4arch4Sm90ELb1ELb0ELb1ELb1ELb1ELb0ELb1ELb0ELi3ELi1ELi1ELi1ELb0EEENS1_21CollectiveEpilogueBwdISD_SE_SG_Li384ELb1ELb1ELi3EEENS1_25SingleTileBwdLPTSchedulerILb1ELi96ELb1EEEEEEEEEvNT_6ParamsE,(.L_x_7670 - _ZN7cutlass13device_kernelIN5flash11enable_sm90INS1_16FlashAttnBwdSm90INS1_25CollectiveMainloopBwdSm90ILi2ELi1ELi1EN4cute5tupleIJNS5_1CILi1EEES8_S8_EEENS6_IJNS7_ILi64EEENS7_ILi96EEENS7_ILi192EEEEEENS_6half_tEfNS_4arch4Sm90ELb1ELb0ELb1ELb1ELb1ELb0ELb1ELb0ELi3ELi1ELi1ELi1ELb0EEENS1_21CollectiveEpilogueBwdISD_SE_SG_Li384ELb1ELb1ELi3EEENS1_25SingleTileBwdLPTSchedulerILb1ELi96ELb1EEEEEEEEEvNT_6ParamsE)
        .other          _ZN7cutlass13device_kernelIN5flash11enable_sm90INS1_16FlashAttnBwdSm90INS1_25CollectiveMainloopBwdSm90ILi2ELi1ELi1EN4cute5tupleIJNS5_1CILi1EEES8_S8_EEENS6_IJNS7_ILi64EEENS7_ILi96EEENS7_ILi192EEEEEENS_6half_tEfNS_4arch4Sm90ELb1ELb0ELb1ELb1ELb1ELb0ELb1ELb0ELi3ELi1ELi1ELi1ELb0EEENS1_21CollectiveEpilogueBwdISD_SE_SG_Li384ELb1ELb1ELi3EEENS1_25SingleTileBwdLPTSchedulerILb1ELi96ELb1EEEEEEEEEvNT_6ParamsE,@"STO_CUDA_ENTRY STV_DEFAULT"
_ZN7cutlass13device_kernelIN5flash11enable_sm90INS1_16FlashAttnBwdSm90INS1_25CollectiveMainloopBwdSm90ILi2ELi1ELi1EN4cute5tupleIJNS5_1CILi1EEES8_S8_EEENS6_IJNS7_ILi64EEENS7_ILi96EEENS7_ILi192EEEEEENS_6half_tEfNS_4arch4Sm90ELb1ELb0ELb1ELb1ELb1ELb0ELb1ELb0ELi3ELi1ELi1ELi1ELb0EEENS1_21CollectiveEpilogueBwdISD_SE_SG_Li384ELb1ELb1ELi3EEENS1_25SingleTileBwdLPTSchedulerILb1ELi96ELb1EEEEEEEEEvNT_6ParamsE:
        /* <DEDUP_REMOVED lines=23> */
.L_x_3278:
[----:B------:R-:W-:Y:S05]  /*0170*/  BSYNC B0 ;  /* 0x0000000000007941 */ /* 0x000fea0003800000 */
.L_x_3277:
        /* <DEDUP_REMOVED lines=34> */
.L_x_3279:
        /* <DEDUP_REMOVED lines=20> */
.L_x_3280:
        /* <DEDUP_REMOVED lines=9> */
.L_x_3283:
        /* <DEDUP_REMOVED lines=32> */
.L_x_3284:
[----:B------:R-:W-:Y:S01]  /*0770*/  ULDC UR8, c[0x0][0x8c4] ;  /* 0x0002310000087ab9 */ /* 0x000fe20000000800 */
[----:B------:R-:W-:Y:S01]  /*0780*/  UMOV UR7, UR9 ;  /* 0x0000000900077c82 */ /* 0x000fe20008000000 */
[----:B------:R-:W-:-:S11]  /*0790*/  UISETP.NE.AND UP0, UPT, UR8, 0x1, UPT ;  /* 0x000000010800788c */ /* 0x000fd6000bf05270 */
[----:B------:R-:W-:Y:S02]  /*07a0*/  @UP0 ULDC.64 UR10, c[0x0][0x8c8] ;  /* 0x00023200000a0ab9 */ /* 0x000fe40000000a00 */
[----:B------:R-:W-:-:S04]  /*07b0*/  UIMAD.WIDE.U32 UR4, UR9, UR10, URZ ;  /* 0x0000000a090472a5 */ /* 0x000fc8000f8e003f */
[----:B------:R-:W-:-:S04]  /*07c0*/  @UP0 USHF.R.U32.HI UR7, URZ, UR11, UR5 ;  /* 0x0000000b3f070299 */ /* 0x000fc80008011605 */
[----:B------:R-:W-:-:S12]  /*07d0*/  UIMAD UR4, UR7, UR8, URZ ;  /* 0x00000008070472a4 */ /* 0x000fd8000f8e023f */
.L_x_3285:
[----:B------:R-:W1:Y:S01]  /*07e0*/  LDC R2, c[0x0][0x8b8] ;  /* 0x00022e00ff027b82 */ /* 0x000e620000000800 */
[----:B------:R-:W-:Y:S01]  /*07f0*/  UIADD3 UR4, UR9, -UR4, URZ ;  /* 0x8000000409047290 */ /* 0x000fe2000fffe03f */
[----:B------:R-:W-:Y:S02]  /*0800*/  ULDC UR5, c[0x0][0x8c4] ;  /* 0x0002310000057ab9 */ /* 0x000fe40000000800 */
[----:B------:R-:W-:Y:S01]  /*0810*/  ULDC.64 UR8, c[0x0][0x8f8] ;  /* 0x00023e0000087ab9 */ /* 0x000fe20000000a00 */
[----:B------:R-:W-:Y:S01]  /*0820*/  UIMAD UR4, UR6, UR5, UR4 ;  /* 0x00000005060472a4 */ /* 0x000fe2000f8e0204 */
[----:B------:R-:W-:-:S04]  /*0830*/  ISETP.NE.U32.AND P0, PT, RZ, UR8, PT ;  /* 0x00000008ff007c0c */ /* 0x000fc8000bf05070 */
[----:B------:R-:W-:Y:S01]  /*0840*/  ISETP.NE.AND.EX P0, PT, RZ, UR9, PT, P0 ;  /* 0x00000009ff007c0c */ /* 0x000fe2000bf05300 */
[----:B------:R-:W-:Y:S01]  /*0850*/  IMAD.U32 R5, RZ, RZ, UR4 ;  /* 0x00000004ff057e24 */ /* 0x000fe2000f8e00ff */
[----:B-1----:R-:W-:-:S13]  /*0860*/  ISETP.NE.AND P1, PT, R2, 0x1, PT ;  /* 0x000000010200780c */ /* 0x002fda0003f25270 */
[----:B------:R-:W1:Y:S08]  /*0870*/  @P1 LDC R0, c[0x0][0x8bc] ;  /* 0x00022f00ff001b82 */ /* 0x000e700000000800 */
[----:B------:R-:W2:Y:S01]  /*0880*/  @P1 LDC R3, c[0x0][0x8c0] ;  /* 0x00023000ff031b82 */ /* 0x000ea20000000800 */
[----:B-1----:R-:W-:-:S05]  /*0890*/  @P1 IMAD.HI.U32 R0, R0, UR4, RZ ;  /* 0x0000000400001c27 */ /* 0x002fca000f8e00ff */
[----:B--2---:R-:W-:-:S05]  /*08a0*/  @P1 SHF.R.U32.HI R5, RZ, R3, R0 ;  /* 0x00000003ff051219 */ /* 0x004fca0000011600 */
[----:B------:R-:W-:-:S04]  /*08b0*/  IMAD.MOV R3, RZ, RZ, -R5 ;  /* 0x000000ffff037224 */ /* 0x000fc800078e0a05 */
[----:B------:R-:W-:-:S05]  /*08c0*/  IMAD R8, R2, R3, UR4 ;  /* 0x0000000402087e24 */ /* 0x000fca000f8e0203 */
[----:B------:R1:W-:Y:S01]  /*08d0*/  STL [R1+0x10], R8 ;  /* 0x0000100801007387 */ /* 0x0003e20000100800 */
[----:B------:R-:W-:Y:S05]  /*08e0*/  @!P0 BRA `(.L_x_3286) ;  /* 0x0000000000108947 */ /* 0x000fea0003800000 */
[----:B------:R-:W2:Y:S02]  /*08f0*/  LDC.64 R2, c[0x0][0x8f8] ;  /* 0x00023e00ff027b82 */ /* 0x000ea40000000a00 */
[----:B--2---:R-:W-:-:S05]  /*0900*/  IMAD.WIDE R2, R5, 0x4, R2 ;  /* 0x0000000405027825 */ /* 0x004fca00078e0202 */
[----:B------:R3:W5:Y:S01]  /*0910*/  LDG.E R0, desc[UR38][R2.64] ;  /* 0x0000002602007981 */ /* 0x000762000c1e1900 */
[----:B------:R-:W-:Y:S05]  /*0920*/  BRA `(.L_x_3287) ;  /* 0x00000000002c7947 */ /* 0x000fea0003800000 */
.L_x_3286:
        /* <DEDUP_REMOVED lines=10> */
.L_x_3288:
[----:B------:R-:W2:Y:S02]  /*09d0*/  LDC R0, c[0x0][0x8ec] ;  /* 0x00023b00ff007b82 */ /* 0x000ea40000000800 */
.L_x_3287:
[----:B--2--5:R-:W-:-:S04]  /*09e0*/  VIADD R0, R0, 0x5f ;  /* 0x0000005f00007836 */ /* 0x024fc80000000000 */
[----:B------:R-:W-:-:S05]  /*09f0*/  IMAD.HI R0, R0, 0x2aaaaaab, RZ ;  /* 0x2aaaaaab00007827 */ /* 0x000fca00078e02ff */
[----:B---3--:R-:W-:-:S04]  /*0a00*/  SHF.R.U32.HI R3, RZ, 0x1f, R0 ;  /* 0x0000001fff037819 */ /* 0x008fc80000011600 */
[----:B------:R-:W-:-:S04]  /*0a10*/  LEA.HI.SX32 R3, R0, R3, 0x1c ;  /* 0x0000000300037211 */ /* 0x000fc800078fe2ff */
[----:B------:R-:W-:Y:S01]  /*0a20*/  ISETP.GT.AND P0, PT, R3, UR7, PT ;  /* 0x0000000703007c0c */ /* 0x000fe2000bf04270 */
[----:B------:R-:W-:-:S03]  /*0a30*/  ULOP3.LUT UR7, URZ, UR7, URZ, 0x33, !UPT ;  /* 0x000000073f077292 */ /* 0x000fc6000f8e333f */
[----:B------:R-:W-:-:S03]  /*0a40*/  SEL R6, R5, 0xffffffff, P0 ;  /* 0xffffffff05067807 */ /* 0x000fc60000000000 */
[----:B------:R-:W-:Y:S01]  /*0a50*/  VIADD R4, R3, UR7 ;  /* 0x0000000703047c36 */ /* 0x000fe20008000000 */
[----:B------:R-:W-:Y:S01]  /*0a60*/  ISETP.GE.AND P0, PT, R6, RZ, PT ;  /* 0x000000ff0600720c */ /* 0x000fe20003f06270 */
[----:B------:R2:W-:Y:S04]  /*0a70*/  STL [R1+0xc], R6 ;  /* 0x00000c0601007387 */ /* 0x0005e80000100800 */
[----:B------:R2:W-:Y:S08]  /*0a80*/  STL [R1+0x14], R4 ;  /* 0x0000140401007387 */ /* 0x0005f00000100800 */
[----:B------:R-:W-:Y:S05]  /*0a90*/  @!P0 BRA `(.L_x_3289) ;  /* 0x000000b000c08947 */ /* 0x000fea0003800000 */
[----:B------:R-:W-:Y:S01]  /*0aa0*/  SHF.R.S32.HI R0, RZ, 0x1f, R8 ;  /* 0x0000001fff007819 */ /* 0x000fe20000011408 */
[----:B------:R-:W-:Y:S01]  /*0ab0*/  ULDC.64 UR4, c[0x0][0x780] ;  /* 0x0001e00000047ab9 */ /* 0x000fe20000000a00 */
[----:B------:R-:W3:Y:S01]  /*0ac0*/  LDC R17, c[0x0][0x290] ;  /* 0x0000a400ff117b82 */ /* 0x000ee20000000800 */
[----:B------:R-:W-:Y:S02]  /*0ad0*/  ISETP.NE.U32.AND P0, PT, RZ, UR4, PT ;  /* 0x00000004ff007c0c */ /* 0x000fe4000bf05070 */
[----:B------:R4:W-:Y:S02]  /*0ae0*/  STL [R1+0x18], R0 ;  /* 0x0000180001007387 */ /* 0x0009e40000100800 */
[----:B------:R-:W-:-:S13]  /*0af0*/  ISETP.NE.AND.EX P0, PT, RZ, UR5, PT, P0 ;  /* 0x00000005ff007c0c */ /* 0x000fda000bf05300 */
[----:B----4-:R-:W-:Y:S05]  /*0b00*/  @!P0 BRA `(.L_x_3290) ;  /* 0x0000000000108947 */ /* 0x010fea0003800000 */
[----:B------:R-:W4:Y:S02]  /*0b10*/  LDC.64 R18, c[0x0][0x780] ;  /* 0x0001e000ff127b82 */ /* 0x000f240000000a00 */
[----:B----4-:R-:W-:-:S06]  /*0b20*/  IMAD.WIDE R18, R6, 0x4, R18 ;  /* 0x0000000406127825 */ /* 0x010fcc00078e0212 */
[----:B------:R4:W5:Y:S01]  /*0b30*/  LDG.E R18, desc[UR38][R18.64] ;  /* 0x0000002612127981 */ /* 0x000962000c1e1900 */
[----:B------:R-:W-:Y:S05]  /*0b40*/  BRA `(.L_x_3291) ;  /* 0x0000000000287947 */ /* 0x000fea0003800000 */
.L_x_3290:
[----:B------:R-:W-:Y:S01]  /*0b50*/  ULDC.64 UR4, c[0x0][0x770] ;  /* 0x0001dc0000047ab9 */ /* 0x000fe20000000a00 */
[----:B------:R-:W4:Y:S01]  /*0b60*/  LDC R18, c[0x0][0x280] ;  /* 0x0000a000ff127b82 */ /* 0x000f220000000800 */
[----:B------:R-:W-:-:S04]  /*0b70*/  ISETP.NE.U32.AND P0, PT, RZ, UR4, PT ;  /* 0x00000004ff007c0c */ /* 0x000fc8000bf05070 */
[----:B------:R-:W-:-:S13]  /*0b80*/  ISETP.NE.AND.EX P0, PT, RZ, UR5, PT, P0 ;  /* 0x00000005ff007c0c */ /* 0x000fda000bf05300 */
[----:B------:R-:W-:Y:S05]  /*0b90*/  @!P0 BRA `(.L_x_3291) ;  /* 0x0000000000148947 */ /* 0x000fea0003800000 */
[----:B------:R-:W5:Y:S02]  /*0ba0*/  LDC.64 R2, c[0x0][0x770] ;  /* 0x0001dc00ff027b82 */ /* 0x000f640000000a00 */
[----:B-----5:R-:W-:-:S05]  /*0bb0*/  IMAD.WIDE R2, R6, 0x4, R2 ;  /* 0x0000000406027825 */ /* 0x020fca00078e0202 */
[----:B----4-:R-:W4:Y:S04]  /*0bc0*/  LDG.E R18, desc[UR38][R2.64] ;  /* 0x0000002602127981 */ /* 0x010f28000c1e1900 */
[----:B------:R-:W4:Y:S02]  /*0bd0*/  LDG.E R5, desc[UR38][R2.64+0x4] ;  /* 0x0000042602057981 */ /* 0x000f24000c1e1900 */
[----:B----4-:R-:W-:-:S07]  /*0be0*/  IMAD.IADD R18, R5, 0x1, -R18 ;  /* 0x0000000105127824 */ /* 0x010fce00078e0a12 */
.L_x_3291:
[----:B------:R-:W-:Y:S02]  /*0bf0*/  ULDC.64 UR4, c[0x0][0x788] ;  /* 0x0001e20000047ab9 */ /* 0x000fe40000000a00 */
[----:B------:R-:W-:-:S04]  /*0c00*/  ISETP.NE.U32.AND P0, PT, RZ, UR4, PT ;  /* 0x00000004ff007c0c */ /* 0x000fc8000bf05070 */
[----:B------:R-:W-:-:S13]  /*0c10*/  ISETP.NE.AND.EX P0, PT, RZ, UR5, PT, P0 ;  /* 0x00000005ff007c0c */ /* 0x000fda000bf05300 */
[----:B------:R-:W-:Y:S05]  /*0c20*/  @!P0 BRA `(.L_x_3292) ;  /* 0x0000000000108947 */ /* 0x000fea0003800000 */
[----:B------:R-:W1:Y:S02]  /*0c30*/  LDC.64 R2, c[0x0][0x788] ;  /* 0x0001e200ff027b82 */ /* 0x000e640000000a00 */
[----:B-1----:R-:W-:-:S05]  /*0c40*/  IMAD.WIDE R2, R6, 0x4, R2 ;  /* 0x0000000406027825 */ /* 0x002fca00078e0202 */
[----:B---3--:R1:W5:Y:S01]  /*0c50*/  LDG.E R17, desc[UR38][R2.64] ;  /* 0x0000002602117981 */ /* 0x008362000c1e1900 */
[----:B------:R-:W-:Y:S05]  /*0c60*/  BRA `(.L_x_3293) ;  /* 0x0000000000247947 */ /* 0x000fea0003800000 */
.L_x_3292:
[----:B------:R-:W-:Y:S02]  /*0c70*/  ULDC.64 UR4, c[0x0][0x778] ;  /* 0x0001de0000047ab9 */ /* 0x000fe40000000a00 */
[----:B------:R-:W-:-:S04]  /*0c80*/  ISETP.NE.U32.AND P0, PT, RZ, UR4, PT ;  /* 0x00000004ff007c0c */ /* 0x000fc8000bf05070 */
[----:B------:R-:W-:-:S13]  /*0c90*/  ISETP.NE.AND.EX P0, PT, RZ, UR5, PT, P0 ;  /* 0x00000005ff007c0c */ /* 0x000fda000bf05300 */
[----:B------:R-:W-:Y:S05]  /*0ca0*/  @!P0 BRA `(.L_x_3293) ;  /* 0x0000000000148947 */ /* 0x000fea0003800000 */
[----:B------:R-:W1:Y:S02]  /*0cb0*/  LDC.64 R2, c[0x0][0x778] ;  /* 0x0001de00ff027b82 */ /* 0x000e640000000a00 */
[----:B-1----:R-:W-:-:S05]  /*0cc0*/  IMAD.WIDE R2, R6, 0x4, R2 ;  /* 0x0000000406027825 */ /* 0x002fca00078e0202 */
[----:B---3--:R-:W3:Y:S04]  /*0cd0*/  LDG.E R17, desc[UR38][R2.64] ;  /* 0x0000002602117981 */ /* 0x008ee8000c1e1900 */
[----:B------:R-:W3:Y:S02]  /*0ce0*/  LDG.E R0, desc[UR38][R2.64+0x4] ;  /* 0x0000042602007981 */ /* 0x000ee4000c1e1900 */
[----:B---3--:R-:W-:-:S07]  /*0cf0*/  IMAD.IADD R17, R0, 0x1, -R17 ;  /* 0x0000000100117824 */ /* 0x008fce00078e0a11 */
.L_x_3293:
[----:B---345:R-:W-:Y:S01]  /*0d00*/  IMAD.IADD R0, R18, 0x1, -R17 ;  /* 0x0000000112007824 */ /* 0x038fe200078e0a11 */
        /* <DEDUP_REMOVED lines=18> */
[----:B--2---:R-:W-:Y:S02]  /*0e30*/  SHF.R.S32.HI R4, RZ, 0x6, R3 ;  /* 0x00000006ff047819 */ /* 0x004fe40000011403 */
        /* <DEDUP_REMOVED lines=69> */
.L_x_3296:
        /* <DEDUP_REMOVED lines=15> */
.L_x_3295:
        /* <DEDUP_REMOVED lines=20> */
.L_x_3298:
        /* <DEDUP_REMOVED lines=15> */
.L_x_3297:
        /* <DEDUP_REMOVED lines=8> */
.L_x_3456:
        /* <DEDUP_REMOVED lines=21> */
.L_x_3300:
[----:B------:R-:W3:Y:S04]  /*1780*/  LDL R20, [R1+0x14] ;  /* 0x0000140001147983 */ /* 0x000ee80000100800 */
[----:B------:R-:W4:Y:S01]  /*1790*/  LDL.LU R19, [R1+0x4] ;  /* 0x0000040001137983 */ /* 0x000f220000300800 */
        /* <DEDUP_REMOVED lines=96> */
[----:B---3--:R-:W-:-:S04]  /*1da0*/  IMAD R17, R20, -0x60, R17 ;  /* 0xffffffa014117824 */ /* 0x008fc800078e0211 */
[----:B------:R-:W-:Y:S01]  /*1db0*/  IMAD.IADD R2, R17, 0x1, -R157 ;  /* 0x0000000111027824 */ /* 0x000fe200078e0a9d */
[----:B------:R-:W-:Y:S02]  /*1dc0*/  IADD3 R18, -R18, 0x1, R17 ;  /* 0x0000000112127810 */ /* 0x000fe40007ffe111 */
[----:B----4-:R-:W-:Y:S02]  /*1dd0*/  LOP3.LUT R8, R19, 0x1, RZ, 0xfc, !PT ;  /* 0x0000000113087812 */ /* 0x010fe400078efcff */
[----:B------:R2:W-:Y:S01]  /*1de0*/  STL [R1], R2 ;  /* 0x0000000201007387 */ /* 0x0005e20000100800 */
[----:B------:R-:W-:-:S03]  /*1df0*/  IMAD.IADD R157, R18, 0x1, -R157 ;  /* 0x00000001129d7824 */ /* 0x000fc600078e0a9d */
[----:B------:R3:W-:Y:S01]  /*1e00*/  STL [R1+0x4], R3 ;  /* 0x0000040301007387 */ /* 0x0007e20000100800 */
[----:B--2---:R-:W-:-:S07]  /*1e10*/  IMAD.MOV.U32 R2, RZ, RZ, RZ ;  /* 0x000000ffff027224 */ /* 0x004fce00078e00ff */
.L_x_3312:
[----:B------:R-:W-:-:S13]  /*1e20*/  ISETP.NE.AND P0, PT, R8, 0x3, PT ;  /* 0x000000030800780c */ /* 0x000fda0003f05270 */
[----:B------:R-:W-:Y:S05]  /*1e30*/  @!P0 BRA `(.L_x_3302) ;  /* 0x0000000000048947 */ /* 0x000fea0003800000 */
[----:B------:R-:W-:Y:S01]  /*1e40*/  BPT.TRAP 0x1 ;  /* 0x000000040000795c */ /* 0x000fe20000300000 */
.L_x_3302:
[----:B---3--:R-:W-:Y:S02]  /*1e50*/  LEA R3, R2, UR36, 0x3 ;  /* 0x0000002402037c11 */ /* 0x008fe4000f8e18ff */
[----:B------:R-:W-:-:S04]  /*1e60*/  SHF.L.U32 R10, R7, 0x1f, RZ ;  /* 0x0000001f070a7819 */ /* 0x000fc800000006ff */
[----:B------:R2:W3:Y:S01]  /*1e70*/  SYNCS.PHASECHK.TRANS64.TRYWAIT P1, [R3+URZ+0x36410], R10 ;  /* 0x0364100a030075a7 */ /* 0x0004e2000802017f */
[----:B------:R-:W-:Y:S05]  /*1e80*/  @!P0 BRA `(.L_x_3303) ;  /* 0x0000000000048947 */ /* 0x000fea0003800000 */
[----:B------:R-:W-:Y:S01]  /*1e90*/  BPT.TRAP 0x1 ;  /* 0x000000040000795c */ /* 0x000fe20000300000 */
.L_x_3303:
[----:B---3--:R-:W-:Y:S05]  /*1ea0*/  @P1 BRA `(.L_x_3304) ;  /* 0x0000000000081947 */ /* 0x008fea0003800000 */
[----:B------:R-:W3:Y:S02]  /*1eb0*/  SYNCS.PHASECHK.TRANS64.TRYWAIT P1, [R3+URZ+0x36410], R10 ;  /* 0x0364100a030075a7 */ /* 0x000ee4000802017f */
[----:B---3--:R-:W-:Y:S05]  /*1ec0*/  @!P1 BRA `(.L_x_3305) ;  /* 0x0000009c00f09947 */ /* 0x008fea0003800000 */
.L_x_3304:
        /* <DEDUP_REMOVED lines=103> */
.L_x_3306:
[----:B------:R-:W-:-:S04]  /*2540*/  SHF.L.U32 R14, R5, 0x1f, RZ ;  /* 0x0000001f050e7819 */ /* 0x000fc800000006ff */
[----:B------:R1:W1:Y:S01]  /*2550*/  SYNCS.PHASECHK.TRANS64.TRYWAIT P1, [UR36+0x36430], R14 ;  /* 0x0364300eff0075a7 */ /* 0x0002620008020164 */
[----:B------:R-:W-:Y:S05]  /*2560*/  @!P0 BRA `(.L_x_3307) ;  /* 0x0000000000048947 */ /* 0x000fea0003800000 */
[----:B------:R-:W-:Y:S01]  /*2570*/  BPT.TRAP 0x1 ;  /* 0x000000040000795c */ /* 0x000fe20000300000 */
.L_x_3307:
        /* <DEDUP_REMOVED lines=36> */
.L_x_3308:
        /* <DEDUP_REMOVED lines=351> */
.L_x_3310:
        /* <DEDUP_REMOVED lines=60> */
.L_x_3311:
        /* <DEDUP_REMOVED lines=63> */
.L_x_3294:
[----:B------:R-:W-:Y:S05]  /*4560*/  @P0 BRA `(.L_x_3313) ;  /* 0x0000001400f40947 */ /* 0x000fea0003800000 */
[----:B------:R-:W2:Y:S01]  /*4570*/  LDL R120, [R1+0xc] ;  /* 0x00000c0001787983 */ /* 0x000ea20000100800 */
[----:B------:R-:W1:Y:S01]  /*4580*/  S2UR UR5, SR_CgaCtaId ;  /* 0x00000000000579c3 */ /* 0x000e620000008800 */
[----:B------:R-:W-:Y:S01]  /*4590*/  UMOV UR4, 0x400 ;  /* 0x0000040000047882 */ /* 0x000fe20000000000 */
[----:B------:R-:W-:Y:S01]  /*45a0*/  F2FP.F16.F32.PACK_AB R72, R73, R72 ;  /* 0x000000484948723e */ /* 0x000fe200000000ff */
[----:B------:R-:W3:Y:S01]  /*45b0*/  S2R R0, SR_TID.X ;  /* 0x0000000000007919 */ /* 0x000ee20000002100 */
        /* <DEDUP_REMOVED lines=89> */
[----:B------:R-:W4:Y:S01]  /*4b50*/  @P0 LDG.E R3, desc[UR38][R6.64] ;  /* 0x0000002606030981 */ /* 0x000f22000c1e1900 */
[----:B------:R-:W-:-:S06]  /*4b60*/  IMAD.HI R10, R0, 0x2aaaaaab, RZ ;  /* 0x2aaaaaab000a7827 */ /* 0x000fcc00078e02ff */
[----:B------:R-:W3:Y:S01]  /*4b70*/  LDC R9, c[0x0][0x808] ;  /* 0x00020200ff097b82 */ /* 0x000ee20000000800 */
[----:B--2---:R-:W-:-:S04]  /*4b80*/  ISETP.NE.U32.AND P1, PT, R4, RZ, PT ;  /* 0x000000ff0400720c */ /* 0x004fc80003f25070 */
[----:B------:R-:W-:Y:S02]  /*4b90*/  ISETP.NE.AND.EX P1, PT, R5, RZ, PT, P1 ;  /* 0x000000ff0500720c */ /* 0x000fe40003f25310 */
[----:B------:R-:W-:-:S04]  /*4ba0*/  SHF.R.U32.HI R11, RZ, 0x1f, R10 ;  /* 0x0000001fff0b7819 */ /* 0x000fc8000001160a */
[----:B-1----:R-:W-:-:S07]  /*4bb0*/  LEA.HI.SX32 R43, R10, R11, 0x1e ;  /* 0x0000000b0a2b7211 */ /* 0x002fce00078ff2ff */
[----:B------:R-:W1:Y:S01]  /*4bc0*/  @P1 LDC.64 R4, c[0x0][0x878] ;  /* 0x00021e00ff041b82 */ /* 0x000e620000000a00 */
[C---:B------:R-:W-:Y:S02]  /*4bd0*/  IMAD R0, R43.reuse, -0x18, R0 ;  /* 0xffffffe82b007824 */ /* 0x040fe400078e0200 */
[----:B---3--:R-:W-:-:S03]  /*4be0*/  IMAD.SHL.U32 R8, R43, 0x40, RZ ;  /* 0x000000402b087824 */ /* 0x008fc600078e00ff */
        /* <DEDUP_REMOVED lines=14> */
[----:B----4-:R-:W-:Y:S01]  /*4cd0*/  @P0 SHF.R.S32.HI R4, RZ, 0x1f, R3 ;  /* 0x0000001fff040819 */ /* 0x010fe20000011403 */
[----:B------:R-:W-:Y:S06]  /*4ce0*/  @P1 BRA `(.L_x_3314) ;  /* 0x0000000000101947 */ /* 0x000fec0003800000 */
[----:B------:R-:W-:Y:S05]  /*4cf0*/  @!P0 BRA `(.L_x_3314) ;  /* 0x00000000000c8947 */ /* 0x000fea0003800000 */
[----:B------:R-:W2:Y:S04]  /*4d00*/  LDG.E R8, desc[UR38][R6.64] ;  /* 0x0000002606087981 */ /* 0x000ea8000c1e1900 */
[----:B-----5:R-:W2:Y:S02]  /*4d10*/  LDG.E R9, desc[UR38][R6.64+0x4] ;  /* 0x0000042606097981 */ /* 0x020ea4000c1e1900 */
[----:B--2---:R-:W-:-:S07]  /*4d20*/  IMAD.IADD R9, R9, 0x1, -R8 ;  /* 0x0000000109097824 */ /* 0x004fce00078e0a08 */
.L_x_3314:
        /* <DEDUP_REMOVED lines=56> */
.L_x_3316:
[----:B------:R-:W-:Y:S05]  /*50b0*/  BSYNC B0 ;  /* 0x0000000000007941 */ /* 0x000fea0003800000 */
.L_x_3315:
        /* <DEDUP_REMOVED lines=15> */
.L_x_3318:
[----:B------:R-:W-:Y:S05]  /*51b0*/  BSYNC B0 ;  /* 0x0000000000007941 */ /* 0x000fea0003800000 */
.L_x_3317:
        /* <DEDUP_REMOVED lines=18> */
.L_x_3320:
[----:B------:R-:W-:Y:S05]  /*52e0*/  BSYNC B0 ;  /* 0x0000000000007941 */ /* 0x000fea0003800000 */
.L_x_3319:
        /* <DEDUP_REMOVED lines=17> */
.L_x_3322:
[----:B------:R-:W-:Y:S05]  /*5400*/  BSYNC B0 ;  /* 0x0000000000007941 */ /* 0x000fea0003800000 */
.L_x_3321:
        /* <DEDUP_REMOVED lines=18> */
.L_x_3324:
[----:B------:R-:W-:Y:S05]  /*5530*/  BSYNC B0 ;  /* 0x0000000000007941 */ /* 0x000fea0003800000 */
.L_x_3323:
        /* <DEDUP_REMOVED lines=17> */
.L_x_3326:
[----:B------:R-:W-:Y:S05]  /*5650*/  BSYNC B0 ;  /* 0x0000000000007941 */ /* 0x000fea0003800000 */
.L_x_3325:
        /* <DEDUP_REMOVED lines=30> */
.L_x_3328:
[----:B------:R-:W-:Y:S05]  /*5840*/  BSYNC B0 ;  /* 0x0000000000007941 */ /* 0x000fea0003800000 */
.L_x_3327:
        /* <DEDUP_REMOVED lines=15> */
.L_x_3330:
[----:B------:R-:W-:Y:S05]  /*5940*/  BSYNC B0 ;  /* 0x0000000000007941 */ /* 0x000fea0003800000 */
.L_x_3329:
        /* <DEDUP_REMOVED lines=15> */
.L_x_3332:
[----:B------:R-:W-:Y:S05]  /*5a40*/  BSYNC B0 ;  /* 0x0000000000007941 */ /* 0x000fea0003800000 */
.L_x_3331:
        /* <DEDUP_REMOVED lines=15> */
.L_x_3334:
[----:B------:R-:W-:Y:S05]  /*5b40*/  BSYNC B0 ;  /* 0x0000000000007941 */ /* 0x000fea0003800000 */
.L_x_3333:
        /* <DEDUP_REMOVED lines=15> */
.L_x_3336:
[----:B------:R-:W-:Y:S05]  /*5c40*/  BSYNC B0 ;  /* 0x0000000000007941 */ /* 0x000fea0003800000 */
.L_x_3335:
        /* <DEDUP_REMOVED lines=15> */
.L_x_3313:
[----:B------:R-:W2:Y:S01]  /*5d40*/  LDL R15, [R1+0xc] ;  /* 0x00000c00010f7983 */ /* 0x000ea20000100800 */
[----:B------:R-:W2:Y:S08]  /*5d50*/  LDC.64 R2, c[0x0][0x870] ;  /* 0x00021c00ff027b82 */ /* 0x000eb00000000a00 */
[----:B------:R-:W1:Y:S08]  /*5d60*/  LDC.64 R4, c[0x0][0x870] ;  /* 0x00021c00ff047b82 */ /* 0x000e700000000a00 */
[----:B------:R-:W3:Y:S01]  /*5d70*/  LDC R0, c[0x0][0x808] ;  /* 0x00020200ff007b82 */ /* 0x000ee20000000800 */
        /* <DEDUP_REMOVED lines=9> */
[----:B---3--:R1:W5:Y:S01]  /*5e10*/  @P1 LDG.E R0, desc[UR38][R8.64] ;  /* 0x0000002608001981 */ /* 0x008362000c1e1900 */
[----:B------:R-:W3:Y:S02]  /*5e20*/  S2R R2, SR_TID.X ;  /* 0x0000000000027919 */ /* 0x000ee40000002100 */
[----:B---3--:R-:W-:Y:S01]  /*5e30*/  VIADD R10, R2, 0xffffff80 ;  /* 0xffffff80020a7836 */ /* 0x008fe20000000000 */
        /* <DEDUP_REMOVED lines=13> */
.L_x_3337:
[----:B------:R-:W2:Y:S01]  /*5f10*/  LDL.LU R18, [R1+0x14] ;  /* 0x0000140001127983 */ /* 0x000ea20000300800 */
[----:B------:R-:W-:Y:S01]  /*5f20*/  VIADD R7, R17, 0x10 ;  /* 0x0000001011077836 */ /* 0x000fe20000000000 */
[----:B------:R-:W-:Y:S01]  /*5f30*/  ULDC.64 UR4, c[0x0][0x820] ;  /* 0x0002080000047ab9 */ /* 0x000fe20000000a00 */
[----:B------:R-:W-:Y:S01]  /*5f40*/  IMAD.SHL.U32 R10, R10, 0x8, RZ ;  /* 0x000000080a0a7824 */ /* 0x000fe200078e00ff */
[----:B------:R-:W3:Y:S01]  /*5f50*/  LDL R20, [R1+0x18] ;  /* 0x0000180001147983 */ /* 0x000ee20000100800 */
[----:B------:R-:W-:-:S03]  /*5f60*/  ULDC UR6, c[0x0][0x80c] ;  /* 0x0002030000067ab9 */ /* 0x000fc60000000800 */
[----:B------:R-:W4:Y:S01]  /*5f70*/  LDL R16, [R1+0x10] ;  /* 0x0000100001107983 */ /* 0x000f220000100800 */
[----:B------:R-:W-:Y:S01]  /*5f80*/  SHF.R.S32.HI R11, RZ, 0x1f, R10 ;  /* 0x0000001fff0b7819 */ /* 0x000fe2000001140a */
[C---:B------:R-:W-:Y:S01]  /*5f90*/  VIADD R9, R17.reuse, 0x20 ;  /* 0x0000002011097836 */ /* 0x040fe20000000000 */
[C---:B------:R-:W-:Y:S01]  /*5fa0*/  LEA.HI.X.SX32 R5, R17.reuse, R3, 0x1, P2 ;  /* 0x0000000311057211 */ /* 0x040fe200010f0eff */
[----:B------:R-:W-:Y:S01]  /*5fb0*/  VIADD R13, R17, 0x40 ;  /* 0x00000040110d7836 */ /* 0x000fe20000000000 */
[----:B------:R-:W-:Y:S01]  /*5fc0*/  BSSY B0, `(.L_x_3338) ;  /* 0x0000022000007945 */ /* 0x000fe20003800000 */
[----:B--2--5:R-:W-:Y:S02]  /*5fd0*/  IMAD R12, R18, -0x60, R0 ;  /* 0xffffffa0120c7824 */ /* 0x024fe400078e0200 */
[----:B---3--:R-:W-:-:S03]  /*5fe0*/  IMAD R0, R20, UR4, RZ ;  /* 0x0000000414007c24 */ /* 0x008fc6000f8e02ff */
[-C--:B------:R-:W-:Y:S02]  /*5ff0*/  ISETP.GE.AND P4, PT, R7, R12.reuse, PT ;  /* 0x0000000c0700720c */ /* 0x080fe40003f86270 */
[-C--:B------:R-:W-:Y:S01]  /*6000*/  ISETP.GE.AND P3, PT, R17, R12.reuse, PT ;  /* 0x0000000c1100720c */ /* 0x080fe20003f66270 */
[C---:B----4-:R-:W-:Y:S01]  /*6010*/  IMAD R7, R16.reuse, UR5, R0 ;  /* 0x0000000510077c24 */ /* 0x050fe2000f8e0200 */
        /* <DEDUP_REMOVED lines=28> */
.L_x_3339:
[----:B------:R-:W-:Y:S05]  /*61e0*/  BSYNC B0 ;  /* 0x0000000000007941 */ /* 0x000fea0003800000 */
.L_x_3338:
        /* <DEDUP_REMOVED lines=16> */
.L_x_3341:
[----:B------:R-:W-:Y:S05]  /*62f0*/  BSYNC B0 ;  /* 0x0000000000007941 */ /* 0x000fea0003800000 */
.L_x_3340:
        /* <DEDUP_REMOVED lines=16> */
.L_x_3343:
[----:B------:R-:W-:Y:S05]  /*6400*/  BSYNC B0 ;  /* 0x0000000000007941 */ /* 0x000fea0003800000 */
.L_x_3342:
        /* <DEDUP_REMOVED lines=17> */
.L_x_3345:
[----:B------:R-:W-:Y:S05]  /*6520*/  BSYNC B0 ;  /* 0x0000000000007941 */ /* 0x000fea0003800000 */
.L_x_3344:
        /* <DEDUP_REMOVED lines=16> */
.L_x_3347:
[----:B------:R-:W-:Y:S05]  /*6630*/  BSYNC B0 ;  /* 0x0000000000007941 */ /* 0x000fea0003800000 */
.L_x_3346:
        /* <DEDUP_REMOVED lines=16> */
.L_x_3349:
[----:B------:R-:W-:Y:S05]  /*6740*/  BSYNC B0 ;  /* 0x0000000000007941 */ /* 0x000fea0003800000 */
.L_x_3348:
        /* <DEDUP_REMOVED lines=29> */
.L_x_3351:
[----:B------:R-:W-:Y:S05]  /*6920*/  BSYNC B0 ;  /* 0x0000000000007941 */ /* 0x000fea0003800000 */
.L_x_3350:
        /* <DEDUP_REMOVED lines=15> */
.L_x_3353:
[----:B------:R-:W-:Y:S05]  /*6a20*/  BSYNC B0 ;  /* 0x0000000000007941 */ /* 0x000fea0003800000 */
.L_x_3352:
        /* <DEDUP_REMOVED lines=15> */
.L_x_3355:
[----:B------:R-:W-:Y:S05]  /*6b20*/  BSYNC B0 ;  /* 0x0000000000007941 */ /* 0x000fea0003800000 */
.L_x_3354:
        /* <DEDUP_REMOVED lines=15> */
.L_x_3357:
[----:B------:R-:W-:Y:S05]  /*6c20*/  BSYNC B0 ;  /* 0x0000000000007941 */ /* 0x000fea0003800000 */
.L_x_3356:
        /* <DEDUP_REMOVED lines=15> */
.L_x_3359:
[----:B------:R-:W-:Y:S05]  /*6d20*/  BSYNC B0 ;  /* 0x0000000000007941 */ /* 0x000fea0003800000 */
.L_x_3358:
        /* <DEDUP_REMOVED lines=15> */
.L_x_3282:
        /* <DEDUP_REMOVED lines=29> */
.L_x_3361:
[----:B------:R-:W-:Y:S01]  /*6ff0*/  ULDC UR9, c[0x0][0x8c4] ;  /* 0x0002310000097ab9 */ /* 0x000fe20000000800 */
[----:B------:R-:W-:Y:S01]  /*7000*/  UMOV UR7, UR8 ;  /* 0x0000000800077c82 */ /* 0x000fe20008000000 */
[----:B------:R-:W-:-:S11]  /*7010*/  UISETP.NE.AND UP0, UPT, UR9, 0x1, UPT ;  /* 0x000000010900788c */ /* 0x000fd6000bf05270 */
[----:B------:R-:W-:Y:S02]  /*7020*/  @UP0 ULDC.64 UR10, c[0x0][0x8c8] ;  /* 0x00023200000a0ab9 */ /* 0x000fe40000000a00 */
[----:B------:R-:W-:-:S04]  /*7030*/  UIMAD.WIDE.U32 UR4, UR8, UR10, URZ ;  /* 0x0000000a080472a5 */ /* 0x000fc8000f8e003f */
[----:B------:R-:W-:-:S04]  /*7040*/  @UP0 USHF.R.U32.HI UR7, URZ, UR11, UR5 ;  /* 0x0000000b3f070299 */ /* 0x000fc80008011605 */
[----:B------:R-:W-:-:S12]  /*7050*/  UIMAD UR4, UR7, UR9, URZ ;  /* 0x00000009070472a4 */ /* 0x000fd8000f8e023f */
.L_x_3362:
        /* <DEDUP_REMOVED lines=23> */
.L_x_3363:
        /* <DEDUP_REMOVED lines=13> */
.L_x_3365:
[----:B------:R-:W-:-:S05]  /*72a0*/  ULDC UR4, c[0x0][0x8ec] ;  /* 0x00023b0000047ab9 */ /* 0x000fca0000000800 */
.L_x_3364:
[----:B------:R-:W-:Y:S02]  /*72b0*/  UIADD3 UR4, UR4, 0x5f, URZ ;  /* 0x0000005f04047890 */ /* 0x000fe4000fffe03f */
[----:B------:R-:W-:Y:S02]  /*72c0*/  ULOP3.LUT UR13, URZ, UR7, URZ, 0x33, !UPT ;  /* 0x000000073f0d7292 */ /* 0x000fe4000f8e333f */
[----:B------:R-:W-:-:S04]  /*72d0*/  UIMAD.WIDE UR4, UR4, 0x2aaaaaab, URZ ;  /* 0x2aaaaaab040478a5 */ /* 0x000fc8000f8e023f */
[----:B------:R-:W-:-:S04]  /*72e0*/  USHF.R.U32.HI UR4, URZ, 0x1f, UR5 ;  /* 0x0000001f3f047899 */ /* 0x000fc80008011605 */
[----:B------:R-:W-:-:S04]  /*72f0*/  ULEA.HI.SX32 UR4, UR5, UR4, 0x1c ;  /* 0x0000000405047291 */ /* 0x000fc8000f8fe23f */
[----:B------:R-:W-:Y:S02]  /*7300*/  UISETP.GT.AND UP0, UPT, UR4, UR7, UPT ;  /* 0x000000070400728c */ /* 0x000fe4000bf04270 */
[----:B------:R-:W-:Y:S02]  /*7310*/  UIADD3 UR13, UR4, UR13, URZ ;  /* 0x0000000d040d7290 */ /* 0x000fe4000fffe03f */
[----:B------:R-:W-:-:S06]  /*7320*/  USEL UR10, UR10, 0xffffffff, UP0 ;  /* 0xffffffff0a0a7887 */ /* 0x000fcc0008000000 */
        /* <DEDUP_REMOVED lines=40> */
.L_x_3366:
        /* <DEDUP_REMOVED lines=13> */
.L_x_3367:
        /* <DEDUP_REMOVED lines=12> */
.L_x_3368:
[----:B------:R-:W-:Y:S01]  /*7740*/  UIMAD UR7, UR13, 0x60, UR14 ;  /* 0x000000600d0778a4 */ /* 0x000fe2000f8e020e */
[----:B------:R-:W-:-:S03]  /*7750*/  ULDC UR8, c[0x0][0x74c] ;  /* 0x0001d30000087ab9 */ /* 0x000fc60000000800 */
[----:B------:R-:W-:Y:S02]  /*7760*/  UIADD3 UR8, UR7, -UR8, -UR11 ;  /* 0x8000000807087290 */ /* 0x000fe4000fffe80b */
        /* <DEDUP_REMOVED lines=13> */
[----:B------:R-:W1:Y:S01]  /*7840*/  S2R R0, SR_TID.X ;  /* 0x0000000000007919 */ /* 0x000e620000002100 */
[----:B------:R-:W-:Y:S01]  /*7850*/  UIMAD UR16, UR18, UR20, URZ ;  /* 0x00000014121072a4 */ /* 0x000fe2000f8e023f */
[----:B------:R-:W-:Y:S01]  /*7860*/  LOP3.LUT R10, RZ, UR13, RZ, 0x33, !PT ;  /* 0x0000000dff0a7c12 */ /* 0x000fe2000f8e33ff */
[----:B------:R-:W-:Y:S02]  /*7870*/  UIMAD.WIDE.U32 UR8, UR6, UR20, URZ ;  /* 0x00000014060872a5 */ /* 0x000fe4000f8e003f */
[----:B------:R-:W-:Y:S02]  /*7880*/  UIADD3 UR20, UR11, 0x5f, URZ ;  /* 0x0000005f0b147890 */ /* 0x000fe4000fffe03f */
[----:B------:R-:W-:Y:S02]  /*7890*/  UIADD3 UR14, UR11, 0x9f, -UR14 ;  /* 0x0000009f0b0e7890 */ /* 0x000fe4000fffe80e */
[----:B------:R-:W-:-:S02]  /*78a0*/  UIADD3 UR11, UR7, -UR12, URZ ;  /* 0x8000000c070b7290 */ /* 0x000fc4000fffe03f */
[----:B------:R-:W-:Y:S02]  /*78b0*/  USHF.R.S32.HI UR15, URZ, 0x1f, UR10 ;  /* 0x0000001f3f0f7899 */ /* 0x000fe4000801140a */
[----:B------:R-:W-:Y:S02]  /*78c0*/  ULOP3.LUT UR11, UR11, 0x1, URZ, 0xc0, !UPT ;  /* 0x000000010b0b7892 */ /* 0x000fe4000f8ec03f */
[----:B------:R-:W-:Y:S02]  /*78d0*/  USEL UR29, UR10, URZ, !UP0 ;  /* 0x0000003f0a1d7287 */ /* 0x000fe4000c000000 */
[----:B------:R-:W-:Y:S02]  /*78e0*/  USEL UR23, UR15, URZ, !UP0 ;  /* 0x0000003f0f177287 */ /* 0x000fe4000c000000 */
[----:B------:R-:W-:Y:S02]  /*78f0*/  UISETP.NE.U32.AND UP0, UPT, UR11, 0x1, UPT ;  /* 0x000000010b00788c */ /* 0x000fe4000bf05070 */
[----:B------:R-:W-:Y:S01]  /*7900*/  UIMAD UR17, UR6, UR21, UR16 ;  /* 0x00000015061172a4 */ /* 0x000fe2000f8e0210 */
[----:B------:R-:W-:-:S02]  /*7910*/  ULDC UR22, c[0x0][0x760] ;  /* 0x0001d80000167ab9 */ /* 0x000fc40000000800 */
[----:B------:R-:W-:Y:S01]  /*7920*/  ULDC UR16, c[0x0][0x288] ;  /* 0x0000a20000107ab9 */ /* 0x000fe20000000800 */
[----:B------:R-:W-:Y:S01]  /*7930*/  UIADD3 UR17, UR9, UR17, URZ ;  /* 0x0000001109117290 */ /* 0x000fe2000fffe03f */
[----:B------:R-:W-:Y:S01]  /*7940*/  PLOP3.LUT P1, PT, PT, PT, UP0, 0x80, 0x0 ;  /* 0x000000000000781c */ /* 0x000fe20003f2f008 */
[----:B------:R-:W-:Y:S02]  /*7950*/  UIMAD UR19, UR10, UR16, URZ ;  /* 0x000000100a1372a4 */ /* 0x000fe4000f8e023f */
[----:B------:R-:W-:Y:S01]  /*7960*/  UIADD3 UR10, UP2, UR4, UR8, URZ ;  /* 0x00000008040a7290 */ /* 0x000fe2000ff5e03f */
[----:B------:R-:W-:Y:S01]  /*7970*/  ULDC.64 UR30, c[0x0][0x2e0] ;  /* 0x0000b800001e7ab9 */ /* 0x000fe20000000a00 */
[----:B------:R-:W-:Y:S01]  /*7980*/  UIMAD UR15, UR16, UR22, URZ ;  /* 0x00000016100f72a4 */ /* 0x000fe2000f8e023f */
[----:B-1----:R-:W-:Y:S01]  /*7990*/  LOP3.LUT R0, R0, 0x1f, RZ, 0xc0, !PT ;  /* 0x0000001f00007812 */ /* 0x002fe200078ec0ff */
[----:B------:R-:W-:Y:S02]  /*79a0*/  UIADD3 UR16, UP1, UR6, UR19, URZ ;  /* 0x0000001306107290 */ /* 0x000fe4000ff3e03f */
[----:B------:R-:W-:-:S02]  /*79b0*/  UIMAD.WIDE UR20, UR20, 0x2aaaaaab, URZ ;  /* 0x2aaaaaab141478a5 */ /* 0x000fc4000f8e023f */
[----:B------:R-:W-:Y:S02]  /*79c0*/  UIMAD UR6, UR23, UR30, URZ ;  /* 0x0000001e170672a4 */ /* 0x000fe4000f8e023f */
[----:B------:R-:W-:Y:S02]  /*79d0*/  UIADD3.X UR11, UR5, UR17, URZ, UP2, !UPT ;  /* 0x00000011050b7290 */ /* 0x000fe400097fe43f */
[----:B------:R-:W-:Y:S02]  /*79e0*/  ULEA.HI.X.SX32 UR18, UR19, UR18, 0x1, UP1 ;  /* 0x0000001213127291 */ /* 0x000fe400088f0e3f */
[----:B------:R-:W-:Y:S02]  /*79f0*/  USHF.R.U32.HI UR20, URZ, 0x1f, UR21 ;  /* 0x0000001f3f147899 */ /* 0x000fe40008011615 */
[----:B------:R-:W-:Y:S02]  /*7a00*/  UIMAD UR19, UR29, UR31, UR6 ;  /* 0x0000001f1d1372a4 */ /* 0x000fe4000f8e0206 */
[----:B------:R-:W-:Y:S01]  /*7a10*/  UIMAD.WIDE.U32 UR10, UR29, UR30, UR10 ;  /* 0x0000001e1d0a72a5 */ /* 0x000fe2000f8e000a */
[----:B------:R-:W-:Y:S01]  /*7a20*/  ELECT P0, URZ, PT ;  /* 0x00000000003f782f */ /* 0x000fe20003800000 */
[----:B------:R-:W-:-:S02]  /*7a30*/  ULEA.HI.SX32 UR20, UR21, UR20, 0x1c ;  /* 0x0000001415147291 */ /* 0x000fc4000f8fe23f */
        /* <DEDUP_REMOVED lines=20> */
.L_x_3372:
[----:B------:R-:W2:Y:S04]  /*7b80*/  LDG.E.STRONG.GPU R4, desc[UR38][R2.64] ;  /* 0x0000002602047981 */ /* 0x000ea8000c1ef900 */
[----:B--2---:R-:W-:Y:S01]  /*7b90*/  CCTL.IVALL ;  /* 0x00000000ff00798f */ /* 0x004fe20002000000 */
[----:B------:R-:W-:Y:S05]  /*7ba0*/  YIELD ;  /* 0x0000000000007946 */ /* 0x000fea0003800000 */
[----:B------:R-:W-:-:S13]  /*7bb0*/  ISETP.NE.AND P1, PT, R4, R5, PT ;  /* 0x000000050400720c */ /* 0x000fda0003f25270 */
[----:B------:R-:W-:Y:S05]  /*7bc0*/  @P1 BRA `(.L_x_3372) ;  /* 0xfffffffc00ec1947 */ /* 0x000fea000383ffff */
.L_x_3371:
[----:B------:R-:W-:Y:S05]  /*7bd0*/  BSYNC B0 ;  /* 0x0000000000007941 */ /* 0x000fea0003800000 */
.L_x_3370:
[----:B------:R-:W-:-:S03]  /*7be0*/  UMOV UR6, 0xffffffff ;  /* 0xffffffff00067882 */ /* 0x000fc60000000000 */
[----:B------:R-:W-:Y:S05]  /*7bf0*/  BRA.DIV UR6, `(.L_x_3373) ;  /* 0x0000004206d07947 */ /* 0x000fea000b800000 */
[----:B------:R-:W-:Y:S01]  /*7c00*/  NOP ;  /* 0x0000000000007918 */ /* 0x000fe20000000000 */
.L_x_3459:
        /* <DEDUP_REMOVED lines=22> */
.L_x_3375:
[----:B------:R-:W-:Y:S05]  /*7d70*/  BSYNC B0 ;  /* 0x0000000000007941 */ /* 0x000fea0003800000 */
.L_x_3374:
        /* <DEDUP_REMOVED lines=19> */
.L_x_3377:
[----:B------:R-:W-:Y:S05]  /*7eb0*/  BSYNC B0 ;  /* 0x0000000000007941 */ /* 0x000fea0003800000 */
.L_x_3376:
        /* <DEDUP_REMOVED lines=20> */
.L_x_3379:
[----:B------:R-:W-:Y:S05]  /*8000*/  BSYNC B0 ;  /* 0x0000000000007941 */ /* 0x000fea0003800000 */
.L_x_3378:
[----:B------:R-:W-:Y:S06]  /*8010*/  BAR.ARV 0xa, 0xa0 ;  /* 0x0282800000007b1d */ /* 0x000fec0000002000 */
[----:B------:R-:W-:Y:S04]  /*8020*/  BSSY B0, `(.L_x_3380) ;  /* 0x0000003000007945 */ /* 0x000fe80003800000 */
[----:B------:R-:W-:Y:S05]  /*8030*/  @!P0 BRA `(.L_x_3381) ;  /* 0x0000000000048947 */ /* 0x000fea0003800000 */
[----:B------:R-:W-:-:S04]  /*8040*/  DEPBAR.LE SB0, 0x1 ;  /* 0x000080400000791a */ /* 0x000fc80000000000 */
.L_x_3381:
[----:B------:R-:W-:Y:S05]  /*8050*/  BSYNC B0 ;  /* 0x0000000000007941 */ /* 0x000fea0003800000 */
.L_x_3380:
[----:B------:R-:W-:Y:S06]  /*8060*/  BAR.ARV 0xb, 0xa0 ;  /* 0x02c2800000007b1d */ /* 0x000fec0000002000 */
[----:B------:R-:W-:Y:S04]  /*8070*/  BSSY B0, `(.L_x_3382) ;  /* 0x0000003000007945 */ /* 0x000fe80003800000 */
[----:B------:R-:W-:Y:S05]  /*8080*/  @!P0 BRA `(.L_x_3383) ;  /* 0x0000000000048947 */ /* 0x000fea0003800000 */
[----:B------:R-:W-:-:S04]  /*8090*/  DEPBAR.LE SB0, 0x0 ;  /* 0x000080000000791a */ /* 0x000fc80000000000 */
.L_x_3383:
[----:B------:R-:W-:Y:S05]  /*80a0*/  BSYNC B0 ;  /* 0x0000000000007941 */ /* 0x000fea0003800000 */
.L_x_3382:
        /* <DEDUP_REMOVED lines=19> */
.L_x_3385:
[----:B------:R-:W-:Y:S05]  /*81e0*/  BSYNC B0 ;  /* 0x0000000000007941 */ /* 0x000fea0003800000 */
.L_x_3384:
[----:B------:R-:W-:Y:S01]  /*81f0*/  UIADD3 UR13, UR12, 0x1, URZ ;  /* 0x000000010c0d7890 */ /* 0x000fe2000fffe03f */
[----:B------:R-:W-:Y:S11]  /*8200*/  BRA `(.L_x_3386) ;  /* 0x0000000000047947 */ /* 0x000ff60003800000 */
.L_x_3369:
[----:B------:R-:W-:-:S05]  /*8210*/  UMOV UR13, UR12 ;  /* 0x0000000c000d7c82 */ /* 0x000fca0008000000 */
.L_x_3386:
[----:B------:R-:W-:-:S04]  /*8220*/  UIADD3 UR6, UR12, 0x1, URZ ;  /* 0x000000010c067890 */ /* 0x000fc8000fffe03f */
[----:B------:R-:W-:-:S06]  /*8230*/  UISETP.NE.AND UP0, UPT, UR7, UR6, UPT ;  /* 0x000000060700728c */ /* 0x000fcc000bf05270 */
[----:B------:R-:W-:-:S13]  /*8240*/  PLOP3.LUT P1, PT, PT, PT, UP0, 0x80, 0x0 ;  /* 0x000000000000781c */ /* 0x000fda0003f2f008 */
[----:B------:R-:W-:Y:S05]  /*8250*/  @!P1 BRA `(.L_x_3289) ;  /* 0x0000003800d09947 */ /* 0x000fea0003800000 */
[----:B------:R-:W-:Y:S01]  /*8260*/  UMOV UR22, UR8 ;  /* 0x0000000800167c82 */ /* 0x000fe20008000000 */
[----:B------:R-:W-:Y:S01]  /*8270*/  UMOV UR23, UR17 ;  /* 0x0000001100177c82 */ /* 0x000fe20008000000 */
[----:B------:R-:W-:Y:S01]  /*8280*/  ULDC.64 UR24, c[0x0][0x2c0] ;  /* 0x0000b00000187ab9 */ /* 0x000fe20000000a00 */
[----:B------:R-:W-:Y:S01]  /*8290*/  UIMAD.WIDE.U32 UR22, UR29, UR30, UR22 ;  /* 0x0000001e1d1672a5 */ /* 0x000fe2000f8e0016 */
[----:B------:R-:W-:Y:S01]  /*82a0*/  UMOV UR21, UR13 ;  /* 0x0000000d00157c82 */ /* 0x000fe20008000000 */
[----:B------:R-:W-:Y:S02]  /*82b0*/  UMOV UR6, URZ ;  /* 0x0000003f00067c82 */ /* 0x000fe40008000000 */
[----:B------:R-:W-:-:S04]  /*82c0*/  UIADD3 UR27, UP0, UR4, UR22, URZ ;  /* 0x00000016041b7290 */ /* 0x000fc8000ff1e03f */
[----:B------:R-:W-:Y:S02]  /*82d0*/  UIADD3.X UR22, UR5, UR19, UR23, UP0, !UPT ;  /* 0x0000001305167290 */ /* 0x000fe400087fe417 */
[----:B------:R-:W-:-:S04]  /*82e0*/  ULEA UR26, UP0, UR27, UR24, 0x2 ;  /* 0x000000181b1a7291 */ /* 0x000fc8000f80103f */
[----:B------:R-:W-:Y:S02]  /*82f0*/  ULEA.HI.X UR27, UR27, UR25, UR22, 0x2, UP0 ;  /* 0x000000191b1b7291 */ /* 0x000fe400080f1416 */
[----:B------:R-:W-:-:S04]  /*8300*/  UIADD3 UR26, UP0, UR26, 0x4000, URZ ;  /* 0x000040001a1a7890 */ /* 0x000fc8000ff1e03f */
[----:B------:R-:W-:-:S12]  /*8310*/  UIADD3.X UR27, URZ, UR27, URZ, UP0, !UPT ;  /* 0x0000001b3f1b7290 */ /* 0x000fd800087fe43f */
.L_x_3419:
        /* <DEDUP_REMOVED lines=18> */
.L_x_3389:
[----:B------:R-:W2:Y:S04]  /*8440*/  LDG.E.STRONG.GPU R4, desc[UR38][R2.64] ;  /* 0x0000002602047981 */ /* 0x000ea8000c1ef900 */
[----:B--2---:R-:W-:Y:S01]  /*8450*/  CCTL.IVALL ;  /* 0x00000000ff00798f */ /* 0x004fe20002000000 */
[----:B------:R-:W-:Y:S05]  /*8460*/  YIELD ;  /* 0x0000000000007946 */ /* 0x000fea0003800000 */
[----:B------:R-:W-:-:S13]  /*8470*/  ISETP.NE.AND P1, PT, R4, R5, PT ;  /* 0x000000050400720c */ /* 0x000fda0003f25270 */
[----:B------:R-:W-:Y:S05]  /*8480*/  @P1 BRA `(.L_x_3389) ;  /* 0xfffffffc00ec1947 */ /* 0x000fea000383ffff */
.L_x_3388:
[----:B------:R-:W-:Y:S05]  /*8490*/  BSYNC B0 ;  /* 0x0000000000007941 */ /* 0x000fea0003800000 */
.L_x_3387:
[----:B------:R-:W-:-:S03]  /*84a0*/  UMOV UR24, 0xffffffff ;  /* 0xffffffff00187882 */ /* 0x000fc60000000000 */
[----:B------:R-:W-:Y:S05]  /*84b0*/  BRA.DIV UR24, `(.L_x_3390) ;  /* 0x0000003a18bc7947 */ /* 0x000fea000b800000 */
[----:B------:R-:W-:Y:S01]  /*84c0*/  NOP ;  /* 0x0000000000007918 */ /* 0x000fe20000000000 */
.L_x_3462:
        /* <DEDUP_REMOVED lines=9> */
[----:B------:R-:W-:-:S03]  /*8560*/  UMOV UR37, 0x14f00000 ;  /* 0x14f0000000257882 */ /* 0x000fc60000000000 */
[----:B------:R-:W-:Y:S02]  /*8570*/  ULEA.HI.X.SX32 UR32, UR32, UR31, 0x1, UP0 ;  /* 0x0000001f20207291 */ /* 0x000fe400080f0e3f */
[----:B------:R-:W-:-:S04]  /*8580*/  ULEA UR24, UP0, UR36, UR24, 0x2 ;  /* 0x0000001824187291 */ /* 0x000fc8000f80103f */
[----:B------:R-:W-:-:S03]  /*8590*/  ULEA.HI.X UR25, UR36, UR25, UR32, 0x2, UP0 ;  /* 0x0000001924197291 */ /* 0x000fc600080f1420 */
[----:B------:R-:W-:Y:S01]  /*85a0*/  UMOV UR32, 0x400 ;  /* 0x0000040000207882 */ /* 0x000fe20000000000 */
[----:B------:R-:W-:Y:S01]  /*85b0*/  UMOV UR36, 0x0 ;  /* 0x0000000000247882 */ /* 0x000fe20000000000 */
[----:B-1----:R-:W-:-:S04]  /*85c0*/  ULEA UR34, UR35, UR34, 0x18 ;  /* 0x0000002223227291 */ /* 0x002fc8000f8ec03f */
[----:B------:R-:W-:-:S09]  /*85d0*/  UIADD3 UR34, UR34, 0x12000, URZ ;  /* 0x0001200022227890 */ /* 0x000fd2000fffe03f */
[----:B------:R1:W-:Y:S02]  /*85e0*/  UBLKRED.G.S.ADD.F32.RN [UR24], [UR34], UR32, desc[UR36] ;  /* 0x00002418220073bb */ /* 0x0003e400080a1420 */
[----:B-1----:R0:W-:Y:S02]  /*85f0*/  UTMACMDFLUSH ;  /* 0x00000000000079b7 */ /* 0x0021e40000000000 */
.L_x_3392:
[----:B------:R-:W-:Y:S05]  /*8600*/  BSYNC B0 ;  /* 0x0000000000007941 */ /* 0x000fea0003800000 */
.L_x_3391:
        /* <DEDUP_REMOVED lines=14> */
.L_x_3394:
[----:B------:R-:W-:Y:S05]  /*86f0*/  BSYNC B0 ;  /* 0x0000000000007941 */ /* 0x000fea0003800000 */
.L_x_3393:
        /* <DEDUP_REMOVED lines=15> */
.L_x_3396:
[----:B------:R-:W-:Y:S05]  /*87f0*/  BSYNC B0 ;  /* 0x0000000000007941 */ /* 0x000fea0003800000 */
.L_x_3395:
[----:B------:R-:W-:Y:S06]  /*8800*/  BAR.ARV 0xa, 0xa0 ;  /* 0x0282800000007b1d */ /* 0x000fec0000002000 */
[----:B------:R-:W-:Y:S04]  /*8810*/  BSSY B0, `(.L_x_3397) ;  /* 0x0000003000007945 */ /* 0x000fe80003800000 */
[----:B------:R-:W-:Y:S05]  /*8820*/  @!P0 BRA `(.L_x_3398) ;  /* 0x0000000000048947 */ /* 0x000fea0003800000 */
[----:B------:R-:W-:-:S04]  /*8830*/  DEPBAR.LE SB0, 0x1 ;  /* 0x000080400000791a */ /* 0x000fc80000000000 */
.L_x_3398:
[----:B------:R-:W-:Y:S05]  /*8840*/  BSYNC B0 ;  /* 0x0000000000007941 */ /* 0x000fea0003800000 */
.L_x_3397:
[----:B------:R-:W-:Y:S06]  /*8850*/  BAR.ARV 0xb, 0xa0 ;  /* 0x02c2800000007b1d */ /* 0x000fec0000002000 */
[----:B------:R-:W-:Y:S04]  /*8860*/  BSSY B0, `(.L_x_3399) ;  /* 0x0000003000007945 */ /* 0x000fe80003800000 */
[----:B------:R-:W-:Y:S05]  /*8870*/  @!P0 BRA `(.L_x_3400) ;  /* 0x0000000000048947 */ /* 0x000fea0003800000 */
[----:B------:R-:W-:-:S04]  /*8880*/  DEPBAR.LE SB0, 0x0 ;  /* 0x000080000000791a */ /* 0x000fc80000000000 */
.L_x_3400:
[----:B------:R-:W-:Y:S05]  /*8890*/  BSYNC B0 ;  /* 0x0000000000007941 */ /* 0x000fea0003800000 */
.L_x_3399:
        /* <DEDUP_REMOVED lines=19> */
.L_x_3402:
[----:B------:R-:W-:Y:S05]  /*89d0*/  BSYNC B0 ;  /* 0x0000000000007941 */ /* 0x000fea0003800000 */
.L_x_3401:
        /* <DEDUP_REMOVED lines=16> */
.L_x_3405:
[----:B------:R-:W2:Y:S04]  /*8ae0*/  LDG.E.STRONG.GPU R4, desc[UR38][R2.64] ;  /* 0x0000002602047981 */ /* 0x000ea8000c1ef900 */
[----:B--2---:R-:W-:Y:S01]  /*8af0*/  CCTL.IVALL ;  /* 0x00000000ff00798f */ /* 0x004fe20002000000 */
[----:B------:R-:W-:Y:S05]  /*8b00*/  YIELD ;  /* 0x0000000000007946 */ /* 0x000fea0003800000 */
[----:B------:R-:W-:-:S13]  /*8b10*/  ISETP.NE.AND P1, PT, R4, R5, PT ;  /* 0x000000050400720c */ /* 0x000fda0003f25270 */
[----:B------:R-:W-:Y:S05]  /*8b20*/  @P1 BRA `(.L_x_3405) ;  /* 0xfffffffc00ec1947 */ /* 0x000fea000383ffff */
.L_x_3404:
[----:B------:R-:W-:Y:S05]  /*8b30*/  BSYNC B0 ;  /* 0x0000000000007941 */ /* 0x000fea0003800000 */
.L_x_3403:
[----:B------:R-:W-:-:S03]  /*8b40*/  UMOV UR22, 0xffffffff ;  /* 0xffffffff00167882 */ /* 0x000fc60000000000 */
[----:B------:R-:W-:Y:S05]  /*8b50*/  BRA.DIV UR22, `(.L_x_3406) ;  /* 0x0000003616307947 */ /* 0x000fea000b800000 */
[----:B------:R-:W-:Y:S01]  /*8b60*/  NOP ;  /* 0x0000000000007918 */ /* 0x000fe20000000000 */
.L_x_3465:
        /* <DEDUP_REMOVED lines=15> */
.L_x_3408:
[----:B------:R-:W-:Y:S05]  /*8c60*/  BSYNC B0 ;  /* 0x0000000000007941 */ /* 0x000fea0003800000 */
.L_x_3407:
        /* <DEDUP_REMOVED lines=14> */
.L_x_3410:
[----:B------:R-:W-:Y:S05]  /*8d50*/  BSYNC B0 ;  /* 0x0000000000007941 */ /* 0x000fea0003800000 */
.L_x_3409:
        /* <DEDUP_REMOVED lines=15> */
.L_x_3412:
[----:B------:R-:W-:Y:S05]  /*8e50*/  BSYNC B0 ;  /* 0x0000000000007941 */ /* 0x000fea0003800000 */
.L_x_3411:
[----:B------:R-:W-:Y:S06]  /*8e60*/  BAR.ARV 0xa, 0xa0 ;  /* 0x0282800000007b1d */ /* 0x000fec0000002000 */
[----:B------:R-:W-:Y:S04]  /*8e70*/  BSSY B0, `(.L_x_3413) ;  /* 0x0000003000007945 */ /* 0x000fe80003800000 */
[----:B------:R-:W-:Y:S05]  /*8e80*/  @!P0 BRA `(.L_x_3414) ;  /* 0x0000000000048947 */ /* 0x000fea0003800000 */
[----:B------:R-:W-:-:S04]  /*8e90*/  DEPBAR.LE SB0, 0x1 ;  /* 0x000080400000791a */ /* 0x000fc80000000000 */
.L_x_3414:
[----:B------:R-:W-:Y:S05]  /*8ea0*/  BSYNC B0 ;  /* 0x0000000000007941 */ /* 0x000fea0003800000 */
.L_x_3413:
[----:B------:R-:W-:Y:S06]  /*8eb0*/  BAR.ARV 0xb, 0xa0 ;  /* 0x02c2800000007b1d */ /* 0x000fec0000002000 */
[----:B------:R-:W-:Y:S04]  /*8ec0*/  BSSY B0, `(.L_x_3415) ;  /* 0x0000003000007945 */ /* 0x000fe80003800000 */
[----:B------:R-:W-:Y:S05]  /*8ed0*/  @!P0 BRA `(.L_x_3416) ;  /* 0x0000000000048947 */ /* 0x000fea0003800000 */
[----:B------:R-:W-:-:S04]  /*8ee0*/  DEPBAR.LE SB0, 0x0 ;  /* 0x000080000000791a */ /* 0x000fc80000000000 */
.L_x_3416:
[----:B------:R-:W-:Y:S05]  /*8ef0*/  BSYNC B0 ;  /* 0x0000000000007941 */ /* 0x000fea0003800000 */
.L_x_3415:
        /* <DEDUP_REMOVED lines=19> */
.L_x_3418:
[----:B------:R-:W-:Y:S05]  /*9030*/  BSYNC B0 ;  /* 0x0000000000007941 */ /* 0x000fea0003800000 */
.L_x_3417:
[----:B------:R-:W-:Y:S02]  /*9040*/  UIADD3 UR13, UR13, 0x2, URZ ;  /* 0x000000020d0d7890 */ /* 0x000fe4000fffe03f */
[----:B------:R-:W-:Y:S02]  /*9050*/  UIADD3 UR6, UR6, 0x6000, URZ ;  /* 0x0000600006067890 */ /* 0x000fe4000fffe03f */
[----:B------:R-:W-:-:S06]  /*9060*/  UISETP.GE.AND UP0, UPT, UR13, UR7, UPT ;  /* 0x000000070d00728c */ /* 0x000fcc000bf06270 */
[----:B------:R-:W-:-:S13]  /*9070*/  PLOP3.LUT P1, PT, PT, PT, UP0, 0x80, 0x0 ;  /* 0x000000000000781c */ /* 0x000fda0003f2f008 */
[----:B------:R-:W-:Y:S05]  /*9080*/  @!P1 BRA `(.L_x_3419) ;  /* 0xfffffff000a49947 */ /* 0x000fea000383ffff */
[----:B------:R-:W-:Y:S05]  /*9090*/  BRA `(.L_x_3289) ;  /* 0x0000002c00407947 */ /* 0x000fea0003800000 */
.L_x_3360:
        /* <DEDUP_REMOVED lines=21> */
.L_x_3420:
[----:B------:R-:W1:Y:S01]  /*91f0*/  LDC R3, c[0x0][0x8c4] ;  /* 0x00023100ff037b82 */ /* 0x000e620000000800 */
[----:B------:R-:W-:Y:S01]  /*9200*/  IMAD.MOV.U32 R0, RZ, RZ, R5 ;  /* 0x000000ffff007224 */ /* 0x000fe200078e0005 */
[----:B-1----:R-:W-:-:S13]  /*9210*/  ISETP.NE.AND P0, PT, R3, 0x1, PT ;  /* 0x000000010300780c */ /* 0x002fda0003f05270 */
[----:B------:R-:W1:Y:S02]  /*9220*/  @P0 LDC.64 R6, c[0x0][0x8c8] ;  /* 0x00023200ff060b82 */ /* 0x000e640000000a00 */
[----:B-1----:R-:W-:-:S05]  /*9230*/  @P0 IMAD.HI.U32 R4, R5, R6, RZ ;  /* 0x0000000605040227 */ /* 0x002fca00078e00ff */
[----:B------:R-:W-:-:S05]  /*9240*/  @P0 SHF.R.U32.HI R0, RZ, R7, R4 ;  /* 0x00000007ff000219 */ /* 0x000fca0000011604 */
[----:B------:R-:W-:-:S07]  /*9250*/  IMAD R3, R0, R3, RZ ;  /* 0x0000000300037224 */ /* 0x000fce00078e02ff */
.L_x_3421:
        /* <DEDUP_REMOVED lines=23> */
.L_x_3422:
        /* <DEDUP_REMOVED lines=10> */
.L_x_3424:
[----:B------:R-:W2:Y:S02]  /*9470*/  LDC R4, c[0x0][0x8ec] ;  /* 0x00023b00ff047b82 */ /* 0x000ea40000000800 */
.L_x_3423:
[----:B--2--5:R-:W-:Y:S01]  /*9480*/  VIADD R4, R4, 0x5f ;  /* 0x0000005f04047836 */ /* 0x024fe20000000000 */
[----:B------:R-:W-:Y:S01]  /*9490*/  LOP3.LUT R8, RZ, R0, RZ, 0x33, !PT ;  /* 0x00000000ff087212 */ /* 0x000fe200078e33ff */
[----:B-1----:R-:W-:Y:S02]  /*94a0*/  IMAD.MOV.U32 R2, RZ, RZ, RZ ;  /* 0x000000ffff027224 */ /* 0x002fe400078e00ff */
[----:B------:R-:W-:-:S04]  /*94b0*/  IMAD.HI R4, R4, 0x2aaaaaab, RZ ;  /* 0x2aaaaaab04047827 */ /* 0x000fc800078e02ff */
[----:B------:R-:W-:Y:S01]  /*94c0*/  IMAD.MOV.U32 R16, RZ, RZ, 0x1 ;  /* 0x00000001ff107424 */ /* 0x000fe200078e00ff */
[----:B------:R-:W-:-:S04]  /*94d0*/  SHF.R.U32.HI R3, RZ, 0x1f, R4 ;  /* 0x0000001fff037819 */ /* 0x000fc80000011604 */
[----:B------:R-:W-:-:S04]  /*94e0*/  LEA.HI.SX32 R3, R4, R3, 0x1c ;  /* 0x0000000304037211 */ /* 0x000fc800078fe2ff */
[C---:B------:R-:W-:Y:S01]  /*94f0*/  ISETP.GT.AND P0, PT, R3.reuse, R0, PT ;  /* 0x000000000300720c */ /* 0x040fe20003f04270 */
[----:B------:R-:W-:Y:S02]  /*9500*/  IMAD.MOV.U32 R0, RZ, RZ, 0x1 ;  /* 0x00000001ff007424 */ /* 0x000fe400078e00ff */
[----:B------:R-:W-:Y:S01]  /*9510*/  IMAD.IADD R8, R3, 0x1, R8 ;  /* 0x0000000103087824 */ /* 0x000fe200078e0208 */
[----:B------:R-:W-:-:S04]  /*9520*/  SEL R9, R9, 0xffffffff, P0 ;  /* 0xffffffff09097807 */ /* 0x000fc80000000000 */
        /* <DEDUP_REMOVED lines=41> */
.L_x_3426:
        /* <DEDUP_REMOVED lines=11> */
.L_x_3427:
[----:B------:R-:W-:Y:S05]  /*9870*/  @!P0 BRA `(.L_x_3428) ;  /* 0x00000000000c8947 */ /* 0x000fea0003800000 */
[----:B------:R-:W2:Y:S04]  /*9880*/  LDG.E R5, desc[UR38][R2.64] ;  /* 0x0000002602057981 */ /* 0x000ea8000c1e1900 */
[----:B------:R-:W2:Y:S02]  /*9890*/  LDG.E R4, desc[UR38][R2.64+0x4] ;  /* 0x0000042602047981 */ /* 0x000ea4000c1e1900 */
[----:B--2---:R-:W-:-:S07]  /*98a0*/  IMAD.IADD R4, R4, 0x1, -R5 ;  /* 0x0000000104047824 */ /* 0x004fce00078e0a05 */
.L_x_3428:
        /* <DEDUP_REMOVED lines=22> */
[C---:B------:R-:W-:Y:S01]  /*9a10*/  R2UR UR29, R9.reuse ;  /* 0x00000000091d72ca */ /* 0x040fe200000e0000 */
[----:B------:R-:W-:Y:S01]  /*9a20*/  UIMAD.WIDE.U32 UR4, UR28, UR10, UR8 ;  /* 0x0000000a1c0472a5 */ /* 0x000fe2000f8e0008 */
[----:B------:R-:W-:Y:S01]  /*9a30*/  SEL R2, R2, RZ, !P1 ;  /* 0x000000ff02027207 */ /* 0x000fe20004800000 */
[----:B------:R-:W-:Y:S01]  /*9a40*/  UIMAD UR10, UR7, UR10, URZ ;  /* 0x0000000a070a72a4 */ /* 0x000fe2000f8e023f */
[----:B------:R-:W-:Y:S01]  /*9a50*/  R2UR UR35, R8 ;  /* 0x00000000082372ca */ /* 0x000fe200000e0000 */
[----:B------:R-:W-:Y:S01]  /*9a60*/  ULDC.64 UR12, c[0x0][0x730] ;  /* 0x0001cc00000c7ab9 */ /* 0x000fe20000000a00 */
[----:B------:R-:W-:Y:S01]  /*9a70*/  R2UR UR14, R2 ;  /* 0x00000000020e72ca */ /* 0x000fe200000e0000 */
[----:B------:R-:W-:Y:S01]  /*9a80*/  UIMAD UR10, UR28, UR11, UR10 ;  /* 0x0000000b1c0a72a4 */ /* 0x000fe2000f8e020a */
[----:B------:R-:W-:Y:S01]  /*9a90*/  SEL R9, R9, RZ, !P0 ;  /* 0x000000ff09097207 */ /* 0x000fe20004000000 */
[----:B------:R-:W-:Y:S01]  /*9aa0*/  UIMAD UR7, UR7, UR12, URZ ;  /* 0x0000000c070772a4 */ /* 0x000fe2000f8e023f */
[----:B------:R-:W-:Y:S01]  /*9ab0*/  BSSY B0, `(.L_x_3425) ;  /* 0x000020d000007945 */ /* 0x000fe20003800000 */
[----:B------:R-:W-:Y:S01]  /*9ac0*/  ULDC UR11, c[0x0][0x2e8] ;  /* 0x0000ba00000b7ab9 */ /* 0x000fe20000000800 */
[----:B------:R-:W-:Y:S01]  /*9ad0*/  UIMAD.WIDE.U32 UR8, UR28, UR12, UR8 ;  /* 0x0000000c1c0872a5 */ /* 0x000fe2000f8e0008 */
[----:B------:R-:W-:Y:S01]  /*9ae0*/  R2UR UR37, R9 ;  /* 0x00000000092572ca */ /* 0x000fe200000e0000 */
[----:B------:R-:W-:Y:S01]  /*9af0*/  UISETP.NE.AND UP0, UPT, UR11, 0x1, UPT ;  /* 0x000000010b00788c */ /* 0x000fe2000bf05270 */
[----:B------:R-:W-:Y:S01]  /*9b00*/  R2UR UR11, R12 ;  /* 0x000000000c0b72ca */ /* 0x000fe200000e0000 */
[----:B------:R-:W-:Y:S01]  /*9b10*/  UIMAD UR7, UR28, UR13, UR7 ;  /* 0x0000000d1c0772a4 */ /* 0x000fe2000f8e0207 */
[----:B------:R-:W-:Y:S01]  /*9b20*/  IMAD.MOV.U32 R2, RZ, RZ, RZ ;  /* 0x000000ffff027224 */ /* 0x000fe200078e00ff */
[----:B------:R-:W-:Y:S01]  /*9b30*/  VOTEU.ANY UP1, P1 ;  /* 0x00000000003f7886 */ /* 0x000fe20000820100 */
[----:B------:R-:W-:Y:S01]  /*9b40*/  ELECT P0, URZ, PT ;  /* 0x00000000003f782f */ /* 0x000fe20003800000 */
[----:B------:R-:W-:Y:S01]  /*9b50*/  IMAD.MOV.U32 R16, RZ, RZ, 0x1 ;  /* 0x00000001ff107424 */ /* 0x000fe200078e00ff */
[----:B------:R-:W-:Y:S01]  /*9b60*/  ULDC.64 UR12, c[0x0][0x720] ;  /* 0x0001c800000c7ab9 */ /* 0x000fe20000000a00 */
[----:B------:R-:W-:-:S02]  /*9b70*/  UIADD3 UR9, UR9, UR7, URZ ;  /* 0x0000000709097290 */ /* 0x000fc4000fffe03f */
[----:B------:R-:W-:Y:S01]  /*9b80*/  USEL UR29, UR29, URZ, !UP1 ;  /* 0x0000003f1d1d7287 */ /* 0x000fe2000c800000 */
[----:B------:R-:W-:Y:S01]  /*9b90*/  ULDC.64 UR16, c[0x0][0x738] ;  /* 0x0001ce0000107ab9 */ /* 0x000fe20000000a00 */
[----:B------:R-:W-:Y:S02]  /*9ba0*/  UIADD3 UR5, UR5, UR10, URZ ;  /* 0x0000000a05057290 */ /* 0x000fe4000fffe03f */
[----:B------:R-:W-:Y:S02]  /*9bb0*/  UIMAD UR7, UR14, UR12, URZ ;  /* 0x0000000c0e0772a4 */ /* 0x000fe4000f8e023f */
[----:B------:R-:W-:Y:S02]  /*9bc0*/  UIMAD UR10, UR14, UR16, URZ ;  /* 0x000000100e0a72a4 */ /* 0x000fe4000f8e023f */
[----:B------:R-:W-:Y:S02]  /*9bd0*/  UIMAD.WIDE.U32 UR14, UR16, UR29, UR8 ;  /* 0x0000001d100e72a5 */ /* 0x000fe4000f8e0008 */
[----:B------:R-:W-:Y:S01]  /*9be0*/  UIMAD.WIDE.U32 UR22, UR12, UR29, UR4 ;  /* 0x0000001d0c1672a5 */ /* 0x000fe2000f8e0004 */
[----:B------:R-:W-:Y:S01]  /*9bf0*/  @UP0 ULDC UR8, c[0x0][0x2ec] ;  /* 0x0000bb0000080ab9 */ /* 0x000fe20000000800 */
[----:B------:R-:W-:-:S02]  /*9c00*/  UIMAD UR5, UR13, UR29, UR7 ;  /* 0x0000001d0d0572a4 */ /* 0x000fc4000f8e0207 */
[----:B------:R-:W-:Y:S01]  /*9c10*/  UIMAD.WIDE.U32 UR8, UR28, UR8, URZ ;  /* 0x000000081c0872a5 */ /* 0x000fe2000f8e003f */
[----:B------:R-:W-:Y:S01]  /*9c20*/  @UP0 ULDC UR7, c[0x0][0x2f0] ;  /* 0x0000bc0000070ab9 */ /* 0x000fe20000000800 */
[----:B------:R-:W-:Y:S01]  /*9c30*/  UMOV UR36, UR28 ;  /* 0x0000001c00247c82 */ /* 0x000fe20008000000 */
[----:B------:R-:W-:Y:S02]  /*9c40*/  UIMAD UR4, UR17, UR29, UR10 ;  /* 0x0000001d110472a4 */ /* 0x000fe4000f8e020a */
[----:B------:R-:W-:Y:S02]  /*9c50*/  UIMAD UR35, UR35, 0x60, UR11 ;  /* 0x00000060232378a4 */ /* 0x000fe4000f8e020b */
        /* <DEDUP_REMOVED lines=14> */
.L_x_3466:
        /* <DEDUP_REMOVED lines=9> */
.L_x_3431:
        /* <DEDUP_REMOVED lines=112> */
.L_x_3442:
[----:B-1----:R-:W-:-:S05]  /*a4d0*/  IMAD.MOV.U32 R6, RZ, RZ, 0x1 ;  /* 0x00000001ff067424 */ /* 0x002fca00078e00ff */
[----:B------:R-:W-:-:S04]  /*a4e0*/  SHF.L.U32 R6, R6, 0x1f, RZ ;  /* 0x0000001f06067819 */ /* 0x000fc800000006ff */
[----:B------:R-:W1:Y:S02]  /*a4f0*/  SYNCS.PHASECHK.TRANS64.TRYWAIT P1, [R0+URZ+0x36438], R6 ;  /* 0x03643806000075a7 */ /* 0x000e64000802017f */
[----:B-1----:R-:W-:Y:S05]  /*a500*/  @!P1 BRA `(.L_x_3434) ;  /* 0x0000001800f49947 */ /* 0x002fea0003800000 */
.L_x_3467:
[----:B------:R-:W-:Y:S05]  /*a510*/  @P0 BRA `(.L_x_3435) ;  /* 0x0000000000140947 */ /* 0x000fea0003800000 */
[----:B------:R-:W-:Y:S01]  /*a520*/  ISETP.NE.AND P1, PT, R18, RZ, PT ;  /* 0x000000ff1200720c */ /* 0x000fe20003f25270 */
[----:B------:R-:W-:-:S04]  /*a530*/  IMAD.MOV.U32 R3, RZ, RZ, 0x6100 ;  /* 0x00006100ff037424 */ /* 0x000fc800078e00ff */
[----:B------:R2:W-:Y:S08]  /*a540*/  SYNCS.ARRIVE.TRANS64 RZ, [R0+URZ+0x36430], R3 ;  /* 0x0364300300ff79a7 */ /* 0x0005f0000800003f */
[----:B------:R-:W-:Y:S05]  /*a550*/  @!P1 BRA `(.L_x_3435) ;  /* 0x0000000000049947 */ /* 0x000fea0003800000 */
[----:B------:R-:W-:Y:S01]  /*a560*/  BPT.TRAP 0x1 ;  /* 0x000000040000795c */ /* 0x000fe20000300000 */
.L_x_3435:
        /* <DEDUP_REMOVED lines=48> */
.L_x_3468:
[----:B------:R-:W-:Y:S05]  /*a870*/  @P0 BRA `(.L_x_3437) ;  /* 0x0000000000140947 */ /* 0x000fea0003800000 */
[----:B------:R-:W-:Y:S01]  /*a880*/  ISETP.NE.AND P1, PT, R18, RZ, PT ;  /* 0x000000ff1200720c */ /* 0x000fe20003f25270 */
[----:B--2---:R-:W-:-:S04]  /*a890*/  IMAD.MOV.U32 R3, RZ, RZ, 0x6100 ;  /* 0x00006100ff037424 */ /* 0x004fc800078e00ff */
[----:B------:R3:W-:Y:S08]  /*a8a0*/  SYNCS.ARRIVE.TRANS64 RZ, [R0+URZ+0x36418], R3 ;  /* 0x0364180300ff79a7 */ /* 0x0007f0000800003f */
[----:B------:R-:W-:Y:S05]  /*a8b0*/  @!P1 BRA `(.L_x_3437) ;  /* 0x0000000000049947 */ /* 0x000fea0003800000 */
[----:B------:R-:W-:Y:S01]  /*a8c0*/  BPT.TRAP 0x1 ;  /* 0x000000040000795c */ /* 0x000fe20000300000 */
.L_x_3437:
        /* <DEDUP_REMOVED lines=47> */
.L_x_3469:
        /* <DEDUP_REMOVED lines=8> */
.L_x_3439:
        /* <DEDUP_REMOVED lines=37> */
.L_x_3471:
[----:B------:R-:W-:Y:S05]  /*ae90*/  @P0 BRA `(.L_x_3441) ;  /* 0x0000000000140947 */ /* 0x000fea0003800000 */
[----:B------:R-:W-:Y:S01]  /*aea0*/  ISETP.NE.AND P1, PT, R18, RZ, PT ;  /* 0x000000ff1200720c */ /* 0x000fe20003f25270 */
[----:B--2---:R-:W-:-:S04]  /*aeb0*/  IMAD.MOV.U32 R5, RZ, RZ, 0x6100 ;  /* 0x00006100ff057424 */ /* 0x004fc800078e00ff */
[----:B------:R3:W-:Y:S08]  /*aec0*/  SYNCS.ARRIVE.TRANS64 RZ, [R0+URZ+0x36410], R5 ;  /* 0x0364100500ff79a7 */ /* 0x0007f0000800003f */
[----:B------:R-:W-:Y:S05]  /*aed0*/  @!P1 BRA `(.L_x_3441) ;  /* 0x0000000000049947 */ /* 0x000fea0003800000 */
[----:B------:R-:W-:Y:S01]  /*aee0*/  BPT.TRAP 0x1 ;  /* 0x000000040000795c */ /* 0x000fe20000300000 */
.L_x_3441:
        /* <DEDUP_REMOVED lines=44> */
.L_x_3433:
[----:B------:R-:W-:Y:S01]  /*b1b0*/  ISETP.NE.AND P1, PT, R20, RZ, PT ;  /* 0x000000ff1400720c */ /* 0x000fe20003f25270 */
[----:B------:R-:W-:Y:S02]  /*b1c0*/  IMAD.MOV.U32 R16, RZ, RZ, 0x1 ;  /* 0x00000001ff107424 */ /* 0x000fe400078e00ff */
[----:B------:R-:W-:-:S10]  /*b1d0*/  IMAD.MOV.U32 R5, RZ, RZ, R14 ;  /* 0x000000ffff057224 */ /* 0x000fd400078e000e */
[----:B------:R-:W-:Y:S05]  /*b1e0*/  @!P1 BRA `(.L_x_3432) ;  /* 0x00000004008c9947 */ /* 0x000fea0003800000 */
[----:B------:R-:W2:Y:S02]  /*b1f0*/  SYNCS.PHASECHK.TRANS64.TRYWAIT P1, [R0+URZ+0x36438], R6 ;  /* 0x03643806000075a7 */ /* 0x000ea4000802017f */
[----:B--2---:R-:W-:Y:S05]  /*b200*/  @!P1 BRA `(.L_x_3443) ;  /* 0x0000001000149947 */ /* 0x004fea0003800000 */
.L_x_3472:
[----:B------:R-:W-:Y:S05]  /*b210*/  @P0 BRA `(.L_x_3444) ;  /* 0x0000000000140947 */ /* 0x000fea0003800000 */
[----:B------:R-:W-:Y:S01]  /*b220*/  ISETP.NE.AND P1, PT, R18, RZ, PT ;  /* 0x000000ff1200720c */ /* 0x000fe20003f25270 */
[----:B------:R-:W-:-:S04]  /*b230*/  IMAD.MOV.U32 R5, RZ, RZ, 0x6100 ;  /* 0x00006100ff057424 */ /* 0x000fc800078e00ff */
[----:B------:R3:W-:Y:S08]  /*b240*/  SYNCS.ARRIVE.TRANS64 RZ, [R0+URZ+0x36430], R5 ;  /* 0x0364300500ff79a7 */ /* 0x0007f0000800003f */
[----:B------:R-:W-:Y:S05]  /*b250*/  @!P1 BRA `(.L_x_3444) ;  /* 0x0000000000049947 */ /* 0x000fea0003800000 */
[----:B------:R-:W-:Y:S01]  /*b260*/  BPT.TRAP 0x1 ;  /* 0x000000040000795c */ /* 0x000fe20000300000 */
.L_x_3444:
        /* <DEDUP_REMOVED lines=42> */
.L_x_3473:
[----:B------:R-:W-:Y:S01]  /*b510*/  IMAD.MOV.U32 R16, RZ, RZ, RZ ;  /* 0x000000ffff107224 */ /* 0x000fe200078e00ff */
[----:B------:R-:W-:Y:S06]  /*b520*/  @P0 BRA `(.L_x_3446) ;  /* 0x0000000000140947 */ /* 0x000fec0003800000 */
[----:B------:R-:W-:Y:S01]  /*b530*/  ISETP.NE.AND P1, PT, R18, RZ, PT ;  /* 0x000000ff1200720c */ /* 0x000fe20003f25270 */
[----:B-1----:R-:W-:-:S04]  /*b540*/  IMAD.MOV.U32 R5, RZ, RZ, 0x6100 ;  /* 0x00006100ff057424 */ /* 0x002fc800078e00ff */
[----:B------:R2:W-:Y:S08]  /*b550*/  SYNCS.ARRIVE.TRANS64 RZ, [R0+URZ+0x36418], R5 ;  /* 0x0364180500ff79a7 */ /* 0x0005f0000800003f */
[----:B------:R-:W-:Y:S05]  /*b560*/  @!P1 BRA `(.L_x_3446) ;  /* 0x0000000000049947 */ /* 0x000fea0003800000 */
[----:B------:R-:W-:Y:S01]  /*b570*/  BPT.TRAP 0x1 ;  /* 0x000000040000795c */ /* 0x000fe20000300000 */
.L_x_3446:
        /* <DEDUP_REMOVED lines=42> */
.L_x_3432:
[----:B------:R-:W-:-:S04]  /*b820*/  SHF.L.U32 R3, R16, 0x1f, RZ ;  /* 0x0000001f10037819 */ /* 0x000fc800000006ff */
[----:B------:R-:W2:Y:S02]  /*b830*/  SYNCS.PHASECHK.TRANS64.TRYWAIT P1, [R0+URZ+0x36438], R3 ;  /* 0x03643803000075a7 */ /* 0x000ea4000802017f */
[----:B--2---:R-:W-:Y:S05]  /*b840*/  @!P1 BRA `(.L_x_3447) ;  /* 0x0000000800ac9947 */ /* 0x004fea0003800000 */
.L_x_3474:
[----:B------:R-:W-:Y:S05]  /*b850*/  @P0 BRA `(.L_x_3448) ;  /* 0x0000000000180947 */ /* 0x000fea0003800000 */
[----:B------:R-:W3:Y:S01]  /*b860*/  S2R R2, SR_TID.X ;  /* 0x0000000000027919 */ /* 0x000ee20000002100 */
[----:B--2---:R-:W-:-:S04]  /*b870*/  IMAD.MOV.U32 R3, RZ, RZ, 0x6100 ;  /* 0x00006100ff037424 */ /* 0x004fc800078e00ff */
[----:B------:R4:W-:Y:S01]  /*b880*/  SYNCS.ARRIVE.TRANS64 RZ, [R0+URZ+0x36430], R3 ;  /* 0x0364300300ff79a7 */ /* 0x0009e2000800003f */
[----:B---3--:R-:W-:-:S13]  /*b890*/  LOP3.LUT P0, RZ, R2, 0x1f, RZ, 0xc0, !PT ;  /* 0x0000001f02ff7812 */ /* 0x008fda000780c0ff */
[----:B----4-:R-:W-:Y:S05]  /*b8a0*/  @!P0 BRA `(.L_x_3448) ;  /* 0x0000000000048947 */ /* 0x010fea0003800000 */
[----:B------:R-:W-:Y:S01]  /*b8b0*/  BPT.TRAP 0x1 ;  /* 0x000000040000795c */ /* 0x000fe20000300000 */
.L_x_3448:
        /* <DEDUP_REMOVED lines=44> */
.L_x_3429:
[----:B------:R-:W-:Y:S05]  /*bb80*/  BSYNC B0 ;  /* 0x0000000000007941 */ /* 0x000fea0003800000 */
.L_x_3425:
[----:B------:R-:W-:-:S03]  /*bb90*/  UMOV UR7, 0xffffffff ;  /* 0xffffffff00077882 */ /* 0x000fc60000000000 */
[----:B------:R-:W-:Y:S05]  /*bba0*/  BRA.DIV UR7, `(.L_x_3449) ;  /* 0x0000000607e87947 */ /* 0x000fea000b800000 */
[----:B------:R-:W-:-:S13]  /*bbb0*/  ELECT P6, URZ, PT ;  /* 0x00000000003f782f */ /* 0x000fda00038c0000 */
.L_x_3477:
[----:B------:R-:W-:Y:S05]  /*bbc0*/  @!P6 BRA `(.L_x_3289) ;  /* 0x000000000074e947 */ /* 0x000fea0003800000 */
[----:B------:R-:W2:Y:S02]  /*bbd0*/  LDL.LU R3, [R1+0x4] ;  /* 0x0000040001037983 */ /* 0x000ea40000300800 */
[----:B--2---:R-:W-:-:S04]  /*bbe0*/  LOP3.LUT R3, R3, 0x2, RZ, 0xfc, !PT ;  /* 0x0000000203037812 */ /* 0x004fc800078efcff */
[----:B------:R-:W-:-:S13]  /*bbf0*/  ISETP.NE.AND P2, PT, R3, 0x3, PT ;  /* 0x000000030300780c */ /* 0x000fda0003f45270 */
[----:B------:R-:W-:Y:S05]  /*bc00*/  @!P2 BRA `(.L_x_3450) ;  /* 0x000000000004a947 */ /* 0x000fea0003800000 */
[----:B------:R-:W-:Y:S01]  /*bc10*/  BPT.TRAP 0x1 ;  /* 0x000000040000795c */ /* 0x000fe20000300000 */
.L_x_3450:
        /* <DEDUP_REMOVED lines=15> */
.L_x_3478:
[----:B------:R-:W2:Y:S02]  /*bd10*/  SYNCS.PHASECHK.TRANS64.TRYWAIT P0, [R3+URZ], R0 ;  /* 0x00000000030075a7 */ /* 0x000ea4000800017f */
[----:B--2---:R-:W-:Y:S05]  /*bd20*/  @!P0 BRA `(.L_x_3452) ;  /* 0x0000000400bc8947 */ /* 0x004fea0003800000 */
.L_x_3479:
[----:B------:R-:W-:Y:S05]  /*bd30*/  @!P2 BRA `(.L_x_3453) ;  /* 0x000000000004a947 */ /* 0x000fea0003800000 */
[----:B------:R-:W-:Y:S01]  /*bd40*/  BPT.TRAP 0x1 ;  /* 0x000000040000795c */ /* 0x000fe20000300000 */
.L_x_3453:
[----:B------:R-:W-:-:S07]  /*bd50*/  SHF.L.U32 R16, R16, 0x1f, RZ ;  /* 0x0000001f10107819 */ /* 0x000fce00000006ff */
.L_x_3454:
[----:B---3--:R3:W4:Y:S02]  /*bd60*/  SYNCS.PHASECHK.TRANS64.TRYWAIT P0, [R9+URZ+0x36438], R16 ;  /* 0x03643810090075a7 */ /* 0x008724000800017f */
[----:B----4-:R-:W-:Y:S05]  /*bd70*/  @!P0 NANOSLEEP.SYNCS 0x989680 ;  /* 0x009896800000895d */ /* 0x010fea0003900000 */
[----:B------:R-:W4:Y:S02]  /*bd80*/  @!P0 SYNCS.PHASECHK.TRANS64 P0, [R9+URZ+0x36438], R16 ;  /* 0x03643810090085a7 */ /* 0x000f24000800007f */
[----:B----4-:R-:W-:Y:S05]  /*bd90*/  @!P0 BRA `(.L_x_3454) ;  /* 0xfffffffc00f08947 */ /* 0x010fea000383ffff */
.L_x_3289:
[----:B------:R-:W-:Y:S05]  /*bda0*/  BSYNC B6 ;  /* 0x0000000000067941 */ /* 0x000fea0003800000 */
.L_x_3281:
[----:B------:R-:W-:Y:S05]  /*bdb0*/  EXIT ;  /* 0x000000000000794d */ /* 0x000fea0003800000 */
.L_x_3299:
[----:B------:R-:W-:Y:S02]  /*bdc0*/  IMAD.MOV.U32 R12, RZ, RZ, RZ ;  /* 0x000000ffff0c7224 */ /* 0x000fe400078e00ff */
[----:B------:R-:W-:Y:S02]  /*bdd0*/  IMAD.MOV.U32 R11, RZ, RZ, 0x1f ;  /* 0x0000001fff0b7424 */ /* 0x000fe400078e00ff */
[----:B------:R-:W-:-:S07]  /*bde0*/  IMAD.MOV.U32 R15, RZ, RZ, -0x1 ;  /* 0xffffffffff0f7424 */ /* 0x000fce00078e00ff */
[----:B------:R-:W-:Y:S05]  /*bdf0*/  WARPSYNC.COLLECTIVE R15, `(.L_x_3455) ;  /* 0x000000000f087348 */ /* 0x000fea0003c00000 */
[----:B------:R1:W2:Y:S02]  /*be00*/  SHFL.IDX P6, R14, R13, R12, R11 ;  /* 0x0000000c0d0e7389 */ /* 0x0002a400000c000b */
[----:B-12---:R-:W-:Y:S01]  /*be10*/  ENDCOLLECTIVE ;  /* 0x000000000000791b */ /* 0x006fe20003800000 */
.L_x_3455:
[----:B------:R-:W-:Y:S05]  /*be20*/  BRA `(.L_x_3456) ;  /* 0xffffff5800007947 */ /* 0x000fea000383ffff */
.L_x_3301:
[----:B--2---:R-:W-:-:S04]  /*be30*/  IMAD.U32 R0, RZ, RZ, UR36 ;  /* 0x00000024ff007e24 */ /* 0x004fc8000f8e00ff */
[----:B------:R2:W3:Y:S03]  /*be40*/  SYNCS.PHASECHK.TRANS64.TRYWAIT P0, [R0+URZ+0x36400], R10 ;  /* 0x0364000a000075a7 */ /* 0x0004e6000800017f */
[----:B---3--:R-:W-:Y:S05]  /*be50*/  @!P0 NANOSLEEP.SYNCS 0x989680 ;  /* 0x009896800000895d */ /* 0x008fea0003900000 */
[----:B------:R-:W3:Y:S02]  /*be60*/  @!P0 SYNCS.PHASECHK.TRANS64 P0, [R0+URZ+0x36400], R10 ;  /* 0x0364000a000085a7 */ /* 0x000ee4000800007f */
[----:B---3--:R-:W-:Y:S05]  /*be70*/  @!P0 BRA `(.L_x_3301) ;  /* 0xfffffffc00ec8947 */ /* 0x008fea000383ffff */
[----:B------:R-:W-:Y:S05]  /*be80*/  BRA `(.L_x_3300) ;  /* 0xffffff58003c7947 */ /* 0x000fea000383ffff */
.L_x_3305:
[----:B---3--:R3:W4:Y:S02]  /*be90*/  SYNCS.PHASECHK.TRANS64.TRYWAIT P1, [R3+URZ+0x36410], R10 ;  /* 0x0364100a030075a7 */ /* 0x008724000802017f */
[----:B----4-:R-:W-:Y:S05]  /*bea0*/  @!P1 NANOSLEEP.SYNCS 0x989680 ;  /* 0x009896800000995d */ /* 0x010fea0003900000 */
[----:B------:R-:W4:Y:S02]  /*beb0*/  @!P1 SYNCS.PHASECHK.TRANS64 P1, [R3+URZ+0x36410], R10 ;  /* 0x0364100a030095a7 */ /* 0x000f24000802007f */
[----:B----4-:R-:W-:Y:S05]  /*bec0*/  @!P1 BRA `(.L_x_3305) ;  /* 0xfffffffc00f09947 */ /* 0x010fea000383ffff */
[----:B------:R-:W-:Y:S05]  /*bed0*/  BRA `(.L_x_3304) ;  /* 0xffffff5c00fc7947 */ /* 0x000fea000383ffff */
.L_x_3309:
[----:B-1----:R-:W-:-:S04]  /*bee0*/  IMAD.U32 R121, RZ, RZ, UR36 ;  /* 0x00000024ff797e24 */ /* 0x002fc8000f8e00ff */
[----:B------:R1:W2:Y:S03]  /*bef0*/  SYNCS.PHASECHK.TRANS64.TRYWAIT P1, [R121+URZ+0x36430], R14 ;  /* 0x0364300e790075a7 */ /* 0x0002a6000802017f */
[----:B--2---:R-:W-:Y:S05]  /*bf00*/  @!P1 NANOSLEEP.SYNCS 0x989680 ;  /* 0x009896800000995d */ /* 0x004fea0003900000 */
[----:B------:R-:W2:Y:S02]  /*bf10*/  @!P1 SYNCS.PHASECHK.TRANS64 P1, [R121+URZ+0x36430], R14 ;  /* 0x0364300e790095a7 */ /* 0x000ea4000802007f */
[----:B--2---:R-:W-:Y:S05]  /*bf20*/  @!P1 BRA `(.L_x_3309) ;  /* 0xfffffffc00ec9947 */ /* 0x004fea000383ffff */
[----:B------:R-:W-:Y:S05]  /*bf30*/  BRA `(.L_x_3308) ;  /* 0xffffff6800207947 */ /* 0x000fea000383ffff */
.L_x_3373:
[----:B------:R-:W-:Y:S01]  /*bf40*/  BSSY B0, `(.L_x_3457) ;  /* 0x0000005000007945 */ /* 0x000fe20003800000 */
[----:B------:R-:W-:-:S07]  /*bf50*/  IMAD.MOV.U32 R15, RZ, RZ, -0x1 ;  /* 0xffffffffff0f7424 */ /* 0x000fce00078e00ff */
[----:B------:R-:W-:Y:S05]  /*bf60*/  WARPSYNC.COLLECTIVE R15, `(.L_x_3458) ;  /* 0x000000000f087348 */ /* 0x000fea0003c00000 */
[----:B------:R-:W-:Y:S01]  /*bf70*/  NOP ;  /* 0x0000000000007918 */ /* 0x000fe20000000000 */
[----:B------:R-:W-:Y:S01]  /*bf80*/  ENDCOLLECTIVE ;  /* 0x000000000000791b */ /* 0x000fe20003800000 */
.L_x_3458:
[----:B------:R-:W-:Y:S05]  /*bf90*/  BSYNC B0 ;  /* 0x0000000000007941 */ /* 0x000fea0003800000 */
.L_x_3457:
[----:B------:R-:W-:Y:S05]  /*bfa0*/  BRA `(.L_x_3459) ;  /* 0xffffffbc00187947 */ /* 0x000fea000383ffff */
.L_x_3390:
[----:B------:R-:W-:Y:S01]  /*bfb0*/  BSSY B0, `(.L_x_3460) ;  /* 0x0000005000007945 */ /* 0x000fe20003800000 */
[----:B------:R-:W-:-:S07]  /*bfc0*/  IMAD.MOV.U32 R15, RZ, RZ, -0x1 ;  /* 0xffffffffff0f7424 */ /* 0x000fce00078e00ff */
[----:B------:R-:W-:Y:S05]  /*bfd0*/  WARPSYNC.COLLECTIVE R15, `(.L_x_3461) ;  /* 0x000000000f087348 */ /* 0x000fea0003c00000 */
[----:B------:R-:W-:Y:S01]  /*bfe0*/  NOP ;  /* 0x0000000000007918 */ /* 0x000fe20000000000 */
[----:B------:R-:W-:Y:S01]  /*bff0*/  ENDCOLLECTIVE ;  /* 0x000000000000791b */ /* 0x000fe20003800000 */
.L_x_3461:
[----:B------:R-:W-:Y:S05]  /*c000*/  BSYNC B0 ;  /* 0x0000000000007941 */ /* 0x000fea0003800000 */
.L_x_3460:
[----:B------:R-:W-:Y:S05]  /*c010*/  BRA `(.L_x_3462) ;  /* 0xffffffc4002c7947 */ /* 0x000fea000383ffff */
.L_x_3406:
[----:B------:R-:W-:Y:S01]  /*c020*/  BSSY B0, `(.L_x_3463) ;  /* 0x0000005000007945 */ /* 0x000fe20003800000 */
[----:B------:R-:W-:-:S07]  /*c030*/  IMAD.MOV.U32 R15, RZ, RZ, -0x1 ;  /* 0xffffffffff0f7424 */ /* 0x000fce00078e00ff */
[----:B------:R-:W-:Y:S05]  /*c040*/  WARPSYNC.COLLECTIVE R15, `(.L_x_3464) ;  /* 0x000000000f087348 */ /* 0x000fea0003c00000 */
[----:B------:R-:W-:Y:S01]  /*c050*/  NOP ;  /* 0x0000000000007918 */ /* 0x000fe20000000000 */
[----:B------:R-:W-:Y:S01]  /*c060*/  ENDCOLLECTIVE ;  /* 0x000000000000791b */ /* 0x000fe20003800000 */
.L_x_3464:
[----:B------:R-:W-:Y:S05]  /*c070*/  BSYNC B0 ;  /* 0x0000000000007941 */ /* 0x000fea0003800000 */
.L_x_3463:
[----:B------:R-:W-:Y:S05]  /*c080*/  BRA `(.L_x_3465) ;  /* 0xffffffc800b87947 */ /* 0x000fea000383ffff */
.L_x_3430:
[----:B-1----:R1:W2:Y:S02]  /*c090*/  SYNCS.PHASECHK.TRANS64.TRYWAIT P1, [R0+URZ+0x36420], R6 ;  /* 0x03642006000075a7 */ /* 0x0022a4000802017f */
[----:B--2---:R-:W-:Y:S05]  /*c0a0*/  @!P1 NANOSLEEP.SYNCS 0x989680 ;  /* 0x009896800000995d */ /* 0x004fea0003900000 */
[----:B------:R-:W2:Y:S02]  /*c0b0*/  @!P1 SYNCS.PHASECHK.TRANS64 P1, [R0+URZ+0x36420], R6 ;  /* 0x03642006000095a7 */ /* 0x000ea4000802007f */
[----:B--2---:R-:W-:Y:S05]  /*c0c0*/  @!P1 BRA `(.L_x_3430) ;  /* 0xfffffffc00f09947 */ /* 0x004fea000383ffff */
[----:B------:R-:W-:Y:S05]  /*c0d0*/  BRA `(.L_x_3466) ;  /* 0xffffffdc00187947 */ /* 0x000fea000383ffff */
.L_x_3434:
[----:B-1----:R1:W2:Y:S02]  /*c0e0*/  SYNCS.PHASECHK.TRANS64.TRYWAIT P1, [R0+URZ+0x36438], R6 ;  /* 0x03643806000075a7 */ /* 0x0022a4000802017f */
[----:B--2---:R-:W-:Y:S05]  /*c0f0*/  @!P1 NANOSLEEP.SYNCS 0x989680 ;  /* 0x009896800000995d */ /* 0x004fea0003900000 */
[----:B------:R-:W2:Y:S02]  /*c100*/  @!P1 SYNCS.PHASECHK.TRANS64 P1, [R0+URZ+0x36438], R6 ;  /* 0x03643806000095a7 */ /* 0x000ea4000802007f */
[----:B--2---:R-:W-:Y:S05]  /*c110*/  @!P1 BRA `(.L_x_3434) ;  /* 0xfffffffc00f09947 */ /* 0x004fea000383ffff */
[----:B------:R-:W-:Y:S05]  /*c120*/  BRA `(.L_x_3467) ;  /* 0xffffffe000f87947 */ /* 0x000fea000383ffff */
.L_x_3436:
[----:B--2---:R2:W3:Y:S02]  /*c130*/  SYNCS.PHASECHK.TRANS64.TRYWAIT P1, [R0+URZ+0x36428], R3 ;  /* 0x03642803000075a7 */ /* 0x0044e4000802017f */
[----:B---3--:R-:W-:Y:S05]  /*c140*/  @!P1 NANOSLEEP.SYNCS 0x989680 ;  /* 0x009896800000995d */ /* 0x008fea0003900000 */
[----:B------:R-:W3:Y:S02]  /*c150*/  @!P1 SYNCS.PHASECHK.TRANS64 P1, [R0+URZ+0x36428], R3 ;  /* 0x03642803000095a7 */ /* 0x000ee4000802007f */
[----:B---3--:R-:W-:Y:S05]  /*c160*/  @!P1 BRA `(.L_x_3436) ;  /* 0xfffffffc00f09947 */ /* 0x008fea000383ffff */
[----:B------:R-:W-:Y:S05]  /*c170*/  BRA `(.L_x_3468) ;  /* 0xffffffe400bc7947 */ /* 0x000fea000383ffff */
.L_x_3438:
        /* <DEDUP_REMOVED lines=8> */
.L_x_3440:
[----:B------:R-:W-:-:S07]  /*c200*/  SHF.L.U32 R5, R7, 0x1f, RZ ;  /* 0x0000001f07057819 */ /* 0x000fce00000006ff */
.L_x_3470:
[----:B--2---:R2:W3:Y:S02]  /*c210*/  SYNCS.PHASECHK.TRANS64.TRYWAIT P1, [R0+URZ+0x36420], R5 ;  /* 0x03642005000075a7 */ /* 0x0044e4000802017f */
[----:B---3--:R-:W-:Y:S05]  /*c220*/  @!P1 NANOSLEEP.SYNCS 0x989680 ;  /* 0x009896800000995d */ /* 0x008fea0003900000 */
[----:B------:R-:W3:Y:S02]  /*c230*/  @!P1 SYNCS.PHASECHK.TRANS64 P1, [R0+URZ+0x36420], R5 ;  /* 0x03642005000095a7 */ /* 0x000ee4000802007f */
[----:B---3--:R-:W-:Y:S05]  /*c240*/  @!P1 BRA `(.L_x_3470) ;  /* 0xfffffffc00f09947 */ /* 0x008fea000383ffff */
[----:B------:R-:W-:Y:S05]  /*c250*/  BRA `(.L_x_3471) ;  /* 0xffffffec000c7947 */ /* 0x000fea000383ffff */
.L_x_3443:
[----:B--2---:R2:W3:Y:S02]  /*c260*/  SYNCS.PHASECHK.TRANS64.TRYWAIT P1, [R0+URZ+0x36438], R6 ;  /* 0x03643806000075a7 */ /* 0x0044e4000802017f */
[----:B---3--:R-:W-:Y:S05]  /*c270*/  @!P1 NANOSLEEP.SYNCS 0x989680 ;  /* 0x009896800000995d */ /* 0x008fea0003900000 */
[----:B------:R-:W3:Y:S02]  /*c280*/  @!P1 SYNCS.PHASECHK.TRANS64 P1, [R0+URZ+0x36438], R6 ;  /* 0x03643806000095a7 */ /* 0x000ee4000802007f */
[----:B---3--:R-:W-:Y:S05]  /*c290*/  @!P1 BRA `(.L_x_3443) ;  /* 0xfffffffc00f09947 */ /* 0x008fea000383ffff */
[----:B------:R-:W-:Y:S05]  /*c2a0*/  BRA `(.L_x_3472) ;  /* 0xffffffec00d87947 */ /* 0x000fea000383ffff */
.L_x_3445:
[----:B-1----:R1:W2:Y:S02]  /*c2b0*/  SYNCS.PHASECHK.TRANS64.TRYWAIT P1, [R0+URZ+0x36428], R5 ;  /* 0x03642805000075a7 */ /* 0x0022a4000802017f */
[----:B--2---:R-:W-:Y:S05]  /*c2c0*/  @!P1 NANOSLEEP.SYNCS 0x989680 ;  /* 0x009896800000995d */ /* 0x004fea0003900000 */
[----:B------:R-:W2:Y:S02]  /*c2d0*/  @!P1 SYNCS.PHASECHK.TRANS64 P1, [R0+URZ+0x36428], R5 ;  /* 0x03642805000095a7 */ /* 0x000ea4000802007f */
[----:B--2---:R-:W-:Y:S05]  /*c2e0*/  @!P1 BRA `(.L_x_3445) ;  /* 0xfffffffc00f09947 */ /* 0x004fea000383ffff */
[----:B------:R-:W-:Y:S05]  /*c2f0*/  BRA `(.L_x_3473) ;  /* 0xfffffff000847947 */ /* 0x000fea000383ffff */
.L_x_3447:
[----:B--2---:R2:W3:Y:S02]  /*c300*/  SYNCS.PHASECHK.TRANS64.TRYWAIT P1, [R0+URZ+0x36438], R3 ;  /* 0x03643803000075a7 */ /* 0x0044e4000802017f */
[----:B---3--:R-:W-:Y:S05]  /*c310*/  @!P1 NANOSLEEP.SYNCS 0x989680 ;  /* 0x009896800000995d */ /* 0x008fea0003900000 */
[----:B------:R-:W3:Y:S02]  /*c320*/  @!P1 SYNCS.PHASECHK.TRANS64 P1, [R0+URZ+0x36438], R3 ;  /* 0x03643803000095a7 */ /* 0x000ee4000802007f */
[----:B---3--:R-:W-:Y:S05]  /*c330*/  @!P1 BRA `(.L_x_3447) ;  /* 0xfffffffc00f09947 */ /* 0x008fea000383ffff */
[----:B------:R-:W-:Y:S05]  /*c340*/  BRA `(.L_x_3474) ;  /* 0xfffffff400407947 */ /* 0x000fea000383ffff */
.L_x_3449:
[----:B------:R-:W-:Y:S01]  /*c350*/  BSSY B0, `(.L_x_3475) ;  /* 0x0000006000007945 */ /* 0x000fe20003800000 */
[----:B------:R-:W-:-:S07]  /*c360*/  IMAD.MOV.U32 R15, RZ, RZ, -0x1 ;  /* 0xffffffffff0f7424 */ /* 0x000fce00078e00ff */
[----:B------:R-:W-:Y:S05]  /*c370*/  WARPSYNC.COLLECTIVE R15, `(.L_x_3476) ;  /* 0x000000000f0c7348 */ /* 0x000fea0003c00000 */
[----:B------:R-:W-:Y:S02]  /*c380*/  ELECT P6, UR62, PT ;  /* 0x00000000003e782f */ /* 0x000fe400038c0000 */
[----:B------:R-:W-:Y:S01]  /*c390*/  MOV R14, UR62 ;  /* 0x0000003e000e7c02 */ /* 0x000fe20008000f00 */
[----:B------:R-:W-:Y:S10]  /*c3a0*/  ENDCOLLECTIVE ;  /* 0x000000000000791b */ /* 0x000ff40003800000 */
.L_x_3476:
[----:B------:R-:W-:Y:S05]  /*c3b0*/  BSYNC B0 ;  /* 0x0000000000007941 */ /* 0x000fea0003800000 */
.L_x_3475:
[----:B------:R-:W-:Y:S05]  /*c3c0*/  BRA `(.L_x_3477) ;  /* 0xfffffff400fc7947 */ /* 0x000fea000383ffff */
.L_x_3451:
[----:B-1----:R1:W2:Y:S02]  /*c3d0*/  SYNCS.PHASECHK.TRANS64.TRYWAIT P0, [R7+URZ], R4 ;  /* 0x00000004070075a7 */ /* 0x0022a4000800017f */
[----:B--2---:R-:W-:Y:S05]  /*c3e0*/  @!P0 NANOSLEEP.SYNCS 0x989680 ;  /* 0x009896800000895d */ /* 0x004fea0003900000 */
[----:B------:R-:W2:Y:S02]  /*c3f0*/  @!P0 SYNCS.PHASECHK.TRANS64 P0, [R7+URZ], R4 ;  /* 0x00000004070085a7 */ /* 0x000ea4000800007f */
[----:B--2---:R-:W-:Y:S05]  /*c400*/  @!P0 BRA `(.L_x_3451) ;  /* 0xfffffffc00f08947 */ /* 0x004fea000383ffff */
[----:B------:R-:W-:Y:S05]  /*c410*/  BRA `(.L_x_3478) ;  /* 0xfffffff8003c7947 */ /* 0x000fea000383ffff */
.L_x_3452:
[----:B--2---:R2:W3:Y:S02]  /*c420*/  SYNCS.PHASECHK.TRANS64.TRYWAIT P0, [R3+URZ], R0 ;  /* 0x00000000030075a7 */ /* 0x0044e4000800017f */
[----:B---3--:R-:W-:Y:S05]  /*c430*/  @!P0 NANOSLEEP.SYNCS 0x989680 ;  /* 0x009896800000895d */ /* 0x008fea0003900000 */
[----:B------:R-:W3:Y:S02]  /*c440*/  @!P0 SYNCS.PHASECHK.TRANS64 P0, [R3+URZ], R0 ;  /* 0x00000000030085a7 */ /* 0x000ee4000800007f */
[----:B---3--:R-:W-:Y:S05]  /*c450*/  @!P0 BRA `(.L_x_3452) ;  /* 0xfffffffc00f08947 */ /* 0x008fea000383ffff */
[----:B------:R-:W-:Y:S05]  /*c460*/  BRA `(.L_x_3479) ;  /* 0xfffffff800307947 */ /* 0x000fea000383ffff */
.L_x_3480:
        /* <DEDUP_REMOVED lines=9> */
.L_x_7670:


//--------------------- .text._ZN7cutlass13device_kernelIN5flash11enable_sm90INS1_16FlashAttnBwdSm90INS1_25CollectiveMainloopBwdSm90ILi2ELi1ELi1EN4cute5tupleIJNS5_1CILi1EEES8_S8_EEENS6_IJNS7_ILi64EEENS7_ILi96EEENS7_ILi192EEEEEENS_6half_tEfNS_4arch4Sm90ELb1ELb0ELb1ELb1ELb0ELb0ELb1ELb0ELi3ELi1ELi1ELi1ELb0EEENS1_24CollectiveEpilogueBwdGQAISD_fSG_Li384ELb1ELb0EEENS1_25SingleTileBwdLPTSchedulerILb1ELi96ELb0EEEEEEEEEvNT_6ParamsE --------------------------
	.section	.text._ZN7cutlass13device_kernelIN5flash11enable_sm90INS1_16FlashAttnBwdSm90INS1_25CollectiveMainloopBwdSm90ILi2ELi1ELi1EN4cute5tupleIJNS5_1CILi1EEES8_S8_EEENS6_IJNS7_ILi64EEENS7_ILi96EEENS7_ILi192EEEEEENS_6half_tEfNS_4arch4Sm90ELb1ELb0ELb1ELb1ELb0ELb0ELb1ELb0ELi3ELi1ELi1ELi1ELb0EEENS1_24CollectiveEpilogueBwdGQAISD_fSG_Li384ELb1ELb0EEENS1_25SingleTileBwdLPTSchedulerILb1ELi96ELb0EEEEEEEEEvNT_6ParamsE,"ax",@progbits
	.align	128
.text._ZN7cutlass13device_kernelIN5flash11enable_sm90INS1_16FlashAttnBwdSm90INS1_25CollectiveMainloopBwdSm90ILi2ELi1ELi1EN4cute5tupleIJNS5_1CILi1EEES8_S8_EEENS6_IJNS7_ILi64EEENS7_ILi96EEENS7_ILi192EEEEEENS_6half_tEfNS_4arch4Sm90ELb1ELb0ELb1ELb1ELb0ELb0ELb1ELb0ELi3ELi1ELi1ELi1ELb0EEENS1_24CollectiveEpilogueBwdGQAISD_fSG_Li384ELb1ELb0EEENS1_25SingleTileBwdLPTSchedulerILb1ELi96ELb0EEEEEEEEEvNT_6ParamsE:
        .type           _ZN7cutlass13device_kernelIN5flash11enable_sm90INS1_16FlashAttnBwdSm90INS1_25CollectiveMainloopBwdSm90ILi2ELi1ELi1EN4cute5tupleIJNS5_1CILi1EEES8_S8_EEENS6_IJNS7_ILi64EEENS7_ILi96EEENS7_ILi192EEEEEENS_6half_tEfNS_4arch4Sm90ELb1ELb0ELb1ELb1ELb0ELb0ELb1ELb0ELi3ELi1ELi1ELi1ELb0EEENS1_24CollectiveEpilogueBwdGQAISD_fSG_Li384ELb1ELb0EEENS1_25SingleTileBwdLPTSchedulerILb1ELi96ELb0EEEEEEEEEvNT_6ParamsE,@function
        .size           _ZN7cutlass13device_kernelIN5flash11enable_sm90INS1_16FlashAttnBwdSm90INS1_25CollectiveMainloopBwdSm90ILi2ELi1ELi1EN4cute5tupleIJNS5_1CILi1EEES8_S8_EEENS6_IJNS7_ILi64EEENS7_ILi96EEENS7_ILi192EEEEEENS_6half_tEfNS_4arch4Sm90ELb1ELb0ELb1ELb1ELb0ELb0ELb1ELb0ELi3ELi1ELi1ELi1ELb0EEENS1_24CollectiveEpilogueBwdGQAISD_fSG_Li384ELb1ELb0EEENS1_25SingleTileBwdLPTSchedulerILb1ELi96ELb0EEEEEEEEEvNT_6ParamsE,(.L_x_7671 - _ZN7cutlass13device_kernelIN5flash11enable_sm90INS1_16FlashAttnBwdSm90INS1_25CollectiveMainloopBwdSm90ILi2ELi1ELi1EN4cute5tupleIJNS5_1CILi1EEES8_S8_EEENS6_IJNS7_ILi64EEENS7_ILi96EEENS7_ILi192EEEEEENS_6half_tEfNS_4arch4Sm90ELb1ELb0ELb1ELb1ELb0ELb0ELb1ELb0ELi3ELi1ELi1ELi1ELb0EEENS1_24CollectiveEpilogueBwdGQAISD_fSG_Li384ELb1ELb0EEENS1_25SingleTileBwdLPTSchedulerILb1ELi96ELb0EEEEEEEEEvNT_6ParamsE)
        .other          _ZN7cutlass13device_kernelIN5flash11enable_sm90INS1_16FlashAttnBwdSm90INS1_25CollectiveMainloopBwdSm90ILi2ELi1ELi1EN4cute5tupleIJNS5_1CILi1EEES8_S8_EEENS6_IJNS7_ILi64EEENS7_ILi96EEENS7_ILi192EEEEEENS_6half_tEfNS_4arch4Sm90ELb1ELb0ELb1ELb1ELb0ELb0ELb1ELb0ELi3ELi1ELi1ELi1ELb0EEENS1_24CollectiveEpilogueBwdGQAISD_fSG_Li384ELb1ELb0EEENS1_25SingleTileBwdLPTSchedulerILb1ELi96ELb0EEEEEEEEEvNT_6ParamsE,@"STO_CUDA_ENTRY STV_DEFAULT"
_ZN7cutlass13device_kernelIN5flash11enable_sm90INS1_16FlashAttnBwdSm90INS1_25CollectiveMainloopBwdSm90ILi2ELi1ELi1EN4cute5tupleIJNS5_1CILi1EEES8_S8_EEENS6_IJNS7_ILi64EEENS7_ILi96EEENS7_ILi192EEEEEENS_6half_tEfNS_4arch4Sm90ELb1ELb0ELb1ELb1ELb0ELb0ELb1ELb0ELi3ELi1ELi1ELi1ELb0EEENS1_24CollectiveEpilogueBwdGQAISD_fSG_Li384ELb1ELb0EEENS1_25SingleTileBwdLPTSchedulerILb1ELi96ELb0EEEEEEEEEvNT_6ParamsE:
        /* <DEDUP_REMOVED lines=23> */
.L_x_3482:
[----:B------:R-:W-:Y:S05]  /*0170*/  BSYNC B0 ;  /* 0x0000000000007941 */ /* 0x000fea0003800000 */
.L_x_3481:
        /* <DEDUP_REMOVED lines=34> */
.L_x_3483:
        /* <DEDUP_REMOVED lines=20> */
.L_x_3484:
        /* <DEDUP_REMOVED lines=9> */
.L_x_3487:
        /* <DEDUP_REMOVED lines=33> */
.L_x_3488:
        /* <DEDUP_REMOVED lines=8> */
.L_x_3489:
        /* <DEDUP_REMOVED lines=19> */
[----:B-1----:R2:W5:Y:S01]  /*0930*/  LDG.E R0, desc[UR38][R2.64] ;  /* 0x0000002602007981 */ /* 0x002562000c1e1900 */
[----:B------:R-:W-:Y:S05]  /*0940*/  BRA `(.L_x_3491) ;  /* 0x00000000002c7947 */ /* 0x000fea0003800000 */
.L_x_3490:
[----:B------:R-:W-:Y:S02]  /*0950*/  ULDC.64 UR4, c[0x0][0x8f8] ;  /* 0x00023e0000047ab9 */ /* 0x000fe40000000a00 */
[----:B------:R-:W-:-:S04]  /*0960*/  ISETP.NE.U32.AND P0, PT, RZ, UR4, PT ;  /* 0x00000004ff007c0c */ /* 0x000fc8000bf05070 */
[----:B------:R-:W-:-:S13]  /*0970*/  ISETP.NE.AND.EX P0, PT, RZ, UR5, PT, P0 ;  /* 0x00000005ff007c0c */ /* 0x000fda000bf05300 */
[----:B------:R-:W-:Y:S05]  /*0980*/  @!P0 BRA `(.L_x_3492) ;  /* 0x0000000000188947 */ /* 0x000fea0003800000 */
[----:B------:R-:W2:Y:S02]  /*0990*/  LDC.64 R2, c[0x0][0x8f8] ;  /* 0x00023e00ff027b82 */ /* 0x000ea40000000a00 */
[----:B--2---:R-:W-:-:S05]  /*09a0*/  IMAD.WIDE R2, R5, 0x4, R2 ;  /* 0x0000000405027825 */ /* 0x004fca00078e0202 */
[----:B-1----:R-:W2:Y:S04]  /*09b0*/  LDG.E R0, desc[UR38][R2.64] ;  /* 0x0000002602007981 */ /* 0x002ea8000c1e1900 */
[----:B------:R-:W2:Y:S02]  /*09c0*/  LDG.E R7, desc[UR38][R2.64+0x4] ;  /* 0x0000042602077981 */ /* 0x000ea4000c1e1900 */
[----:B--2---:R-:W-:Y:S01]  /*09d0*/  IMAD.IADD R0, R7, 0x1, -R0 ;  /* 0x0000000107007824 */ /* 0x004fe200078e0a00 */
[----:B------:R-:W-:Y:S06]  /*09e0*/  BRA `(.L_x_3491) ;  /* 0x0000000000047947 */ /* 0x000fec0003800000 */
.L_x_3492:
[----:B-1----:R-:W1:Y:S02]  /*09f0*/  LDC R0, c[0x0][0x8f4] ;  /* 0x00023d00ff007b82 */ /* 0x002e640000000800 */
.L_x_3491:
[----:B------:R-:W3:Y:S01]  /*0a00*/  LDL R4, [R1+0x10] ;  /* 0x0000100001047983 */ /* 0x000ee20000100800 */
[----:B-1---5:R-:W-:-:S04]  /*0a10*/  VIADD R0, R0, 0x5f ;  /* 0x0000005f00007836 */ /* 0x022fc80000000000 */
[----:B------:R-:W-:-:S05]  /*0a20*/  IMAD.HI R0, R0, 0x2aaaaaab, RZ ;  /* 0x2aaaaaab00007827 */ /* 0x000fca00078e02ff */
[----:B--2---:R-:W-:-:S04]  /*0a30*/  SHF.R.U32.HI R3, RZ, 0x1f, R0 ;  /* 0x0000001fff037819 */ /* 0x004fc80000011600 */
[----:B------:R-:W-:-:S04]  /*0a40*/  LEA.HI.SX32 R3, R0, R3, 0x1c ;  /* 0x0000000300037211 */ /* 0x000fc800078fe2ff */
[----:B---3--:R-:W-:-:S04]  /*0a50*/  ISETP.GE.AND P0, PT, R4, R3, PT ;  /* 0x000000030400720c */ /* 0x008fc80003f06270 */
[----:B------:R-:W-:-:S04]  /*0a60*/  SEL R6, R5, 0xffffffff, !P0 ;  /* 0xffffffff05067807 */ /* 0x000fc80004000000 */
[----:B------:R-:W-:Y:S01]  /*0a70*/  ISETP.GE.AND P0, PT, R6, RZ, PT ;  /* 0x000000ff0600720c */ /* 0x000fe20003f06270 */
[----:B------:R4:W-:-:S12]  /*0a80*/  STL [R1+0xc], R6 ;  /* 0x00000c0601007387 */ /* 0x0009d80000100800 */
[----:B----4-:R-:W-:Y:S05]  /*0a90*/  @!P0 BRA `(.L_x_3493) ;  /* 0x0000008800788947 */ /* 0x010fea0003800000 */
[----:B------:R-:W-:Y:S01]  /*0aa0*/  ULDC.64 UR4, c[0x0][0x780] ;  /* 0x0001e00000047ab9 */ /* 0x000fe20000000a00 */
[----:B------:R-:W1:Y:S01]  /*0ab0*/  LDC R17, c[0x0][0x290] ;  /* 0x0000a400ff117b82 */ /* 0x000e620000000800 */
[----:B------:R-:W-:-:S04]  /*0ac0*/  ISETP.NE.U32.AND P0, PT, RZ, UR4, PT ;  /* 0x00000004ff007c0c */ /* 0x000fc8000bf05070 */
[----:B------:R-:W-:-:S13]  /*0ad0*/  ISETP.NE.AND.EX P0, PT, RZ, UR5, PT, P0 ;  /* 0x00000005ff007c0c */ /* 0x000fda000bf05300 */
[----:B------:R-:W-:Y:S05]  /*0ae0*/  @!P0 BRA `(.L_x_3494) ;  /* 0x0000000000108947 */ /* 0x000fea0003800000 */
[----:B------:R-:W2:Y:S02]  /*0af0*/  LDC.64 R18, c[0x0][0x780] ;  /* 0x0001e000ff127b82 */ /* 0x000ea40000000a00 */
[----:B--2---:R-:W-:-:S06]  /*0b00*/  IMAD.WIDE R18, R6, 0x4, R18 ;  /* 0x0000000406127825 */ /* 0x004fcc00078e0212 */
[----:B------:R2:W5:Y:S01]  /*0b10*/  LDG.E R18, desc[UR38][R18.64] ;  /* 0x0000002612127981 */ /* 0x000562000c1e1900 */
[----:B------:R-:W-:Y:S05]  /*0b20*/  BRA `(.L_x_3495) ;  /* 0x0000000000287947 */ /* 0x000fea0003800000 */
.L_x_3494:
        /* <DEDUP_REMOVED lines=10> */
.L_x_3495:
[----:B------:R-:W-:Y:S02]  /*0bd0*/  ULDC.64 UR4, c[0x0][0x788] ;  /* 0x0001e20000047ab9 */ /* 0x000fe40000000a00 */
[----:B------:R-:W-:-:S04]  /*0be0*/  ISETP.NE.U32.AND P0, PT, RZ, UR4, PT ;  /* 0x00000004ff007c0c */ /* 0x000fc8000bf05070 */
[----:B------:R-:W-:-:S13]  /*0bf0*/  ISETP.NE.AND.EX P0, PT, RZ, UR5, PT, P0 ;  /* 0x00000005ff007c0c */ /* 0x000fda000bf05300 */
[----:B------:R-:W-:Y:S05]  /*0c00*/  @!P0 BRA `(.L_x_3496) ;  /* 0x0000000000108947 */ /* 0x000fea0003800000 */
[----:B------:R-:W4:Y:S02]  /*0c10*/  LDC.64 R2, c[0x0][0x788] ;  /* 0x0001e200ff027b82 */ /* 0x000f240000000a00 */
[----:B----4-:R-:W-:-:S05]  /*0c20*/  IMAD.WIDE R2, R6, 0x4, R2 ;  /* 0x0000000406027825 */ /* 0x010fca00078e0202 */
[----:B-1----:R4:W5:Y:S01]  /*0c30*/  LDG.E R17, desc[UR38][R2.64] ;  /* 0x0000002602117981 */ /* 0x002962000c1e1900 */
[----:B------:R-:W-:Y:S05]  /*0c40*/  BRA `(.L_x_3497) ;  /* 0x0000000000247947 */ /* 0x000fea0003800000 */
.L_x_3496:
[----:B------:R-:W-:Y:S02]  /*0c50*/  ULDC.64 UR4, c[0x0][0x778] ;  /* 0x0001de0000047ab9 */ /* 0x000fe40000000a00 */
[----:B------:R-:W-:-:S04]  /*0c60*/  ISETP.NE.U32.AND P0, PT, RZ, UR4, PT ;  /* 0x00000004ff007c0c */ /* 0x000fc8000bf05070 */
[----:B------:R-:W-:-:S13]  /*0c70*/  ISETP.NE.AND.EX P0, PT, RZ, UR5, PT, P0 ;  /* 0x00000005ff007c0c */ /* 0x000fda000bf05300 */
[----:B------:R-:W-:Y:S05]  /*0c80*/  @!P0 BRA `(.L_x_3497) ;  /* 0x0000000000148947 */ /* 0x000fea0003800000 */
[----:B------:R-:W4:Y:S02]  /*0c90*/  LDC.64 R2, c[0x0][0x778] ;  /* 0x0001de00ff027b82 */ /* 0x000f240000000a00 */
[----:B----4-:R-:W-:-:S05]  /*0ca0*/  IMAD.WIDE R2, R6, 0x4, R2 ;  /* 0x0000000406027825 */ /* 0x010fca00078e0202 */
[----:B-1----:R-:W4:Y:S04]  /*0cb0*/  LDG.E R17, desc[UR38][R2.64] ;  /* 0x0000002602117981 */ /* 0x002f28000c1e1900 */
[----:B------:R-:W4:Y:S02]  /*0cc0*/  LDG.E R0, desc[UR38][R2.64+0x4] ;  /* 0x0000042602007981 */ /* 0x000f24000c1e1900 */
[----:B----4-:R-:W-:-:S07]  /*0cd0*/  IMAD.IADD R17, R0, 0x1, -R17 ;  /* 0x0000000100117824 */ /* 0x010fce00078e0a11 */
.L_x_3497:
[----:B-1-3-5:R-:W-:Y:S01]  /*0ce0*/  IMAD.IADD R0, R18, 0x1, -R17 ;  /* 0x0000000112007824 */ /* 0x02afe200078e0a11 */
[----:B------:R-:W-:Y:S01]  /*0cf0*/  ULDC UR4, c[0x0][0x74c] ;  /* 0x0001d30000047ab9 */ /* 0x000fe20000000800 */
[----:B------:R-:W-:Y:S02]  /*0d00*/  PLOP3.LUT P0, PT, PT, PT, PT, 0x80, 0x0 ;  /* 0x000000000000781c */ /* 0x000fe40003f0f070 */
[----:B------:R-:W-:Y:S01]  /*0d10*/  CS2R R72, SRZ ;  /* 0x0000000000487805 */ /* 0x000fe2000001ff00 */
[----:B----4-:R-:W-:Y:S01]  /*0d20*/  IMAD R2, R4, 0x60, R0 ;  /* 0x0000006004027824 */ /* 0x010fe200078e0200 */
        /* <DEDUP_REMOVED lines=72> */
[----:B------:R1:W3:Y:S01]  /*11b0*/  LDC.64 R14, c[0x4][R2] ;  /* 0x01000000020e7b82 */ /* 0x0002e20000000a00 */
        /* <DEDUP_REMOVED lines=11> */
.L_x_3500:
        /* <DEDUP_REMOVED lines=15> */
.L_x_3499:
        /* <DEDUP_REMOVED lines=20> */
.L_x_3502:
        /* <DEDUP_REMOVED lines=15> */
.L_x_3501:
[----:B------:R-:W1:Y:S01]  /*1590*/  S2R R2, SR_TID.X ;  /* 0x0000000000027919 */ /* 0x000e620000002100 */
[----:B------:R-:W-:Y:S01]  /*15a0*/  UMOV UR4, 0xffffffff ;  /* 0xffffffff00047882 */ /* 0x000fe20000000000 */
[----:B-1----:R-:W-:-:S05]  /*15b0*/  VIADD R0, R2, 0xffffff80 ;  /* 0xffffff8002007836 */ /* 0x002fca0000000000 */
[----:B------:R-:W-:-:S04]  /*15c0*/  SHF.R.S32.HI R3, RZ, 0x1f, R0 ;  /* 0x0000001fff037819 */ /* 0x000fc80000011400 */
[----:B------:R-:W-:-:S04]  /*15d0*/  LEA.HI R2, R3, R0, RZ, 0x7 ;  /* 0x0000000003027211 */ /* 0x000fc800078f38ff */
[----:B------:R-:W-:Y:S01]  /*15e0*/  SHF.R.S32.HI R13, RZ, 0x7, R2 ;  /* 0x00000007ff0d7819 */ /* 0x000fe20000011402 */
[----:B------:R-:W-:Y:S06]  /*15f0*/  BRA.DIV UR4, `(.L_x_3503) ;  /* 0x0000007e04a87947 */ /* 0x000fec000b800000 */
[----:B------:R1:W3:Y:S02]  /*1600*/  SHFL.IDX PT, R14, R13, RZ, 0x1f ;  /* 0x00001fff0d0e7589 */ /* 0x0002e400000e0000 */
.L_x_3599:
[----:B------:R-:W-:Y:S01]  /*1610*/  SHF.L.U32 R10, RZ, 0x1f, RZ ;  /* 0x0000001fff0a7819 */ /* 0x000fe200000006ff */
[----:B---3--:R-:W-:Y:S01]  /*1620*/  IMAD.HI R4, R14, 0x55555556, RZ ;  /* 0x555555560e047827 */ /* 0x008fe200078e02ff */
[----:B------:R-:W-:Y:S02]  /*1630*/  LOP3.LUT R5, R2, 0xffffff80, RZ, 0xc0, !PT ;  /* 0xffffff8002057812 */ /* 0x000fe400078ec0ff */
[----:B------:R-:W3:Y:S01]  /*1640*/  SYNCS.PHASECHK.TRANS64.TRYWAIT P0, [UR36+0x36400], R10 ;  /* 0x0364000aff0075a7 */ /* 0x000ee20008000164 */
        /* <DEDUP_REMOVED lines=14> */
[----:B---3--:R-:W-:Y:S06]  /*1730*/  @P0 BRA `(.L_x_3504) ;  /* 0x0000000000080947 */ /* 0x008fec0003800000 */
[----:B------:R-:W3:Y:S02]  /*1740*/  SYNCS.PHASECHK.TRANS64.TRYWAIT P0, [UR36+0x36400], R10 ;  /* 0x0364000aff0075a7 */ /* 0x000ee40008000164 */
[----:B---3--:R-:W-:Y:S05]  /*1750*/  @!P0 BRA `(.L_x_3505) ;  /* 0x0000007c006c8947 */ /* 0x008fea0003800000 */
.L_x_3504:
[----:B------:R-:W4:Y:S04]  /*1760*/  LDL R20, [R1+0x10] ;  /* 0x0000100001147983 */ /* 0x000f280000100800 */
[----:B--2---:R-:W2:Y:S01]  /*1770*/  LDL.LU R19, [R1+0x4] ;  /* 0x0000040001137983 */ /* 0x004ea20000300800 */
[----:B---3--:R-:W-:Y:S01]  /*1780*/  LEA.HI R0, R3, R2, RZ, 0x2 ;  /* 0x0000000203007211 */ /* 0x008fe200078f10ff */
        /* <DEDUP_REMOVED lines=98> */
[----:B--2---:R-:W-:Y:S02]  /*1db0*/  LOP3.LUT R8, R19, 0x1, RZ, 0xfc, !PT ;  /* 0x0000000113087812 */ /* 0x004fe400078efcff */
[----:B------:R2:W-:Y:S01]  /*1dc0*/  STL [R1], R2 ;  /* 0x0000000201007387 */ /* 0x0005e20000100800 */
[----:B------:R-:W-:-:S03]  /*1dd0*/  IMAD.IADD R157, R18, 0x1, -R157 ;  /* 0x00000001129d7824 */ /* 0x000fc600078e0a9d */
[----:B------:R3:W-:Y:S01]  /*1de0*/  STL [R1+0x4], R3 ;  /* 0x0000040301007387 */ /* 0x0007e20000100800 */
[----:B--2---:R-:W-:-:S07]  /*1df0*/  IMAD.MOV.U32 R2, RZ, RZ, RZ ;  /* 0x000000ffff027224 */ /* 0x004fce00078e00ff */
.L_x_3516:
[----:B------:R-:W-:-:S13]  /*1e00*/  ISETP.NE.AND P0, PT, R8, 0x3, PT ;  /* 0x000000030800780c */ /* 0x000fda0003f05270 */
[----:B------:R-:W-:Y:S05]  /*1e10*/  @!P0 BRA `(.L_x_3506) ;  /* 0x0000000000048947 */ /* 0x000fea0003800000 */
[----:B------:R-:W-:Y:S01]  /*1e20*/  BPT.TRAP 0x1 ;  /* 0x000000040000795c */ /* 0x000fe20000300000 */
.L_x_3506:
[----:B---3--:R-:W-:Y:S02]  /*1e30*/  LEA R3, R2, UR36, 0x3 ;  /* 0x0000002402037c11 */ /* 0x008fe4000f8e18ff */
[----:B------:R-:W-:-:S04]  /*1e40*/  SHF.L.U32 R10, R7, 0x1f, RZ ;  /* 0x0000001f070a7819 */ /* 0x000fc800000006ff */
[----:B------:R2:W3:Y:S01]  /*1e50*/  SYNCS.PHASECHK.TRANS64.TRYWAIT P1, [R3+URZ+0x36410], R10 ;  /* 0x0364100a030075a7 */ /* 0x0004e2000802017f */
[----:B------:R-:W-:Y:S05]  /*1e60*/  @!P0 BRA `(.L_x_3507) ;  /* 0x0000000000048947 */ /* 0x000fea0003800000 */
[----:B------:R-:W-:Y:S01]  /*1e70*/  BPT.TRAP 0x1 ;  /* 0x000000040000795c */ /* 0x000fe20000300000 */
.L_x_3507:
[----:B---3--:R-:W-:Y:S05]  /*1e80*/  @P1 BRA `(.L_x_3508) ;  /* 0x0000000000081947 */ /* 0x008fea0003800000 */
[----:B------:R-:W3:Y:S02]  /*1e90*/  SYNCS.PHASECHK.TRANS64.TRYWAIT P1, [R3+URZ+0x36410], R10 ;  /* 0x0364100a030075a7 */ /* 0x000ee4000802017f */
[----:B---3--:R-:W-:Y:S05]  /*1ea0*/  @!P1 BRA `(.L_x_3509) ;  /* 0x0000007400b09947 */ /* 0x008fea0003800000 */
.L_x_3508:
        /* <DEDUP_REMOVED lines=103> */
.L_x_3510:
[----:B------:R-:W-:-:S04]  /*2520*/  SHF.L.U32 R14, R5, 0x1f, RZ ;  /* 0x0000001f050e7819 */ /* 0x000fc800000006ff */
[----:B------:R1:W1:Y:S01]  /*2530*/  SYNCS.PHASECHK.TRANS64.TRYWAIT P1, [UR36+0x36430], R14 ;  /* 0x0364300eff0075a7 */ /* 0x0002620008020164 */
[----:B------:R-:W-:Y:S05]  /*2540*/  @!P0 BRA `(.L_x_3511) ;  /* 0x0000000000048947 */ /* 0x000fea0003800000 */
[----:B------:R-:W-:Y:S01]  /*2550*/  BPT.TRAP 0x1 ;  /* 0x000000040000795c */ /* 0x000fe20000300000 */
.L_x_3511:
        /* <DEDUP_REMOVED lines=36> */
.L_x_3512:
        /* <DEDUP_REMOVED lines=351> */
.L_x_3514:
        /* <DEDUP_REMOVED lines=60> */
.L_x_3515:
        /* <DEDUP_REMOVED lines=63> */
.L_x_3498:
[----:B------:R-:W-:Y:S05]  /*4540*/  @P0 BRA `(.L_x_3493) ;  /* 0x0000004c00cc0947 */ /* 0x000fea0003800000 */
[----:B------:R-:W3:Y:S01]  /*4550*/  LDL.LU R9, [R1+0x10] ;  /* 0x0000100001097983 */ /* 0x000ee20000300800 */
[----:B------:R-:W1:Y:S03]  /*4560*/  LDC.64 R2, c[0x0][0x878] ;  /* 0x00021e00ff027b82 */ /* 0x000e660000000a00 */
[----:B------:R-:W4:Y:S04]  /*4570*/  LDL.LU R121, [R1+0x14] ;  /* 0x0000140001797983 */ /* 0x000f280000300800 */
[----:B------:R-:W5:Y:S01]  /*4580*/  LDL.LU R120, [R1+0xc] ;  /* 0x00000c0001787983 */ /* 0x000f620000300800 */
[----:B------:R-:W5:Y:S01]  /*4590*/  S2R R0, SR_TID.X ;  /* 0x0000000000007919 */ /* 0x000f620000002100 */
[----:B------:R-:W5:Y:S01]  /*45a0*/  S2UR UR5, SR_CgaCtaId ;  /* 0x00000000000579c3 */ /* 0x000f620000008800 */
[----:B------:R-:W-:-:S07]  /*45b0*/  UMOV UR4, 0x400 ;  /* 0x0000040000047882 */ /* 0x000fce0000000000 */
[----:B------:R-:W3:Y:S01]  /*45c0*/  LDC.64 R12, c[0x0][0x818] ;  /* 0x00020600ff0c7b82 */ /* 0x000ee20000000a00 */
[----:B-1----:R-:W-:-:S04]  /*45d0*/  ISETP.NE.U32.AND P0, PT, R2, RZ, PT ;  /* 0x000000ff0200720c */ /* 0x002fc80003f05070 */
[----:B------:R-:W-:-:S03]  /*45e0*/  ISETP.NE.AND.EX P0, PT, R3, RZ, PT, P0 ;  /* 0x000000ff0300720c */ /* 0x000fc60003f05300 */
[----:B------:R-:W1:Y:S08]  /*45f0*/  LDC R2, c[0x0][0x850] ;  /* 0x00021400ff027b82 */ /* 0x000e700000000800 */
[----:B------:R-:W3:Y:S08]  /*4600*/  LDC.64 R16, c[0x0][0x840] ;  /* 0x00021000ff107b82 */ /* 0x000ef00000000a00 */
[----:B------:R-:W5:Y:S08]  /*4610*/  @P0 LDC.64 R4, c[0x0][0x878] ;  /* 0x00021e00ff040b82 */ /* 0x000f700000000a00 */
[----:B------:R-:W3:Y:S08]  /*4620*/  LDC.64 R14, c[0x0][0x820] ;  /* 0x00020800ff0e7b82 */ /* 0x000ef00000000a00 */
[----:B--2---:R-:W2:Y:S08]  /*4630*/  LDC.64 R18, c[0x0][0x848] ;  /* 0x00021200ff127b82 */ /* 0x004eb00000000a00 */
[----:B------:R-:W2:Y:S08]  /*4640*/  LDC.64 R20, c[0x0][0x800] ;  /* 0x00020000ff147b82 */ /* 0x000eb00000000a00 */
[----:B------:R-:W2:Y:S01]  /*4650*/  LDC.64 R22, c[0x0][0x828] ;  /* 0x00020a00ff167b82 */ /* 0x000ea20000000a00 */
[----:B-----5:R-:W-:-:S06]  /*4660*/  @P0 IMAD.WIDE R4, R120, 0x4, R4 ;  /* 0x0000000478040825 */ /* 0x020fcc00078e0204 */
[----:B------:R-:W5:Y:S01]  /*4670*/  @P0 LDG.E R4, desc[UR38][R4.64] ;  /* 0x0000002604040981 */ /* 0x000f62000c1e1900 */
[----:B------:R-:W-:Y:S01]  /*4680*/  BAR.SYNC.DEFER_BLOCKING 0x1, 0x180 ;  /* 0x0046000000007b1d */ /* 0x000fe20000010000 */
[----:B-1----:R-:W-:Y:S01]  /*4690*/  ISETP.NE.AND P1, PT, R2, 0x1, PT ;  /* 0x000000010200780c */ /* 0x002fe20003f25270 */
        /* <DEDUP_REMOVED lines=9> */
[----:B------:R-:W1:Y:S02]  /*4730*/  @P1 LDC R8, c[0x0][0x858] ;  /* 0x00021600ff081b82 */ /* 0x000e640000000800 */
[----:B------:R-:W-:-:S04]  /*4740*/  IMAD R6, R6, 0x600, R3 ;  /* 0x0000060006067824 */ /* 0x000fc800078e0203 */
[----:B------:R-:W-:Y:S02]  /*4750*/  IMAD.SHL.U32 R6, R6, 0x4, RZ ;  /* 0x0000000406067824 */ /* 0x000fe400078e00ff */
[----:B----4-:R-:W-:-:S05]  /*4760*/  @P1 IMAD.HI.U32 R3, R121, R7, RZ ;  /* 0x0000000779031227 */ /* 0x010fca00078e00ff */
[----:B-1----:R-:W-:Y:S01]  /*4770*/  @P1 SHF.R.U32.HI R121, RZ, R8, R3 ;  /* 0x00000008ff791219 */ /* 0x002fe20000011603 */
[----:B---3--:R-:W-:Y:S01]  /*4780*/  IMAD R3, R9, 0x4800, RZ ;  /* 0x0000480009037824 */ /* 0x008fe200078e02ff */
[----:B------:R-:W-:Y:S02]  /*4790*/  LEA R8, R6, UR4, 0x2 ;  /* 0x0000000406087c11 */ /* 0x000fe4000f8e10ff */
[----:B------:R-:W-:Y:S01]  /*47a0*/  SHF.R.S32.HI R9, RZ, 0x1f, R121 ;  /* 0x0000001fff097819 */ /* 0x000fe20000011479 */
[----:B------:R1:W-:Y:S04]  /*47b0*/  @P1 STL [R1+0x14], R121 ;  /* 0x0000147901001387 */ /* 0x0003e80000100800 */
[----:B------:R1:W-:Y:S01]  /*47c0*/  STS.128 [R8], R24 ;  /* 0x0000001808007388 */ /* 0x0003e20000000c00 */
[----:B------:R-:W-:-:S03]  /*47d0*/  IMAD R10, R9, R16, RZ ;  /* 0x00000010090a7224 */ /* 0x000fc600078e02ff */
        /* <DEDUP_REMOVED lines=16> */
[----:B---3--:R-:W3:Y:S01]  /*48e0*/  FENCE.VIEW.ASYNC.S ;  /* 0x00000000000073c6 */ /* 0x008ee20000000000 */
[----:B-----5:R-:W-:-:S04]  /*48f0*/  @P0 IMAD R4, R120, 0x60, R4 ;  /* 0x0000006078040824 */ /* 0x020fc800078e0204 */
[----:B------:R-:W-:-:S05]  /*4900*/  @P0 IMAD.HI R4, R4, 0x2aaaaaab, RZ ;  /* 0x2aaaaaab04040827 */ /* 0x000fca00078e02ff */
[----:B------:R-:W-:-:S04]  /*4910*/  @P0 SHF.R.U32.HI R5, RZ, 0x1f, R4 ;  /* 0x0000001fff050819 */ /* 0x000fc80000011604 */
[----:B------:R-:W-:-:S05]  /*4920*/  @P0 LEA.HI.SX32 R5, R4, R5, 0x1c ;  /* 0x0000000504050211 */ /* 0x000fca00078fe2ff */
[----:B------:R-:W-:-:S05]  /*4930*/  @P0 IMAD R4, R5, 0x4800, RZ ;  /* 0x0000480005040824 */ /* 0x000fca00078e02ff */
[----:B------:R-:W-:Y:S02]  /*4940*/  @P0 SHF.R.S32.HI R5, RZ, 0x1f, R4 ;  /* 0x0000001fff050819 */ /* 0x000fe40000011404 */
[----:B------:R-:W-:Y:S01]  /*4950*/  @!P0 CS2R R4, SRZ ;  /* 0x0000000000048805 */ /* 0x000fe2000001ff00 */
[----:B---3--:R-:W-:Y:S05]  /*4960*/  BAR.SYNC.DEFER_BLOCKING 0x1, 0x180 ;  /* 0x0046000000007b1d */ /* 0x008fea0000010000 */
[----:B------:R-:W-:Y:S01]  /*4970*/  IADD3 R6, P1, R3, R4, RZ ;  /* 0x0000000403067210 */ /* 0x000fe20007f3e0ff */
[----:B------:R-:W-:Y:S01]  /*4980*/  IMAD R4, R9, R12, RZ ;  /* 0x0000000c09047224 */ /* 0x000fe200078e02ff */
[----:B------:R-:W-:-:S02]  /*4990*/  SEL R9, R120, RZ, !P0 ;  /* 0x000000ff78097207 */ /* 0x000fc40004000000 */
[----:B------:R-:W-:Y:S01]  /*49a0*/  LEA.HI.X.SX32 R7, R3, R5, 0x1, P1 ;  /* 0x0000000503077211 */ /* 0x000fe200008f0eff */
[C---:B------:R-:W-:Y:S01]  /*49b0*/  IMAD R11, R121.reuse, R13, R4 ;  /* 0x0000000d790b7224 */ /* 0x040fe200078e0204 */
[----:B------:R-:W-:Y:S01]  /*49c0*/  SHF.R.S32.HI R3, RZ, 0x1f, R120 ;  /* 0x0000001fff037819 */ /* 0x000fe20000011478 */
[C---:B------:R-:W-:Y:S02]  /*49d0*/  IMAD R13, R121.reuse, R17, R10 ;  /* 0x00000011790d7224 */ /* 0x040fe400078e020a */
[--C-:B------:R-:W-:Y:S01]  /*49e0*/  IMAD.WIDE.U32 R4, R121, R12, R6.reuse ;  /* 0x0000000c79047225 */ /* 0x100fe200078e0006 */
[----:B------:R-:W-:Y:S02]  /*49f0*/  SEL R3, R3, RZ, !P0 ;  /* 0x000000ff03037207 */ /* 0x000fe40004000000 */
[----:B------:R-:W-:Y:S01]  /*4a00*/  ISETP.NE.AND P0, PT, R2, RZ, PT ;  /* 0x000000ff0200720c */ /* 0x000fe20003f05270 */
[----:B------:R-:W-:-:S04]  /*4a10*/  IMAD.WIDE.U32 R6, R121, R16, R6 ;  /* 0x0000001079067225 */ /* 0x000fc800078e0006 */
[----:B------:R-:W-:Y:S02]  /*4a20*/  IMAD.IADD R5, R5, 0x1, R11 ;  /* 0x0000000105057824 */ /* 0x000fe400078e020b */
[----:B------:R-:W-:Y:S02]  /*4a30*/  IMAD.IADD R7, R7, 0x1, R13 ;  /* 0x0000000107077824 */ /* 0x000fe400078e020d */
[C---:B------:R-:W-:Y:S02]  /*4a40*/  IMAD R10, R3.reuse, R14, RZ ;  /* 0x0000000e030a7224 */ /* 0x040fe400078e02ff */
[----:B--2---:R-:W-:Y:S02]  /*4a50*/  IMAD R12, R3, R18, RZ ;  /* 0x00000012030c7224 */ /* 0x004fe400078e02ff */
[----:B------:R-:W-:-:S04]  /*4a60*/  IMAD.WIDE.U32 R4, R9, R14, R4 ;  /* 0x0000000e09047225 */ /* 0x000fc800078e0004 */
[----:B------:R-:W-:Y:S01]  /*4a70*/  IMAD.WIDE.U32 R6, R9, R18, R6 ;  /* 0x0000001209067225 */ /* 0x000fe200078e0006 */
[----:B------:R-:W-:-:S03]  /*4a80*/  LEA R20, P1, R4, R20, 0x2 ;  /* 0x0000001404147211 */ /* 0x000fc600078210ff */
[C---:B------:R-:W-:Y:S01]  /*4a90*/  IMAD R3, R9.reuse, R15, R10 ;  /* 0x0000000f09037224 */ /* 0x040fe200078e020a */
[----:B------:R-:W-:Y:S01]  /*4aa0*/  LEA R22, P2, R6, R22, 0x2 ;  /* 0x0000001606167211 */ /* 0x000fe200078410ff */
[----:B------:R-:W-:Y:S02]  /*4ab0*/  IMAD R9, R9, R19, R12 ;  /* 0x0000001309097224 */ /* 0x000fe400078e020c */
[----:B------:R-:W-:Y:S02]  /*4ac0*/  IMAD.IADD R3, R5, 0x1, R3 ;  /* 0x0000000105037824 */ /* 0x000fe400078e0203 */
[----:B------:R-:W-:-:S03]  /*4ad0*/  IMAD.IADD R2, R7, 0x1, R9 ;  /* 0x0000000107027824 */ /* 0x000fc600078e0209 */
[----:B------:R-:W-:Y:S02]  /*4ae0*/  LEA.HI.X R3, R4, R21, R3, 0x2, P1 ;  /* 0x0000001504037211 */ /* 0x000fe400008f1403 */
[----:B------:R-:W-:Y:S01]  /*4af0*/  LEA.HI.X R2, R6, R23, R2, 0x2, P2 ;  /* 0x0000001706027211 */ /* 0x000fe200010f1402 */
[----:B-1----:R-:W-:Y:S06]  /*4b00*/  @P0 BRA `(.L_x_3518) ;  /* 0x0000000000340947 */ /* 0x002fec0003800000 */
[----:B------:R-:W-:Y:S01]  /*4b10*/  R2UR UR6, R22 ;  /* 0x00000000160672ca */ /* 0x000fe200000e0000 */
[----:B------:R-:W-:Y:S01]  /*4b20*/  UMOV UR5, 0x1200 ;  /* 0x0000120000057882 */ /* 0x000fe20000000000 */
[----:B------:R-:W-:Y:S01]  /*4b30*/  R2UR UR7, R2 ;  /* 0x00000000020772ca */ /* 0x000fe200000e0000 */
[----:B------:R-:W-:Y:S01]  /*4b40*/  UMOV UR8, 0x0 ;  /* 0x0000000000087882 */ /* 0x000fe20000000000 */
[----:B------:R-:W-:Y:S01]  /*4b50*/  PLOP3.LUT P0, PT, PT, PT, PT, 0x80, 0x0 ;  /* 0x000000000000781c */ /* 0x000fe20003f0f070 */
[----:B------:R-:W-:-:S12]  /*4b60*/  UMOV UR9, 0x14f00000 ;  /* 0x14f0000000097882 */ /* 0x000fd80000000000 */
.L_x_3519:
[----:B------:R-:W-:Y:S01]  /*4b70*/  @P0 ELECT P1, URZ, PT ;  /* 0x00000000003f082f */ /* 0x000fe20003820000 */
[----:B------:R1:W-:-:S12]  /*4b80*/  UBLKRED.G.S.ADD.F32.RN [UR6], [UR4], UR5, desc[UR8] ;  /* 0x00000806040073bb */ /* 0x0003d800080a1405 */
[----:B------:R-:W-:Y:S02]  /*4b90*/  @P1 PLOP3.LUT P0, PT, P1, PT, PT, 0x8, 0x0 ;  /* 0x000000000000181c */ /* 0x000fe40000f0e170 */
[----:B------:R-:W-:-:S11]  /*4ba0*/  PLOP3.LUT P1, PT, PT, PT, PT, 0x8, 0x0 ;  /* 0x000000000000781c */ /* 0x000fd60003f2e170 */
[----:B-1----:R-:W-:Y:S05]  /*4bb0*/  @P0 BRA.U.ANY `(.L_x_3519) ;  /* 0xfffffffd00ec0947 */ /* 0x002fea000393ffff */
[----:B------:R0:W-:Y:S01]  /*4bc0*/  UTMACMDFLUSH ;  /* 0x00000000000079b7 */ /* 0x0001e20000000000 */
[----:B------:R-:W-:-:S04]  /*4bd0*/  DEPBAR.LE SB0, 0x0 ;  /* 0x000080000000791a */ /* 0x000fc80000000000 */
.L_x_3518:
[----:B------:R-:W-:Y:S05]  /*4be0*/  BSYNC B0 ;  /* 0x0000000000007941 */ /* 0x000fea0003800000 */
.L_x_3517:
        /* <DEDUP_REMOVED lines=28> */
.L_x_3520:
        /* <DEDUP_REMOVED lines=8> */
.L_x_3486:
        /* <DEDUP_REMOVED lines=29> */
.L_x_3522:
[----:B------:R-:W-:Y:S01]  /*5000*/  ULDC UR9, c[0x0][0x8cc] ;  /* 0x0002330000097ab9 */ /* 0x000fe20000000800 */
[----:B------:R-:W-:Y:S01]  /*5010*/  UMOV UR7, UR8 ;  /* 0x0000000800077c82 */ /* 0x000fe20008000000 */
[----:B------:R-:W-:-:S11]  /*5020*/  UISETP.NE.AND UP0, UPT, UR9, 0x1, UPT ;  /* 0x000000010900788c */ /* 0x000fd6000bf05270 */
[----:B------:R-:W-:Y:S02]  /*5030*/  @UP0 ULDC.64 UR10, c[0x0][0x8d0] ;  /* 0x00023400000a0ab9 */ /* 0x000fe40000000a00 */
[----:B------:R-:W-:-:S04]  /*5040*/  UIMAD.WIDE.U32 UR4, UR8, UR10, URZ ;  /* 0x0000000a080472a5 */ /* 0x000fc8000f8e003f */
[----:B------:R-:W-:-:S04]  /*5050*/  @UP0 USHF.R.U32.HI UR7, URZ, UR11, UR5 ;  /* 0x0000000b3f070299 */ /* 0x000fc80008011605 */
[----:B------:R-:W-:-:S12]  /*5060*/  UIMAD UR4, UR7, UR9, URZ ;  /* 0x00000009070472a4 */ /* 0x000fd8000f8e023f */
.L_x_3523:
        /* <DEDUP_REMOVED lines=23> */
.L_x_3524:
        /* <DEDUP_REMOVED lines=13> */
.L_x_3526:
[----:B------:R-:W-:-:S05]  /*52b0*/  ULDC UR4, c[0x0][0x8f4] ;  /* 0x00023d0000047ab9 */ /* 0x000fca0000000800 */
.L_x_3525:
        /* <DEDUP_REMOVED lines=46> */
.L_x_3527:
        /* <DEDUP_REMOVED lines=13> */
.L_x_3528:
        /* <DEDUP_REMOVED lines=12> */
.L_x_3529:
        /* <DEDUP_REMOVED lines=54> */
.L_x_3532:
[----:B------:R-:W-:Y:S05]  /*5a90*/  BSYNC B0 ;  /* 0x0000000000007941 */ /* 0x000fea0003800000 */
.L_x_3531:
        /* <DEDUP_REMOVED lines=18> */
.L_x_3534:
[----:B------:R-:W-:Y:S05]  /*5bc0*/  BSYNC B0 ;  /* 0x0000000000007941 */ /* 0x000fea0003800000 */
.L_x_3533:
        /* <DEDUP_REMOVED lines=19> */
.L_x_3536:
[----:B------:R-:W-:Y:S05]  /*5d00*/  BSYNC B0 ;  /* 0x0000000000007941 */ /* 0x000fea0003800000 */
.L_x_3535:
[----:B------:R-:W-:Y:S06]  /*5d10*/  BAR.ARV 0xa, 0xa0 ;  /* 0x0282800000007b1d */ /* 0x000fec0000002000 */
[----:B------:R-:W-:Y:S04]  /*5d20*/  BSSY B0, `(.L_x_3537) ;  /* 0x0000003000007945 */ /* 0x000fe80003800000 */
[----:B------:R-:W-:Y:S05]  /*5d30*/  @!P0 BRA `(.L_x_3538) ;  /* 0x0000000000048947 */ /* 0x000fea0003800000 */
[----:B------:R-:W-:-:S04]  /*5d40*/  DEPBAR.LE SB0, 0x1 ;  /* 0x000080400000791a */ /* 0x000fc80000000000 */
.L_x_3538:
[----:B------:R-:W-:Y:S05]  /*5d50*/  BSYNC B0 ;  /* 0x0000000000007941 */ /* 0x000fea0003800000 */
.L_x_3537:
[----:B------:R-:W-:Y:S06]  /*5d60*/  BAR.ARV 0xb, 0xa0 ;  /* 0x02c2800000007b1d */ /* 0x000fec0000002000 */
[----:B------:R-:W-:Y:S04]  /*5d70*/  BSSY B0, `(.L_x_3539) ;  /* 0x0000003000007945 */ /* 0x000fe80003800000 */
[----:B------:R-:W-:Y:S05]  /*5d80*/  @!P0 BRA `(.L_x_3540) ;  /* 0x0000000000048947 */ /* 0x000fea0003800000 */
[----:B------:R-:W-:-:S04]  /*5d90*/  DEPBAR.LE SB0, 0x0 ;  /* 0x000080000000791a */ /* 0x000fc80000000000 */
.L_x_3540:
[----:B------:R-:W-:Y:S05]  /*5da0*/  BSYNC B0 ;  /* 0x0000000000007941 */ /* 0x000fea0003800000 */
.L_x_3539:
[----:B------:R-:W-:Y:S06]  /*5db0*/  BAR.ARV 0xc, 0xa0 ;  /* 0x0302800000007b1d */ /* 0x000fec0000002000 */
[----:B------:R-:W-:Y:S01]  /*5dc0*/  UIADD3 UR20, UR16, 0x1, URZ ;  /* 0x0000000110147890 */ /* 0x000fe2000fffe03f */
[----:B------:R-:W-:Y:S11]  /*5dd0*/  BRA `(.L_x_3541) ;  /* 0x0000000000047947 */ /* 0x000ff60003800000 */
.L_x_3530:
[----:B------:R-:W-:-:S05]  /*5de0*/  UMOV UR20, UR16 ;  /* 0x0000001000147c82 */ /* 0x000fca0008000000 */
.L_x_3541:
        /* <DEDUP_REMOVED lines=26> */
.L_x_3562:
        /* <DEDUP_REMOVED lines=32> */
.L_x_3543:
[----:B------:R-:W-:Y:S05]  /*6190*/  BSYNC B0 ;  /* 0x0000000000007941 */ /* 0x000fea0003800000 */
.L_x_3542:
        /* <DEDUP_REMOVED lines=12> */
.L_x_3545:
[----:B------:R-:W-:Y:S05]  /*6260*/  BSYNC B0 ;  /* 0x0000000000007941 */ /* 0x000fea0003800000 */
.L_x_3544:
        /* <DEDUP_REMOVED lines=13> */
.L_x_3547:
[----:B------:R-:W-:Y:S05]  /*6340*/  BSYNC B0 ;  /* 0x0000000000007941 */ /* 0x000fea0003800000 */
.L_x_3546:
[----:B------:R-:W-:Y:S06]  /*6350*/  BAR.ARV 0xa, 0xa0 ;  /* 0x0282800000007b1d */ /* 0x000fec0000002000 */
[----:B------:R-:W-:Y:S04]  /*6360*/  BSSY B0, `(.L_x_3548) ;  /* 0x0000003000007945 */ /* 0x000fe80003800000 */
[----:B------:R-:W-:Y:S05]  /*6370*/  @!P0 BRA `(.L_x_3549) ;  /* 0x0000000000048947 */ /* 0x000fea0003800000 */
[----:B------:R-:W-:-:S04]  /*6380*/  DEPBAR.LE SB0, 0x1 ;  /* 0x000080400000791a */ /* 0x000fc80000000000 */
.L_x_3549:
[----:B------:R-:W-:Y:S05]  /*6390*/  BSYNC B0 ;  /* 0x0000000000007941 */ /* 0x000fea0003800000 */
.L_x_3548:
[----:B------:R-:W-:Y:S06]  /*63a0*/  BAR.ARV 0xb, 0xa0 ;  /* 0x02c2800000007b1d */ /* 0x000fec0000002000 */
[----:B------:R-:W-:Y:S04]  /*63b0*/  BSSY B0, `(.L_x_3550) ;  /* 0x0000003000007945 */ /* 0x000fe80003800000 */
[----:B------:R-:W-:Y:S05]  /*63c0*/  @!P0 BRA `(.L_x_3551) ;  /* 0x0000000000048947 */ /* 0x000fea0003800000 */
[----:B------:R-:W-:-:S04]  /*63d0*/  DEPBAR.LE SB0, 0x0 ;  /* 0x000080000000791a */ /* 0x000fc80000000000 */
.L_x_3551:
[----:B------:R-:W-:Y:S05]  /*63e0*/  BSYNC B0 ;  /* 0x0000000000007941 */ /* 0x000fea0003800000 */
.L_x_3550:
        /* <DEDUP_REMOVED lines=13> */
.L_x_3553:
[----:B------:R-:W-:Y:S05]  /*64c0*/  BSYNC B0 ;  /* 0x0000000000007941 */ /* 0x000fea0003800000 */
.L_x_3552:
        /* <DEDUP_REMOVED lines=12> */
.L_x_3555:
[----:B------:R-:W-:Y:S05]  /*6590*/  BSYNC B0 ;  /* 0x0000000000007941 */ /* 0x000fea0003800000 */
.L_x_3554:
        /* <DEDUP_REMOVED lines=13> */
.L_x_3557:
[----:B------:R-:W-:Y:S05]  /*6670*/  BSYNC B0 ;  /* 0x0000000000007941 */ /* 0x000fea0003800000 */
.L_x_3556:
[----:B------:R-:W-:Y:S06]  /*6680*/  BAR.ARV 0xa, 0xa0 ;  /* 0x0282800000007b1d */ /* 0x000fec0000002000 */
[----:B------:R-:W-:Y:S04]  /*6690*/  BSSY B0, `(.L_x_3558) ;  /* 0x0000003000007945 */ /* 0x000fe80003800000 */
[----:B------:R-:W-:Y:S05]  /*66a0*/  @!P0 BRA `(.L_x_3559) ;  /* 0x0000000000048947 */ /* 0x000fea0003800000 */
[----:B------:R-:W-:-:S04]  /*66b0*/  DEPBAR.LE SB0, 0x1 ;  /* 0x000080400000791a */ /* 0x000fc80000000000 */
.L_x_3559:
[----:B------:R-:W-:Y:S05]  /*66c0*/  BSYNC B0 ;  /* 0x0000000000007941 */ /* 0x000fea0003800000 */
.L_x_3558:
[----:B------:R-:W-:Y:S01]  /*66d0*/  UIADD3 UR20, UR20, 0x2, URZ ;  /* 0x0000000214147890 */ /* 0x000fe2000fffe03f */
[----:B------:R-:W-:Y:S06]  /*66e0*/  BAR.ARV 0xb, 0xa0 ;  /* 0x02c2800000007b1d */ /* 0x000fec0000002000 */
[----:B------:R-:W-:Y:S01]  /*66f0*/  UISETP.GE.AND UP0, UPT, UR20, UR7, UPT ;  /* 0x000000071400728c */ /* 0x000fe2000bf06270 */
[----:B------:R-:W-:Y:S04]  /*6700*/  BSSY B0, `(.L_x_3560) ;  /* 0x0000003000007945 */ /* 0x000fe80003800000 */
[----:B------:R-:W-:Y:S06]  /*6710*/  @!P0 BRA `(.L_x_3561) ;  /* 0x0000000000048947 */ /* 0x000fec0003800000 */
[----:B------:R-:W-:-:S04]  /*6720*/  DEPBAR.LE SB0, 0x0 ;  /* 0x000080000000791a */ /* 0x000fc80000000000 */
.L_x_3561:
[----:B------:R-:W-:Y:S05]  /*6730*/  BSYNC B0 ;  /* 0x0000000000007941 */ /* 0x000fea0003800000 */
.L_x_3560:
[----:B------:R-:W-:Y:S06]  /*6740*/  BAR.ARV 0xc, 0xa0 ;  /* 0x0302800000007b1d */ /* 0x000fec0000002000 */
[----:B------:R-:W-:Y:S01]  /*6750*/  PLOP3.LUT P1, PT, PT, PT, UP0, 0x80, 0x0 ;  /* 0x000000000000781c */ /* 0x000fe20003f2f008 */
[----:B------:R-:W-:Y:S02]  /*6760*/  UIADD3 UR47, UR47, 0x6000, URZ ;  /* 0x000060002f2f7890 */ /* 0x000fe4000fffe03f */
[----:B------:R-:W-:-:S10]  /*6770*/  UIADD3 UR6, UR6, 0x6000, URZ ;  /* 0x0000600006067890 */ /* 0x000fd4000fffe03f */
[----:B------:R-:W-:Y:S05]  /*6780*/  @!P1 BRA `(.L_x_3562) ;  /* 0xfffffff800009947 */ /* 0x000fea000383ffff */
[----:B------:R-:W-:Y:S05]  /*6790*/  BRA `(.L_x_3493) ;  /* 0x0000002c00387947 */ /* 0x000fea0003800000 */
.L_x_3521:
        /* <DEDUP_REMOVED lines=21> */
.L_x_3563:
[----:B------:R-:W1:Y:S01]  /*68f0*/  LDC R3, c[0x0][0x8cc] ;  /* 0x00023300ff037b82 */ /* 0x000e620000000800 */
[----:B------:R-:W-:Y:S01]  /*6900*/  IMAD.MOV.U32 R0, RZ, RZ, R5 ;  /* 0x000000ffff007224 */ /* 0x000fe200078e0005 */
[----:B-1----:R-:W-:-:S13]  /*6910*/  ISETP.NE.AND P0, PT, R3, 0x1, PT ;  /* 0x000000010300780c */ /* 0x002fda0003f05270 */
[----:B------:R-:W1:Y:S02]  /*6920*/  @P0 LDC.64 R6, c[0x0][0x8d0] ;  /* 0x00023400ff060b82 */ /* 0x000e640000000a00 */
[----:B-1----:R-:W-:-:S05]  /*6930*/  @P0 IMAD.HI.U32 R4, R5, R6, RZ ;  /* 0x0000000605040227 */ /* 0x002fca00078e00ff */
[----:B------:R-:W-:-:S05]  /*6940*/  @P0 SHF.R.U32.HI R0, RZ, R7, R4 ;  /* 0x00000007ff000219 */ /* 0x000fca0000011604 */
[----:B------:R-:W-:-:S07]  /*6950*/  IMAD R3, R0, R3, RZ ;  /* 0x0000000300037224 */ /* 0x000fce00078e02ff */
.L_x_3564:
        /* <DEDUP_REMOVED lines=23> */
.L_x_3565:
        /* <DEDUP_REMOVED lines=10> */
.L_x_3567:
[----:B------:R-:W1:Y:S02]  /*6b70*/  LDC R4, c[0x0][0x8f4] ;  /* 0x00023d00ff047b82 */ /* 0x000e640000000800 */
.L_x_3566:
[----:B-1---5:R-:W-:Y:S02]  /*6b80*/  VIADD R4, R4, 0x5f ;  /* 0x0000005f04047836 */ /* 0x022fe40000000000 */
[----:B------:R-:W-:Y:S02]  /*6b90*/  IMAD.MOV.U32 R8, RZ, RZ, 0x1 ;  /* 0x00000001ff087424 */ /* 0x000fe400078e00ff */
[----:B------:R-:W-:-:S04]  /*6ba0*/  IMAD.HI R4, R4, 0x2aaaaaab, RZ ;  /* 0x2aaaaaab04047827 */ /* 0x000fc800078e02ff */
[----:B--2---:R-:W-:Y:S01]  /*6bb0*/  IMAD.MOV.U32 R2, RZ, RZ, RZ ;  /* 0x000000ffff027224 */ /* 0x004fe200078e00ff */
        /* <DEDUP_REMOVED lines=46> */
.L_x_3569:
        /* <DEDUP_REMOVED lines=11> */
.L_x_3570:
[----:B------:R-:W-:Y:S05]  /*6f50*/  @!P0 BRA `(.L_x_3571) ;  /* 0x00000000000c8947 */ /* 0x000fea0003800000 */
[----:B------:R-:W2:Y:S04]  /*6f60*/  LDG.E R5, desc[UR38][R2.64] ;  /* 0x0000002602057981 */ /* 0x000ea8000c1e1900 */
[----:B------:R-:W2:Y:S02]  /*6f70*/  LDG.E R4, desc[UR38][R2.64+0x4] ;  /* 0x0000042602047981 */ /* 0x000ea4000c1e1900 */
[----:B--2---:R-:W-:-:S07]  /*6f80*/  IMAD.IADD R4, R4, 0x1, -R5 ;  /* 0x0000000104047824 */ /* 0x004fce00078e0a05 */
.L_x_3571:
        /* <DEDUP_REMOVED lines=73> */
.L_x_3600:
        /* <DEDUP_REMOVED lines=9> */
.L_x_3574:
        /* <DEDUP_REMOVED lines=112> */
.L_x_3585:
[----:B-1----:R-:W-:-:S05]  /*7bb0*/  IMAD.MOV.U32 R6, RZ, RZ, 0x1 ;  /* 0x00000001ff067424 */ /* 0x002fca00078e00ff */
[----:B------:R-:W-:-:S04]  /*7bc0*/  SHF.L.U32 R6, R6, 0x1f, RZ ;  /* 0x0000001f06067819 */ /* 0x000fc800000006ff */
[----:B------:R-:W1:Y:S02]  /*7bd0*/  SYNCS.PHASECHK.TRANS64.TRYWAIT P1, [R0+URZ+0x36438], R6 ;  /* 0x03643806000075a7 */ /* 0x000e64000802017f */
[----:B-1----:R-:W-:Y:S05]  /*7be0*/  @!P1 BRA `(.L_x_3577) ;  /* 0x0000001800a09947 */ /* 0x002fea0003800000 */
.L_x_3601:
[----:B------:R-:W-:Y:S05]  /*7bf0*/  @P0 BRA `(.L_x_3578) ;  /* 0x0000000000140947 */ /* 0x000fea0003800000 */
[----:B------:R-:W-:Y:S01]  /*7c00*/  ISETP.NE.AND P1, PT, R18, RZ, PT ;  /* 0x000000ff1200720c */ /* 0x000fe20003f25270 */
[----:B------:R-:W-:-:S04]  /*7c10*/  IMAD.MOV.U32 R3, RZ, RZ, 0x6100 ;  /* 0x00006100ff037424 */ /* 0x000fc800078e00ff */
[----:B------:R2:W-:Y:S08]  /*7c20*/  SYNCS.ARRIVE.TRANS64 RZ, [R0+URZ+0x36430], R3 ;  /* 0x0364300300ff79a7 */ /* 0x0005f0000800003f */
[----:B------:R-:W-:Y:S05]  /*7c30*/  @!P1 BRA `(.L_x_3578) ;  /* 0x0000000000049947 */ /* 0x000fea0003800000 */
[----:B------:R-:W-:Y:S01]  /*7c40*/  BPT.TRAP 0x1 ;  /* 0x000000040000795c */ /* 0x000fe20000300000 */
.L_x_3578:
        /* <DEDUP_REMOVED lines=48> */
.L_x_3602:
[----:B------:R-:W-:Y:S05]  /*7f50*/  @P0 BRA `(.L_x_3580) ;  /* 0x0000000000140947 */ /* 0x000fea0003800000 */
[----:B------:R-:W-:Y:S01]  /*7f60*/  ISETP.NE.AND P1, PT, R18, RZ, PT ;  /* 0x000000ff1200720c */ /* 0x000fe20003f25270 */
[----:B--2---:R-:W-:-:S04]  /*7f70*/  IMAD.MOV.U32 R3, RZ, RZ, 0x6100 ;  /* 0x00006100ff037424 */ /* 0x004fc800078e00ff */
[----:B------:R3:W-:Y:S08]  /*7f80*/  SYNCS.ARRIVE.TRANS64 RZ, [R0+URZ+0x36418], R3 ;  /* 0x0364180300ff79a7 */ /* 0x0007f0000800003f */
[----:B------:R-:W-:Y:S05]  /*7f90*/  @!P1 BRA `(.L_x_3580) ;  /* 0x0000000000049947 */ /* 0x000fea0003800000 */
[----:B------:R-:W-:Y:S01]  /*7fa0*/  BPT.TRAP 0x1 ;  /* 0x000000040000795c */ /* 0x000fe20000300000 */
.L_x_3580:
        /* <DEDUP_REMOVED lines=47> */
.L_x_3603:
        /* <DEDUP_REMOVED lines=8> */
.L_x_3582:
        /* <DEDUP_REMOVED lines=37> */
.L_x_3605:
[----:B------:R-:W-:Y:S05]  /*8570*/  @P0 BRA `(.L_x_3584) ;  /* 0x0000000000140947 */ /* 0x000fea0003800000 */
[----:B------:R-:W-:Y:S01]  /*8580*/  ISETP.NE.AND P1, PT, R18, RZ, PT ;  /* 0x000000ff1200720c */ /* 0x000fe20003f25270 */
[----:B--2---:R-:W-:-:S04]  /*8590*/  IMAD.MOV.U32 R5, RZ, RZ, 0x6100 ;  /* 0x00006100ff057424 */ /* 0x004fc800078e00ff */
[----:B------:R3:W-:Y:S08]  /*85a0*/  SYNCS.ARRIVE.TRANS64 RZ, [R0+URZ+0x36410], R5 ;  /* 0x0364100500ff79a7 */ /* 0x0007f0000800003f */
[----:B------:R-:W-:Y:S05]  /*85b0*/  @!P1 BRA `(.L_x_3584) ;  /* 0x0000000000049947 */ /* 0x000fea0003800000 */
[----:B------:R-:W-:Y:S01]  /*85c0*/  BPT.TRAP 0x1 ;  /* 0x000000040000795c */ /* 0x000fe20000300000 */
.L_x_3584:
        /* <DEDUP_REMOVED lines=44> */
.L_x_3576:
[----:B------:R-:W-:Y:S01]  /*8890*/  ISETP.NE.AND P1, PT, R20, RZ, PT ;  /* 0x000000ff1400720c */ /* 0x000fe20003f25270 */
[----:B------:R-:W-:Y:S02]  /*88a0*/  IMAD.MOV.U32 R16, RZ, RZ, 0x1 ;  /* 0x00000001ff107424 */ /* 0x000fe400078e00ff */
[----:B------:R-:W-:-:S10]  /*88b0*/  IMAD.MOV.U32 R5, RZ, RZ, R14 ;  /* 0x000000ffff057224 */ /* 0x000fd400078e000e */
[----:B------:R-:W-:Y:S05]  /*88c0*/  @!P1 BRA `(.L_x_3575) ;  /* 0x00000004008c9947 */ /* 0x000fea0003800000 */
[----:B------:R-:W2:Y:S02]  /*88d0*/  SYNCS.PHASECHK.TRANS64.TRYWAIT P1, [R0+URZ+0x36438], R6 ;  /* 0x03643806000075a7 */ /* 0x000ea4000802017f */
[----:B--2---:R-:W-:Y:S05]  /*88e0*/  @!P1 BRA `(.L_x_3586) ;  /* 0x0000000c00c09947 */ /* 0x004fea0003800000 */
.L_x_3606:
[----:B------:R-:W-:Y:S05]  /*88f0*/  @P0 BRA `(.L_x_3587) ;  /* 0x0000000000140947 */ /* 0x000fea0003800000 */
[----:B------:R-:W-:Y:S01]  /*8900*/  ISETP.NE.AND P1, PT, R18, RZ, PT ;  /* 0x000000ff1200720c */ /* 0x000fe20003f25270 */
[----:B------:R-:W-:-:S04]  /*8910*/  IMAD.MOV.U32 R5, RZ, RZ, 0x6100 ;  /* 0x00006100ff057424 */ /* 0x000fc800078e00ff */
[----:B------:R3:W-:Y:S08]  /*8920*/  SYNCS.ARRIVE.TRANS64 RZ, [R0+URZ+0x36430], R5 ;  /* 0x0364300500ff79a7 */ /* 0x0007f0000800003f */
[----:B------:R-:W-:Y:S05]  /*8930*/  @!P1 BRA `(.L_x_3587) ;  /* 0x0000000000049947 */ /* 0x000fea0003800000 */
[----:B------:R-:W-:Y:S01]  /*8940*/  BPT.TRAP 0x1 ;  /* 0x000000040000795c */ /* 0x000fe20000300000 */
.L_x_3587:
        /* <DEDUP_REMOVED lines=42> */
.L_x_3607:
[----:B------:R-:W-:Y:S01]  /*8bf0*/  IMAD.MOV.U32 R16, RZ, RZ, RZ ;  /* 0x000000ffff107224 */ /* 0x000fe200078e00ff */
[----:B------:R-:W-:Y:S06]  /*8c00*/  @P0 BRA `(.L_x_3589) ;  /* 0x0000000000140947 */ /* 0x000fec0003800000 */
[----:B------:R-:W-:Y:S01]  /*8c10*/  ISETP.NE.AND P1, PT, R18, RZ, PT ;  /* 0x000000ff1200720c */ /* 0x000fe20003f25270 */
[----:B-1----:R-:W-:-:S04]  /*8c20*/  IMAD.MOV.U32 R5, RZ, RZ, 0x6100 ;  /* 0x00006100ff057424 */ /* 0x002fc800078e00ff */
[----:B------:R2:W-:Y:S08]  /*8c30*/  SYNCS.ARRIVE.TRANS64 RZ, [R0+URZ+0x36418], R5 ;  /* 0x0364180500ff79a7 */ /* 0x0005f0000800003f */
[----:B------:R-:W-:Y:S05]  /*8c40*/  @!P1 BRA `(.L_x_3589) ;  /* 0x0000000000049947 */ /* 0x000fea0003800000 */
[----:B------:R-:W-:Y:S01]  /*8c50*/  BPT.TRAP 0x1 ;  /* 0x000000040000795c */ /* 0x000fe20000300000 */
.L_x_3589:
        /* <DEDUP_REMOVED lines=42> */
.L_x_3575:
[----:B------:R-:W-:-:S04]  /*8f00*/  SHF.L.U32 R3, R16, 0x1f, RZ ;  /* 0x0000001f10037819 */ /* 0x000fc800000006ff */
[----:B------:R-:W2:Y:S02]  /*8f10*/  SYNCS.PHASECHK.TRANS64.TRYWAIT P1, [R0+URZ+0x36438], R3 ;  /* 0x03643803000075a7 */ /* 0x000ea4000802017f */
[----:B--2---:R-:W-:Y:S05]  /*8f20*/  @!P1 BRA `(.L_x_3590) ;  /* 0x0000000800589947 */ /* 0x004fea0003800000 */
.L_x_3608:
[----:B------:R-:W-:Y:S05]  /*8f30*/  @P0 BRA `(.L_x_3591) ;  /* 0x0000000000180947 */ /* 0x000fea0003800000 */
[----:B------:R-:W3:Y:S01]  /*8f40*/  S2R R2, SR_TID.X ;  /* 0x0000000000027919 */ /* 0x000ee20000002100 */
[----:B--2---:R-:W-:-:S04]  /*8f50*/  IMAD.MOV.U32 R3, RZ, RZ, 0x6100 ;  /* 0x00006100ff037424 */ /* 0x004fc800078e00ff */
[----:B------:R4:W-:Y:S01]  /*8f60*/  SYNCS.ARRIVE.TRANS64 RZ, [R0+URZ+0x36430], R3 ;  /* 0x0364300300ff79a7 */ /* 0x0009e2000800003f */
[----:B---3--:R-:W-:-:S13]  /*8f70*/  LOP3.LUT P0, RZ, R2, 0x1f, RZ, 0xc0, !PT ;  /* 0x0000001f02ff7812 */ /* 0x008fda000780c0ff */
[----:B----4-:R-:W-:Y:S05]  /*8f80*/  @!P0 BRA `(.L_x_3591) ;  /* 0x0000000000048947 */ /* 0x010fea0003800000 */
[----:B------:R-:W-:Y:S01]  /*8f90*/  BPT.TRAP 0x1 ;  /* 0x000000040000795c */ /* 0x000fe20000300000 */
.L_x_3591:
        /* <DEDUP_REMOVED lines=44> */
.L_x_3572:
[----:B------:R-:W-:Y:S05]  /*9260*/  BSYNC B0 ;  /* 0x0000000000007941 */ /* 0x000fea0003800000 */
.L_x_3568:
[----:B------:R-:W-:-:S03]  /*9270*/  UMOV UR7, 0xffffffff ;  /* 0xffffffff00077882 */ /* 0x000fc60000000000 */
[----:B------:R-:W-:Y:S05]  /*9280*/  BRA.DIV UR7, `(.L_x_3592) ;  /* 0x0000000607947947 */ /* 0x000fea000b800000 */
[----:B------:R-:W-:-:S13]  /*9290*/  ELECT P6, URZ, PT ;  /* 0x00000000003f782f */ /* 0x000fda00038c0000 */
.L_x_3611:
[----:B------:R-:W-:Y:S05]  /*92a0*/  @!P6 BRA `(.L_x_3493) ;  /* 0x000000000074e947 */ /* 0x000fea0003800000 */
[----:B-12---:R-:W2:Y:S02]  /*92b0*/  LDL.LU R0, [R1+0x4] ;  /* 0x0000040001007983 */ /* 0x006ea40000300800 */
[----:B--2---:R-:W-:-:S04]  /*92c0*/  LOP3.LUT R0, R0, 0x2, RZ, 0xfc, !PT ;  /* 0x0000000200007812 */ /* 0x004fc800078efcff */
[----:B------:R-:W-:-:S13]  /*92d0*/  ISETP.NE.AND P2, PT, R0, 0x3, PT ;  /* 0x000000030000780c */ /* 0x000fda0003f45270 */
[----:B------:R-:W-:Y:S05]  /*92e0*/  @!P2 BRA `(.L_x_3593) ;  /* 0x000000000004a947 */ /* 0x000fea0003800000 */
[----:B------:R-:W-:Y:S01]  /*92f0*/  BPT.TRAP 0x1 ;  /* 0x000000040000795c */ /* 0x000fe20000300000 */
.L_x_3593:
        /* <DEDUP_REMOVED lines=15> */
.L_x_3612:
[----:B------:R-:W2:Y:S02]  /*93f0*/  SYNCS.PHASECHK.TRANS64.TRYWAIT P0, [R3+URZ], R2 ;  /* 0x00000002030075a7 */ /* 0x000ea4000800017f */
[----:B--2---:R-:W-:Y:S05]  /*9400*/  @!P0 BRA `(.L_x_3595) ;  /* 0x0000000400688947 */ /* 0x004fea0003800000 */
.L_x_3613:
[----:B------:R-:W-:Y:S05]  /*9410*/  @!P2 BRA `(.L_x_3596) ;  /* 0x000000000004a947 */ /* 0x000fea0003800000 */
[----:B------:R-:W-:Y:S01]  /*9420*/  BPT.TRAP 0x1 ;  /* 0x000000040000795c */ /* 0x000fe20000300000 */
.L_x_3596:
[----:B------:R-:W-:-:S07]  /*9430*/  SHF.L.U32 R16, R16, 0x1f, RZ ;  /* 0x0000001f10107819 */ /* 0x000fce00000006ff */
.L_x_3597:
[----:B---3--:R3:W4:Y:S02]  /*9440*/  SYNCS.PHASECHK.TRANS64.TRYWAIT P0, [R9+URZ+0x36438], R16 ;  /* 0x03643810090075a7 */ /* 0x008724000800017f */
[----:B----4-:R-:W-:Y:S05]  /*9450*/  @!P0 NANOSLEEP.SYNCS 0x989680 ;  /* 0x009896800000895d */ /* 0x010fea0003900000 */
[----:B------:R-:W4:Y:S02]  /*9460*/  @!P0 SYNCS.PHASECHK.TRANS64 P0, [R9+URZ+0x36438], R16 ;  /* 0x03643810090085a7 */ /* 0x000f24000800007f */
[----:B----4-:R-:W-:Y:S05]  /*9470*/  @!P0 BRA `(.L_x_3597) ;  /* 0xfffffffc00f08947 */ /* 0x010fea000383ffff */
.L_x_3493:
[----:B------:R-:W-:Y:S05]  /*9480*/  BSYNC B6 ;  /* 0x0000000000067941 */ /* 0x000fea0003800000 */
.L_x_3485:
[----:B------:R-:W-:Y:S05]  /*9490*/  EXIT ;  /* 0x000000000000794d */ /* 0x000fea0003800000 */
.L_x_3503:
[----:B------:R-:W-:Y:S02]  /*94a0*/  IMAD.MOV.U32 R12, RZ, RZ, RZ ;  /* 0x000000ffff0c7224 */ /* 0x000fe400078e00ff */
[----:B------:R-:W-:Y:S02]  /*94b0*/  IMAD.MOV.U32 R11, RZ, RZ, 0x1f ;  /* 0x0000001fff0b7424 */ /* 0x000fe400078e00ff */
[----:B------:R-:W-:-:S07]  /*94c0*/  IMAD.MOV.U32 R15, RZ, RZ, -0x1 ;  /* 0xffffffffff0f7424 */ /* 0x000fce00078e00ff */
[----:B--2---:R-:W-:Y:S05]  /*94d0*/  WARPSYNC.COLLECTIVE R15, `(.L_x_3598) ;  /* 0x000000000f087348 */ /* 0x004fea0003c00000 */
[----:B------:R1:W3:Y:S02]  /*94e0*/  SHFL.IDX P6, R14, R13, R12, R11 ;  /* 0x0000000c0d0e7389 */ /* 0x0002e400000c000b */
[----:B-123--:R-:W-:Y:S01]  /*94f0*/  ENDCOLLECTIVE ;  /* 0x000000000000791b */ /* 0x00efe20003800000 */
.L_x_3598:
[----:B------:R-:W-:Y:S05]  /*9500*/  BRA `(.L_x_3599) ;  /* 0xffffff8000407947 */ /* 0x000fea000383ffff */
.L_x_3505:
[----:B---3--:R-:W-:-:S04]  /*9510*/  IMAD.U32 R0, RZ, RZ, UR36 ;  /* 0x00000024ff007e24 */ /* 0x008fc8000f8e00ff */
[----:B------:R3:W4:Y:S03]  /*9520*/  SYNCS.PHASECHK.TRANS64.TRYWAIT P0, [R0+URZ+0x36400], R10 ;  /* 0x0364000a000075a7 */ /* 0x000726000800017f */
[----:B----4-:R-:W-:Y:S05]  /*9530*/  @!P0 NANOSLEEP.SYNCS 0x989680 ;  /* 0x009896800000895d */ /* 0x010fea0003900000 */
[----:B------:R-:W4:Y:S02]  /*9540*/  @!P0 SYNCS.PHASECHK.TRANS64 P0, [R0+URZ+0x36400], R10 ;  /* 0x0364000a000085a7 */ /* 0x000f24000800007f */
[----:B----4-:R-:W-:Y:S05]  /*9550*/  @!P0 BRA `(.L_x_3505) ;  /* 0xfffffffc00ec8947 */ /* 0x010fea000383ffff */
[----:B------:R-:W-:Y:S05]  /*9560*/  BRA `(.L_x_3504) ;  /* 0xffffff80007c7947 */ /* 0x000fea000383ffff */
.L_x_3509:
[----:B---3--:R3:W4:Y:S02]  /*9570*/  SYNCS.PHASECHK.TRANS64.TRYWAIT P1, [R3+URZ+0x36410], R10 ;  /* 0x0364100a030075a7 */ /* 0x008724000802017f */
[----:B----4-:R-:W-:Y:S05]  /*9580*/  @!P1 NANOSLEEP.SYNCS 0x989680 ;  /* 0x009896800000995d */ /* 0x010fea0003900000 */
[----:B------:R-:W4:Y:S02]  /*9590*/  @!P1 SYNCS.PHASECHK.TRANS64 P1, [R3+URZ+0x36410], R10 ;  /* 0x0364100a030095a7 */ /* 0x000f24000802007f */
[----:B----4-:R-:W-:Y:S05]  /*95a0*/  @!P1 BRA `(.L_x_3509) ;  /* 0xfffffffc00f09947 */ /* 0x010fea000383ffff */
[----:B------:R-:W-:Y:S05]  /*95b0*/  BRA `(.L_x_3508) ;  /* 0xffffff88003c7947 */ /* 0x000fea000383ffff */
.L_x_3513:
[----:B-1----:R-:W-:-:S04]  /*95c0*/  IMAD.U32 R121, RZ, RZ, UR36 ;  /* 0x00000024ff797e24 */ /* 0x002fc8000f8e00ff */
[----:B------:R1:W2:Y:S03]  /*95d0*/  SYNCS.PHASECHK.TRANS64.TRYWAIT P1, [R121+URZ+0x36430], R14 ;  /* 0x0364300e790075a7 */ /* 0x0002a6000802017f */
[----:B--2---:R-:W-:Y:S05]  /*95e0*/  @!P1 NANOSLEEP.SYNCS 0x989680 ;  /* 0x009896800000995d */ /* 0x004fea0003900000 */
[----:B------:R-:W2:Y:S02]  /*95f0*/  @!P1 SYNCS.PHASECHK.TRANS64 P1, [R121+URZ+0x36430], R14 ;  /* 0x0364300e790095a7 */ /* 0x000ea4000802007f */
[----:B--2---:R-:W-:Y:S05]  /*9600*/  @!P1 BRA `(.L_x_3513) ;  /* 0xfffffffc00ec9947 */ /* 0x004fea000383ffff */
[----:B------:R-:W-:Y:S05]  /*9610*/  BRA `(.L_x_3512) ;  /* 0xffffff9000607947 */ /* 0x000fea000383ffff */
.L_x_3573:
[----:B-1----:R1:W2:Y:S02]  /*9620*/  SYNCS.PHASECHK.TRANS64.TRYWAIT P1, [R0+URZ+0x36420], R6 ;  /* 0x03642006000075a7 */ /* 0x0022a4000802017f */
[----:B--2---:R-:W-:Y:S05]  /*9630*/  @!P1 NANOSLEEP.SYNCS 0x989680 ;  /* 0x009896800000995d */ /* 0x004fea0003900000 */
[----:B------:R-:W2:Y:S02]  /*9640*/  @!P1 SYNCS.PHASECHK.TRANS64 P1, [R0+URZ+0x36420], R6 ;  /* 0x03642006000095a7 */ /* 0x000ea4000802007f */
[----:B--2---:R-:W-:Y:S05]  /*9650*/  @!P1 BRA `(.L_x_3573) ;  /* 0xfffffffc00f09947 */ /* 0x004fea000383ffff */
[----:B------:R-:W-:Y:S05]  /*9660*/  BRA `(.L_x_3600) ;  /* 0xffffffdc006c7947 */ /* 0x000fea000383ffff */
.L_x_3577:
[----:B-1----:R1:W2:Y:S02]  /*9670*/  SYNCS.PHASECHK.TRANS64.TRYWAIT P1, [R0+URZ+0x36438], R6 ;  /* 0x03643806000075a7 */ /* 0x0022a4000802017f */
[----:B--2---:R-:W-:Y:S05]  /*9680*/  @!P1 NANOSLEEP.SYNCS 0x989680 ;  /* 0x009896800000995d */ /* 0x004fea0003900000 */
[----:B------:R-:W2:Y:S02]  /*9690*/  @!P1 SYNCS.PHASECHK.TRANS64 P1, [R0+URZ+0x36438], R6 ;  /* 0x03643806000095a7 */ /* 0x000ea4000802007f */
[----:B--2---:R-:W-:Y:S05]  /*96a0*/  @!P1 BRA `(.L_x_3577) ;  /* 0xfffffffc00f09947 */ /* 0x004fea000383ffff */
[----:B------:R-:W-:Y:S05]  /*96b0*/  BRA `(.L_x_3601) ;  /* 0xffffffe4004c7947 */ /* 0x000fea000383ffff */
.L_x_3579:
[----:B--2---:R2:W3:Y:S02]  /*96c0*/  SYNCS.PHASECHK.TRANS64.TRYWAIT P1, [R0+URZ+0x36428], R3 ;  /* 0x03642803000075a7 */ /* 0x0044e4000802017f */
[----:B---3--:R-:W-:Y:S05]  /*96d0*/  @!P1 NANOSLEEP.SYNCS 0x989680 ;  /* 0x009896800000995d */ /* 0x008fea0003900000 */
[----:B------:R-:W3:Y:S02]  /*96e0*/  @!P1 SYNCS.PHASECHK.TRANS64 P1, [R0+URZ+0x36428], R3 ;  /* 0x03642803000095a7 */ /* 0x000ee4000802007f */
[----:B---3--:R-:W-:Y:S05]  /*96f0*/  @!P1 BRA `(.L_x_3579) ;  /* 0xfffffffc00f09947 */ /* 0x008fea000383ffff */
[----:B------:R-:W-:Y:S05]  /*9700*/  BRA `(.L_x_3602) ;  /* 0xffffffe800107947 */ /* 0x000fea000383ffff */
.L_x_3581:
        /* <DEDUP_REMOVED lines=8> */
.L_x_3583:
[----:B------:R-:W-:-:S07]  /*9790*/  SHF.L.U32 R5, R7, 0x1f, RZ ;  /* 0x0000001f07057819 */ /* 0x000fce00000006ff */
.L_x_3604:
[----:B--2---:R2:W3:Y:S02]  /*97a0*/  SYNCS.PHASECHK.TRANS64.TRYWAIT P1, [R0+URZ+0x36420], R5 ;  /* 0x03642005000075a7 */ /* 0x0044e4000802017f */
[----:B---3--:R-:W-:Y:S05]  /*97b0*/  @!P1 NANOSLEEP.SYNCS 0x989680 ;  /* 0x009896800000995d */ /* 0x008fea0003900000 */
[----:B------:R-:W3:Y:S02]  /*97c0*/  @!P1 SYNCS.PHASECHK.TRANS64 P1, [R0+URZ+0x36420], R5 ;  /* 0x03642005000095a7 */ /* 0x000ee4000802007f */
[----:B---3--:R-:W-:Y:S05]  /*97d0*/  @!P1 BRA `(.L_x_3604) ;  /* 0xfffffffc00f09947 */ /* 0x008fea000383ffff */
[----:B------:R-:W-:Y:S05]  /*97e0*/  BRA `(.L_x_3605) ;  /* 0xffffffec00607947 */ /* 0x000fea000383ffff */
.L_x_3586:
[----:B--2---:R2:W3:Y:S02]  /*97f0*/  SYNCS.PHASECHK.TRANS64.TRYWAIT P1, [R0+URZ+0x36438], R6 ;  /* 0x03643806000075a7 */ /* 0x0044e4000802017f */
[----:B---3--:R-:W-:Y:S05]  /*9800*/  @!P1 NANOSLEEP.SYNCS 0x989680 ;  /* 0x009896800000995d */ /* 0x008fea0003900000 */
[----:B------:R-:W3:Y:S02]  /*9810*/  @!P1 SYNCS.PHASECHK.TRANS64 P1, [R0+URZ+0x36438], R6 ;  /* 0x03643806000095a7 */ /* 0x000ee4000802007f */
[----:B---3--:R-:W-:Y:S05]  /*9820*/  @!P1 BRA `(.L_x_3586) ;  /* 0xfffffffc00f09947 */ /* 0x008fea000383ffff */
[----:B------:R-:W-:Y:S05]  /*9830*/  BRA `(.L_x_3606) ;  /* 0xfffffff0002c7947 */ /* 0x000fea000383ffff */
.L_x_3588:
[----:B-1----:R1:W2:Y:S02]  /*9840*/  SYNCS.PHASECHK.TRANS64.TRYWAIT P1, [R0+URZ+0x36428], R5 ;  /* 0x03642805000075a7 */ /* 0x0022a4000802017f */
[----:B--2---:R-:W-:Y:S05]  /*9850*/  @!P1 NANOSLEEP.SYNCS 0x989680 ;  /* 0x009896800000995d */ /* 0x004fea0003900000 */
[----:B------:R-:W2:Y:S02]  /*9860*/  @!P1 SYNCS.PHASECHK.TRANS64 P1, [R0+URZ+0x36428], R5 ;  /* 0x03642805000095a7 */ /* 0x000ea4000802007f */
[----:B--2---:R-:W-:Y:S05]  /*9870*/  @!P1 BRA `(.L_x_3588) ;  /* 0xfffffffc00f09947 */ /* 0x004fea000383ffff */
[----:B------:R-:W-:Y:S05]  /*9880*/  BRA `(.L_x_3607) ;  /* 0xfffffff000d87947 */ /* 0x000fea000383ffff */
.L_x_3590:
[----:B--2---:R2:W3:Y:S02]  /*9890*/  SYNCS.PHASECHK.TRANS64.TRYWAIT P1, [R0+URZ+0x36438], R3 ;  /* 0x03643803000075a7 */ /* 0x0044e4000802017f */
[----:B---3--:R-:W-:Y:S05]  /*98a0*/  @!P1 NANOSLEEP.SYNCS 0x989680 ;  /* 0x009896800000995d */ /* 0x008fea0003900000 */
[----:B------:R-:W3:Y:S02]  /*98b0*/  @!P1 SYNCS.PHASECHK.TRANS64 P1, [R0+URZ+0x36438], R3 ;  /* 0x03643803000095a7 */ /* 0x000ee4000802007f */
[----:B---3--:R-:W-:Y:S05]  /*98c0*/  @!P1 BRA `(.L_x_3590) ;  /* 0xfffffffc00f09947 */ /* 0x008fea000383ffff */
[----:B------:R-:W-:Y:S05]  /*98d0*/  BRA `(.L_x_3608) ;  /* 0xfffffff400947947 */ /* 0x000fea000383ffff */
.L_x_3592:
[----:B------:R-:W-:Y:S01]  /*98e0*/  BSSY B0, `(.L_x_3609) ;  /* 0x0000006000007945 */ /* 0x000fe20003800000 */
[----:B------:R-:W-:-:S07]  /*98f0*/  IMAD.MOV.U32 R15, RZ, RZ, -0x1 ;  /* 0xffffffffff0f7424 */ /* 0x000fce00078e00ff */
[----:B-12---:R-:W-:Y:S05]  /*9900*/  WARPSYNC.COLLECTIVE R15, `(.L_x_3610) ;  /* 0x000000000f0c7348 */ /* 0x006fea0003c00000 */
[----:B------:R-:W-:Y:S02]  /*9910*/  ELECT P6, UR62, PT ;  /* 0x00000000003e782f */ /* 0x000fe400038c0000 */
[----:B------:R-:W-:Y:S01]  /*9920*/  MOV R14, UR62 ;  /* 0x0000003e000e7c02 */ /* 0x000fe20008000f00 */
[----:B-12---:R-:W-:Y:S10]  /*9930*/  ENDCOLLECTIVE ;  /* 0x000000000000791b */ /* 0x006ff40003800000 */
.L_x_3610:
[----:B------:R-:W-:Y:S05]  /*9940*/  BSYNC B0 ;  /* 0x0000000000007941 */ /* 0x000fea0003800000 */
.L_x_3609:
[----:B------:R-:W-:Y:S05]  /*9950*/  BRA `(.L_x_3611) ;  /* 0xfffffff800507947 */ /* 0x000fea000383ffff */
.L_x_3594:
[----:B-1----:R1:W2:Y:S02]  /*9960*/  SYNCS.PHASECHK.TRANS64.TRYWAIT P0, [R7+URZ], R0 ;  /* 0x00000000070075a7 */ /* 0x0022a4000800017f */
[----:B--2---:R-:W-:Y:S05]  /*9970*/  @!P0 NANOSLEEP.SYNCS 0x989680 ;  /* 0x009896800000895d */ /* 0x004fea0003900000 */
[----:B------:R-:W2:Y:S02]  /*9980*/  @!P0 SYNCS.PHASECHK.TRANS64 P0, [R7+URZ], R0 ;  /* 0x00000000070085a7 */ /* 0x000ea4000800007f */
[----:B--2---:R-:W-:Y:S05]  /*9990*/  @!P0 BRA `(.L_x_3594) ;  /* 0xfffffffc00f08947 */ /* 0x004fea000383ffff */
[----:B------:R-:W-:Y:S05]  /*99a0*/  BRA `(.L_x_3612) ;  /* 0xfffffff800907947 */ /* 0x000fea000383ffff */
.L_x_3595:
[----:B--2---:R2:W3:Y:S02]  /*99b0*/  SYNCS.PHASECHK.TRANS64.TRYWAIT P0, [R3+URZ], R2 ;  /* 0x00000002030075a7 */ /* 0x0044e4000800017f */
[----:B---3--:R-:W-:Y:S05]  /*99c0*/  @!P0 NANOSLEEP.SYNCS 0x989680 ;  /* 0x009896800000895d */ /* 0x008fea0003900000 */
[----:B------:R-:W3:Y:S02]  /*99d0*/  @!P0 SYNCS.PHASECHK.TRANS64 P0, [R3+URZ], R2 ;  /* 0x00000002030085a7 */ /* 0x000ee4000800007f */
[----:B---3--:R-:W-:Y:S05]  /*99e0*/  @!P0 BRA `(.L_x_3595) ;  /* 0xfffffffc00f08947 */ /* 0x008fea000383ffff */
[----:B------:R-:W-:Y:S05]  /*99f0*/  BRA `(.L_x_3613) ;  /* 0xfffffff800847947 */ /* 0x000fea000383ffff */
.L_x_3614:
        /* <DEDUP_REMOVED lines=16> */
.L_x_7671:


//--------------------- .text._ZN7cutlass13device_kernelIN5flash11enable_sm90INS1_16FlashAttnBwdSm90INS1_25CollectiveMainloopBwdSm90ILi2ELi1ELi1EN4cute5tupleIJNS5_1CILi1EEES8_S8_EEENS6_IJNS7_ILi64EEENS7_ILi96EEENS7_ILi192EEEEEENS_6half_tEfNS_4arch4Sm90ELb1ELb0ELb1ELb1ELb1ELb0ELb1ELb0ELi3ELi1ELi1ELi1ELb0EEENS1_24CollectiveEpilogueBwdGQAISD_fSG_Li384ELb1ELb1EEENS1_25SingleTileBwdLPTSchedulerILb1ELi96ELb1EEEEEEEEEvNT_6ParamsE --------------------------
	.section	.text._ZN7cutlass13device_kernelIN5flash11enable_sm90INS1_16FlashAttnBwdSm90INS1_25CollectiveMainloopBwdSm90ILi2ELi1ELi1EN4cute5tupleIJNS5_1CILi1EEES8_S8_EEENS6_IJNS7_ILi64EEENS7_ILi96EEENS7_ILi192EEEEEENS_6half_tEfNS_4arch4Sm90ELb1ELb0ELb1ELb1ELb1ELb0ELb1ELb0ELi3ELi1ELi1ELi1ELb0EEENS1_24CollectiveEpilogueBwdGQAISD_fSG_Li384ELb1ELb1EEENS1_25SingleTileBwdLPTSchedulerILb1ELi96ELb1EEEEEEEEEvNT_6ParamsE,"ax",@progbits
	.align	128
.text._ZN7cutlass13device_kernelIN5flash11enable_sm90INS1_16FlashAttnBwdSm90INS1_25CollectiveMainloopBwdSm90ILi2ELi1ELi1EN4cute5tupleIJNS5_1CILi1EEES8_S8_EEENS6_IJNS7_ILi64EEENS7_ILi96EEENS7_ILi192EEEEEENS_6half_tEfNS_4arch4Sm90ELb1ELb0ELb1ELb1ELb1ELb0ELb1ELb0ELi3ELi1ELi1ELi1ELb0EEENS1_24CollectiveEpilogueBwdGQAISD_fSG_Li384ELb1ELb1EEENS1_25SingleTileBwdLPTSchedulerILb1ELi96ELb1EEEEEEEEEvNT_6ParamsE:
        .type           _ZN7cutlass13device_kernelIN5flash11enable_sm90INS1_16FlashAttnBwdSm90INS1_25CollectiveMainloopBwdSm90ILi2ELi1ELi1EN4cute5tupleIJNS5_1CILi1EEES8_S8_EEENS6_IJNS7_ILi64EEENS7_ILi96EEENS7_ILi192EEEEEENS_6half_tEfNS_4arch4Sm90ELb1ELb0ELb1ELb1ELb1ELb0ELb1ELb0ELi3ELi1ELi1ELi1ELb0EEENS1_24CollectiveEpilogueBwdGQAISD_fSG_Li384ELb1ELb1EEENS1_25SingleTileBwdLPTSchedulerILb1ELi96ELb1EEEEEEEEEvNT_6ParamsE,@function
        .size           _ZN7cutlass13device_kernelIN5flash11enable_sm90INS1_16FlashAttnBwdSm90INS1_25CollectiveMainloopBwdSm90ILi2ELi1ELi1EN4cute5tupleIJNS5_1CILi1EEES8_S8_EEENS6_IJNS7_ILi64EEENS7_ILi96EEENS7_ILi192EEEEEENS_6half_tEfNS_4arch4Sm90ELb1ELb0ELb1ELb1ELb1ELb0ELb1ELb0ELi3ELi1ELi1ELi1ELb0EEENS1_24CollectiveEpilogueBwdGQAISD_fSG_Li384ELb1ELb1EEENS1_25SingleTileBwdLPTSchedulerILb1ELi96ELb1EEEEEEEEEvNT_6ParamsE,(.L_x_7672 - _ZN7cutlass13device_kernelIN5flash11enable_sm90INS1_16FlashAttnBwdSm90INS1_25CollectiveMainloopBwdSm90ILi2ELi1ELi1EN4cute5tupleIJNS5_1CILi1EEES8_S8_EEENS6_IJNS7_ILi64EEENS7_ILi96EEENS7_ILi192EEEEEENS_6half_tEfNS_4arch4Sm90ELb1ELb0ELb1ELb1ELb1ELb0ELb1ELb0ELi3ELi1ELi1ELi1ELb0EEENS1_24CollectiveEpilogueBwdGQAISD_fSG_Li384ELb1ELb1EEENS1_25SingleTileBwdLPTSchedulerILb1ELi96ELb1EEEEEEEEEvNT_6ParamsE)
        .other          _ZN7cutlass13device_kernelIN5flash11enable_sm90INS1_16FlashAttnBwdSm90INS1_25CollectiveMainloopBwdSm90ILi2ELi1ELi1EN4cute5tupleIJNS5_1CILi1EEES8_S8_EEENS6_IJNS7_ILi64EEENS7_ILi96EEENS7_ILi192EEEEEENS_6half_tEfNS_4arch4Sm90ELb1ELb0ELb1ELb1ELb1ELb0ELb1ELb0ELi3ELi1ELi1ELi1ELb0EEENS1_24CollectiveEpilogueBwdGQAISD_fSG_Li384ELb1ELb1EEENS1_25SingleTileBwdLPTSchedulerILb1ELi96ELb1EEEEEEEEEvNT_6ParamsE,@"STO_CUDA_ENTRY STV_DEFAULT"
_ZN7cutlass13device_kernelIN5flash11enable_sm90INS1_16FlashAttnBwdSm90INS1_25CollectiveMainloopBwdSm90ILi2ELi1ELi1EN4cute5tupleIJNS5_1CILi1EEES8_S8_EEENS6_IJNS7_ILi64EEENS7_ILi96EEENS7_ILi192EEEEEENS_6half_tEfNS_4arch4Sm90ELb1ELb0ELb1ELb1ELb1ELb0ELb1ELb0ELi3ELi1ELi1ELi1ELb0EEENS1_24CollectiveEpilogueBwdGQAISD_fSG_Li384ELb1ELb1EEENS1_25SingleTileBwdLPTSchedulerILb1ELi96ELb1EEEEEEEEEvNT_6ParamsE:
        /* <DEDUP_REMOVED lines=23> */
.L_x_3616:
[----:B------:R-:W-:Y:S05]  /*0170*/  BSYNC B0 ;  /* 0x0000000000007941 */ /* 0x000fea0003800000 */
.L_x_3615:
        /* <DEDUP_REMOVED lines=34> */
.L_x_3617:
        /* <DEDUP_REMOVED lines=20> */
.L_x_3618:
        /* <DEDUP_REMOVED lines=9> */
.L_x_3621:
        /* <DEDUP_REMOVED lines=30> */
[----:B------:R-:W-:Y:S01]  /*0750*/  IMAD R2, R0, R3, RZ ;  /* 0x0000000300027224 */ /* 0x000fe200078e02ff */
[----:B------:R-:W-:Y:S06]  /*0760*/  BRA `(.L_x_3623) ;  /* 0x00000000001c7947 */ /* 0x000fec0003800000 */
.L_x_3622:
[----:B------:R-:W1:Y:S01]  /*0770*/  LDC R3, c[0x0][0x8cc] ;  /* 0x00023300ff037b82 */ /* 0x000e620000000800 */
[----:B------:R-:W-:Y:S01]  /*0780*/  IMAD.U32 R0, RZ, RZ, UR4 ;  /* 0x00000004ff007e24 */ /* 0x000fe2000f8e00ff */
[----:B-1----:R-:W-:-:S13]  /*0790*/  ISETP.NE.AND P0, PT, R3, 0x1, PT ;  /* 0x000000010300780c */ /* 0x002fda0003f05270 */
[----:B------:R-:W1:Y:S02]  /*07a0*/  @P0 LDC.64 R4, c[0x0][0x8d0] ;  /* 0x00023400ff040b82 */ /* 0x000e640000000a00 */
[----:B-1----:R-:W-:-:S05]  /*07b0*/  @P0 IMAD.HI.U32 R2, R4, UR4, RZ ;  /* 0x0000000404020c27 */ /* 0x002fca000f8e00ff */
[----:B------:R-:W-:-:S05]  /*07c0*/  @P0 SHF.R.U32.HI R0, RZ, R5, R2 ;  /* 0x00000005ff000219 */ /* 0x000fca0000011602 */
[----:B------:R-:W-:-:S07]  /*07d0*/  IMAD R2, R0, R3, RZ ;  /* 0x0000000300027224 */ /* 0x000fce00078e02ff */
.L_x_3623:
[----:B------:R-:W1:Y:S01]  /*07e0*/  LDC R3, c[0x0][0x8c0] ;  /* 0x00023000ff037b82 */ /* 0x000e620000000800 */
[----:B------:R-:W-:Y:S01]  /*07f0*/  IADD3 R2, -R2, UR4, RZ ;  /* 0x0000000402027c10 */ /* 0x000fe2000fffe1ff */
[----:B------:R-:W-:Y:S02]  /*0800*/  ULDC.64 UR4, c[0x0][0x900] ;  /* 0x0002400000047ab9 */ /* 0x000fe40000000a00 */
[----:B------:R-:W-:-:S04]  /*0810*/  ISETP.NE.U32.AND P0, PT, RZ, UR4, PT ;  /* 0x00000004ff007c0c */ /* 0x000fc8000bf05070 */
[----:B------:R-:W2:Y:S01]  /*0820*/  LDC R9, c[0x0][0x8cc] ;  /* 0x00023300ff097b82 */ /* 0x000ea20000000800 */
[----:B------:R-:W-:Y:S02]  /*0830*/  ISETP.NE.AND.EX P0, PT, RZ, UR5, PT, P0 ;  /* 0x00000005ff007c0c */ /* 0x000fe4000bf05300 */
[----:B-1----:R-:W-:Y:S01]  /*0840*/  ISETP.NE.AND P1, PT, R3, 0x1, PT ;  /* 0x000000010300780c */ /* 0x002fe20003f25270 */
[----:B--2---:R-:W-:-:S04]  /*0850*/  IMAD R9, R9, UR6, R2 ;  /* 0x0000000609097c24 */ /* 0x004fc8000f8e0202 */
[----:B------:R-:W-:-:S08]  /*0860*/  IMAD.MOV.U32 R5, RZ, RZ, R9 ;  /* 0x000000ffff057224 */ /* 0x000fd000078e0009 */
[----:B------:R-:W1:Y:S08]  /*0870*/  @P1 LDC R4, c[0x0][0x8c4] ;  /* 0x00023100ff041b82 */ /* 0x000e700000000800 */
[----:B------:R-:W2:Y:S01]  /*0880*/  @P1 LDC R7, c[0x0][0x8c8] ;  /* 0x00023200ff071b82 */ /* 0x000ea20000000800 */
[----:B-1----:R-:W-:-:S05]  /*0890*/  @P1 IMAD.HI.U32 R2, R9, R4, RZ ;  /* 0x0000000409021227 */ /* 0x002fca00078e00ff */
[----:B--2---:R-:W-:-:S05]  /*08a0*/  @P1 SHF.R.U32.HI R5, RZ, R7, R2 ;  /* 0x00000007ff051219 */ /* 0x004fca0000011602 */
[----:B------:R-:W-:-:S04]  /*08b0*/  IMAD.MOV R2, RZ, RZ, -R5 ;  /* 0x000000ffff027224 */ /* 0x000fc800078e0a05 */
[----:B------:R-:W-:-:S05]  /*08c0*/  IMAD R2, R3, R2, R9 ;  /* 0x0000000203027224 */ /* 0x000fca00078e0209 */
[----:B------:R1:W-:Y:S01]  /*08d0*/  STL [R1+0x14], R2 ;  /* 0x0000140201007387 */ /* 0x0003e20000100800 */
[----:B------:R-:W-:Y:S05]  /*08e0*/  @!P0 BRA `(.L_x_3624) ;  /* 0x0000000000108947 */ /* 0x000fea0003800000 */
[----:B-1----:R-:W1:Y:S02]  /*08f0*/  LDC.64 R2, c[0x0][0x900] ;  /* 0x00024000ff027b82 */ /* 0x002e640000000a00 */
[----:B-1----:R-:W-:-:S05]  /*0900*/  IMAD.WIDE R2, R5, 0x4, R2 ;  /* 0x0000000405027825 */ /* 0x002fca00078e0202 */
[----:B------:R3:W5:Y:S01]  /*0910*/  LDG.E R4, desc[UR38][R2.64] ;  /* 0x0000002602047981 */ /* 0x000762000c1e1900 */
[----:B------:R-:W-:Y:S05]  /*0920*/  BRA `(.L_x_3625) ;  /* 0x00000000002c7947 */ /* 0x000fea0003800000 */
.L_x_3624:
[----:B------:R-:W-:Y:S02]  /*0930*/  ULDC.64 UR4, c[0x0][0x8f8] ;  /* 0x00023e0000047ab9 */ /* 0x000fe40000000a00 */
[----:B------:R-:W-:-:S04]  /*0940*/  ISETP.NE.U32.AND P0, PT, RZ, UR4, PT ;  /* 0x00000004ff007c0c */ /* 0x000fc8000bf05070 */
[----:B------:R-:W-:-:S13]  /*0950*/  ISETP.NE.AND.EX P0, PT, RZ, UR5, PT, P0 ;  /* 0x00000005ff007c0c */ /* 0x000fda000bf05300 */
[----:B------:R-:W-:Y:S05]  /*0960*/  @!P0 BRA `(.L_x_3626) ;  /* 0x0000000000188947 */ /* 0x000fea0003800000 */
[----:B-1----:R-:W1:Y:S02]  /*0970*/  LDC.64 R2, c[0x0][0x8f8] ;  /* 0x00023e00ff027b82 */ /* 0x002e640000000a00 */
[----:B-1----:R-:W-:-:S05]  /*0980*/  IMAD.WIDE R2, R5, 0x4, R2 ;  /* 0x0000000405027825 */ /* 0x002fca00078e0202 */
[----:B------:R-:W2:Y:S04]  /*0990*/  LDG.E R4, desc[UR38][R2.64] ;  /* 0x0000002602047981 */ /* 0x000ea8000c1e1900 */
[----:B------:R-:W2:Y:S02]  /*09a0*/  LDG.E R7, desc[UR38][R2.64+0x4] ;  /* 0x0000042602077981 */ /* 0x000ea4000c1e1900 */
[----:B--2---:R-:W-:Y:S01]  /*09b0*/  IMAD.IADD R4, R7, 0x1, -R4 ;  /* 0x0000000107047824 */ /* 0x004fe200078e0a04 */
[----:B------:R-:W-:Y:S06]  /*09c0*/  BRA `(.L_x_3625) ;  /* 0x0000000000047947 */ /* 0x000fec0003800000 */
.L_x_3626:
[----:B------:R-:W2:Y:S02]  /*09d0*/  LDC R4, c[0x0][0x8f4] ;  /* 0x00023d00ff047b82 */ /* 0x000ea40000000800 */
.L_x_3625:
[----:B--2--5:R-:W-:-:S04]  /*09e0*/  VIADD R4, R4, 0x5f ;  /* 0x0000005f04047836 */ /* 0x024fc80000000000 */
[----:B------:R-:W-:-:S05]  /*09f0*/  IMAD.HI R4, R4, 0x2aaaaaab, RZ ;  /* 0x2aaaaaab04047827 */ /* 0x000fca00078e02ff */
[----:B---3--:R-:W-:-:S04]  /*0a00*/  SHF.R.U32.HI R3, RZ, 0x1f, R4 ;  /* 0x0000001fff037819 */ /* 0x008fc80000011604 */
[----:B------:R-:W-:-:S04]  /*0a10*/  LEA.HI.SX32 R3, R4, R3, 0x1c ;  /* 0x0000000304037211 */ /* 0x000fc800078fe2ff */
[-C--:B------:R-:W-:Y:S02]  /*0a20*/  ISETP.GT.AND P0, PT, R3, R0.reuse, PT ;  /* 0x000000000300720c */ /* 0x080fe40003f04270 */
[----:B------:R-:W-:Y:S02]  /*0a30*/  LOP3.LUT R0, RZ, R0, RZ, 0x33, !PT ;  /* 0x00000000ff007212 */ /* 0x000fe400078e33ff */
[----:B------:R-:W-:-:S03]  /*0a40*/  SEL R7, R5, 0xffffffff, P0 ;  /* 0xffffffff05077807 */ /* 0x000fc60000000000 */
[----:B------:R-:W-:Y:S01]  /*0a50*/  IMAD.IADD R6, R3, 0x1, R0 ;  /* 0x0000000103067824 */ /* 0x000fe200078e0200 */
[----:B------:R-:W-:Y:S01]  /*0a60*/  ISETP.GE.AND P0, PT, R7, RZ, PT ;  /* 0x000000ff0700720c */ /* 0x000fe20003f06270 */
[----:B------:R4:W-:Y:S04]  /*0a70*/  STL [R1+0xc], R7 ;  /* 0x00000c0701007387 */ /* 0x0009e80000100800 */
[----:B------:R4:W-:Y:S08]  /*0a80*/  STL [R1+0x10], R6 ;  /* 0x0000100601007387 */ /* 0x0009f00000100800 */
[----:B------:R-:W-:Y:S05]  /*0a90*/  @!P0 BRA `(.L_x_3627) ;  /* 0x0000009400e88947 */ /* 0x000fea0003800000 */
[----:B------:R-:W-:Y:S01]  /*0aa0*/  ULDC.64 UR4, c[0x0][0x780] ;  /* 0x0001e00000047ab9 */ /* 0x000fe20000000a00 */
[----:B------:R-:W2:Y:S01]  /*0ab0*/  LDC R17, c[0x0][0x290] ;  /* 0x0000a400ff117b82 */ /* 0x000ea20000000800 */
[----:B------:R-:W-:-:S04]  /*0ac0*/  ISETP.NE.U32.AND P0, PT, RZ, UR4, PT ;  /* 0x00000004ff007c0c */ /* 0x000fc8000bf05070 */
[----:B------:R-:W-:-:S13]  /*0ad0*/  ISETP.NE.AND.EX P0, PT, RZ, UR5, PT, P0 ;  /* 0x00000005ff007c0c */ /* 0x000fda000bf05300 */
[----:B------:R-:W-:Y:S05]  /*0ae0*/  @!P0 BRA `(.L_x_3628) ;  /* 0x0000000000108947 */ /* 0x000fea0003800000 */
[----:B------:R-:W3:Y:S02]  /*0af0*/  LDC.64 R18, c[0x0][0x780] ;  /* 0x0001e000ff127b82 */ /* 0x000ee40000000a00 */
[----:B---3--:R-:W-:-:S06]  /*0b00*/  IMAD.WIDE R18, R7, 0x4, R18 ;  /* 0x0000000407127825 */ /* 0x008fcc00078e0212 */
[----:B------:R3:W5:Y:S01]  /*0b10*/  LDG.E R18, desc[UR38][R18.64] ;  /* 0x0000002612127981 */ /* 0x000762000c1e1900 */
[----:B------:R-:W-:Y:S05]  /*0b20*/  BRA `(.L_x_3629) ;  /* 0x0000000000287947 */ /* 0x000fea0003800000 */
.L_x_3628:
        /* <DEDUP_REMOVED lines=10> */
.L_x_3629:
[----:B------:R-:W-:Y:S02]  /*0bd0*/  ULDC.64 UR4, c[0x0][0x788] ;  /* 0x0001e20000047ab9 */ /* 0x000fe40000000a00 */
[----:B------:R-:W-:-:S04]  /*0be0*/  ISETP.NE.U32.AND P0, PT, RZ, UR4, PT ;  /* 0x00000004ff007c0c */ /* 0x000fc8000bf05070 */
[----:B------:R-:W-:-:S13]  /*0bf0*/  ISETP.NE.AND.EX P0, PT, RZ, UR5, PT, P0 ;  /* 0x00000005ff007c0c */ /* 0x000fda000bf05300 */
[----:B------:R-:W-:Y:S05]  /*0c00*/  @!P0 BRA `(.L_x_3630) ;  /* 0x0000000000108947 */ /* 0x000fea0003800000 */
[----:B-1----:R-:W1:Y:S02]  /*0c10*/  LDC.64 R2, c[0x0][0x788] ;  /* 0x0001e200ff027b82 */ /* 0x002e640000000a00 */
[----:B-1----:R-:W-:-:S05]  /*0c20*/  IMAD.WIDE R2, R7, 0x4, R2 ;  /* 0x0000000407027825 */ /* 0x002fca00078e0202 */
[----:B--2---:R1:W5:Y:S01]  /*0c30*/  LDG.E R17, desc[UR38][R2.64] ;  /* 0x0000002602117981 */ /* 0x004362000c1e1900 */
[----:B------:R-:W-:Y:S05]  /*0c40*/  BRA `(.L_x_3631) ;  /* 0x0000000000247947 */ /* 0x000fea0003800000 */
.L_x_3630:
[----:B------:R-:W-:Y:S02]  /*0c50*/  ULDC.64 UR4, c[0x0][0x778] ;  /* 0x0001de0000047ab9 */ /* 0x000fe40000000a00 */
[----:B------:R-:W-:-:S04]  /*0c60*/  ISETP.NE.U32.AND P0, PT, RZ, UR4, PT ;  /* 0x00000004ff007c0c */ /* 0x000fc8000bf05070 */
[----:B------:R-:W-:-:S13]  /*0c70*/  ISETP.NE.AND.EX P0, PT, RZ, UR5, PT, P0 ;  /* 0x00000005ff007c0c */ /* 0x000fda000bf05300 */
[----:B------:R-:W-:Y:S05]  /*0c80*/  @!P0 BRA `(.L_x_3631) ;  /* 0x0000000000148947 */ /* 0x000fea0003800000 */
[----:B-1----:R-:W1:Y:S02]  /*0c90*/  LDC.64 R2, c[0x0][0x778] ;  /* 0x0001de00ff027b82 */ /* 0x002e640000000a00 */
[----:B-1----:R-:W-:-:S05]  /*0ca0*/  IMAD.WIDE R2, R7, 0x4, R2 ;  /* 0x0000000407027825 */ /* 0x002fca00078e0202 */
[----:B--2---:R-:W2:Y:S04]  /*0cb0*/  LDG.E R17, desc[UR38][R2.64] ;  /* 0x0000002602117981 */ /* 0x004ea8000c1e1900 */
[----:B------:R-:W2:Y:S02]  /*0cc0*/  LDG.E R0, desc[UR38][R2.64+0x4] ;  /* 0x0000042602007981 */ /* 0x000ea4000c1e1900 */
[----:B--2---:R-:W-:-:S07]  /*0cd0*/  IMAD.IADD R17, R0, 0x1, -R17 ;  /* 0x0000000100117824 */ /* 0x004fce00078e0a11 */
.L_x_3631:
        /* <DEDUP_REMOVED lines=81> */
[----:B----4-:R-:W-:Y:S02]  /*11f0*/  IMAD.U32 R6, RZ, RZ, UR4 ;  /* 0x00000004ff067e24 */ /* 0x010fe4000f8e00ff */
[----:B------:R-:W-:-:S02]  /*1200*/  IMAD.U32 R7, RZ, RZ, UR5 ;  /* 0x00000005ff077e24 */ /* 0x000fc4000f8e00ff */
[----:B------:R-:W-:Y:S02]  /*1210*/  IMAD.U32 R11, RZ, RZ, UR7 ;  /* 0x00000007ff0b7e24 */ /* 0x000fe4000f8e00ff */
[----:B------:R-:W-:Y:S02]  /*1220*/  IMAD.MOV.U32 R8, RZ, RZ, 0x70 ;  /* 0x00000070ff087424 */ /* 0x000fe400078e00ff */
[----:B------:R-:W-:Y:S02]  /*1230*/  IMAD.MOV.U32 R12, RZ, RZ, 0x1 ;  /* 0x00000001ff0c7424 */ /* 0x000fe400078e00ff */
[----:B-1----:R-:W-:-:S07]  /*1240*/  IMAD.MOV.U32 R13, RZ, RZ, RZ ;  /* 0x000000ffff0d7224 */ /* 0x002fce00078e00ff */
[----:B------:R-:W-:-:S07]  /*1250*/  LEPC R20, `(.L_x_3634) ;  /* 0x000000001014794e */ /* 0x000fce0000000000 */
[----:B--2---:R-:W-:Y:S05]  /*1260*/  CALL.ABS.NOINC R14 ;  /* 0x000000000e007343 */ /* 0x004fea0003c00000 */
.L_x_3634:
        /* <DEDUP_REMOVED lines=15> */
.L_x_3633:
        /* <DEDUP_REMOVED lines=20> */
.L_x_3636:
        /* <DEDUP_REMOVED lines=15> */
.L_x_3635:
        /* <DEDUP_REMOVED lines=8> */
.L_x_3763:
[----:B------:R-:W-:Y:S01]  /*1610*/  SHF.L.U32 R10, RZ, 0x1f, RZ ;  /* 0x0000001fff0a7819 */ /* 0x000fe200000006ff */
[----:B--2---:R-:W-:Y:S01]  /*1620*/  IMAD.HI R4, R14, 0x55555556, RZ ;  /* 0x555555560e047827 */ /* 0x004fe200078e02ff */
[----:B------:R-:W-:Y:S02]  /*1630*/  LOP3.LUT R5, R2, 0xffffff80, RZ, 0xc0, !PT ;  /* 0xffffff8002057812 */ /* 0x000fe400078ec0ff */
[----:B------:R-:W2:Y:S01]  /*1640*/  SYNCS.PHASECHK.TRANS64.TRYWAIT P0, [UR36+0x36400], R10 ;  /* 0x0364000aff0075a7 */ /* 0x000ea20008000164 */
[-C--:B------:R-:W-:Y:S01]  /*1650*/  LEA.HI R2, R3, R0.reuse, RZ, 0x5 ;  /* 0x0000000003027211 */ /* 0x080fe200078f28ff */
[----:B------:R-:W-:Y:S01]  /*1660*/  IMAD.HI R8, R13, 0x55555556, RZ ;  /* 0x555555560d087827 */ /* 0x000fe200078e02ff */
[----:B----4-:R-:W-:Y:S02]  /*1670*/  LEA.HI R7, R3, R0, RZ, 0x4 ;  /* 0x0000000003077211 */ /* 0x010fe400078f20ff */
        /* <DEDUP_REMOVED lines=14> */
.L_x_3638:
        /* <DEDUP_REMOVED lines=106> */
.L_x_3650:
[----:B------:R-:W-:-:S13]  /*1e00*/  ISETP.NE.AND P0, PT, R8, 0x3, PT ;  /* 0x000000030800780c */ /* 0x000fda0003f05270 */
[----:B------:R-:W-:Y:S05]  /*1e10*/  @!P0 BRA `(.L_x_3640) ;  /* 0x0000000000048947 */ /* 0x000fea0003800000 */
[----:B------:R-:W-:Y:S01]  /*1e20*/  BPT.TRAP 0x1 ;  /* 0x000000040000795c */ /* 0x000fe20000300000 */
.L_x_3640:
[----:B---3--:R-:W-:Y:S02]  /*1e30*/  LEA R3, R2, UR36, 0x3 ;  /* 0x0000002402037c11 */ /* 0x008fe4000f8e18ff */
[----:B------:R-:W-:-:S04]  /*1e40*/  SHF.L.U32 R10, R7, 0x1f, RZ ;  /* 0x0000001f070a7819 */ /* 0x000fc800000006ff */
[----:B------:R2:W3:Y:S01]  /*1e50*/  SYNCS.PHASECHK.TRANS64.TRYWAIT P1, [R3+URZ+0x36410], R10 ;  /* 0x0364100a030075a7 */ /* 0x0004e2000802017f */
[----:B------:R-:W-:Y:S05]  /*1e60*/  @!P0 BRA `(.L_x_3641) ;  /* 0x0000000000048947 */ /* 0x000fea0003800000 */
[----:B------:R-:W-:Y:S01]  /*1e70*/  BPT.TRAP 0x1 ;  /* 0x000000040000795c */ /* 0x000fe20000300000 */
.L_x_3641:
[----:B---3--:R-:W-:Y:S05]  /*1e80*/  @P1 BRA `(.L_x_3642) ;  /* 0x0000000000081947 */ /* 0x008fea0003800000 */
[----:B------:R-:W3:Y:S02]  /*1e90*/  SYNCS.PHASECHK.TRANS64.TRYWAIT P1, [R3+URZ+0x36410], R10 ;  /* 0x0364100a030075a7 */ /* 0x000ee4000802017f */
[----:B---3--:R-:W-:Y:S05]  /*1ea0*/  @!P1 BRA `(.L_x_3643) ;  /* 0x0000008400209947 */ /* 0x008fea0003800000 */
.L_x_3642:
        /* <DEDUP_REMOVED lines=103> */
.L_x_3644:
[----:B------:R-:W-:-:S04]  /*2520*/  SHF.L.U32 R14, R5, 0x1f, RZ ;  /* 0x0000001f050e7819 */ /* 0x000fc800000006ff */
[----:B------:R1:W1:Y:S01]  /*2530*/  SYNCS.PHASECHK.TRANS64.TRYWAIT P1, [UR36+0x36430], R14 ;  /* 0x0364300eff0075a7 */ /* 0x0002620008020164 */
[----:B------:R-:W-:Y:S05]  /*2540*/  @!P0 BRA `(.L_x_3645) ;  /* 0x0000000000048947 */ /* 0x000fea0003800000 */
[----:B------:R-:W-:Y:S01]  /*2550*/  BPT.TRAP 0x1 ;  /* 0x000000040000795c */ /* 0x000fe20000300000 */
.L_x_3645:
        /* <DEDUP_REMOVED lines=36> */
.L_x_3646:
        /* <DEDUP_REMOVED lines=351> */
.L_x_3648:
        /* <DEDUP_REMOVED lines=60> */
.L_x_3649:
        /* <DEDUP_REMOVED lines=63> */
.L_x_3632:
[----:B------:R-:W-:Y:S05]  /*4540*/  @P0 BRA `(.L_x_3627) ;  /* 0x0000005c003c0947 */ /* 0x000fea0003800000 */
[----:B------:R-:W2:Y:S01]  /*4550*/  LDL.LU R17, [R1+0x10] ;  /* 0x0000100001117983 */ /* 0x000ea20000300800 */
[----:B------:R-:W1:Y:S01]  /*4560*/  LDC.64 R2, c[0x0][0x878] ;  /* 0x00021e00ff027b82 */ /* 0x000e620000000a00 */
[----:B------:R-:W-:Y:S01]  /*4570*/  ULDC UR7, c[0x0][0x870] ;  /* 0x00021c0000077ab9 */ /* 0x000fe20000000800 */
[----:B------:R-:W-:Y:S01]  /*4580*/  ULDC UR6, c[0x0][0x80c] ;  /* 0x0002030000067ab9 */ /* 0x000fe20000000800 */
[----:B------:R-:W3:Y:S04]  /*4590*/  LDL.LU R120, [R1+0xc] ;  /* 0x00000c0001787983 */ /* 0x000ee80000300800 */
[----:B------:R-:W5:Y:S01]  /*45a0*/  LDL.LU R16, [R1+0x14] ;  /* 0x0000140001107983 */ /* 0x000f620000300800 */
[----:B------:R-:W4:Y:S01]  /*45b0*/  LDC R0, c[0x0][0x850] ;  /* 0x00021400ff007b82 */ /* 0x000f220000000800 */
[----:B------:R-:W4:Y:S07]  /*45c0*/  S2R R8, SR_TID.X ;  /* 0x0000000000087919 */ /* 0x000f2e0000002100 */
[----:B------:R-:W4:Y:S01]  /*45d0*/  S2UR UR5, SR_CgaCtaId ;  /* 0x00000000000579c3 */ /* 0x000f220000008800 */
[----:B-1----:R-:W-:Y:S01]  /*45e0*/  ISETP.NE.U32.AND P0, PT, R2, RZ, PT ;  /* 0x000000ff0200720c */ /* 0x002fe20003f05070 */
[----:B------:R-:W-:-:S06]  /*45f0*/  UMOV UR4, 0x400 ;  /* 0x0000040000047882 */ /* 0x000fcc0000000000 */
[----:B------:R-:W1:Y:S01]  /*4600*/  LDC.64 R18, c[0x0][0x820] ;  /* 0x00020800ff127b82 */ /* 0x000e620000000a00 */
[----:B------:R-:W-:-:S07]  /*4610*/  ISETP.NE.AND.EX P0, PT, R3, RZ, PT, P0 ;  /* 0x000000ff0300720c */ /* 0x000fce0003f05300 */
[----:B------:R-:W1:Y:S08]  /*4620*/  LDC.64 R20, c[0x0][0x848] ;  /* 0x00021200ff147b82 */ /* 0x000e700000000a00 */
[----:B------:R-:W3:Y:S08]  /*4630*/  @P0 LDC.64 R2, c[0x0][0x878] ;  /* 0x00021e00ff020b82 */ /* 0x000ef00000000a00 */
[----:B------:R-:W1:Y:S01]  /*4640*/  LDC.64 R22, c[0x0][0x800] ;  /* 0x00020000ff167b82 */ /* 0x000e620000000a00 */
[----:B---3--:R-:W-:-:S06]  /*4650*/  @P0 IMAD.WIDE R2, R120, 0x4, R2 ;  /* 0x0000000478020825 */ /* 0x008fcc00078e0202 */
[----:B------:R3:W2:Y:S01]  /*4660*/  @P0 LDG.E R3, desc[UR38][R2.64] ;  /* 0x0000002602030981 */ /* 0x0006a2000c1e1900 */
[----:B------:R-:W-:Y:S01]  /*4670*/  BAR.SYNC.DEFER_BLOCKING 0x1, 0x180 ;  /* 0x0046000000007b1d */ /* 0x000fe20000010000 */
[----:B----4-:R-:W-:Y:S01]  /*4680*/  ISETP.NE.AND P2, PT, R0, 0x1, PT ;  /* 0x000000010000780c */ /* 0x010fe20003f45270 */
[C---:B------:R-:W-:Y:S01]  /*4690*/  VIADD R15, R8.reuse, 0xffffff80 ;  /* 0xffffff80080f7836 */ /* 0x040fe20000000000 */
[----:B------:R-:W-:Y:S01]  /*46a0*/  ISETP.NE.AND P1, PT, R8, 0x80, PT ;  /* 0x000000800800780c */ /* 0x000fe20003f25270 */
[----:B------:R-:W-:Y:S01]  /*46b0*/  IMAD R9, R120, UR6, RZ ;  /* 0x0000000678097c24 */ /* 0x000fe2000f8e02ff */
[----:B------:R-:W-:Y:S01]  /*46c0*/  ULEA UR4, UR5, UR4, 0x18 ;  /* 0x0000000405047291 */ /* 0x000fe2000f8ec03f */
[----:B------:R-:W-:Y:S01]  /*46d0*/  BSSY B0, `(.L_x_3651) ;  /* 0x0000051000007945 */ /* 0x000fe20003800000 */
[----:B------:R-:W-:Y:S02]  /*46e0*/  SHF.R.S32.HI R4, RZ, 0x1f, R15 ;  /* 0x0000001fff047819 */ /* 0x000fe4000001140f */
[----:B------:R-:W-:-:S02]  /*46f0*/  SHF.R.S32.HI R12, RZ, 0x1f, R9 ;  /* 0x0000001fff0c7819 */ /* 0x000fc40000011409 */
[----:B------:R-:W-:-:S03]  /*4700*/  LEA.HI R6, R4, R15, RZ, 0x7 ;  /* 0x0000000f04067211 */ /* 0x000fc600078f38ff */
[----:B------:R-:W3:Y:S01]  /*4710*/  @P2 LDC R5, c[0x0][0x854] ;  /* 0x00021500ff052b82 */ /* 0x000ee20000000800 */
[----:B------:R-:W-:Y:S02]  /*4720*/  LOP3.LUT R4, R6, 0x3fffff80, RZ, 0xc0, !PT ;  /* 0x3fffff8006047812 */ /* 0x000fe400078ec0ff */
[----:B------:R-:W-:Y:S01]  /*4730*/  SHF.R.S32.HI R11, RZ, 0x7, R6 ;  /* 0x00000007ff0b7819 */ /* 0x000fe20000011406 */
[----:B-----5:R-:W-:Y:S02]  /*4740*/  IMAD.MOV.U32 R6, RZ, RZ, R16 ;  /* 0x000000ffff067224 */ /* 0x020fe400078e0010 */
[----:B------:R-:W-:Y:S02]  /*4750*/  IMAD.IADD R4, R15, 0x1, -R4 ;  /* 0x000000010f047824 */ /* 0x000fe400078e0a04 */
[----:B------:R-:W4:Y:S02]  /*4760*/  @P2 LDC R7, c[0x0][0x858] ;  /* 0x00021600ff072b82 */ /* 0x000f240000000800 */
[----:B------:R-:W-:-:S02]  /*4770*/  IMAD R11, R11, 0x600, R4 ;  /* 0x000006000b0b7824 */ /* 0x000fc400078e0204 */
[----:B---3--:R-:W-:-:S04]  /*4780*/  @P2 IMAD.HI.U32 R2, R16, R5, RZ ;  /* 0x0000000510022227 */ /* 0x008fc800078e00ff */
[----:B--2---:R-:W-:Y:S01]  /*4790*/  IMAD R5, R17, UR7, RZ ;  /* 0x0000000711057c24 */ /* 0x004fe2000f8e02ff */
[----:B----4-:R-:W-:-:S03]  /*47a0*/  @P2 SHF.R.U32.HI R6, RZ, R7, R2 ;  /* 0x00000007ff062219 */ /* 0x010fc60000011602 */
[----:B------:R-:W-:Y:S01]  /*47b0*/  IMAD R10, R5, UR6, RZ ;  /* 0x00000006050a7c24 */ /* 0x000fe2000f8e02ff */
[----:B------:R-:W-:Y:S01]  /*47c0*/  ISETP.NE.AND P2, PT, R15, RZ, PT ;  /* 0x000000ff0f00720c */ /* 0x000fe20003f45270 */
[----:B------:R-:W-:Y:S01]  /*47d0*/  ULDC.64 UR6, c[0x0][0x868] ;  /* 0x00021a0000067ab9 */ /* 0x000fe20000000a00 */
[--C-:B------:R-:W-:Y:S02]  /*47e0*/  SHF.R.S32.HI R13, RZ, 0x1f, R6.reuse ;  /* 0x0000001fff0d7819 */ /* 0x100fe40000011406 */
[----:B------:R-:W-:Y:S01]  /*47f0*/  IADD3 R14, P3, P4, R10, R9, R6 ;  /* 0x000000090a0e7210 */ /* 0x000fe20007c7e006 */
[----:B------:R-:W-:Y:S01]  /*4800*/  IMAD.SHL.U32 R9, R11, 0x4, RZ ;  /* 0x000000040b097824 */ /* 0x000fe200078e00ff */
[----:B------:R-:W-:Y:S01]  /*4810*/  SHF.R.S32.HI R10, RZ, 0x1f, R10 ;  /* 0x0000001fff0a7819 */ /* 0x000fe2000001140a */
[----:B------:R-:W-:-:S03]  /*4820*/  IMAD R11, R17, 0x4800, RZ ;  /* 0x00004800110b7824 */ /* 0x000fc600078e02ff */
        /* <DEDUP_REMOVED lines=9> */
[----:B------:R4:W-:Y:S03]  /*48c0*/  STS.128 [R7], R24 ;  /* 0x0000001807007388 */ /* 0x0009e60000000c00 */
        /* <DEDUP_REMOVED lines=9> */
[----:B----4-:R-:W3:Y:S01]  /*4960*/  LDC.64 R24, c[0x0][0x828] ;  /* 0x00020a00ff187b82 */ /* 0x010ee20000000a00 */
[C---:B------:R-:W-:Y:S01]  /*4970*/  IMAD R13, R6.reuse, R3, R10 ;  /* 0x00000003060d7224 */ /* 0x040fe200078e020a */
[----:B------:R-:W-:Y:S01]  /*4980*/  SHF.R.S32.HI R10, RZ, 0x1f, R120 ;  /* 0x0000001fff0a7819 */ /* 0x000fe20000011478 */
[----:B------:R2:W-:Y:S01]  /*4990*/  STS.128 [R7+0x2000], R40 ;  /* 0x0020002807007388 */ /* 0x0005e20000000c00 */
[----:B------:R-:W-:Y:S01]  /*49a0*/  IMAD R17, R6, R5, R12 ;  /* 0x0000000506117224 */ /* 0x000fe200078e020c */
[----:B------:R-:W-:Y:S01]  /*49b0*/  SHF.L.U64.HI R12, R14, 0x2, R15 ;  /* 0x000000020e0c7819 */ /* 0x000fe2000001020f */
[----:B------:R-:W-:Y:S01]  /*49c0*/  IMAD.WIDE.U32 R2, R6, R2, R8 ;  /* 0x0000000206027225 */ /* 0x000fe200078e0008 */
[----:B------:R2:W-:Y:S01]  /*49d0*/  STS.128 [R7+0x2800], R44 ;  /* 0x0028002c07007388 */ /* 0x0005e20000000c00 */
[----:B------:R-:W-:-:S02]  /*49e0*/  SEL R11, R10, RZ, !P0 ;  /* 0x000000ff0a0b7207 */ /* 0x000fc40004000000 */
[----:B------:R-:W-:Y:S01]  /*49f0*/  IMAD.WIDE.U32 R4, R6, R4, R8 ;  /* 0x0000000406047225 */ /* 0x000fe200078e0008 */
[----:B------:R2:W-:Y:S01]  /*4a00*/  STS.128 [R7+0x3000], R48 ;  /* 0x0030003007007388 */ /* 0x0005e20000000c00 */
[----:B------:R-:W-:Y:S02]  /*4a10*/  SEL R9, R120, RZ, !P0 ;  /* 0x000000ff78097207 */ /* 0x000fe40004000000 */
[----:B-1----:R-:W-:Y:S01]  /*4a20*/  IMAD R8, R11, R18, RZ ;  /* 0x000000120b087224 */ /* 0x002fe200078e02ff */
[----:B------:R2:W-:Y:S01]  /*4a30*/  STS.128 [R7+0x3800], R52 ;  /* 0x0038003407007388 */ /* 0x0005e20000000c00 */
[----:B------:R-:W-:Y:S02]  /*4a40*/  IMAD.SHL.U32 R14, R14, 0x4, RZ ;  /* 0x000000040e0e7824 */ /* 0x000fe400078e00ff */
[----:B------:R-:W-:Y:S01]  /*4a50*/  IMAD.IADD R3, R3, 0x1, R13 ;  /* 0x0000000103037824 */ /* 0x000fe200078e020d */
[----:B------:R2:W-:Y:S01]  /*4a60*/  STS.128 [R7+0x4000], R56 ;  /* 0x0040003807007388 */ /* 0x0005e20000000c00 */
[----:B------:R-:W-:-:S02]  /*4a70*/  IMAD.IADD R5, R5, 0x1, R17 ;  /* 0x0000000105057824 */ /* 0x000fc400078e0211 */
[----:B------:R-:W-:Y:S01]  /*4a80*/  IMAD R13, R9, R19, R8 ;  /* 0x00000013090d7224 */ /* 0x000fe200078e0208 */
[----:B------:R2:W-:Y:S01]  /*4a90*/  STS.128 [R7+0x4800], R60 ;  /* 0x0048003c07007388 */ /* 0x0005e20000000c00 */
[----:B------:R-:W-:Y:S01]  /*4aa0*/  IMAD R10, R11, R20, RZ ;  /* 0x000000140b0a7224 */ /* 0x000fe200078e02ff */
[----:B------:R-:W-:Y:S01]  /*4ab0*/  IADD3 R8, P0, R14, UR6, RZ ;  /* 0x000000060e087c10 */ /* 0x000fe2000ff1e0ff */
[C---:B------:R-:W-:Y:S01]  /*4ac0*/  IMAD.WIDE.U32 R2, R9.reuse, R18, R2 ;  /* 0x0000001209027225 */ /* 0x040fe200078e0002 */
[----:B------:R2:W-:Y:S03]  /*4ad0*/  STS.128 [R7+0x5000], R64 ;  /* 0x0050004007007388 */ /* 0x0005e60000000c00 */
[----:B------:R-:W-:Y:S01]  /*4ae0*/  IMAD.WIDE.U32 R4, R9, R20, R4 ;  /* 0x0000001409047225 */ /* 0x000fe200078e0004 */
[----:B------:R2:W-:Y:S01]  /*4af0*/  STS.128 [R7+0x5800], R68 ;  /* 0x0058004407007388 */ /* 0x0005e20000000c00 */
[----:B------:R-:W-:-:S02]  /*4b00*/  LEA R22, P3, R2, R22, 0x2 ;  /* 0x0000001602167211 */ /* 0x000fc400078610ff */
[----:B------:R-:W-:Y:S01]  /*4b10*/  IMAD.MOV R15, RZ, RZ, -R6 ;  /* 0x000000ffff0f7224 */ /* 0x000fe200078e0a06 */
[----:B---3--:R-:W-:Y:S01]  /*4b20*/  LEA R24, P4, R4, R24, 0x2 ;  /* 0x0000001804187211 */ /* 0x008fe200078810ff */
[----:B------:R-:W-:Y:S01]  /*4b30*/  IMAD R11, R9, R21, R10 ;  /* 0x00000015090b7224 */ /* 0x000fe200078e020a */
[----:B------:R-:W-:Y:S01]  /*4b40*/  IADD3.X R9, R12, UR7, RZ, P0, !PT ;  /* 0x000000070c097c10 */ /* 0x000fe200087fe4ff */
[----:B------:R-:W-:Y:S02]  /*4b50*/  IMAD R17, R0, R15, R16 ;  /* 0x0000000f00117224 */ /* 0x000fe400078e0210 */
[----:B------:R-:W-:Y:S02]  /*4b60*/  IMAD.IADD R10, R3, 0x1, R13 ;  /* 0x00000001030a7824 */ /* 0x000fe400078e020d */
[----:B------:R-:W-:Y:S01]  /*4b70*/  IMAD.IADD R6, R5, 0x1, R11 ;  /* 0x0000000105067824 */ /* 0x000fe200078e020b */
[----:B--2---:R-:W-:Y:S06]  /*4b80*/  @P2 BRA `(.L_x_3652) ;  /* 0x0000000000142947 */ /* 0x004fec0003800000 */
.L_x_3653:
[----:B------:R-:W2:Y:S04]  /*4b90*/  LDG.E.STRONG.GPU R0, desc[UR38][R8.64] ;  /* 0x0000002608007981 */ /* 0x000ea8000c1ef900 */
[----:B--2---:R-:W-:Y:S01]  /*4ba0*/  CCTL.IVALL ;  /* 0x00000000ff00798f */ /* 0x004fe20002000000 */
[----:B------:R-:W-:Y:S05]  /*4bb0*/  YIELD ;  /* 0x0000000000007946 */ /* 0x000fea0003800000 */
[----:B------:R-:W-:-:S13]  /*4bc0*/  ISETP.NE.AND P0, PT, R0, R17, PT ;  /* 0x000000110000720c */ /* 0x000fda0003f05270 */
[----:B------:R-:W-:Y:S05]  /*4bd0*/  @P0 BRA `(.L_x_3653) ;  /* 0xfffffffc00ec0947 */ /* 0x000fea000383ffff */
.L_x_3652:
[----:B------:R-:W-:Y:S05]  /*4be0*/  BSYNC B0 ;  /* 0x0000000000007941 */ /* 0x000fea0003800000 */
.L_x_3651:
[----:B------:R-:W-:Y:S01]  /*4bf0*/  UMOV UR5, 0xffffffff ;  /* 0xffffffff00057882 */ /* 0x000fe20000000000 */
[----:B------:R-:W-:Y:S02]  /*4c00*/  LEA.HI.X R10, R2, R23, R10, 0x2, P3 ;  /* 0x00000017020a7211 */ /* 0x000fe400018f140a */
[----:B------:R-:W-:Y:S01]  /*4c10*/  LEA.HI.X R6, R4, R25, R6, 0x2, P4 ;  /* 0x0000001904067211 */ /* 0x000fe200020f1406 */
[----:B------:R-:W-:Y:S06]  /*4c20*/  BRA.DIV UR5, `(.L_x_3654) ;  /* 0x0000005605ec7947 */ /* 0x000fec000b800000 */
[----:B------:R-:W-:Y:S01]  /*4c30*/  NOP ;  /* 0x0000000000007918 */ /* 0x000fe20000000000 */
.L_x_3766:
        /* <DEDUP_REMOVED lines=16> */
.L_x_3657:
[----:B------:R-:W-:Y:S01]  /*4d40*/  @P0 ELECT P2, URZ, PT ;  /* 0x00000000003f082f */ /* 0x000fe20003840000 */
[----:B------:R1:W-:-:S12]  /*4d50*/  UBLKRED.G.S.ADD.F32.RN [UR6], [UR4], UR5, desc[UR8] ;  /* 0x00000806040073bb */ /* 0x0003d800080a1405 */
[----:B------:R-:W-:Y:S02]  /*4d60*/  @P2 PLOP3.LUT P0, PT, P2, PT, PT, 0x8, 0x0 ;  /* 0x000000000000281c */ /* 0x000fe4000170e170 */
[----:B------:R-:W-:-:S11]  /*4d70*/  PLOP3.LUT P2, PT, PT, PT, PT, 0x8, 0x0 ;  /* 0x000000000000781c */ /* 0x000fd60003f4e170 */
[----:B-1----:R-:W-:Y:S05]  /*4d80*/  @P0 BRA.U.ANY `(.L_x_3657) ;  /* 0xfffffffd00ec0947 */ /* 0x002fea000393ffff */
[----:B------:R0:W-:Y:S01]  /*4d90*/  UTMACMDFLUSH ;  /* 0x00000000000079b7 */ /* 0x0001e20000000000 */
[----:B------:R-:W-:-:S04]  /*4da0*/  DEPBAR.LE SB0, 0x0 ;  /* 0x000080000000791a */ /* 0x000fc80000000000 */
.L_x_3656:
[----:B------:R-:W-:Y:S05]  /*4db0*/  BSYNC B0 ;  /* 0x0000000000007941 */ /* 0x000fea0003800000 */
.L_x_3655:
        /* <DEDUP_REMOVED lines=14> */
.L_x_3659:
[----:B------:R-:W-:Y:S05]  /*4ea0*/  BSYNC B0 ;  /* 0x0000000000007941 */ /* 0x000fea0003800000 */
.L_x_3658:
        /* <DEDUP_REMOVED lines=18> */
.L_x_3662:
[----:B------:R-:W2:Y:S04]  /*4fd0*/  LDG.E.STRONG.GPU R0, desc[UR38][R2.64] ;  /* 0x0000002602007981 */ /* 0x000ea8000c1ef900 */
[----:B--2---:R-:W-:Y:S01]  /*4fe0*/  CCTL.IVALL ;  /* 0x00000000ff00798f */ /* 0x004fe20002000000 */
[----:B------:R-:W-:Y:S05]  /*4ff0*/  YIELD ;  /* 0x0000000000007946 */ /* 0x000fea0003800000 */
[----:B------:R-:W-:-:S13]  /*5000*/  ISETP.NE.AND P0, PT, R0, R17, PT ;  /* 0x000000110000720c */ /* 0x000fda0003f05270 */
[----:B------:R-:W-:Y:S05]  /*5010*/  @P0 BRA `(.L_x_3662) ;  /* 0xfffffffc00ec0947 */ /* 0x000fea000383ffff */
.L_x_3661:
[----:B------:R-:W-:Y:S05]  /*5020*/  BSYNC B0 ;  /* 0x0000000000007941 */ /* 0x000fea0003800000 */
.L_x_3660:
[----:B------:R-:W-:-:S03]  /*5030*/  UMOV UR5, 0xffffffff ;  /* 0xffffffff00057882 */ /* 0x000fc60000000000 */
[----:B------:R-:W-:Y:S05]  /*5040*/  BRA.DIV UR5, `(.L_x_3663) ;  /* 0x0000005605007947 */ /* 0x000fea000b800000 */
[----:B------:R-:W-:Y:S01]  /*5050*/  NOP ;  /* 0x0000000000007918 */ /* 0x000fe20000000000 */
.L_x_3769:
        /* <DEDUP_REMOVED lines=16> */
.L_x_3666:
[----:B------:R-:W-:Y:S01]  /*5160*/  @P0 ELECT P2, URZ, PT ;  /* 0x00000000003f082f */ /* 0x000fe20003840000 */
[----:B------:R2:W-:-:S12]  /*5170*/  UBLKRED.G.S.ADD.F32.RN [UR6], [UR4], UR5, desc[UR8] ;  /* 0x00000806040073bb */ /* 0x0005d800080a1405 */
[----:B------:R-:W-:Y:S02]  /*5180*/  @P2 PLOP3.LUT P0, PT, P2, PT, PT, 0x8, 0x0 ;  /* 0x000000000000281c */ /* 0x000fe4000170e170 */
[----:B------:R-:W-:-:S11]  /*5190*/  PLOP3.LUT P2, PT, PT, PT, PT, 0x8, 0x0 ;  /* 0x000000000000781c */ /* 0x000fd60003f4e170 */
[----:B--2---:R-:W-:Y:S05]  /*51a0*/  @P0 BRA.U.ANY `(.L_x_3666) ;  /* 0xfffffffd00ec0947 */ /* 0x004fea000393ffff */
[----:B------:R0:W-:Y:S01]  /*51b0*/  UTMACMDFLUSH ;  /* 0x00000000000079b7 */ /* 0x0001e20000000000 */
[----:B------:R-:W-:-:S04]  /*51c0*/  DEPBAR.LE SB0, 0x0 ;  /* 0x000080000000791a */ /* 0x000fc80000000000 */
.L_x_3665:
[----:B------:R-:W-:Y:S05]  /*51d0*/  BSYNC B0 ;  /* 0x0000000000007941 */ /* 0x000fea0003800000 */
.L_x_3664:
        /* <DEDUP_REMOVED lines=14> */
.L_x_3620:
        /* <DEDUP_REMOVED lines=29> */
.L_x_3668:
[----:B------:R-:W-:Y:S01]  /*5490*/  ULDC UR9, c[0x0][0x8cc] ;  /* 0x0002330000097ab9 */ /* 0x000fe20000000800 */
[----:B------:R-:W-:Y:S01]  /*54a0*/  UMOV UR7, UR8 ;  /* 0x0000000800077c82 */ /* 0x000fe20008000000 */
[----:B------:R-:W-:-:S11]  /*54b0*/  UISETP.NE.AND UP0, UPT, UR9, 0x1, UPT ;  /* 0x000000010900788c */ /* 0x000fd6000bf05270 */
[----:B------:R-:W-:Y:S02]  /*54c0*/  @UP0 ULDC.64 UR10, c[0x0][0x8d0] ;  /* 0x00023400000a0ab9 */ /* 0x000fe40000000a00 */
[----:B------:R-:W-:-:S04]  /*54d0*/  UIMAD.WIDE.U32 UR4, UR8, UR10, URZ ;  /* 0x0000000a080472a5 */ /* 0x000fc8000f8e003f */
[----:B------:R-:W-:-:S04]  /*54e0*/  @UP0 USHF.R.U32.HI UR7, URZ, UR11, UR5 ;  /* 0x0000000b3f070299 */ /* 0x000fc80008011605 */
[----:B------:R-:W-:-:S12]  /*54f0*/  UIMAD UR4, UR7, UR9, URZ ;  /* 0x00000009070472a4 */ /* 0x000fd8000f8e023f */
.L_x_3669:
        /* <DEDUP_REMOVED lines=23> */
.L_x_3670:
        /* <DEDUP_REMOVED lines=13> */
.L_x_3672:
[----:B------:R-:W-:-:S05]  /*5740*/  ULDC UR4, c[0x0][0x8f4] ;  /* 0x00023d0000047ab9 */ /* 0x000fca0000000800 */
.L_x_3671:
        /* <DEDUP_REMOVED lines=48> */
.L_x_3673:
        /* <DEDUP_REMOVED lines=13> */
.L_x_3674:
        /* <DEDUP_REMOVED lines=12> */
.L_x_3675:
        /* <DEDUP_REMOVED lines=68> */
.L_x_3679:
[----:B------:R-:W2:Y:S04]  /*6020*/  LDG.E.STRONG.GPU R4, desc[UR38][R2.64] ;  /* 0x0000002602047981 */ /* 0x000ea8000c1ef900 */
[----:B--2---:R-:W-:Y:S01]  /*6030*/  CCTL.IVALL ;  /* 0x00000000ff00798f */ /* 0x004fe20002000000 */
[----:B------:R-:W-:Y:S05]  /*6040*/  YIELD ;  /* 0x0000000000007946 */ /* 0x000fea0003800000 */
[----:B------:R-:W-:-:S13]  /*6050*/  ISETP.NE.AND P1, PT, R4, R5, PT ;  /* 0x000000050400720c */ /* 0x000fda0003f25270 */
[----:B------:R-:W-:Y:S05]  /*6060*/  @P1 BRA `(.L_x_3679) ;  /* 0xfffffffc00ec1947 */ /* 0x000fea000383ffff */
.L_x_3678:
[----:B------:R-:W-:Y:S05]  /*6070*/  BSYNC B0 ;  /* 0x0000000000007941 */ /* 0x000fea0003800000 */
.L_x_3677:
[----:B------:R-:W-:-:S03]  /*6080*/  UMOV UR6, 0xffffffff ;  /* 0xffffffff00067882 */ /* 0x000fc60000000000 */
[----:B------:R-:W-:Y:S05]  /*6090*/  BRA.DIV UR6, `(.L_x_3680) ;  /* 0x0000004606087947 */ /* 0x000fea000b800000 */
[----:B------:R-:W-:Y:S01]  /*60a0*/  NOP ;  /* 0x0000000000007918 */ /* 0x000fe20000000000 */
.L_x_3772:
        /* <DEDUP_REMOVED lines=22> */
.L_x_3682:
[----:B------:R-:W-:Y:S05]  /*6210*/  BSYNC B0 ;  /* 0x0000000000007941 */ /* 0x000fea0003800000 */
.L_x_3681:
        /* <DEDUP_REMOVED lines=19> */
.L_x_3684:
[----:B------:R-:W-:Y:S05]  /*6350*/  BSYNC B0 ;  /* 0x0000000000007941 */ /* 0x000fea0003800000 */
.L_x_3683:
        /* <DEDUP_REMOVED lines=20> */
.L_x_3686:
[----:B------:R-:W-:Y:S05]  /*64a0*/  BSYNC B0 ;  /* 0x0000000000007941 */ /* 0x000fea0003800000 */
.L_x_3685:
[----:B------:R-:W-:Y:S06]  /*64b0*/  BAR.ARV 0xa, 0xa0 ;  /* 0x0282800000007b1d */ /* 0x000fec0000002000 */
[----:B------:R-:W-:Y:S04]  /*64c0*/  BSSY B0, `(.L_x_3687) ;  /* 0x0000003000007945 */ /* 0x000fe80003800000 */
[----:B------:R-:W-:Y:S05]  /*64d0*/  @!P0 BRA `(.L_x_3688) ;  /* 0x0000000000048947 */ /* 0x000fea0003800000 */
[----:B------:R-:W-:-:S04]  /*64e0*/  DEPBAR.LE SB0, 0x1 ;  /* 0x000080400000791a */ /* 0x000fc80000000000 */
.L_x_3688:
[----:B------:R-:W-:Y:S05]  /*64f0*/  BSYNC B0 ;  /* 0x0000000000007941 */ /* 0x000fea0003800000 */
.L_x_3687:
[----:B------:R-:W-:Y:S06]  /*6500*/  BAR.ARV 0xb, 0xa0 ;  /* 0x02c2800000007b1d */ /* 0x000fec0000002000 */
[----:B------:R-:W-:Y:S04]  /*6510*/  BSSY B0, `(.L_x_3689) ;  /* 0x0000003000007945 */ /* 0x000fe80003800000 */
[----:B------:R-:W-:Y:S05]  /*6520*/  @!P0 BRA `(.L_x_3690) ;  /* 0x0000000000048947 */ /* 0x000fea0003800000 */
[----:B------:R-:W-:-:S04]  /*6530*/  DEPBAR.LE SB0, 0x0 ;  /* 0x000080000000791a */ /* 0x000fc80000000000 */
.L_x_3690:
[----:B------:R-:W-:Y:S05]  /*6540*/  BSYNC B0 ;  /* 0x0000000000007941 */ /* 0x000fea0003800000 */
.L_x_3689:
        /* <DEDUP_REMOVED lines=19> */
.L_x_3692:
[----:B------:R-:W-:Y:S05]  /*6680*/  BSYNC B0 ;  /* 0x0000000000007941 */ /* 0x000fea0003800000 */
.L_x_3691:
[----:B------:R-:W-:Y:S01]  /*6690*/  UIADD3 UR13, UR12, 0x1, URZ ;  /* 0x000000010c0d7890 */ /* 0x000fe2000fffe03f */
[----:B------:R-:W-:Y:S11]  /*66a0*/  BRA `(.L_x_3693) ;  /* 0x0000000000047947 */ /* 0x000ff60003800000 */
.L_x_3676:
[----:B------:R-:W-:-:S05]  /*66b0*/  UMOV UR13, UR12 ;  /* 0x0000000c000d7c82 */ /* 0x000fca0008000000 */
.L_x_3693:
        /* <DEDUP_REMOVED lines=16> */
.L_x_3726:
        /* <DEDUP_REMOVED lines=18> */
.L_x_3696:
[----:B------:R-:W2:Y:S04]  /*68e0*/  LDG.E.STRONG.GPU R4, desc[UR38][R2.64] ;  /* 0x0000002602047981 */ /* 0x000ea8000c1ef900 */
[----:B--2---:R-:W-:Y:S01]  /*68f0*/  CCTL.IVALL ;  /* 0x00000000ff00798f */ /* 0x004fe20002000000 */
[----:B------:R-:W-:Y:S05]  /*6900*/  YIELD ;  /* 0x0000000000007946 */ /* 0x000fea0003800000 */
[----:B------:R-:W-:-:S13]  /*6910*/  ISETP.NE.AND P1, PT, R4, R5, PT ;  /* 0x000000050400720c */ /* 0x000fda0003f25270 */
[----:B------:R-:W-:Y:S05]  /*6920*/  @P1 BRA `(.L_x_3696) ;  /* 0xfffffffc00ec1947 */ /* 0x000fea000383ffff */
.L_x_3695:
[----:B------:R-:W-:Y:S05]  /*6930*/  BSYNC B0 ;  /* 0x0000000000007941 */ /* 0x000fea0003800000 */
.L_x_3694:
[----:B------:R-:W-:-:S03]  /*6940*/  UMOV UR24, 0xffffffff ;  /* 0xffffffff00187882 */ /* 0x000fc60000000000 */
[----:B------:R-:W-:Y:S05]  /*6950*/  BRA.DIV UR24, `(.L_x_3697) ;  /* 0x0000003a18f47947 */ /* 0x000fea000b800000 */
[----:B------:R-:W-:Y:S01]  /*6960*/  NOP ;  /* 0x0000000000007918 */ /* 0x000fe20000000000 */
.L_x_3775:
        /* <DEDUP_REMOVED lines=19> */
.L_x_3699:
[----:B------:R-:W-:Y:S05]  /*6aa0*/  BSYNC B0 ;  /* 0x0000000000007941 */ /* 0x000fea0003800000 */
.L_x_3698:
        /* <DEDUP_REMOVED lines=14> */
.L_x_3701:
[----:B------:R-:W-:Y:S05]  /*6b90*/  BSYNC B0 ;  /* 0x0000000000007941 */ /* 0x000fea0003800000 */
.L_x_3700:
        /* <DEDUP_REMOVED lines=15> */
.L_x_3703:
[----:B------:R-:W-:Y:S05]  /*6c90*/  BSYNC B0 ;  /* 0x0000000000007941 */ /* 0x000fea0003800000 */
.L_x_3702:
[----:B------:R-:W-:Y:S06]  /*6ca0*/  BAR.ARV 0xa, 0xa0 ;  /* 0x0282800000007b1d */ /* 0x000fec0000002000 */
[----:B------:R-:W-:Y:S04]  /*6cb0*/  BSSY B0, `(.L_x_3704) ;  /* 0x0000003000007945 */ /* 0x000fe80003800000 */
[----:B------:R-:W-:Y:S05]  /*6cc0*/  @!P0 BRA `(.L_x_3705) ;  /* 0x0000000000048947 */ /* 0x000fea0003800000 */
[----:B------:R-:W-:-:S04]  /*6cd0*/  DEPBAR.LE SB0, 0x1 ;  /* 0x000080400000791a */ /* 0x000fc80000000000 */
.L_x_3705:
[----:B------:R-:W-:Y:S05]  /*6ce0*/  BSYNC B0 ;  /* 0x0000000000007941 */ /* 0x000fea0003800000 */
.L_x_3704:
[----:B------:R-:W-:Y:S06]  /*6cf0*/  BAR.ARV 0xb, 0xa0 ;  /* 0x02c2800000007b1d */ /* 0x000fec0000002000 */
[----:B------:R-:W-:Y:S04]  /*6d00*/  BSSY B0, `(.L_x_3706) ;  /* 0x0000003000007945 */ /* 0x000fe80003800000 */
[----:B------:R-:W-:Y:S05]  /*6d10*/  @!P0 BRA `(.L_x_3707) ;  /* 0x0000000000048947 */ /* 0x000fea0003800000 */
[----:B------:R-:W-:-:S04]  /*6d20*/  DEPBAR.LE SB0, 0x0 ;  /* 0x000080000000791a */ /* 0x000fc80000000000 */
.L_x_3707:
[----:B------:R-:W-:Y:S05]  /*6d30*/  BSYNC B0 ;  /* 0x0000000000007941 */ /* 0x000fea0003800000 */
.L_x_3706:
        /* <DEDUP_REMOVED lines=19> */
.L_x_3709:
[----:B------:R-:W-:Y:S05]  /*6e70*/  BSYNC B0 ;  /* 0x0000000000007941 */ /* 0x000fea0003800000 */
.L_x_3708:
        /* <DEDUP_REMOVED lines=16> */
.L_x_3712:
[----:B------:R-:W2:Y:S04]  /*6f80*/  LDG.E.STRONG.GPU R4, desc[UR38][R2.64] ;  /* 0x0000002602047981 */ /* 0x000ea8000c1ef900 */
[----:B--2---:R-:W-:Y:S01]  /*6f90*/  CCTL.IVALL ;  /* 0x00000000ff00798f */ /* 0x004fe20002000000 */
[----:B------:R-:W-:Y:S05]  /*6fa0*/  YIELD ;  /* 0x0000000000007946 */ /* 0x000fea0003800000 */
[----:B------:R-:W-:-:S13]  /*6fb0*/  ISETP.NE.AND P1, PT, R4, R5, PT ;  /* 0x000000050400720c */ /* 0x000fda0003f25270 */
[----:B------:R-:W-:Y:S05]  /*6fc0*/  @P1 BRA `(.L_x_3712) ;  /* 0xfffffffc00ec1947 */ /* 0x000fea000383ffff */
.L_x_3711:
[----:B------:R-:W-:Y:S05]  /*6fd0*/  BSYNC B0 ;  /* 0x0000000000007941 */ /* 0x000fea0003800000 */
.L_x_3710:
[----:B------:R-:W-:-:S03]  /*6fe0*/  UMOV UR22, 0xffffffff ;  /* 0xffffffff00167882 */ /* 0x000fc60000000000 */
[----:B------:R-:W-:Y:S05]  /*6ff0*/  BRA.DIV UR22, `(.L_x_3713) ;  /* 0x0000003616687947 */ /* 0x000fea000b800000 */
[----:B------:R-:W-:Y:S01]  /*7000*/  NOP ;  /* 0x0000000000007918 */ /* 0x000fe20000000000 */
.L_x_3778:
        /* <DEDUP_REMOVED lines=15> */
.L_x_3715:
[----:B------:R-:W-:Y:S05]  /*7100*/  BSYNC B0 ;  /* 0x0000000000007941 */ /* 0x000fea0003800000 */
.L_x_3714:
        /* <DEDUP_REMOVED lines=14> */
.L_x_3717:
[----:B------:R-:W-:Y:S05]  /*71f0*/  BSYNC B0 ;  /* 0x0000000000007941 */ /* 0x000fea0003800000 */
.L_x_3716:
        /* <DEDUP_REMOVED lines=15> */
.L_x_3719:
[----:B------:R-:W-:Y:S05]  /*72f0*/  BSYNC B0 ;  /* 0x0000000000007941 */ /* 0x000fea0003800000 */
.L_x_3718:
[----:B------:R-:W-:Y:S06]  /*7300*/  BAR.ARV 0xa, 0xa0 ;  /* 0x0282800000007b1d */ /* 0x000fec0000002000 */
[----:B------:R-:W-:Y:S04]  /*7310*/  BSSY B0, `(.L_x_3720) ;  /* 0x0000003000007945 */ /* 0x000fe80003800000 */
[----:B------:R-:W-:Y:S05]  /*7320*/  @!P0 BRA `(.L_x_3721) ;  /* 0x0000000000048947 */ /* 0x000fea0003800000 */
[----:B------:R-:W-:-:S04]  /*7330*/  DEPBAR.LE SB0, 0x1 ;  /* 0x000080400000791a */ /* 0x000fc80000000000 */
.L_x_3721:
[----:B------:R-:W-:Y:S05]  /*7340*/  BSYNC B0 ;  /* 0x0000000000007941 */ /* 0x000fea0003800000 */
.L_x_3720:
[----:B------:R-:W-:Y:S06]  /*7350*/  BAR.ARV 0xb, 0xa0 ;  /* 0x02c2800000007b1d */ /* 0x000fec0000002000 */
[----:B------:R-:W-:Y:S04]  /*7360*/  BSSY B0, `(.L_x_3722) ;  /* 0x0000003000007945 */ /* 0x000fe80003800000 */
[----:B------:R-:W-:Y:S05]  /*7370*/  @!P0 BRA `(.L_x_3723) ;  /* 0x0000000000048947 */ /* 0x000fea0003800000 */
[----:B------:R-:W-:-:S04]  /*7380*/  DEPBAR.LE SB0, 0x0 ;  /* 0x000080000000791a */ /* 0x000fc80000000000 */
.L_x_3723:
[----:B------:R-:W-:Y:S05]  /*7390*/  BSYNC B0 ;  /* 0x0000000000007941 */ /* 0x000fea0003800000 */
.L_x_3722:
        /* <DEDUP_REMOVED lines=19> */
.L_x_3725:
[----:B------:R-:W-:Y:S05]  /*74d0*/  BSYNC B0 ;  /* 0x0000000000007941 */ /* 0x000fea0003800000 */
.L_x_3724:
[----:B------:R-:W-:Y:S02]  /*74e0*/  UIADD3 UR13, UR13, 0x2, URZ ;  /* 0x000000020d0d7890 */ /* 0x000fe4000fffe03f */
[----:B------:R-:W-:Y:S02]  /*74f0*/  UIADD3 UR6, UR6, 0x6000, URZ ;  /* 0x0000600006067890 */ /* 0x000fe4000fffe03f */
[----:B------:R-:W-:-:S06]  /*7500*/  UISETP.GE.AND UP0, UPT, UR13, UR7, UPT ;  /* 0x000000070d00728c */ /* 0x000fcc000bf06270 */
[----:B------:R-:W-:-:S13]  /*7510*/  PLOP3.LUT P1, PT, PT, PT, UP0, 0x80, 0x0 ;  /* 0x000000000000781c */ /* 0x000fda0003f2f008 */
[----:B------:R-:W-:Y:S05]  /*7520*/  @!P1 BRA `(.L_x_3726) ;  /* 0xfffffff000a49947 */ /* 0x000fea000383ffff */
[----:B------:R-:W-:Y:S05]  /*7530*/  BRA `(.L_x_3627) ;  /* 0x0000002c00407947 */ /* 0x000fea0003800000 */
.L_x_3667:
        /* <DEDUP_REMOVED lines=21> */
.L_x_3727:
[----:B------:R-:W1:Y:S01]  /*7690*/  LDC R3, c[0x0][0x8cc] ;  /* 0x00023300ff037b82 */ /* 0x000e620000000800 */
[----:B------:R-:W-:Y:S01]  /*76a0*/  IMAD.MOV.U32 R0, RZ, RZ, R5 ;  /* 0x000000ffff007224 */ /* 0x000fe200078e0005 */
[----:B-1----:R-:W-:-:S13]  /*76b0*/  ISETP.NE.AND P0, PT, R3, 0x1, PT ;  /* 0x000000010300780c */ /* 0x002fda0003f05270 */
[----:B------:R-:W1:Y:S02]  /*76c0*/  @P0 LDC.64 R6, c[0x0][0x8d0] ;  /* 0x00023400ff060b82 */ /* 0x000e640000000a00 */
[----:B-1----:R-:W-:-:S05]  /*76d0*/  @P0 IMAD.HI.U32 R4, R5, R6, RZ ;  /* 0x0000000605040227 */ /* 0x002fca00078e00ff */
[----:B------:R-:W-:-:S05]  /*76e0*/  @P0 SHF.R.U32.HI R0, RZ, R7, R4 ;  /* 0x00000007ff000219 */ /* 0x000fca0000011604 */
[----:B------:R-:W-:-:S07]  /*76f0*/  IMAD R3, R0, R3, RZ ;  /* 0x0000000300037224 */ /* 0x000fce00078e02ff */
.L_x_3728:
        /* <DEDUP_REMOVED lines=23> */
.L_x_3729:
        /* <DEDUP_REMOVED lines=10> */
.L_x_3731:
[----:B------:R-:W2:Y:S02]  /*7910*/  LDC R4, c[0x0][0x8f4] ;  /* 0x00023d00ff047b82 */ /* 0x000ea40000000800 */
.L_x_3730:
        /* <DEDUP_REMOVED lines=52> */
.L_x_3733:
        /* <DEDUP_REMOVED lines=11> */
.L_x_3734:
[----:B------:R-:W-:Y:S05]  /*7d10*/  @!P0 BRA `(.L_x_3735) ;  /* 0x00000000000c8947 */ /* 0x000fea0003800000 */
[----:B------:R-:W2:Y:S04]  /*7d20*/  LDG.E R5, desc[UR38][R2.64] ;  /* 0x0000002602057981 */ /* 0x000ea8000c1e1900 */
[----:B------:R-:W2:Y:S02]  /*7d30*/  LDG.E R4, desc[UR38][R2.64+0x4] ;  /* 0x0000042602047981 */ /* 0x000ea4000c1e1900 */
[----:B--2---:R-:W-:-:S07]  /*7d40*/  IMAD.IADD R4, R4, 0x1, -R5 ;  /* 0x0000000104047824 */ /* 0x004fce00078e0a05 */
.L_x_3735:
        /* <DEDUP_REMOVED lines=73> */
.L_x_3779:
        /* <DEDUP_REMOVED lines=9> */
.L_x_3738:
        /* <DEDUP_REMOVED lines=112> */
.L_x_3749:
[----:B-1----:R-:W-:-:S05]  /*8970*/  IMAD.MOV.U32 R6, RZ, RZ, 0x1 ;  /* 0x00000001ff067424 */ /* 0x002fca00078e00ff */
[----:B------:R-:W-:-:S04]  /*8980*/  SHF.L.U32 R6, R6, 0x1f, RZ ;  /* 0x0000001f06067819 */ /* 0x000fc800000006ff */
[----:B------:R-:W1:Y:S02]  /*8990*/  SYNCS.PHASECHK.TRANS64.TRYWAIT P1, [R0+URZ+0x36438], R6 ;  /* 0x03643806000075a7 */ /* 0x000e64000802017f */
[----:B-1----:R-:W-:Y:S05]  /*89a0*/  @!P1 BRA `(.L_x_3741) ;  /* 0x0000001c002c9947 */ /* 0x002fea0003800000 */
.L_x_3780:
[----:B------:R-:W-:Y:S05]  /*89b0*/  @P0 BRA `(.L_x_3742) ;  /* 0x0000000000140947 */ /* 0x000fea0003800000 */
[----:B------:R-:W-:Y:S01]  /*89c0*/  ISETP.NE.AND P1, PT, R18, RZ, PT ;  /* 0x000000ff1200720c */ /* 0x000fe20003f25270 */
[----:B------:R-:W-:-:S04]  /*89d0*/  IMAD.MOV.U32 R3, RZ, RZ, 0x6100 ;  /* 0x00006100ff037424 */ /* 0x000fc800078e00ff */
[----:B------:R2:W-:Y:S08]  /*89e0*/  SYNCS.ARRIVE.TRANS64 RZ, [R0+URZ+0x36430], R3 ;  /* 0x0364300300ff79a7 */ /* 0x0005f0000800003f */
[----:B------:R-:W-:Y:S05]  /*89f0*/  @!P1 BRA `(.L_x_3742) ;  /* 0x0000000000049947 */ /* 0x000fea0003800000 */
[----:B------:R-:W-:Y:S01]  /*8a00*/  BPT.TRAP 0x1 ;  /* 0x000000040000795c */ /* 0x000fe20000300000 */
.L_x_3742:
        /* <DEDUP_REMOVED lines=48> */
.L_x_3781:
[----:B------:R-:W-:Y:S05]  /*8d10*/  @P0 BRA `(.L_x_3744) ;  /* 0x0000000000140947 */ /* 0x000fea0003800000 */
[----:B------:R-:W-:Y:S01]  /*8d20*/  ISETP.NE.AND P1, PT, R18, RZ, PT ;  /* 0x000000ff1200720c */ /* 0x000fe20003f25270 */
[----:B--2---:R-:W-:-:S04]  /*8d30*/  IMAD.MOV.U32 R3, RZ, RZ, 0x6100 ;  /* 0x00006100ff037424 */ /* 0x004fc800078e00ff */
[----:B------:R3:W-:Y:S08]  /*8d40*/  SYNCS.ARRIVE.TRANS64 RZ, [R0+URZ+0x36418], R3 ;  /* 0x0364180300ff79a7 */ /* 0x0007f0000800003f */
[----:B------:R-:W-:Y:S05]  /*8d50*/  @!P1 BRA `(.L_x_3744) ;  /* 0x0000000000049947 */ /* 0x000fea0003800000 */
[----:B------:R-:W-:Y:S01]  /*8d60*/  BPT.TRAP 0x1 ;  /* 0x000000040000795c */ /* 0x000fe20000300000 */
.L_x_3744:
        /* <DEDUP_REMOVED lines=47> */
.L_x_3782:
        /* <DEDUP_REMOVED lines=8> */
.L_x_3746:
        /* <DEDUP_REMOVED lines=37> */
.L_x_3784:
[----:B------:R-:W-:Y:S05]  /*9330*/  @P0 BRA `(.L_x_3748) ;  /* 0x0000000000140947 */ /* 0x000fea0003800000 */
[----:B------:R-:W-:Y:S01]  /*9340*/  ISETP.NE.AND P1, PT, R18, RZ, PT ;  /* 0x000000ff1200720c */ /* 0x000fe20003f25270 */
[----:B--2---:R-:W-:-:S04]  /*9350*/  IMAD.MOV.U32 R5, RZ, RZ, 0x6100 ;  /* 0x00006100ff057424 */ /* 0x004fc800078e00ff */
[----:B------:R3:W-:Y:S08]  /*9360*/  SYNCS.ARRIVE.TRANS64 RZ, [R0+URZ+0x36410], R5 ;  /* 0x0364100500ff79a7 */ /* 0x0007f0000800003f */
[----:B------:R-:W-:Y:S05]  /*9370*/  @!P1 BRA `(.L_x_3748) ;  /* 0x0000000000049947 */ /* 0x000fea0003800000 */
[----:B------:R-:W-:Y:S01]  /*9380*/  BPT.TRAP 0x1 ;  /* 0x000000040000795c */ /* 0x000fe20000300000 */
.L_x_3748:
        /* <DEDUP_REMOVED lines=44> */
.L_x_3740:
[----:B------:R-:W-:Y:S01]  /*9650*/  ISETP.NE.AND P1, PT, R20, RZ, PT ;  /* 0x000000ff1400720c */ /* 0x000fe20003f25270 */
[----:B------:R-:W-:Y:S02]  /*9660*/  IMAD.MOV.U32 R16, RZ, RZ, 0x1 ;  /* 0x00000001ff107424 */ /* 0x000fe400078e00ff */
[----:B------:R-:W-:-:S10]  /*9670*/  IMAD.MOV.U32 R5, RZ, RZ, R14 ;  /* 0x000000ffff057224 */ /* 0x000fd400078e000e */
[----:B------:R-:W-:Y:S05]  /*9680*/  @!P1 BRA `(.L_x_3739) ;  /* 0x00000004008c9947 */ /* 0x000fea0003800000 */
[----:B------:R-:W2:Y:S02]  /*9690*/  SYNCS.PHASECHK.TRANS64.TRYWAIT P1, [R0+URZ+0x36438], R6 ;  /* 0x03643806000075a7 */ /* 0x000ea4000802017f */
[----:B--2---:R-:W-:Y:S05]  /*96a0*/  @!P1 BRA `(.L_x_3750) ;  /* 0x00000010004c9947 */ /* 0x004fea0003800000 */
.L_x_3785:
[----:B------:R-:W-:Y:S05]  /*96b0*/  @P0 BRA `(.L_x_3751) ;  /* 0x0000000000140947 */ /* 0x000fea0003800000 */
[----:B------:R-:W-:Y:S01]  /*96c0*/  ISETP.NE.AND P1, PT, R18, RZ, PT ;  /* 0x000000ff1200720c */ /* 0x000fe20003f25270 */
[----:B------:R-:W-:-:S04]  /*96d0*/  IMAD.MOV.U32 R5, RZ, RZ, 0x6100 ;  /* 0x00006100ff057424 */ /* 0x000fc800078e00ff */
[----:B------:R3:W-:Y:S08]  /*96e0*/  SYNCS.ARRIVE.TRANS64 RZ, [R0+URZ+0x36430], R5 ;  /* 0x0364300500ff79a7 */ /* 0x0007f0000800003f */
[----:B------:R-:W-:Y:S05]  /*96f0*/  @!P1 BRA `(.L_x_3751) ;  /* 0x0000000000049947 */ /* 0x000fea0003800000 */
[----:B------:R-:W-:Y:S01]  /*9700*/  BPT.TRAP 0x1 ;  /* 0x000000040000795c */ /* 0x000fe20000300000 */
.L_x_3751:
        /* <DEDUP_REMOVED lines=42> */
.L_x_3786:
[----:B------:R-:W-:Y:S01]  /*99b0*/  IMAD.MOV.U32 R16, RZ, RZ, RZ ;  /* 0x000000ffff107224 */ /* 0x000fe200078e00ff */
[----:B------:R-:W-:Y:S06]  /*99c0*/  @P0 BRA `(.L_x_3753) ;  /* 0x0000000000140947 */ /* 0x000fec0003800000 */
[----:B------:R-:W-:Y:S01]  /*99d0*/  ISETP.NE.AND P1, PT, R18, RZ, PT ;  /* 0x000000ff1200720c */ /* 0x000fe20003f25270 */
[----:B-1----:R-:W-:-:S04]  /*99e0*/  IMAD.MOV.U32 R5, RZ, RZ, 0x6100 ;  /* 0x00006100ff057424 */ /* 0x002fc800078e00ff */
[----:B------:R2:W-:Y:S08]  /*99f0*/  SYNCS.ARRIVE.TRANS64 RZ, [R0+URZ+0x36418], R5 ;  /* 0x0364180500ff79a7 */ /* 0x0005f0000800003f */
[----:B------:R-:W-:Y:S05]  /*9a00*/  @!P1 BRA `(.L_x_3753) ;  /* 0x0000000000049947 */ /* 0x000fea0003800000 */
[----:B------:R-:W-:Y:S01]  /*9a10*/  BPT.TRAP 0x1 ;  /* 0x000000040000795c */ /* 0x000fe20000300000 */
.L_x_3753:
        /* <DEDUP_REMOVED lines=42> */
.L_x_3739:
[----:B------:R-:W-:-:S04]  /*9cc0*/  SHF.L.U32 R3, R16, 0x1f, RZ ;  /* 0x0000001f10037819 */ /* 0x000fc800000006ff */
[----:B------:R-:W2:Y:S02]  /*9cd0*/  SYNCS.PHASECHK.TRANS64.TRYWAIT P1, [R0+URZ+0x36438], R3 ;  /* 0x03643803000075a7 */ /* 0x000ea4000802017f */
[----:B--2---:R-:W-:Y:S05]  /*9ce0*/  @!P1 BRA `(.L_x_3754) ;  /* 0x0000000800e49947 */ /* 0x004fea0003800000 */
.L_x_3787:
[----:B------:R-:W-:Y:S05]  /*9cf0*/  @P0 BRA `(.L_x_3755) ;  /* 0x0000000000180947 */ /* 0x000fea0003800000 */
[----:B------:R-:W3:Y:S01]  /*9d00*/  S2R R2, SR_TID.X ;  /* 0x0000000000027919 */ /* 0x000ee20000002100 */
[----:B--2---:R-:W-:-:S04]  /*9d10*/  IMAD.MOV.U32 R3, RZ, RZ, 0x6100 ;  /* 0x00006100ff037424 */ /* 0x004fc800078e00ff */
[----:B------:R4:W-:Y:S01]  /*9d20*/  SYNCS.ARRIVE.TRANS64 RZ, [R0+URZ+0x36430], R3 ;  /* 0x0364300300ff79a7 */ /* 0x0009e2000800003f */
[----:B---3--:R-:W-:-:S13]  /*9d30*/  LOP3.LUT P0, RZ, R2, 0x1f, RZ, 0xc0, !PT ;  /* 0x0000001f02ff7812 */ /* 0x008fda000780c0ff */
[----:B----4-:R-:W-:Y:S05]  /*9d40*/  @!P0 BRA `(.L_x_3755) ;  /* 0x0000000000048947 */ /* 0x010fea0003800000 */
[----:B------:R-:W-:Y:S01]  /*9d50*/  BPT.TRAP 0x1 ;  /* 0x000000040000795c */ /* 0x000fe20000300000 */
.L_x_3755:
        /* <DEDUP_REMOVED lines=44> */
.L_x_3736:
[----:B------:R-:W-:Y:S05]  /*a020*/  BSYNC B0 ;  /* 0x0000000000007941 */ /* 0x000fea0003800000 */
.L_x_3732:
[----:B------:R-:W-:-:S03]  /*a030*/  UMOV UR7, 0xffffffff ;  /* 0xffffffff00077882 */ /* 0x000fc60000000000 */
[----:B------:R-:W-:Y:S05]  /*a040*/  BRA.DIV UR7, `(.L_x_3756) ;  /* 0x0000000a07207947 */ /* 0x000fea000b800000 */
[----:B------:R-:W-:-:S13]  /*a050*/  ELECT P6, URZ, PT ;  /* 0x00000000003f782f */ /* 0x000fda00038c0000 */
.L_x_3790:
[----:B------:R-:W-:Y:S05]  /*a060*/  @!P6 BRA `(.L_x_3627) ;  /* 0x000000000074e947 */ /* 0x000fea0003800000 */
[----:B------:R-:W2:Y:S02]  /*a070*/  LDL.LU R3, [R1+0x4] ;  /* 0x0000040001037983 */ /* 0x000ea40000300800 */
[----:B--2---:R-:W-:-:S04]  /*a080*/  LOP3.LUT R3, R3, 0x2, RZ, 0xfc, !PT ;  /* 0x0000000203037812 */ /* 0x004fc800078efcff */
[----:B------:R-:W-:-:S13]  /*a090*/  ISETP.NE.AND P2, PT, R3, 0x3, PT ;  /* 0x000000030300780c */ /* 0x000fda0003f45270 */
[----:B------:R-:W-:Y:S05]  /*a0a0*/  @!P2 BRA `(.L_x_3757) ;  /* 0x000000000004a947 */ /* 0x000fea0003800000 */
[----:B------:R-:W-:Y:S01]  /*a0b0*/  BPT.TRAP 0x1 ;  /* 0x000000040000795c */ /* 0x000fe20000300000 */
.L_x_3757:
        /* <DEDUP_REMOVED lines=15> */
.L_x_3791:
[----:B------:R-:W2:Y:S02]  /*a1b0*/  SYNCS.PHASECHK.TRANS64.TRYWAIT P0, [R3+URZ], R0 ;  /* 0x00000000030075a7 */ /* 0x000ea4000800017f */
[----:B--2---:R-:W-:Y:S05]  /*a1c0*/  @!P0 BRA `(.L_x_3759) ;  /* 0x0000000400f48947 */ /* 0x004fea0003800000 */
.L_x_3792:
[----:B------:R-:W-:Y:S05]  /*a1d0*/  @!P2 BRA `(.L_x_3760) ;  /* 0x000000000004a947 */ /* 0x000fea0003800000 */
[----:B------:R-:W-:Y:S01]  /*a1e0*/  BPT.TRAP 0x1 ;  /* 0x000000040000795c */ /* 0x000fe20000300000 */
.L_x_3760:
[----:B------:R-:W-:-:S07]  /*a1f0*/  SHF.L.U32 R16, R16, 0x1f, RZ ;  /* 0x0000001f10107819 */ /* 0x000fce00000006ff */
.L_x_3761:
[----:B---3--:R3:W4:Y:S02]  /*a200*/  SYNCS.PHASECHK.TRANS64.TRYWAIT P0, [R9+URZ+0x36438], R16 ;  /* 0x03643810090075a7 */ /* 0x008724000800017f */
[----:B----4-:R-:W-:Y:S05]  /*a210*/  @!P0 NANOSLEEP.SYNCS 0x989680 ;  /* 0x009896800000895d */ /* 0x010fea0003900000 */
[----:B------:R-:W4:Y:S02]  /*a220*/  @!P0 SYNCS.PHASECHK.TRANS64 P0, [R9+URZ+0x36438], R16 ;  /* 0x03643810090085a7 */ /* 0x000f24000800007f */
[----:B----4-:R-:W-:Y:S05]  /*a230*/  @!P0 BRA `(.L_x_3761) ;  /* 0xfffffffc00f08947 */ /* 0x010fea000383ffff */
.L_x_3627:
[----:B------:R-:W-:Y:S05]  /*a240*/  BSYNC B6 ;  /* 0x0000000000067941 */ /* 0x000fea0003800000 */
.L_x_3619:
[----:B------:R-:W-:Y:S05]  /*a250*/  EXIT ;  /* 0x000000000000794d */ /* 0x000fea0003800000 */
.L_x_3637:
[----:B------:R-:W-:Y:S02]  /*a260*/  IMAD.MOV.U32 R12, RZ, RZ, RZ ;  /* 0x000000ffff0c7224 */ /* 0x000fe400078e00ff */
[----:B------:R-:W-:Y:S02]  /*a270*/  IMAD.MOV.U32 R11, RZ, RZ, 0x1f ;  /* 0x0000001fff0b7424 */ /* 0x000fe400078e00ff */
[----:B------:R-:W-:-:S07]  /*a280*/  IMAD.MOV.U32 R15, RZ, RZ, -0x1 ;  /* 0xffffffffff0f7424 */ /* 0x000fce00078e00ff */
[----:B----4-:R-:W-:Y:S05]  /*a290*/  WARPSYNC.COLLECTIVE R15, `(.L_x_3762) ;  /* 0x000000000f087348 */ /* 0x010fea0003c00000 */
[----:B------:R1:W2:Y:S02]  /*a2a0*/  SHFL.IDX P6, R14, R13, R12, R11 ;  /* 0x0000000c0d0e7389 */ /* 0x0002a400000c000b */
[----:B-12-4-:R-:W-:Y:S01]  /*a2b0*/  ENDCOLLECTIVE ;  /* 0x000000000000791b */ /* 0x016fe20003800000 */
.L_x_3762:
[----:B------:R-:W-:Y:S05]  /*a2c0*/  BRA `(.L_x_3763) ;  /* 0xffffff7000d07947 */ /* 0x000fea000383ffff */
.L_x_3639:
[----:B--2---:R-:W-:-:S04]  /*a2d0*/  IMAD.U32 R0, RZ, RZ, UR36 ;  /* 0x00000024ff007e24 */ /* 0x004fc8000f8e00ff */
[----:B------:R2:W3:Y:S03]  /*a2e0*/  SYNCS.PHASECHK.TRANS64.TRYWAIT P0, [R0+URZ+0x36400], R10 ;  /* 0x0364000a000075a7 */ /* 0x0004e6000800017f */
[----:B---3--:R-:W-:Y:S05]  /*a2f0*/  @!P0 NANOSLEEP.SYNCS 0x989680 ;  /* 0x009896800000895d */ /* 0x008fea0003900000 */
[----:B------:R-:W3:Y:S02]  /*a300*/  @!P0 SYNCS.PHASECHK.TRANS64 P0, [R0+URZ+0x36400], R10 ;  /* 0x0364000a000085a7 */ /* 0x000ee4000800007f */
[----:B---3--:R-:W-:Y:S05]  /*a310*/  @!P0 BRA `(.L_x_3639) ;  /* 0xfffffffc00ec8947 */ /* 0x008fea000383ffff */
[----:B------:R-:W-:Y:S05]  /*a320*/  BRA `(.L_x_3638) ;  /* 0xffffff74000c7947 */ /* 0x000fea000383ffff */
.L_x_3643:
[----:B---3--:R3:W4:Y:S02]  /*a330*/  SYNCS.PHASECHK.TRANS64.TRYWAIT P1, [R3+URZ+0x36410], R10 ;  /* 0x0364100a030075a7 */ /* 0x008724000802017f */
[----:B----4-:R-:W-:Y:S05]  /*a340*/  @!P1 NANOSLEEP.SYNCS 0x989680 ;  /* 0x009896800000995d */ /* 0x010fea0003900000 */
[----:B------:R-:W4:Y:S02]  /*a350*/  @!P1 SYNCS.PHASECHK.TRANS64 P1, [R3+URZ+0x36410], R10 ;  /* 0x0364100a030095a7 */ /* 0x000f24000802007f */
[----:B----4-:R-:W-:Y:S05]  /*a360*/  @!P1 BRA `(.L_x_3643) ;  /* 0xfffffffc00f09947 */ /* 0x010fea000383ffff */
[----:B------:R-:W-:Y:S05]  /*a370*/  BRA `(.L_x_3642) ;  /* 0xffffff7800cc7947 */ /* 0x000fea000383ffff */
.L_x_3647:
[----:B-1----:R-:W-:-:S04]  /*a380*/  IMAD.U32 R121, RZ, RZ, UR36 ;  /* 0x00000024ff797e24 */ /* 0x002fc8000f8e00ff */
[----:B------:R1:W2:Y:S03]  /*a390*/  SYNCS.PHASECHK.TRANS64.TRYWAIT P1, [R121+URZ+0x36430], R14 ;  /* 0x0364300e790075a7 */ /* 0x0002a6000802017f */
[----:B--2---:R-:W-:Y:S05]  /*a3a0*/  @!P1 NANOSLEEP.SYNCS 0x989680 ;  /* 0x009896800000995d */ /* 0x004fea0003900000 */
[----:B------:R-:W2:Y:S02]  /*a3b0*/  @!P1 SYNCS.PHASECHK.TRANS64 P1, [R121+URZ+0x36430], R14 ;  /* 0x0364300e790095a7 */ /* 0x000ea4000802007f */
[----:B--2---:R-:W-:Y:S05]  /*a3c0*/  @!P1 BRA `(.L_x_3647) ;  /* 0xfffffffc00ec9947 */ /* 0x004fea000383ffff */
[----:B------:R-:W-:Y:S05]  /*a3d0*/  BRA `(.L_x_3646) ;  /* 0xffffff8000f07947 */ /* 0x000fea000383ffff */
.L_x_3654:
[----:B------:R-:W-:Y:S01]  /*a3e0*/  BSSY B0, `(.L_x_3764) ;  /* 0x0000005000007945 */ /* 0x000fe20003800000 */
[----:B------:R-:W-:-:S07]  /*a3f0*/  IMAD.MOV.U32 R15, RZ, RZ, -0x1 ;  /* 0xffffffffff0f7424 */ /* 0x000fce00078e00ff */
[----:B------:R-:W-:Y:S05]  /*a400*/  WARPSYNC.COLLECTIVE R15, `(.L_x_3765) ;  /* 0x000000000f087348 */ /* 0x000fea0003c00000 */
[----:B------:R-:W-:Y:S01]  /*a410*/  NOP ;  /* 0x0000000000007918 */ /* 0x000fe20000000000 */
[----:B------:R-:W-:Y:S01]  /*a420*/  ENDCOLLECTIVE ;  /* 0x000000000000791b */ /* 0x000fe20003800000 */
.L_x_3765:
[----:B------:R-:W-:Y:S05]  /*a430*/  BSYNC B0 ;  /* 0x0000000000007941 */ /* 0x000fea0003800000 */
.L_x_3764:
[----:B------:R-:W-:Y:S05]  /*a440*/  BRA `(.L_x_3766) ;  /* 0xffffffa400fc7947 */ /* 0x000fea000383ffff */
.L_x_3663:
[----:B------:R-:W-:Y:S01]  /*a450*/  BSSY B0, `(.L_x_3767) ;  /* 0x0000005000007945 */ /* 0x000fe20003800000 */
[----:B------:R-:W-:-:S07]  /*a460*/  IMAD.MOV.U32 R15, RZ, RZ, -0x1 ;  /* 0xffffffffff0f7424 */ /* 0x000fce00078e00ff */
[----:B-1----:R-:W-:Y:S05]  /*a470*/  WARPSYNC.COLLECTIVE R15, `(.L_x_3768) ;  /* 0x000000000f087348 */ /* 0x002fea0003c00000 */
[----:B------:R-:W-:Y:S01]  /*a480*/  NOP ;  /* 0x0000000000007918 */ /* 0x000fe20000000000 */
[----:B-1----:R-:W-:Y:S01]  /*a490*/  ENDCOLLECTIVE ;  /* 0x000000000000791b */ /* 0x002fe20003800000 */
.L_x_3768:
[----:B------:R-:W-:Y:S05]  /*a4a0*/  BSYNC B0 ;  /* 0x0000000000007941 */ /* 0x000fea0003800000 */
.L_x_3767:
[----:B------:R-:W-:Y:S05]  /*a4b0*/  BRA `(.L_x_3769) ;  /* 0xffffffa800e87947 */ /* 0x000fea000383ffff */
.L_x_3680:
[----:B------:R-:W-:Y:S01]  /*a4c0*/  BSSY B0, `(.L_x_3770) ;  /* 0x0000005000007945 */ /* 0x000fe20003800000 */
[----:B------:R-:W-:-:S07]  /*a4d0*/  IMAD.MOV.U32 R15, RZ, RZ, -0x1 ;  /* 0xffffffffff0f7424 */ /* 0x000fce00078e00ff */
[----:B------:R-:W-:Y:S05]  /*a4e0*/  WARPSYNC.COLLECTIVE R15, `(.L_x_3771) ;  /* 0x000000000f087348 */ /* 0x000fea0003c00000 */
[----:B------:R-:W-:Y:S01]  /*a4f0*/  NOP ;  /* 0x0000000000007918 */ /* 0x000fe20000000000 */
[----:B------:R-:W-:Y:S01]  /*a500*/  ENDCOLLECTIVE ;  /* 0x000000000000791b */ /* 0x000fe20003800000 */
.L_x_3771:
[----:B------:R-:W-:Y:S05]  /*a510*/  BSYNC B0 ;  /* 0x0000000000007941 */ /* 0x000fea0003800000 */
.L_x_3770:
[----:B------:R-:W-:Y:S05]  /*a520*/  BRA `(.L_x_3772) ;  /* 0xffffffb800e07947 */ /* 0x000fea000383ffff */
.L_x_3697:
[----:B------:R-:W-:Y:S01]  /*a530*/  BSSY B0, `(.L_x_3773) ;  /* 0x0000005000007945 */ /* 0x000fe20003800000 */
[----:B------:R-:W-:-:S07]  /*a540*/  IMAD.MOV.U32 R15, RZ, RZ, -0x1 ;  /* 0xffffffffff0f7424 */ /* 0x000fce00078e00ff */
[----:B------:R-:W-:Y:S05]  /*a550*/  WARPSYNC.COLLECTIVE R15, `(.L_x_3774) ;  /* 0x000000000f087348 */ /* 0x000fea0003c00000 */
[----:B------:R-:W-:Y:S01]  /*a560*/  NOP ;  /* 0x0000000000007918 */ /* 0x000fe20000000000 */
[----:B------:R-:W-:Y:S01]  /*a570*/  ENDCOLLECTIVE ;  /* 0x000000000000791b */ /* 0x000fe20003800000 */
.L_x_3774:
[----:B------:R-:W-:Y:S05]  /*a580*/  BSYNC B0 ;  /* 0x0000000000007941 */ /* 0x000fea0003800000 */
.L_x_3773:
[----:B------:R-:W-:Y:S05]  /*a590*/  BRA `(.L_x_3775) ;  /* 0xffffffc000f47947 */ /* 0x000fea000383ffff */
.L_x_3713:
[----:B------:R-:W-:Y:S01]  /*a5a0*/  BSSY B0, `(.L_x_3776) ;  /* 0x0000005000007945 */ /* 0x000fe20003800000 */
[----:B------:R-:W-:-:S07]  /*a5b0*/  IMAD.MOV.U32 R15, RZ, RZ, -0x1 ;  /* 0xffffffffff0f7424 */ /* 0x000fce00078e00ff */
[----:B------:R-:W-:Y:S05]  /*a5c0*/  WARPSYNC.COLLECTIVE R15, `(.L_x_3777) ;  /* 0x000000000f087348 */ /* 0x000fea0003c00000 */
[----:B------:R-:W-:Y:S01]  /*a5d0*/  NOP ;  /* 0x0000000000007918 */ /* 0x000fe20000000000 */
[----:B------:R-:W-:Y:S01]  /*a5e0*/  ENDCOLLECTIVE ;  /* 0x000000000000791b */ /* 0x000fe20003800000 */
.L_x_3777:
[----:B------:R-:W-:Y:S05]  /*a5f0*/  BSYNC B0 ;  /* 0x0000000000007941 */ /* 0x000fea0003800000 */
.L_x_3776:
[----:B------:R-:W-:Y:S05]  /*a600*/  BRA `(.L_x_3778) ;  /* 0xffffffc800807947 */ /* 0x000fea000383ffff */
.L_x_3737:
[----:B-1----:R1:W2:Y:S02]  /*a610*/  SYNCS.PHASECHK.TRANS64.TRYWAIT P1, [R0+URZ+0x36420], R6 ;  /* 0x03642006000075a7 */ /* 0x0022a4000802017f */
[----:B--2---:R-:W-:Y:S05]  /*a620*/  @!P1 NANOSLEEP.SYNCS 0x989680 ;  /* 0x009896800000995d */ /* 0x004fea0003900000 */
[----:B------:R-:W2:Y:S02]  /*a630*/  @!P1 SYNCS.PHASECHK.TRANS64 P1, [R0+URZ+0x36420], R6 ;  /* 0x03642006000095a7 */ /* 0x000ea4000802007f */
[----:B--2---:R-:W-:Y:S05]  /*a640*/  @!P1 BRA `(.L_x_3737) ;  /* 0xfffffffc00f09947 */ /* 0x004fea000383ffff */
[----:B------:R-:W-:Y:S05]  /*a650*/  BRA `(.L_x_3779) ;  /* 0xffffffd800e07947 */ /* 0x000fea000383ffff */
.L_x_3741:
[----:B-1----:R1:W2:Y:S02]  /*a660*/  SYNCS.PHASECHK.TRANS64.TRYWAIT P1, [R0+URZ+0x36438], R6 ;  /* 0x03643806000075a7 */ /* 0x0022a4000802017f */
[----:B--2---:R-:W-:Y:S05]  /*a670*/  @!P1 NANOSLEEP.SYNCS 0x989680 ;  /* 0x009896800000995d */ /* 0x004fea0003900000 */
[----:B------:R-:W2:Y:S02]  /*a680*/  @!P1 SYNCS.PHASECHK.TRANS64 P1, [R0+URZ+0x36438], R6 ;  /* 0x03643806000095a7 */ /* 0x000ea4000802007f */
[----:B--2---:R-:W-:Y:S05]  /*a690*/  @!P1 BRA `(.L_x_3741) ;  /* 0xfffffffc00f09947 */ /* 0x004fea000383ffff */
[----:B------:R-:W-:Y:S05]  /*a6a0*/  BRA `(.L_x_3780) ;  /* 0xffffffe000c07947 */ /* 0x000fea000383ffff */
.L_x_3743:
[----:B--2---:R2:W3:Y:S02]  /*a6b0*/  SYNCS.PHASECHK.TRANS64.TRYWAIT P1, [R0+URZ+0x36428], R3 ;  /* 0x03642803000075a7 */ /* 0x0044e4000802017f */
[----:B---3--:R-:W-:Y:S05]  /*a6c0*/  @!P1 NANOSLEEP.SYNCS 0x989680 ;  /* 0x009896800000995d */ /* 0x008fea0003900000 */
[----:B------:R-:W3:Y:S02]  /*a6d0*/  @!P1 SYNCS.PHASECHK.TRANS64 P1, [R0+URZ+0x36428], R3 ;  /* 0x03642803000095a7 */ /* 0x000ee4000802007f */
[----:B---3--:R-:W-:Y:S05]  /*a6e0*/  @!P1 BRA `(.L_x_3743) ;  /* 0xfffffffc00f09947 */ /* 0x008fea000383ffff */
[----:B------:R-:W-:Y:S05]  /*a6f0*/  BRA `(.L_x_3781) ;  /* 0xffffffe400847947 */ /* 0x000fea000383ffff */
.L_x_3745:
        /* <DEDUP_REMOVED lines=8> */
.L_x_3747:
[----:B------:R-:W-:-:S07]  /*a780*/  SHF.L.U32 R5, R7, 0x1f, RZ ;  /* 0x0000001f07057819 */ /* 0x000fce00000006ff */
.L_x_3783:
[----:B--2---:R2:W3:Y:S02]  /*a790*/  SYNCS.PHASECHK.TRANS64.TRYWAIT P1, [R0+URZ+0x36420], R5 ;  /* 0x03642005000075a7 */ /* 0x0044e4000802017f */
[----:B---3--:R-:W-:Y:S05]  /*a7a0*/  @!P1 NANOSLEEP.SYNCS 0x989680 ;  /* 0x009896800000995d */ /* 0x008fea0003900000 */
[----:B------:R-:W3:Y:S02]  /*a7b0*/  @!P1 SYNCS.PHASECHK.TRANS64 P1, [R0+URZ+0x36420], R5 ;  /* 0x03642005000095a7 */ /* 0x000ee4000802007f */
[----:B---3--:R-:W-:Y:S05]  /*a7c0*/  @!P1 BRA `(.L_x_3783) ;  /* 0xfffffffc00f09947 */ /* 0x008fea000383ffff */
[----:B------:R-:W-:Y:S05]  /*a7d0*/  BRA `(.L_x_3784) ;  /* 0xffffffe800d47947 */ /* 0x000fea000383ffff */
.L_x_3750:
[----:B--2---:R2:W3:Y:S02]  /*a7e0*/  SYNCS.PHASECHK.TRANS64.TRYWAIT P1, [R0+URZ+0x36438], R6 ;  /* 0x03643806000075a7 */ /* 0x0044e4000802017f */
[----:B---3--:R-:W-:Y:S05]  /*a7f0*/  @!P1 NANOSLEEP.SYNCS 0x989680 ;  /* 0x009896800000995d */ /* 0x008fea0003900000 */
[----:B------:R-:W3:Y:S02]  /*a800*/  @!P1 SYNCS.PHASECHK.TRANS64 P1, [R0+URZ+0x36438], R6 ;  /* 0x03643806000095a7 */ /* 0x000ee4000802007f */
[----:B---3--:R-:W-:Y:S05]  /*a810*/  @!P1 BRA `(.L_x_3750) ;  /* 0xfffffffc00f09947 */ /* 0x008fea000383ffff */
[----:B------:R-:W-:Y:S05]  /*a820*/  BRA `(.L_x_3785) ;  /* 0xffffffec00a07947 */ /* 0x000fea000383ffff */
.L_x_3752:
[----:B-1----:R1:W2:Y:S02]  /*a830*/  SYNCS.PHASECHK.TRANS64.TRYWAIT P1, [R0+URZ+0x36428], R5 ;  /* 0x03642805000075a7 */ /* 0x0022a4000802017f */
[----:B--2---:R-:W-:Y:S05]  /*a840*/  @!P1 NANOSLEEP.SYNCS 0x989680 ;  /* 0x009896800000995d */ /* 0x004fea0003900000 */
[----:B------:R-:W2:Y:S02]  /*a850*/  @!P1 SYNCS.PHASECHK.TRANS64 P1, [R0+URZ+0x36428], R5 ;  /* 0x03642805000095a7 */ /* 0x000ea4000802007f */
[----:B--2---:R-:W-:Y:S05]  /*a860*/  @!P1 BRA `(.L_x_3752) ;  /* 0xfffffffc00f09947 */ /* 0x004fea000383ffff */
[----:B------:R-:W-:Y:S05]  /*a870*/  BRA `(.L_x_3786) ;  /* 0xfffffff0004c7947 */ /* 0x000fea000383ffff */
.L_x_3754:
[----:B--2---:R2:W3:Y:S02]  /*a880*/  SYNCS.PHASECHK.TRANS64.TRYWAIT P1, [R0+URZ+0x36438], R3 ;  /* 0x03643803000075a7 */ /* 0x0044e4000802017f */
[----:B---3--:R-:W-:Y:S05]  /*a890*/  @!P1 NANOSLEEP.SYNCS 0x989680 ;  /* 0x009896800000995d */ /* 0x008fea0003900000 */
[----:B------:R-:W3:Y:S02]  /*a8a0*/  @!P1 SYNCS.PHASECHK.TRANS64 P1, [R0+URZ+0x36438], R3 ;  /* 0x03643803000095a7 */ /* 0x000ee4000802007f */
[----:B---3--:R-:W-:Y:S05]  /*a8b0*/  @!P1 BRA `(.L_x_3754) ;  /* 0xfffffffc00f09947 */ /* 0x008fea000383ffff */
[----:B------:R-:W-:Y:S05]  /*a8c0*/  BRA `(.L_x_3787) ;  /* 0xfffffff400087947 */ /* 0x000fea000383ffff */
.L_x_3756:
[----:B------:R-:W-:Y:S01]  /*a8d0*/  BSSY B0, `(.L_x_3788) ;  /* 0x0000006000007945 */ /* 0x000fe20003800000 */
[----:B------:R-:W-:-:S07]  /*a8e0*/  IMAD.MOV.U32 R15, RZ, RZ, -0x1 ;  /* 0xffffffffff0f7424 */ /* 0x000fce00078e00ff */
[----:B------:R-:W-:Y:S05]  /*a8f0*/  WARPSYNC.COLLECTIVE R15, `(.L_x_3789) ;  /* 0x000000000f0c7348 */ /* 0x000fea0003c00000 */
[----:B------:R-:W-:Y:S02]  /*a900*/  ELECT P6, UR62, PT ;  /* 0x00000000003e782f */ /* 0x000fe400038c0000 */
[----:B------:R-:W-:Y:S01]  /*a910*/  MOV R14, UR62 ;  /* 0x0000003e000e7c02 */ /* 0x000fe20008000f00 */
[----:B------:R-:W-:Y:S10]  /*a920*/  ENDCOLLECTIVE ;  /* 0x000000000000791b */ /* 0x000ff40003800000 */
.L_x_3789:
[----:B------:R-:W-:Y:S05]  /*a930*/  BSYNC B0 ;  /* 0x0000000000007941 */ /* 0x000fea0003800000 */
.L_x_3788:
[----:B------:R-:W-:Y:S05]  /*a940*/  BRA `(.L_x_3790) ;  /* 0xfffffff400c47947 */ /* 0x000fea000383ffff */
.L_x_3758:
[----:B-1----:R1:W2:Y:S02]  /*a950*/  SYNCS.PHASECHK.TRANS64.TRYWAIT P0, [R7+URZ], R4 ;  /* 0x00000004070075a7 */ /* 0x0022a4000800017f */
[----:B--2---:R-:W-:Y:S05]  /*a960*/  @!P0 NANOSLEEP.SYNCS 0x989680 ;  /* 0x009896800000895d */ /* 0x004fea0003900000 */
[----:B------:R-:W2:Y:S02]  /*a970*/  @!P0 SYNCS.PHASECHK.TRANS64 P0, [R7+URZ], R4 ;  /* 0x00000004070085a7 */ /* 0x000ea4000800007f */
[----:B--2---:R-:W-:Y:S05]  /*a980*/  @!P0 BRA `(.L_x_3758) ;  /* 0xfffffffc00f08947 */ /* 0x004fea000383ffff */
[----:B------:R-:W-:Y:S05]  /*a990*/  BRA `(.L_x_3791) ;  /* 0xfffffff800047947 */ /* 0x000fea000383ffff */
.L_x_3759:
[----:B--2---:R2:W3:Y:S02]  /*a9a0*/  SYNCS.PHASECHK.TRANS64.TRYWAIT P0, [R3+URZ], R0 ;  /* 0x00000000030075a7 */ /* 0x0044e4000800017f */
[----:B---3--:R-:W-:Y:S05]  /*a9b0*/  @!P0 NANOSLEEP.SYNCS 0x989680 ;  /* 0x009896800000895d */ /* 0x008fea0003900000 */
[----:B------:R-:W3:Y:S02]  /*a9c0*/  @!P0 SYNCS.PHASECHK.TRANS64 P0, [R3+URZ], R0 ;  /* 0x00000000030085a7 */ /* 0x000ee4000800007f */
[----:B---3--:R-:W-:Y:S05]  /*a9d0*/  @!P0 BRA `(.L_x_3759) ;  /* 0xfffffffc00f08947 */ /* 0x008fea000383ffff */
[----:B------:R-:W-:Y:S05]  /*a9e0*/  BRA `(.L_x_3792) ;  /* 0xfffffff400f87947 */ /* 0x000fea000383ffff */
.L_x_3793:
        /* <DEDUP_REMOVED lines=9> */
.L_x_7672:


//--------------------- .text._ZN7cutlass13device_kernelIN5flash11enable_sm90INS1_16FlashAttnBwdSm90INS1_25CollectiveMainloopBwdSm90ILi2ELi1ELi1EN4cute5tupleIJNS5_1CILi1EEES8_S8_EEENS6_IJNS7_ILi64EEENS7_ILi96EEENS7_ILi192EEEEEENS_6half_tEfNS_4arch4Sm90ELb0ELb0ELb0ELb0ELb0ELb0ELb1ELb0ELi3ELi1ELi1ELi1ELb0EEENS1_21CollectiveEpilogueBwdISD_SE_SG_Li384ELb0ELb1ELi3EEENS1_19SingleTileSchedulerILb0ELb0ELb0ELi96EEEEEEEEEvNT_6ParamsE --------------------------
	.section	.text._ZN7cutlass13device_kernelIN5flash11enable_sm90INS1_16FlashAttnBwdSm90INS1_25CollectiveMainloopBwdSm90ILi2ELi1ELi1EN4cute5tupleIJNS5_1CILi1EEES8_S8_EEENS6_IJNS7_ILi64EEENS7_ILi96EEENS7_ILi192EEEEEENS_6half_tEfNS_4arch4Sm90ELb0ELb0ELb0ELb0ELb0ELb0ELb1ELb0ELi3ELi1ELi1ELi1ELb0EEENS1_21CollectiveEpilogueBwdISD_SE_SG_Li384ELb0ELb1ELi3EEENS1_19SingleTileSchedulerILb0ELb0ELb0ELi96EEEEEEEEEvNT_6ParamsE,"ax",@progbits
	.align	128
.text._ZN7cutlass13device_kernelIN5flash11enable_sm90INS1_16FlashAttnBwdSm90INS1_25CollectiveMainloopBwdSm90ILi2ELi1ELi1EN4cute5tupleIJNS5_1CILi1EEES8_S8_EEENS6_IJNS7_ILi64EEENS7_ILi96EEENS7_ILi192EEEEEENS_6half_tEfNS_4arch4Sm90ELb0ELb0ELb0ELb0ELb0ELb0ELb1ELb0ELi3ELi1ELi1ELi1ELb0EEENS1_21CollectiveEpilogueBwdISD_SE_SG_Li384ELb0ELb1ELi3EEENS1_19SingleTileSchedulerILb0ELb0ELb0ELi96EEEEEEEEEvNT_6ParamsE:
        .type           _ZN7cutlass13device_kernelIN5flash11enable_sm90INS1_16FlashAttnBwdSm90INS1_25CollectiveMainloopBwdSm90ILi2ELi1ELi1EN4cute5tupleIJNS5_1CILi1EEES8_S8_EEENS6_IJNS7_ILi64EEENS7_ILi96EEENS7_ILi192EEEEEENS_6half_tEfNS_4arch4Sm90ELb0ELb0ELb0ELb0ELb0ELb0ELb1ELb0ELi3ELi1ELi1ELi1ELb0EEENS1_21CollectiveEpilogueBwdISD_SE_SG_Li384ELb0ELb1ELi3EEENS1_19SingleTileSchedulerILb0ELb0ELb0ELi96EEEEEEEEEvNT_6ParamsE,@function
        .size           _ZN7cutlass13device_kernelIN5flash11enable_sm90INS1_16FlashAttnBwdSm90INS1_25CollectiveMainloopBwdSm90ILi2ELi1ELi1EN4cute5tupleIJNS5_1CILi1EEES8_S8_EEENS6_IJNS7_ILi64EEENS7_ILi96EEENS7_ILi192EEEEEENS_6half_tEfNS_4arch4Sm90ELb0ELb0ELb0ELb0ELb0ELb0ELb1ELb0ELi3ELi1ELi1ELi1ELb0EEENS1_21CollectiveEpilogueBwdISD_SE_SG_Li384ELb0ELb1ELi3EEENS1_19SingleTileSchedulerILb0ELb0ELb0ELi96EEEEEEEEEvNT_6ParamsE,(.L_x_7673 - _ZN7cutlass13device_kernelIN5flash11enable_sm90INS1_16FlashAttnBwdSm90INS1_25CollectiveMainloopBwdSm90ILi2ELi1ELi1EN4cute5tupleIJNS5_1CILi1EEES8_S8_EEENS6_IJNS7_ILi64EEENS7_ILi96EEENS7_ILi192EEEEEENS_6half_tEfNS_4arch4Sm90ELb0ELb0ELb0ELb0ELb0ELb0ELb1ELb0ELi3ELi1ELi1ELi1ELb0EEENS1_21CollectiveEpilogueBwdISD_SE_SG_Li384ELb0ELb1ELi3EEENS1_19SingleTileSchedulerILb0ELb0ELb0ELi96EEEEEEEEEvNT_6ParamsE)
        .other          _ZN7cutlass13device_kernelIN5flash11enable_sm90INS1_16FlashAttnBwdSm90INS1_25CollectiveMainloopBwdSm90ILi2ELi1ELi1EN4cute5tupleIJNS5_1CILi1EEES8_S8_EEENS6_IJNS7_ILi64EEENS7_ILi96EEENS7_ILi192EEEEEENS_6half_tEfNS_4arch4Sm90ELb0ELb0ELb0ELb0ELb0ELb0ELb1ELb0ELi3ELi1ELi1ELi1ELb0EEENS1_21CollectiveEpilogueBwdISD_SE_SG_Li384ELb0ELb1ELi3EEENS1_19SingleTileSchedulerILb0ELb0ELb0ELi96EEEEEEEEEvNT_6ParamsE,@"STO_CUDA_ENTRY STV_DEFAULT"
_ZN7cutlass13device_kernelIN5flash11enable_sm90INS1_16FlashAttnBwdSm90INS1_25CollectiveMainloopBwdSm90ILi2ELi1ELi1EN4cute5tupleIJNS5_1CILi1EEES8_S8_EEENS6_IJNS7_ILi64EEENS7_ILi96EEENS7_ILi192EEEEEENS_6half_tEfNS_4arch4Sm90ELb0ELb0ELb0ELb0ELb0ELb0ELb1ELb0ELi3ELi1ELi1ELi1ELb0EEENS1_21CollectiveEpilogueBwdISD_SE_SG_Li384ELb0ELb1ELi3EEENS1_19SingleTileSchedulerILb0ELb0ELb0ELi96EEEEEEEEEvNT_6ParamsE:
        /* <DEDUP_REMOVED lines=28> */
.L_x_3795:
[----:B------:R-:W-:Y:S05]  /*01c0*/  BSYNC B0 ;  /* 0x0000000000007941 */ /* 0x000fea0003800000 */
.L_x_3794:
        /* <DEDUP_REMOVED lines=34> */
.L_x_3796:
        /* <DEDUP_REMOVED lines=20> */
.L_x_3797:
[----:B------:R-:W-:Y:S01]  /*0530*/  ISETP.NE.AND P0, PT, R2, RZ, PT ;  /* 0x000000ff0200720c */ /* 0x000fe20003f05270 */
[----:B------:R-:W-:Y:S01]  /*0540*/  IMAD.MOV.U32 R17, RZ, RZ, 0x1 ;  /* 0x00000001ff117424 */ /* 0x000fe200078e00ff */
[----:B------:R-:W-:-:S04]  /*0550*/  NOP ;  /* 0x0000000000007918 */ /* 0x000fc80000000000 */
[----:B------:R-:W-:Y:S01]  /*0560*/  SEL R17, R17, 0x2, !P0 ;  /* 0x0000000211117807 */ /* 0x000fe20004000000 */
[----:B-12-45:R-:W-:Y:S06]  /*0570*/  BAR.SYNC.DEFER_BLOCKING 0x0 ;  /* 0x0000000000007b1d */ /* 0x036fec0000010000 */
[----:B------:R-:W-:Y:S05]  /*0580*/  @!P0 BRA `(.L_x_3798) ;  /* 0x0000003c00648947 */ /* 0x000fea0003800000 */
.L_x_3799:
        /* <DEDUP_REMOVED lines=37> */
.L_x_3801:
        /* <DEDUP_REMOVED lines=15> */
.L_x_3800:
        /* <DEDUP_REMOVED lines=20> */
.L_x_3803:
        /* <DEDUP_REMOVED lines=15> */
.L_x_3802:
        /* <DEDUP_REMOVED lines=8> */
.L_x_3888:
[----:B------:R-:W-:Y:S02]  /*0b80*/  SHF.L.U32 R12, RZ, 0x1f, RZ ;  /* 0x0000001fff0c7819 */ /* 0x000fe400000006ff */
[----:B------:R-:W-:Y:S01]  /*0b90*/  LOP3.LUT R5, R2, 0xffffff80, RZ, 0xc0, !PT ;  /* 0xffffff8002057812 */ /* 0x000fe200078ec0ff */
[----:B--2---:R-:W-:Y:S01]  /*0ba0*/  IMAD.HI R2, R14, 0x55555556, RZ ;  /* 0x555555560e027827 */ /* 0x004fe200078e02ff */
[----:B------:R-:W2:Y:S01]  /*0bb0*/  SYNCS.PHASECHK.TRANS64.TRYWAIT P0, [UR37+0x36400], R12 ;  /* 0x0364000cff0075a7 */ /* 0x000ea20008000165 */
[CC--:B------:R-:W-:Y:S02]  /*0bc0*/  LEA.HI R6, R3.reuse, R0.reuse, RZ, 0x5 ;  /* 0x0000000003067211 */ /* 0x0c0fe400078f28ff */
[----:B------:R-:W-:Y:S01]  /*0bd0*/  IMAD.IADD R4, R0, 0x1, -R5 ;  /* 0x0000000100047824 */ /* 0x000fe200078e0a05 */
[----:B------:R-:W-:Y:S02]  /*0be0*/  LEA.HI R3, R3, R0, RZ, 0x4 ;  /* 0x0000000003037211 */ /* 0x000fe400078f20ff */
[----:B------:R-:W-:-:S02]  /*0bf0*/  LEA.HI R5, R2, R2, RZ, 0x1 ;  /* 0x0000000202057211 */ /* 0x000fc400078f08ff */
[----:B------:R-:W-:Y:S02]  /*0c00*/  SHF.R.S32.HI R9, RZ, 0x1f, R4 ;  /* 0x0000001fff097819 */ /* 0x000fe40000011404 */
[----:B------:R-:W-:Y:S01]  /*0c10*/  SHF.R.S32.HI R152, RZ, 0x5, R6 ;  /* 0x00000005ff987819 */ /* 0x000fe20000011406 */
[----:B------:R-:W-:Y:S01]  /*0c20*/  IMAD R5, R5, -0x3, R14 ;  /* 0xfffffffd05057824 */ /* 0x000fe200078e020e */
[----:B------:R-:W-:Y:S02]  /*0c30*/  LEA.HI R8, R9, R4, RZ, 0x2 ;  /* 0x0000000409087211 */ /* 0x000fe400078f10ff */
[----:B------:R-:W-:Y:S02]  /*0c40*/  SHF.R.S32.HI R7, RZ, 0x1f, R6 ;  /* 0x0000001fff077819 */ /* 0x000fe40000011406 */
[----:B------:R-:W-:Y:S02]  /*0c50*/  SHF.R.S32.HI R2, RZ, 0x4, R3 ;  /* 0x00000004ff027819 */ /* 0x000fe40000011403 */
[----:B------:R-:W-:-:S02]  /*0c60*/  SHF.R.S32.HI R10, RZ, 0x2, R8 ;  /* 0x00000002ff0a7819 */ /* 0x000fc40000011408 */
[----:B------:R-:W-:Y:S02]  /*0c70*/  SHF.R.S32.HI R11, RZ, 0x1f, R8 ;  /* 0x0000001fff0b7819 */ /* 0x000fe40000011408 */
[----:B------:R-:W-:Y:S02]  /*0c80*/  LEA.HI R6, R3, R2, RZ, 0x1 ;  /* 0x0000000203067211 */ /* 0x000fe400078f08ff */
[----:B------:R-:W-:Y:S02]  /*0c90*/  LEA.HI R7, R7, R152, RZ, 0x2 ;  /* 0x0000009807077211 */ /* 0x000fe400078f10ff */
[----:B------:R-:W-:Y:S02]  /*0ca0*/  LEA.HI R11, R11, R10, RZ, 0x3 ;  /* 0x0000000a0b0b7211 */ /* 0x000fe400078f18ff */
[----:B------:R-:W-:Y:S02]  /*0cb0*/  LOP3.LUT R153, R6, 0xfffffffe, RZ, 0xc0, !PT ;  /* 0xfffffffe06997812 */ /* 0x000fe400078ec0ff */
[----:B------:R-:W-:-:S02]  /*0cc0*/  LOP3.LUT R7, R7, 0xfffffffc, RZ, 0xc0, !PT ;  /* 0xfffffffc07077812 */ /* 0x000fc400078ec0ff */
[----:B------:R-:W-:Y:S01]  /*0cd0*/  LOP3.LUT R11, R11, 0xfffffff8, RZ, 0xc0, !PT ;  /* 0xfffffff80b0b7812 */ /* 0x000fe200078ec0ff */
[----:B------:R-:W-:Y:S01]  /*0ce0*/  IMAD.IADD R153, R2, 0x1, -R153 ;  /* 0x0000000102997824 */ /* 0x000fe200078e0a99 */
[----:B------:R-:W-:Y:S01]  /*0cf0*/  LEA.HI R9, R9, R4, RZ, 0x5 ;  /* 0x0000000409097211 */ /* 0x000fe200078f28ff */
[----:B------:R-:W-:Y:S02]  /*0d00*/  IMAD.IADD R152, R152, 0x1, -R7 ;  /* 0x0000000198987824 */ /* 0x000fe400078e0a07 */
[----:B------:R-:W-:Y:S01]  /*0d10*/  IMAD.IADD R16, R10, 0x1, -R11 ;  /* 0x000000010a107824 */ /* 0x000fe200078e0a0b */
[----:B------:R-:W-:Y:S01]  /*0d20*/  SHF.R.S32.HI R9, RZ, 0x5, R9 ;  /* 0x00000005ff097819 */ /* 0x000fe20000011409 */
[----:B--2---:R-:W-:Y:S06]  /*0d30*/  @P0 BRA `(.L_x_3805) ;  /* 0x0000000000080947 */ /* 0x004fec0003800000 */
[----:B------:R-:W2:Y:S02]  /*0d40*/  SYNCS.PHASECHK.TRANS64.TRYWAIT P0, [UR37+0x36400], R12 ;  /* 0x0364000cff0075a7 */ /* 0x000ea40008000165 */
[----:B--2---:R-:W-:Y:S05]  /*0d50*/  @!P0 BRA `(.L_x_3806) ;  /* 0x0000006400bc8947 */ /* 0x004fea0003800000 */
.L_x_3805:
[----:B--2---:R-:W2:Y:S01]  /*0d60*/  LDC R12, c[0x0][0x280] ;  /* 0x0000a000ff0c7b82 */ /* 0x004ea20000000800 */
        /* <DEDUP_REMOVED lines=23> */
[----:B--2---:R-:W-:-:S02]  /*0ee0*/  ISETP.GE.AND P0, PT, R12, 0x1, PT ;  /* 0x000000010c00780c */ /* 0x004fc40003f06270 */
        /* <DEDUP_REMOVED lines=27> */
[----:B------:R-:W-:Y:S01]  /*10a0*/  LOP3.LUT R3, R3, 0xfffffff0, RZ, 0xc0, !PT ;  /* 0xfffffff003037812 */ /* 0x000fe200078ec0ff */
[----:B------:R-:W2:Y:S01]  /*10b0*/  S2R R11, SR_CTAID.X ;  /* 0x00000000000b7919 */ /* 0x000ea20000002500 */
[----:B------:R-:W-:Y:S01]  /*10c0*/  LOP3.LUT R9, R8, 0xfffffffc, RZ, 0xc0, !PT ;  /* 0xfffffffc08097812 */ /* 0x000fe200078ec0ff */
[----:B------:R-:W2:Y:S01]  /*10d0*/  LDC R20, c[0x0][0x290] ;  /* 0x0000a400ff147b82 */ /* 0x000ea20000000800 */
[----:B------:R-:W-:-:S04]  /*10e0*/  IMAD.HI R10, R13, 0x55555556, RZ ;  /* 0x555555560d0a7827 */ /* 0x000fc800078e02ff */
[----:B------:R-:W-:Y:S01]  /*10f0*/  IMAD.IADD R3, R0, 0x1, -R3 ;  /* 0x0000000100037824 */ /* 0x000fe200078e0a03 */
[----:B------:R-:W-:Y:S01]  /*1100*/  LEA.HI R10, R10, R10, RZ, 0x1 ;  /* 0x0000000a0a0a7211 */ /* 0x000fe200078f08ff */
[----:B------:R-:W-:Y:S02]  /*1110*/  IMAD R14, R13, 0x400, R4 ;  /* 0x000004000d0e7824 */ /* 0x000fe400078e0204 */
[----:B------:R-:W-:Y:S01]  /*1120*/  IMAD.MOV.U32 R15, RZ, RZ, 0x20 ;  /* 0x00000020ff0f7424 */ /* 0x000fe200078e00ff */
[----:B------:R-:W-:Y:S01]  /*1130*/  LEA.HI R0, R3, R3, RZ, 0x1 ;  /* 0x0000000303007211 */ /* 0x000fe200078f08ff */
[----:B------:R-:W-:Y:S01]  /*1140*/  IMAD R10, R10, -0x3, R13 ;  /* 0xfffffffd0a0a7824 */ /* 0x000fe200078e020d */
[----:B------:R-:W-:Y:S01]  /*1150*/  SHF.R.S32.HI R6, RZ, 0x1f, R3 ;  /* 0x0000001fff067819 */ /* 0x000fe20000011403 */
[----:B------:R-:W-:Y:S01]  /*1160*/  IMAD.MOV.U32 R119, RZ, RZ, RZ ;  /* 0x000000ffff777224 */ /* 0x000fe200078e00ff */
        /* <DEDUP_REMOVED lines=10> */
[----:B------:R-:W-:Y:S02]  /*1210*/  IMAD.SHL.U32 R3, R153, 0x8, RZ ;  /* 0x0000000899037824 */ /* 0x000fe400078e00ff */
[C---:B------:R-:W-:Y:S01]  /*1220*/  IMAD.SHL.U32 R0, R7.reuse, 0x40, RZ ;  /* 0x0000004007007824 */ /* 0x040fe200078e00ff */
[----:B------:R-:W-:Y:S01]  /*1230*/  LOP3.LUT P0, RZ, R7, 0x2, RZ, 0xc0, !PT ;  /* 0x0000000207ff7812 */ /* 0x000fe2000780c0ff */
[----:B-1----:R-:W-:Y:S02]  /*1240*/  IMAD R13, R13, 0x800, R8 ;  /* 0x000008000d0d7824 */ /* 0x002fe400078e0208 */
[----:B------:R-:W-:Y:S01]  /*1250*/  IMAD.IADD R2, R4, 0x1, -R9 ;  /* 0x0000000104027824 */ /* 0x000fe200078e0a09 */
[----:B------:R-:W-:Y:S01]  /*1260*/  LOP3.LUT R0, R0, 0xc0, RZ, 0xc0, !PT ;  /* 0x000000c000007812 */ /* 0x000fe200078ec0ff */
[----:B------:R-:W-:Y:S01]  /*1270*/  IMAD R13, R6, 0x20, R13 ;  /* 0x00000020060d7824 */ /* 0x000fe200078e020d */
[----:B------:R-:W-:Y:S01]  /*1280*/  SEL R15, R15, 0xffffffe0, !P0 ;  /* 0xffffffe00f0f7807 */ /* 0x000fe20004000000 */
[----:B------:R-:W-:Y:S01]  /*1290*/  VIADD R4, R12, 0x3f ;  /* 0x0000003f0c047836 */ /* 0x000fe20000000000 */
[----:B------:R-:W-:Y:S01]  /*12a0*/  LOP3.LUT R3, R0, 0x8, R3, 0xf8, !PT ;  /* 0x0000000800037812 */ /* 0x000fe200078ef803 */
[----:B------:R-:W-:Y:S01]  /*12b0*/  IMAD R13, R152, 0x200, R13 ;  /* 0x00000200980d7824 */ /* 0x000fe200078e020d */
[----:B------:R-:W-:Y:S01]  /*12c0*/  SHF.R.U32.HI R0, RZ, 0x3, R0 ;  /* 0x00000003ff007819 */ /* 0x000fe20000011600 */
[----:B--2---:R-:W-:Y:S01]  /*12d0*/  IMAD R9, R11, -0x60, R20 ;  /* 0xffffffa00b097824 */ /* 0x004fe200078e0214 */
[----:B------:R-:W-:-:S02]  /*12e0*/  SHF.R.S32.HI R11, RZ, 0x1f, R4 ;  /* 0x0000001fff0b7819 */ /* 0x000fc40000011404 */
[----:B------:R-:W-:Y:S02]  /*12f0*/  CS2R R6, SRZ ;  /* 0x0000000000067805 */ /* 0x000fe4000001ff00 */
[----:B------:R-:W-:Y:S01]  /*1300*/  LOP3.LUT R0, R3, R0, RZ, 0x3c, !PT ;  /* 0x0000000003007212 */ /* 0x000fe200078e3cff */
[----:B------:R-:W-:Y:S01]  /*1310*/  IMAD R9, R10, -0x20, R9 ;  /* 0xffffffe00a097824 */ /* 0x000fe200078e0209 */
[----:B------:R-:W-:Y:S01]  /*1320*/  LEA.HI R11, R11, R4, RZ, 0x6 ;  /* 0x000000040b0b7211 */ /* 0x000fe200078f30ff */
[----:B------:R-:W-:Y:S02]  /*1330*/  IMAD.SHL.U32 R4, R14, 0x4, RZ ;  /* 0x000000040e047824 */ /* 0x000fe400078e00ff */
[----:B------:R-:W-:Y:S01]  /*1340*/  IMAD.IADD R0, R0, 0x1, R13 ;  /* 0x0000000100007824 */ /* 0x000fe200078e020d */
[----:B------:R-:W-:Y:S01]  /*1350*/  LOP3.LUT R13, R17, 0x1, RZ, 0xfc, !PT ;  /* 0x00000001110d7812 */ /* 0x000fe200078efcff */
[----:B------:R-:W-:Y:S01]  /*1360*/  IMAD R2, R2, -0x2, R9 ;  /* 0xfffffffe02027824 */ /* 0x000fe200078e0209 */
[----:B------:R-:W-:Y:S01]  /*1370*/  SHF.R.S32.HI R17, RZ, 0x6, R11 ;  /* 0x00000006ff117819 */ /* 0x000fe2000001140b */
[----:B------:R-:W-:Y:S01]  /*1380*/  IMAD.MOV.U32 R12, RZ, RZ, RZ ;  /* 0x000000ffff0c7224 */ /* 0x000fe200078e00ff */
[----:B------:R-:W-:Y:S01]  /*1390*/  LEA R14, R0, UR37, 0x1 ;  /* 0x00000025000e7c11 */ /* 0x000fe2000f8e08ff */
[----:B------:R-:W-:Y:S01]  /*13a0*/  IMAD.MOV.U32 R3, RZ, RZ, RZ ;  /* 0x000000ffff037224 */ /* 0x000fe200078e00ff */
[----:B------:R-:W-:-:S02]  /*13b0*/  LEA R0, R4, UR37, 0x2 ;  /* 0x0000002504007c11 */ /* 0x000fc4000f8e10ff */
[----:B------:R-:W-:-:S07]  /*13c0*/  IADD3 R15, R15, 0x30400, R14 ;  /* 0x000304000f0f7810 */ /* 0x000fce0007ffe00e */
.L_x_3818:
[----:B------:R-:W-:Y:S01]  /*13d0*/  ISETP.NE.AND P0, PT, R13, 0x3, PT ;  /* 0x000000030d00780c */ /* 0x000fe20003f05270 */
[----:B------:R-:W-:-:S12]  /*13e0*/  YIELD ;  /* 0x0000000000007946 */ /* 0x000fd80003800000 */
[----:B--2---:R-:W-:Y:S05]  /*13f0*/  @!P0 BRA `(.L_x_3808) ;  /* 0x0000000000048947 */ /* 0x004fea0003800000 */
[----:B------:R-:W-:Y:S01]  /*1400*/  BPT.TRAP 0x1 ;  /* 0x000000040000795c */ /* 0x000fe20000300000 */
.L_x_3808:
[----:B------:R-:W-:Y:S02]  /*1410*/  LEA R4, R3, UR37, 0x3 ;  /* 0x0000002503047c11 */ /* 0x000fe4000f8e18ff */
[----:B------:R-:W-:-:S04]  /*1420*/  SHF.L.U32 R9, R12, 0x1f, RZ ;  /* 0x0000001f0c097819 */ /* 0x000fc800000006ff */
[----:B------:R1:W2:Y:S01]  /*1430*/  SYNCS.PHASECHK.TRANS64.TRYWAIT P1, [R4+URZ+0x36410], R9 ;  /* 0x03641009040075a7 */ /* 0x0002a2000802017f */
[----:B------:R-:W-:Y:S05]  /*1440*/  @!P0 BRA `(.L_x_3809) ;  /* 0x0000000000048947 */ /* 0x000fea0003800000 */
[----:B------:R-:W-:Y:S01]  /*1450*/  BPT.TRAP 0x1 ;  /* 0x000000040000795c */ /* 0x000fe20000300000 */
.L_x_3809:
[----:B--2---:R-:W-:Y:S05]  /*1460*/  @P1 BRA `(.L_x_3810) ;  /* 0x0000000000081947 */ /* 0x004fea0003800000 */
[----:B------:R-:W2:Y:S02]  /*1470*/  SYNCS.PHASECHK.TRANS64.TRYWAIT P1, [R4+URZ+0x36410], R9 ;  /* 0x03641009040075a7 */ /* 0x000ea4000802017f */
[----:B--2---:R-:W-:Y:S05]  /*1480*/  @!P1 BRA `(.L_x_3811) ;  /* 0x0000006000049947 */ /* 0x004fea0003800000 */
.L_x_3810:
        /* <DEDUP_REMOVED lines=100> */
[----:B------:R3:W5:Y:S01]  /*1ad0*/  LDS R20, [R8+0x30020] ;  /* 0x0300200008147984 */ /* 0x0007620000000800 */
[----:B------:R-:W-:Y:S05]  /*1ae0*/  @!P0 BRA `(.L_x_3812) ;  /* 0x0000000000048947 */ /* 0x000fea0003800000 */
[----:B------:R-:W-:Y:S01]  /*1af0*/  BPT.TRAP 0x1 ;  /* 0x000000040000795c */ /* 0x000fe20000300000 */
.L_x_3812:
[----:B---3--:R-:W-:-:S04]  /*1b00*/  SHF.L.U32 R8, R7, 0x1f, RZ ;  /* 0x0000001f07087819 */ /* 0x008fc800000006ff */
[----:B------:R3:W1:Y:S01]  /*1b10*/  SYNCS.PHASECHK.TRANS64.TRYWAIT P1, [UR37+0x36430], R8 ;  /* 0x03643008ff0075a7 */ /* 0x0006620008020165 */
[----:B------:R-:W-:Y:S05]  /*1b20*/  @!P0 BRA `(.L_x_3813) ;  /* 0x0000000000048947 */ /* 0x000fea0003800000 */
[----:B------:R-:W-:Y:S01]  /*1b30*/  BPT.TRAP 0x1 ;  /* 0x000000040000795c */ /* 0x000fe20000300000 */
.L_x_3813:
[----:B-1----:R-:W-:Y:S05]  /*1b40*/  @P1 BRA `(.L_x_3814) ;  /* 0x0000000000081947 */ /* 0x002fea0003800000 */
[----:B------:R-:W1:Y:S02]  /*1b50*/  SYNCS.PHASECHK.TRANS64.TRYWAIT P1, [UR37+0x36430], R8 ;  /* 0x03643008ff0075a7 */ /* 0x000e640008020165 */
[----:B-1----:R-:W-:Y:S05]  /*1b60*/  @!P1 BRA `(.L_x_3815) ;  /* 0x0000005800609947 */ /* 0x002fea0003800000 */
.L_x_3814:
[----:B------:R-:W-:Y:S01]  /*1b70*/  UIADD3 UR5, UR37, 0x2a000, URZ ;  /* 0x0002a00025057890 */ /* 0x000fe2000fffe03f */
[----:B------:R-:W-:Y:S01]  /*1b80*/  WARPGROUP.ARRIVE ;  /* 0x00000000000079c5 */ /* 0x000fe20000000000 */
[----:B------:R-:W-:Y:S01]  /*1b90*/  UIADD3 UR4, UR4, 0x9000, URZ ;  /* 0x0000900004047890 */ /* 0x000fe2000fffe03f */
[C---:B------:R-:W-:Y:S01]  /*1ba0*/  ISETP.GT.AND P1, PT, R2.reuse, RZ, PT ;  /* 0x000000ff0200720c */ /* 0x040fe20003f24270 */
[----:B------:R-:W-:Y:S01]  /*1bb0*/  USHF.R.U32.HI UR6, URZ, 0x4, UR5 ;  /* 0x000000043f067899 */ /* 0x000fe20008011605 */
[----:B------:R-:W-:Y:S01]  /*1bc0*/  ISETP.GT.AND P2, PT, R2, 0x1, PT ;  /* 0x000000010200780c */ /* 0x000fe20003f44270 */
[----:B------:R-:W-:Y:S01]  /*1bd0*/  USHF.R.U32.HI UR4, URZ, 0x4, UR4 ;  /* 0x000000043f047899 */ /* 0x000fe20008011604 */
[----:B--2---:R-:W-:Y:S01]  /*1be0*/  FSEL R9, R138, -INF , P1 ;  /* 0xff8000008a097808 */ /* 0x004fe20000800000 */
[----:B------:R-:W-:Y:S01]  /*1bf0*/  ULOP3.LUT UR7, UR6, 0x3fff, URZ, 0xc0, !UPT ;  /* 0x00003fff06077892 */ /* 0x000fe2000f8ec03f */
[----:B---3--:R-:W-:Y:S01]  /*1c00*/  FSEL R8, R137, -INF , P2 ;  /* 0xff80000089087808 */ /* 0x008fe20001000000 */
[----:B------:R-:W-:Y:S01]  /*1c10*/  ULOP3.LUT UR6, UR4, 0x3fff, URZ, 0xc0, !UPT ;  /* 0x00003fff04067892 */ /* 0x000fe2000f8ec03f */
[C---:B------:R-:W-:Y:S01]  /*1c20*/  ISETP.GT.AND P3, PT, R2.reuse, 0x8, PT ;  /* 0x000000080200780c */ /* 0x040fe20003f64270 */
[----:B------:R-:W-:Y:S01]  /*1c30*/  ULOP3.LUT UR4, UR7, 0x10000, URZ, 0xfc, !UPT ;  /* 0x0001000007047892 */ /* 0x000fe2000f8efc3f */
[----:B------:R-:W-:Y:S01]  /*1c40*/  ISETP.GT.AND P4, PT, R2, 0x9, PT ;  /* 0x000000090200780c */ /* 0x000fe20003f84270 */
[----:B------:R-:W-:Y:S01]  /*1c50*/  ULOP3.LUT UR6, UR6, 0x10000, URZ, 0xfc, !UPT ;  /* 0x0001000006067892 */ /* 0x000fe2000f8efc3f */
[----:B------:R-:W-:Y:S01]  /*1c60*/  FSEL R136, R136, -INF , P1 ;  /* 0xff80000088887808 */ /* 0x000fe20000800000 */
[----:B------:R-:W-:Y:S01]  /*1c70*/  UMOV UR9, 0x40000040 ;  /* 0x4000004000097882 */ /* 0x000fe20000000000 */
[----:B------:R-:W-:Y:S01]  /*1c80*/  UMOV UR11, 0x40000040 ;  /* 0x40000040000b7882 */ /* 0x000fe20000000000 */
[----:B------:R-:W-:Y:S01]  /*1c90*/  ULDC UR7, c[0x0][0x744] ;  /* 0x0001d10000077ab9 */ /* 0x000fe20000000800 */
[----:B------:R-:W-:Y:S01]  /*1ca0*/  UMOV UR8, UR4 ;  /* 0x0000000400087c82 */ /* 0x000fe20008000000 */
[--C-:B-----5:R-:W-:Y:S01]  /*1cb0*/  FFMA.FTZ R138, R9, UR7, -R20.reuse ;  /* 0x00000007098a7c23 */ /* 0x120fe20008010814 */
[----:B------:R-:W-:Y:S01]  /*1cc0*/  UMOV UR10, UR6 ;  /* 0x00000006000a7c82 */ /* 0x000fe20008000000 */
[----:B------:R-:W-:Y:S01]  /*1cd0*/  FSEL R140, R140, -INF , P3 ;  /* 0xff8000008c8c7808 */ /* 0x000fe20001800000 */
[----:B------:R-:W-:Y:S01]  /*1ce0*/  HGMMA.64x32x16.F32 R120, gdesc[UR8], RZ, !UPT, gsb0 ;  /* 0x00600000087879f0 */ /* 0x000fe2000c0008ff */
[----:B------:R-:W-:Y:S01]  /*1cf0*/  UIADD3 UR10, UR6, 0x2, URZ ;  /* 0x00000002060a7890 */ /* 0x000fe2000fffe03f */
[----:B------:R-:W-:Y:S01]  /*1d00*/  FSEL R139, R139, -INF , P2 ;  /* 0xff8000008b8b7808 */ /* 0x000fe20001000000 */
[----:B------:R-:W-:Y:S01]  /*1d10*/  UIADD3 UR8, UR4, 0x2, URZ ;  /* 0x0000000204087890 */ /* 0x000fe2000fffe03f */
[----:B------:R-:W-:Y:S01]  /*1d20*/  FSEL R9, R142, -INF , P3 ;  /* 0xff8000008e097808 */ /* 0x000fe20001800000 */
[----:B------:R-:W-:Y:S01]  /*1d30*/  UMOV UR11, 0x40000040 ;  /* 0x40000040000b7882 */ /* 0x000fe20000000000 */
[----:B------:R-:W-:Y:S01]  /*1d40*/  UMOV UR9, 0x40000040 ;  /* 0x4000004000097882 */ /* 0x000fe20000000000 */
[----:B------:R-:W-:Y:S01]  /*1d50*/  FSEL R11, R143, -INF , P4 ;  /* 0xff8000008f0b7808 */ /* 0x000fe20002000000 */
[--C-:B----4-:R-:W-:Y:S01]  /*1d60*/  FFMA.FTZ R23, R8, UR7, -R21.reuse ;  /* 0x0000000708177c23 */ /* 0x110fe20008010815 */
[----:B------:R-:W-:Y:S01]  /*1d70*/  FSEL R8, R141, -INF , P4 ;  /* 0xff8000008d087808 */ /* 0x000fe20002000000 */
[--C-:B------:R-:W-:Y:S01]  /*1d80*/  FFMA.FTZ R22, R136, UR7, -R21.reuse ;  /* 0x0000000788167c23 */ /* 0x100fe20008010815 */
[----:B------:R-:W-:Y:S01]  /*1d90*/  LEA R155, R16, UR37, 0x2 ;  /* 0x00000025109b7c11 */ /* 0x000fe2000f8e10ff */
[--C-:B------:R-:W-:Y:S01]  /*1da0*/  FFMA.FTZ R136, R140, UR7, -R21.reuse ;  /* 0x000000078c887c23 */ /* 0x100fe20008010815 */
[--C-:B------:R-:W-:Y:S01]  /*1db0*/  FFMA.FTZ R139, R139, UR7, -R20.reuse ;  /* 0x000000078b8b7c23 */ /* 0x100fe20008010814 */
[--C-:B------:R-:W-:Y:S01]  /*1dc0*/  FFMA.FTZ R143, R9, UR7, -R20.reuse ;  /* 0x00000007098f7c23 */ /* 0x100fe20008010814 */
[----:B------:R-:W-:Y:S01]  /*1dd0*/  FFMA.FTZ R142, R11, UR7, -R20 ;  /* 0x000000070b8e7c23 */ /* 0x000fe20008010814 */
[----:B------:R-:W-:Y:S01]  /*1de0*/  FFMA.FTZ R8, R8, UR7, -R21 ;  /* 0x0000000708087c23 */ /* 0x000fe20008010815 */
[----:B------:R-:W-:Y:S01]  /*1df0*/  MUFU.EX2 R22, R22 ;  /* 0x0000001600167308 */ /* 0x000fe20000000800 */
[----:B------:R-:W-:-:S02]  /*1e00*/  ISETP.GT.AND P1, PT, R2, 0x10, PT ;  /* 0x000000100200780c */ /* 0x000fc40003f24270 */
[C---:B------:R-:W-:Y:S02]  /*1e10*/  ISETP.GT.AND P2, PT, R2.reuse, 0x11, PT ;  /* 0x000000110200780c */ /* 0x040fe40003f44270 */
[C---:B------:R-:W-:Y:S02]  /*1e20*/  ISETP.GT.AND P3, PT, R2.reuse, 0x18, PT ;  /* 0x000000180200780c */ /* 0x040fe40003f64270 */
[----:B------:R-:W-:Y:S01]  /*1e30*/  ISETP.GT.AND P4, PT, R2, 0x19, PT ;  /* 0x000000190200780c */ /* 0x000fe20003f84270 */
[----:B------:R-:W1:Y:S01]  /*1e40*/  MUFU.EX2 R23, R23 ;  /* 0x0000001700177308 */ /* 0x000e620000000800 */
[----:B------:R-:W-:Y:S02]  /*1e50*/  FSEL R144, R144, -INF , P1 ;  /* 0xff80000090907808 */ /* 0x000fe40000800000 */
[----:B------:R-:W-:Y:S02]  /*1e60*/  FSEL R154, R145, -INF , P2 ;  /* 0xff800000919a7808 */ /* 0x000fe40001000000 */
[----:B------:R-:W-:Y:S01]  /*1e70*/  FSEL R148, R148, -INF , P3 ;  /* 0xff80000094947808 */ /* 0x000fe20001800000 */
[--C-:B------:R-:W-:Y:S01]  /*1e80*/  FFMA.FTZ R144, R144, UR7, -R21.reuse ;  /* 0x0000000790907c23 */ /* 0x100fe20008010815 */
[----:B------:R-:W-:Y:S01]  /*1e90*/  FSEL R145, R150, -INF , P3 ;  /* 0xff80000096917808 */ /* 0x000fe20001800000 */
[----:B------:R-:W-:Y:S01]  /*1ea0*/  MUFU.EX2 R136, R136 ;  /* 0x0000008800887308 */ /* 0x000fe20000000800 */
[----:B------:R-:W-:Y:S01]  /*1eb0*/  FSEL R147, R147, -INF , P2 ;  /* 0xff80000093937808 */ /* 0x000fe20001000000 */
[----:B------:R-:W-:Y:S01]  /*1ec0*/  FFMA.FTZ R154, R154, UR7, -R21 ;  /* 0x000000079a9a7c23 */ /* 0x000fe20008010815 */
[----:B------:R-:W-:-:S05]  /*1ed0*/  FSEL R151, R151, -INF , P4 ;  /* 0xff80000097977808 */ /* 0x000fca0002000000 */
[----:B------:R1:W2:Y:S08]  /*1ee0*/  MUFU.EX2 R137, R8 ;  /* 0x0000000800897308 */ /* 0x0002b00000000800 */
[----:B------:R-:W-:Y:S01]  /*1ef0*/  MUFU.EX2 R138, R138 ;  /* 0x0000008a008a7308 */ /* 0x000fe20000000800 */
[----:B-1----:R-:W-:-:S07]  /*1f00*/  F2FP.F16.F32.PACK_AB R8, R23, R22 ;  /* 0x000000161708723e */ /* 0x002fce00000000ff */
[----:B------:R-:W1:Y:S01]  /*1f10*/  MUFU.EX2 R139, R139 ;  /* 0x0000008b008b7308 */ /* 0x000e620000000800 */
[----:B--2---:R-:W-:Y:S01]  /*1f20*/  F2FP.F16.F32.PACK_AB R10, R137, R136 ;  /* 0x00000088890a723e */ /* 0x004fe200000000ff */
[----:B------:R-:W-:Y:S02]  /*1f30*/  WARPGROUP.DEPBAR.LE gsb0, 0x0 ;  /* 0x00008000000079c5 */ /* 0x000fe40000010000 */
[----:B------:R-:W-:-:S04]  /*1f40*/  WARPGROUP.ARRIVE ;  /* 0x00000000000079c5 */ /* 0x000fc80000000000 */
[----:B------:R-:W-:Y:S02]  /*1f50*/  MUFU.EX2 R143, R143 ;  /* 0x0000008f008f7308 */ /* 0x000fe40000000800 */
[----:B------:R-:W-:Y:S01]  /*1f60*/  HGMMA.64x32x16.F32 R120, gdesc[UR8], R120, gsb0 ;  /* 0x00600000087879f0 */ /* 0x000fe20008000878 */
[----:B------:R-:W-:Y:S02]  /*1f70*/  UIADD3 UR10, UR6, 0x4, URZ ;  /* 0x00000004060a7890 */ /* 0x000fe4000fffe03f */
[----:B------:R-:W-:Y:S01]  /*1f80*/  UIADD3 UR8, UR4, 0x4, URZ ;  /* 0x0000000404087890 */ /* 0x000fe2000fffe03f */
[----:B------:R-:W-:Y:S01]  /*1f90*/  UMOV UR11, 0x40000040 ;  /* 0x40000040000b7882 */ /* 0x000fe20000000000 */
[----:B------:R-:W-:Y:S01]  /*1fa0*/  UMOV UR9, 0x40000040 ;  /* 0x4000004000097882 */ /* 0x000fe20000000000 */
[----:B------:R-:W2:Y:S01]  /*1fb0*/  MUFU.EX2 R142, R142 ;  /* 0x0000008e008e7308 */ /* 0x000ea20000000800 */
[----:B-1----:R-:W-:-:S07]  /*1fc0*/  F2FP.F16.F32.PACK_AB R9, R139, R138 ;  /* 0x0000008a8b09723e */ /* 0x002fce00000000ff */
[----:B------:R-:W1:Y:S01]  /*1fd0*/  MUFU.EX2 R144, R144 ;  /* 0x0000009000907308 */ /* 0x000e620000000800 */
[----:B--2---:R-:W-:Y:S01]  /*1fe0*/  F2FP.F16.F32.PACK_AB R11, R142, R143 ;  /* 0x0000008f8e0b723e */ /* 0x004fe200000000ff */
        /* <DEDUP_REMOVED lines=78> */
[----:B------:R-:W2:Y:S04]  /*24d0*/  LDS R141, [R155+0x30200] ;  /* 0x030200009b8d7984 */ /* 0x000ea80000000800 */
[----:B------:R-:W3:Y:S01]  /*24e0*/  LDS R140, [R155+0x30220] ;  /* 0x030220009b8c7984 */ /* 0x000ee20000000800 */
[----:B------:R-:W-:Y:S06]  /*24f0*/  BAR.SYNC.DEFER_BLOCKING 0x9, 0x180 ;  /* 0x0246000000007b1d */ /* 0x000fec0000010000 */
[----:B------:R4:W-:Y:S01]  /*2500*/  STSM.16.M88.4 [R14+0x30400], R8 ;  /* 0x030400080e007844 */ /* 0x0009e20000000200 */
[--C-:B--2---:R-:W-:Y:S01]  /*2510*/  FADD.FTZ R150, R125, -R141.reuse ;  /* 0x8000008d7d967221 */ /* 0x104fe20000010000 */
[----:B------:R-:W-:-:S03]  /*2520*/  FADD.FTZ R125, R132, -R141 ;  /* 0x8000008d847d7221 */ /* 0x000fc60000010000 */
[----:B------:R-:W-:Y:S01]  /*2530*/  FMUL.FTZ R137, R137, R150 ;  /* 0x0000009689897220 */ /* 0x000fe20000410000 */
[----:B----4-:R-:W-:Y:S01]  /*2540*/  FSEL R8, R149, -INF , P4 ;  /* 0xff80000095087808 */ /* 0x010fe20002000000 */
[--C-:B------:R-:W-:Y:S01]  /*2550*/  FFMA.FTZ R10, R148, UR7, -R21.reuse ;  /* 0x00000007940a7c23 */ /* 0x100fe20008010815 */
[----:B------:R-:W-:Y:S01]  /*2560*/  FSEL R11, R146, -INF , P1 ;  /* 0xff800000920b7808 */ /* 0x000fe20000800000 */
[--C-:B------:R-:W-:Y:S01]  /*2570*/  FFMA.FTZ R146, R145, UR7, -R20.reuse ;  /* 0x0000000791927c23 */ /* 0x100fe20008010814 */
[--C-:B------:R-:W-:Y:S01]  /*2580*/  FFMA.FTZ R145, R151, UR7, -R20.reuse ;  /* 0x0000000797917c23 */ /* 0x100fe20008010814 */
[----:B------:R-:W-:Y:S01]  /*2590*/  FFMA.FTZ R21, R8, UR7, -R21 ;  /* 0x0000000708157c23 */ /* 0x000fe20008010815 */
[----:B------:R-:W2:Y:S01]  /*25a0*/  MUFU.EX2 R9, R154 ;  /* 0x0000009a00097308 */ /* 0x000ea20000000800 */
[--C-:B------:R-:W-:Y:S01]  /*25b0*/  FFMA.FTZ R8, R11, UR7, -R20.reuse ;  /* 0x000000070b087c23 */ /* 0x100fe20008010814 */
[----:B------:R-:W-:Y:S01]  /*25c0*/  FFMA.FTZ R11, R147, UR7, -R20 ;  /* 0x00000007930b7c23 */ /* 0x000fe20008010814 */
[--C-:B------:R-:W-:Y:S01]  /*25d0*/  FADD.FTZ R149, R124, -R141.reuse ;  /* 0x8000008d7c957221 */ /* 0x100fe20000010000 */
[--C-:B------:R-:W-:Y:S01]  /*25e0*/  FADD.FTZ R148, R121, -R141.reuse ;  /* 0x8000008d79947221 */ /* 0x100fe20000010000 */
[--C-:B------:R-:W-:Y:S01]  /*25f0*/  FADD.FTZ R124, R133, -R141.reuse ;  /* 0x8000008d857c7221 */ /* 0x100fe20000010000 */
[--C-:B------:R-:W-:Y:S01]  /*2600*/  FADD.FTZ R121, R128, -R141.reuse ;  /* 0x8000008d80797221 */ /* 0x100fe20000010000 */
[--C-:B---3--:R-:W-:Y:S01]  /*2610*/  FADD.FTZ R133, R122, -R140.reuse ;  /* 0x8000008c7a857221 */ /* 0x108fe20000010000 */
[----:B------:R-:W3:Y:S01]  /*2620*/  MUFU.EX2 R10, R10 ;  /* 0x0000000a000a7308 */ /* 0x000ee20000000800 */
[--C-:B------:R-:W-:Y:S01]  /*2630*/  FADD.FTZ R147, R120, -R141.reuse ;  /* 0x8000008d78937221 */ /* 0x100fe20000010000 */
[--C-:B------:R-:W-:Y:S01]  /*2640*/  FADD.FTZ R122, R123, -R140.reuse ;  /* 0x8000008c7b7a7221 */ /* 0x100fe20000010000 */
[--C-:B------:R-:W-:Y:S01]  /*2650*/  FADD.FTZ R128, R126, -R140.reuse ;  /* 0x8000008c7e807221 */ /* 0x100fe20000010000 */
[----:B------:R-:W-:Y:S01]  /*2660*/  FADD.FTZ R120, R129, -R141 ;  /* 0x8000008d81787221 */ /* 0x000fe20000010000 */
[--C-:B------:R-:W-:Y:S01]  /*2670*/  FADD.FTZ R123, R127, -R140.reuse ;  /* 0x8000008c7f7b7221 */ /* 0x100fe20000010000 */
[--C-:B------:R-:W-:Y:S01]  /*2680*/  FADD.FTZ R126, R131, -R140.reuse ;  /* 0x8000008c837e7221 */ /* 0x100fe20000010000 */
[----:B------:R-:W-:Y:S01]  /*2690*/  FMUL.FTZ R143, R143, R128 ;  /* 0x000000808f8f7220 */ /* 0x000fe20000410000 */
[----:B------:R-:W4:Y:S01]  /*26a0*/  MUFU.EX2 R21, R21 ;  /* 0x0000001500157308 */ /* 0x000f220000000800 */
[----:B------:R-:W-:Y:S01]  /*26b0*/  FMUL.FTZ R139, R139, R122 ;  /* 0x0000007a8b8b7220 */ /* 0x000fe20000410000 */
[----:B------:R-:W-:Y:S01]  /*26c0*/  FMUL.FTZ R142, R142, R123 ;  /* 0x0000007b8e8e7220 */ /* 0x000fe20000410000 */
[----:B-1----:R-:W-:Y:S01]  /*26d0*/  FMUL.FTZ R128, R144, R121 ;  /* 0x0000007990807220 */ /* 0x002fe20000410000 */
[C---:B--2---:R-:W-:Y:S01]  /*26e0*/  FMUL.FTZ R131, R9.reuse, R120 ;  /* 0x0000007809837220 */ /* 0x044fe20000410000 */
[----:B------:R-:W-:Y:S01]  /*26f0*/  F2FP.F16.F32.PACK_AB R120, R9, R144 ;  /* 0x000000900978723e */ /* 0x000fe200000000ff */
[--C-:B------:R-:W-:Y:S01]  /*2700*/  FADD.FTZ R127, R130, -R140.reuse ;  /* 0x8000008c827f7221 */ /* 0x100fe20000010000 */
[--C-:B------:R-:W-:Y:S01]  /*2710*/  FADD.FTZ R129, R134, -R140.reuse ;  /* 0x8000008c86817221 */ /* 0x100fe20000010000 */
[----:B------:R-:W1:Y:S01]  /*2720*/  MUFU.EX2 R8, R8 ;  /* 0x0000000800087308 */ /* 0x000e620000000800 */
[----:B------:R-:W-:Y:S01]  /*2730*/  FADD.FTZ R140, R135, -R140 ;  /* 0x8000008c878c7221 */ /* 0x000fe20000010000 */
[----:B------:R-:W-:Y:S01]  /*2740*/  FMUL.FTZ R22, R22, R147 ;  /* 0x0000009316167220 */ /* 0x000fe20000410000 */
[----:B------:R-:W-:Y:S01]  /*2750*/  FMUL.FTZ R23, R23, R148 ;  /* 0x0000009417177220 */ /* 0x000fe20000410000 */
[----:B------:R-:W-:Y:S01]  /*2760*/  FMUL.FTZ R136, R136, R149 ;  /* 0x0000009588887220 */ /* 0x000fe20000410000 */
[----:B------:R-:W-:Y:S01]  /*2770*/  FMUL.FTZ R138, R138, R133 ;  /* 0x000000858a8a7220 */ /* 0x000fe20000410000 */
[----:B---3--:R-:W-:Y:S01]  /*2780*/  FMUL.FTZ R125, R10, R125 ;  /* 0x0000007d0a7d7220 */ /* 0x008fe20000410000 */
[----:B------:R-:W-:Y:S01]  /*2790*/  UMOV UR7, 0x80000020 ;  /* 0x8000002000077882 */ /* 0x000fe20000000000 */
[----:B------:R-:W2:Y:S01]  /*27a0*/  MUFU.EX2 R11, R11 ;  /* 0x0000000b000b7308 */ /* 0x000ea20000000800 */
[C---:B----4-:R-:W-:Y:S01]  /*27b0*/  F2FP.F16.F32.PACK_AB R122, R21.reuse, R10 ;  /* 0x0000000a157a723e */ /* 0x050fe200000000ff */
[----:B------:R-:W-:Y:S01]  /*27c0*/  FMUL.FTZ R124, R21, R124 ;  /* 0x0000007c157c7220 */ /* 0x000fe20000410000 */
[----:B------:R-:W-:-:S02]  /*27d0*/  F2FP.F16.F32.PACK_AB R10, R137, R136 ;  /* 0x00000088890a723e */ /* 0x000fc400000000ff */
[----:B------:R-:W-:-:S03]  /*27e0*/  F2FP.F16.F32.PACK_AB R9, R139, R138 ;  /* 0x0000008a8b09723e */ /* 0x000fc600000000ff */
[----:B------:R-:W3:Y:S01]  /*27f0*/  MUFU.EX2 R20, R146 ;  /* 0x0000009200147308 */ /* 0x000ee20000000800 */
[----:B-1----:R-:W-:-:S07]  /*2800*/  FMUL.FTZ R21, R8, R127 ;  /* 0x0000007f08157220 */ /* 0x002fce0000410000 */
[----:B------:R-:W1:Y:S01]  /*2810*/  MUFU.EX2 R145, R145 ;  /* 0x0000009100917308 */ /* 0x000e620000000800 */
[C---:B--2---:R-:W-:Y:S01]  /*2820*/  F2FP.F16.F32.PACK_AB R121, R11.reuse, R8 ;  /* 0x000000080b79723e */ /* 0x044fe200000000ff */
[----:B------:R-:W-:Y:S01]  /*2830*/  FMUL.FTZ R126, R11, R126 ;  /* 0x0000007e0b7e7220 */ /* 0x000fe20000410000 */
[----:B------:R-:W-:Y:S02]  /*2840*/  F2FP.F16.F32.PACK_AB R8, R23, R22 ;  /* 0x000000161708723e */ /* 0x000fe400000000ff */
[----:B------:R-:W-:Y:S02]  /*2850*/  F2FP.F16.F32.PACK_AB R11, R142, R143 ;  /* 0x0000008f8e0b723e */ /* 0x000fe400000000ff */
[----:B------:R-:W-:Y:S01]  /*2860*/  F2FP.F16.F32.PACK_AB R22, R124, R125 ;  /* 0x0000007d7c16723e */ /* 0x000fe200000000ff */
[----:B---3--:R-:W-:Y:S01]  /*2870*/  FMUL.FTZ R129, R20, R129 ;  /* 0x0000008114817220 */ /* 0x008fe20000410000 */
[----:B------:R-:W-:Y:S02]  /*2880*/  F2FP.F16.F32.PACK_AB R21, R126, R21 ;  /* 0x000000157e15723e */ /* 0x000fe400000000ff */
[C---:B-1----:R-:W-:Y:S01]  /*2890*/  F2FP.F16.F32.PACK_AB R123, R145.reuse, R20 ;  /* 0x00000014917b723e */ /* 0x042fe200000000ff */
[----:B------:R-:W-:Y:S01]  /*28a0*/  FMUL.FTZ R140, R145, R140 ;  /* 0x0000008c918c7220 */ /* 0x000fe20000410000 */
[----:B------:R-:W-:-:S03]  /*28b0*/  F2FP.F16.F32.PACK_AB R20, R131, R128 ;  /* 0x000000808314723e */ /* 0x000fc600000000ff */
[----:B------:R1:W-:Y:S01]  /*28c0*/  STSM.16.M88.4 [R15], R120 ;  /* 0x000000780f007844 */ /* 0x0003e20000000200 */
[----:B------:R-:W-:Y:S01]  /*28d0*/  F2FP.F16.F32.PACK_AB R23, R140, R129 ;  /* 0x000000818c17723e */ /* 0x000fe200000000ff */
[----:B------:R-:W-:Y:S01]  /*28e0*/  @!PT LDS RZ, [RZ] ;  /* 0x00000000fffff984 */ /* 0x000fe20000000800 */
[----:B------:R-:W-:Y:S01]  /*28f0*/  @!PT LDS RZ, [RZ] ;  /* 0x00000000fffff984 */ /* 0x000fe20000000800 */
[----:B------:R-:W-:Y:S01]  /*2900*/  @!PT LDS RZ, [RZ] ;  /* 0x00000000fffff984 */ /* 0x000fe20000000800 */
[----:B------:R-:W-:Y:S01]  /*2910*/  @!PT LDS RZ, [RZ] ;  /* 0x00000000fffff984 */ /* 0x000fe20000000800 */
[----:B------:R2:W-:Y:S06]  /*2920*/  MEMBAR.ALL.CTA ;  /* 0x0000000000007992 */ /* 0x0005ec0000008000 */
[----:B--2---:R-:W2:Y:S02]  /*2930*/  FENCE.VIEW.ASYNC.S ;  /* 0x00000000000073c6 */ /* 0x004ea40000000000 */
        /* <DEDUP_REMOVED lines=83> */
.L_x_3816:
        /* <DEDUP_REMOVED lines=60> */
.L_x_3817:
        /* <DEDUP_REMOVED lines=12> */
.L_x_3807:
        /* <DEDUP_REMOVED lines=55> */
[----:B--2---:R-:W-:Y:S02]  /*3660*/  IMAD.U32 R4, RZ, RZ, UR4 ;  /* 0x00000004ff047e24 */ /* 0x004fe4000f8e00ff */
[----:B------:R-:W-:Y:S01]  /*3670*/  IMAD.U32 R5, RZ, RZ, UR5 ;  /* 0x00000005ff057e24 */ /* 0x000fe2000f8e00ff */
[----:B------:R-:W2:Y:S01]  /*3680*/  LDC.64 R14, c[0x4][R14] ;  /* 0x010000000e0e7b82 */ /* 0x000ea20000000a00 */
        /* <DEDUP_REMOVED lines=9> */
[----:B--2---:R-:W-:Y:S05]  /*3720*/  CALL.ABS.NOINC R14 ;  /* 0x000000000e007343 */ /* 0x004fea0003c00000 */
.L_x_3819:
[----:B------:R-:W-:-:S06]  /*3730*/  UIADD3 UR4, UR37, 0x9000, URZ ;  /* 0x0000900025047890 */ /* 0x000fcc000fffe03f */
[----:B------:R-:W-:-:S05]  /*3740*/  IMAD.U32 R16, RZ, RZ, UR4 ;  /* 0x00000004ff107e24 */ /* 0x000fca000f8e00ff */
[----:B------:R-:W-:-:S13]  /*3750*/  LOP3.LUT P0, RZ, R16, 0x3ff, RZ, 0xc0, !PT ;  /* 0x000003ff10ff7812 */ /* 0x000fda000780c0ff */
[----:B------:R-:W-:Y:S05]  /*3760*/  @!P0 BRA `(.L_x_3820) ;  /* 0x0000000000408947 */ /* 0x000fea0003800000 */
        /* <DEDUP_REMOVED lines=16> */
.L_x_3820:
        /* <DEDUP_REMOVED lines=18> */
.L_x_3821:
        /* <DEDUP_REMOVED lines=18> */
.L_x_3822:
[----:B------:R-:W2:Y:S01]  /*3ab0*/  S2R R0, SR_TID.X ;  /* 0x0000000000007919 */ /* 0x000ea20000002100 */
[----:B------:R-:W-:Y:S01]  /*3ac0*/  IMAD.SHL.U32 R3, R152, 0x10, RZ ;  /* 0x0000001098037824 */ /* 0x000fe200078e00ff */
[----:B------:R-:W-:Y:S05]  /*3ad0*/  WARPSYNC.ALL ;  /* 0x0000000000007948 */ /* 0x000fea0003800000 */
[----:B------:R-:W-:Y:S01]  /*3ae0*/  BAR.SYNC.DEFER_BLOCKING 0x1, 0x180 ;  /* 0x0046000000007b1d */ /* 0x000fe20000010000 */
        /* <DEDUP_REMOVED lines=18> */
[----:B------:R-:W-:Y:S02]  /*3c10*/  LOP3.LUT R2, R0, 0x1c0, RZ, 0xc0, !PT ;  /* 0x000001c000027812 */ /* 0x000fe400078ec0ff */
[CC--:B------:R-:W-:Y:S02]  /*3c20*/  LEA.HI R5, R7.reuse, R4.reuse, RZ, 0x7 ;  /* 0x0000000407057211 */ /* 0x0c0fe400078f38ff */
[----:B------:R-:W-:Y:S02]  /*3c30*/  LEA.HI R0, R7, R4, RZ, 0x3 ;  /* 0x0000000407007211 */ /* 0x000fe400078f18ff */
[----:B------:R-:W-:Y:S02]  /*3c40*/  LOP3.LUT R3, R2, 0x30, R3, 0xf8, !PT ;  /* 0x0000003002037812 */ /* 0x000fe400078ef803 */
[----:B------:R-:W-:-:S02]  /*3c50*/  SHF.R.S32.HI R6, RZ, 0x7, R5 ;  /* 0x00000007ff067819 */ /* 0x000fc40000011405 */
[----:B------:R-:W-:Y:S02]  /*3c60*/  SHF.R.U32.HI R5, RZ, 0x3, R2 ;  /* 0x00000003ff057819 */ /* 0x000fe40000011602 */
[----:B------:R-:W-:Y:S01]  /*3c70*/  LOP3.LUT R0, R3, 0x8, R0, 0xf8, !PT ;  /* 0x0000000803007812 */ /* 0x000fe200078ef800 */
[----:B------:R-:W-:Y:S01]  /*3c80*/  IMAD R153, R6, 0xc, R153 ;  /* 0x0000000c06997824 */ /* 0x000fe200078e0299 */
[----:B------:R-:W-:Y:S02]  /*3c90*/  LEA.HI R4, R7, R4, RZ, 0x5 ;  /* 0x0000000407047211 */ /* 0x000fe400078f28ff */
[----:B------:R-:W-:Y:S02]  /*3ca0*/  LOP3.LUT R0, R0, R5, RZ, 0x3c, !PT ;  /* 0x0000000500007212 */ /* 0x000fe400078e3cff */
[----:B------:R-:W-:Y:S02]  /*3cb0*/  SHF.R.S32.HI R2, RZ, 0x5, R4 ;  /* 0x00000005ff027819 */ /* 0x000fe40000011404 */
[----:B------:R-:W-:Y:S01]  /*3cc0*/  F2FP.F16.F32.PACK_AB R50, R53, R52 ;  /* 0x000000343532723e */ /* 0x000fe200000000ff */
[----:B------:R-:W-:Y:S01]  /*3cd0*/  IMAD.U32 R0, R153, 0x200, R0 ;  /* 0x0000020099007824 */ /* 0x000fe200078e0000 */
[----:B------:R-:W-:-:S02]  /*3ce0*/  F2FP.F16.F32.PACK_AB R51, R55, R54 ;  /* 0x000000363733723e */ /* 0x000fc400000000ff */
[----:B------:R-:W-:Y:S01]  /*3cf0*/  F2FP.F16.F32.PACK_AB R57, R59, R58 ;  /* 0x0000003a3b39723e */ /* 0x000fe200000000ff */
[----:B------:R-:W2:Y:S01]  /*3d00*/  SHFL.IDX PT, R2, R2, RZ, 0x1f ;  /* 0x00001fff02027589 */ /* 0x000ea200000e0000 */
        /* <DEDUP_REMOVED lines=32> */
[----:B------:R-:W-:Y:S02]  /*3f10*/  F2FP.F16.F32.PACK_AB R99, R103, R102 ;  /* 0x000000666763723e */ /* 0x000fe400000000ff */
        /* <DEDUP_REMOVED lines=9> */
[----:B--2---:R-:W-:-:S03]  /*3fb0*/  ISETP.NE.AND P0, PT, R2, 0xb, PT ;  /* 0x0000000b0200780c */ /* 0x004fc60003f05270 */
[----:B------:R3:W-:Y:S01]  /*3fc0*/  STSM.16.MT88.4 [R0+0x2800], R112 ;  /* 0x0028007000007844 */ /* 0x0007e20000004200 */
[----:B------:R-:W-:Y:S01]  /*3fd0*/  @!PT LDS RZ, [RZ] ;  /* 0x00000000fffff984 */ /* 0x000fe20000000800 */
[----:B------:R-:W-:Y:S01]  /*3fe0*/  @!PT LDS RZ, [RZ] ;  /* 0x00000000fffff984 */ /* 0x000fe20000000800 */
[----:B------:R-:W-:Y:S01]  /*3ff0*/  @!PT LDS RZ, [RZ] ;  /* 0x00000000fffff984 */ /* 0x000fe20000000800 */
[----:B------:R2:W-:Y:S06]  /*4000*/  MEMBAR.ALL.CTA ;  /* 0x0000000000007992 */ /* 0x0005ec0000008000 */
[----:B--2---:R-:W2:Y:S02]  /*4010*/  FENCE.VIEW.ASYNC.S ;  /* 0x00000000000073c6 */ /* 0x004ea40000000000 */
[----:B--2---:R-:W-:Y:S06]  /*4020*/  BAR.ARV 0x1, 0x1a0 ;  /* 0x0046800000007b1d */ /* 0x004fec0000002000 */
[----:B------:R-:W-:Y:S05]  /*4030*/  @P0 BRA `(.L_x_3823) ;  /* 0x0000000000b00947 */ /* 0x000fea0003800000 */
[----:B------:R-:W-:Y:S01]  /*4040*/  BAR.SYNC.DEFER_BLOCKING 0x1, 0x1a0 ;  /* 0x0046800000007b1d */ /* 0x000fe20000010000 */
[----:B------:R-:W-:-:S05]  /*4050*/  ELECT P0, URZ, PT ;  /* 0x00000000003f782f */ /* 0x000fca0003800000 */
[----:B------:R-:W-:Y:S08]  /*4060*/  BSSY B0, `(.L_x_3823) ;  /* 0x0000029000007945 */ /* 0x000ff00003800000 */
[----:B------:R-:W-:Y:S05]  /*4070*/  @!P0 BRA `(.L_x_3824) ;  /* 0x00000000009c8947 */ /* 0x000fea0003800000 */
[----:B------:R-:W2:Y:S01]  /*4080*/  S2UR UR10, SR_CTAID.X ;  /* 0x00000000000a79c3 */ /* 0x000ea20000002500 */
[----:B------:R-:W-:Y:S01]  /*4090*/  ULDC.64 UR6, c[0x0][0x198] ;  /* 0x0000660000067ab9 */ /* 0x000fe20000000a00 */
[----:B------:R-:W-:Y:S02]  /*40a0*/  UIADD3 UR8, UR37, 0x9000, URZ ;  /* 0x0000900025087890 */ /* 0x000fe4000fffe03f */
[----:B------:R-:W-:Y:S02]  /*40b0*/  UIADD3 UR4, UP0, UR6, 0x770, URZ ;  /* 0x0000077006047890 */ /* 0x000fe4000ff1e03f */
[----:B------:R-:W-:Y:S02]  /*40c0*/  UIADD3 UR40, UR37, 0xc000, URZ ;  /* 0x0000c00025287890 */ /* 0x000fe4000fffe03f */
[----:B------:R-:W4:Y:S01]  /*40d0*/  S2UR UR11, SR_CTAID.Y ;  /* 0x00000000000b79c3 */ /* 0x000f220000002600 */
[----:B------:R-:W-:Y:S02]  /*40e0*/  UIADD3.X UR5, URZ, UR7, URZ, UP0, !UPT ;  /* 0x000000073f057290 */ /* 0x000fe400087fe43f */
[----:B------:R-:W-:-:S02]  /*40f0*/  UIADD3 UR6, UP0, UR6, 0x670, URZ ;  /* 0x0000067006067890 */ /* 0x000fc4000ff1e03f */
[----:B------:R-:W-:Y:S02]  /*4100*/  UIADD3 UR32, UR37, 0xf000, URZ ;  /* 0x0000f00025207890 */ /* 0x000fe4000fffe03f */
[----:B------:R-:W-:Y:S01]  /*4110*/  UIADD3.X UR7, URZ, UR7, URZ, UP0, !UPT ;  /* 0x000000073f077290 */ /* 0x000fe200087fe43f */
[----:B------:R-:W5:Y:S01]  /*4120*/  S2UR UR12, SR_CTAID.Z ;  /* 0x00000000000c79c3 */ /* 0x000f620000002700 */
[----:B------:R-:W-:Y:S02]  /*4130*/  UIADD3 UR24, UR37, 0x3000, URZ ;  /* 0x0000300025187890 */ /* 0x000fe4000fffe03f */
[----:B------:R-:W-:Y:S01]  /*4140*/  UIADD3 UR16, UR37, 0x6000, URZ ;  /* 0x0000600025107890 */ /* 0x000fe2000fffe03f */
[----:B------:R-:W-:Y:S01]  /*4150*/  UMOV UR9, URZ ;  /* 0x0000003f00097c82 */ /* 0x000fe20008000000 */
[----:B------:R-:W-:Y:S01]  /*4160*/  UMOV UR41, 0x40 ;  /* 0x0000004000297882 */ /* 0x000fe20000000000 */
[----:B------:R-:W-:Y:S01]  /*4170*/  UMOV UR33, 0x80 ;  /* 0x0000008000217882 */ /* 0x000fe20000000000 */
[----:B--2---:R-:W-:Y:S01]  /*4180*/  UIMAD UR10, UR10, 0x60, URZ ;  /* 0x000000600a0a78a4 */ /* 0x004fe2000f8e023f */
[----:B------:R-:W-:Y:S01]  /*4190*/  UMOV UR25, 0x40 ;  /* 0x0000004000197882 */ /* 0x000fe20000000000 */
[----:B------:R-:W-:-:S05]  /*41a0*/  UMOV UR17, 0x80 ;  /* 0x0000008000117882 */ /* 0x000fca0000000000 */
[----:B------:R-:W-:Y:S01]  /*41b0*/  UMOV UR42, UR10 ;  /* 0x0000000a002a7c82 */ /* 0x000fe20008000000 */
[----:B----4-:R-:W-:Y:S01]  /*41c0*/  UMOV UR43, UR11 ;  /* 0x0000000b002b7c82 */ /* 0x010fe20008000000 */
[----:B------:R-:W-:Y:S01]  /*41d0*/  UMOV UR35, UR11 ;  /* 0x0000000b00237c82 */ /* 0x000fe20008000000 */
[----:B------:R-:W-:Y:S01]  /*41e0*/  UMOV UR34, UR10 ;  /* 0x0000000a00227c82 */ /* 0x000fe20008000000 */
[----:B------:R-:W-:Y:S01]  /*41f0*/  UMOV UR27, UR11 ;  /* 0x0000000b001b7c82 */ /* 0x000fe20008000000 */
[----:B------:R-:W-:Y:S01]  /*4200*/  UMOV UR26, UR10 ;  /* 0x0000000a001a7c82 */ /* 0x000fe20008000000 */
[----:B------:R-:W-:Y:S01]  /*4210*/  UMOV UR19, UR11 ;  /* 0x0000000b00137c82 */ /* 0x000fe20008000000 */
[----:B------:R-:W-:Y:S01]  /*4220*/  UMOV UR18, UR10 ;  /* 0x0000000a00127c82 */ /* 0x000fe20008000000 */
[----:B-----5:R-:W-:Y:S01]  /*4230*/  UMOV UR44, UR12 ;  /* 0x0000000c002c7c82 */ /* 0x020fe20008000000 */
[----:B------:R2:W-:Y:S01]  /*4240*/  UTMASTG.4D [UR8], [UR4] ;  /* 0x00000008040073b5 */ /* 0x0005e20008018000 */
[----:B------:R-:W-:Y:S01]  /*4250*/  UMOV UR36, UR12 ;  /* 0x0000000c00247c82 */ /* 0x000fe20008000000 */
[----:B------:R-:W-:Y:S01]  /*4260*/  UMOV UR28, UR12 ;  /* 0x0000000c001c7c82 */ /* 0x000fe20008000000 */
[----:B------:R-:W-:Y:S01]  /*4270*/  UMOV UR20, UR12 ;  /* 0x0000000c00147c82 */ /* 0x000fe20008000000 */
[----:B------:R4:W-:Y:S01]  /*4280*/  UTMASTG.4D [UR40], [UR4] ;  /* 0x00000028040073b5 */ /* 0x0009e20008018000 */
[----:B------:R4:W-:Y:S01]  /*4290*/  UTMASTG.4D [UR32], [UR4] ;  /* 0x00000020040073b5 */ /* 0x0009e20008018000 */
[----:B--2---:R-:W-:-:S02]  /*42a0*/  UMOV UR8, UR37 ;  /* 0x0000002500087c82 */ /* 0x004fc40008000000 */
[----:B------:R4:W-:Y:S01]  /*42b0*/  UTMASTG.4D [UR8], [UR6] ;  /* 0x00000008060073b5 */ /* 0x0009e20008018000 */
[----:B------:R4:W-:Y:S01]  /*42c0*/  UTMASTG.4D [UR24], [UR6] ;  /* 0x00000018060073b5 */ /* 0x0009e20008018000 */
[----:B------:R4:W-:Y:S02]  /*42d0*/  UTMASTG.4D [UR16], [UR6] ;  /* 0x00000010060073b5 */ /* 0x0009e40008018000 */
[----:B----4-:R0:W-:Y:S02]  /*42e0*/  UTMACMDFLUSH ;  /* 0x00000000000079b7 */ /* 0x0101e40000000000 */
.L_x_3824:
[----:B------:R-:W-:Y:S05]  /*42f0*/  BSYNC B0 ;  /* 0x0000000000007941 */ /* 0x000fea0003800000 */
.L_x_3823:
[----:B------:R-:W-:-:S04]  /*4300*/  DEPBAR.LE SB0, 0x0 ;  /* 0x000080000000791a */ /* 0x000fc80000000000 */
[----:B------:R-:W-:Y:S05]  /*4310*/  EXIT ;  /* 0x000000000000794d */ /* 0x000fea0003800000 */
.L_x_3798:
        /* <DEDUP_REMOVED lines=55> */
.L_x_3847:
        /* <DEDUP_REMOVED lines=23> */
.L_x_3828:
[----:B------:R-:W-:Y:S05]  /*4800*/  BSYNC B0 ;  /* 0x0000000000007941 */ /* 0x000fea0003800000 */
.L_x_3827:
        /* <DEDUP_REMOVED lines=12> */
.L_x_3830:
[----:B------:R-:W-:Y:S05]  /*48d0*/  BSYNC B0 ;  /* 0x0000000000007941 */ /* 0x000fea0003800000 */
.L_x_3829:
        /* <DEDUP_REMOVED lines=13> */
.L_x_3832:
[----:B------:R-:W-:Y:S05]  /*49b0*/  BSYNC B0 ;  /* 0x0000000000007941 */ /* 0x000fea0003800000 */
.L_x_3831:
[----:B------:R-:W-:Y:S06]  /*49c0*/  BAR.ARV 0xa, 0xa0 ;  /* 0x0282800000007b1d */ /* 0x000fec0000002000 */
[----:B------:R-:W-:Y:S04]  /*49d0*/  BSSY B0, `(.L_x_3833) ;  /* 0x0000003000007945 */ /* 0x000fe80003800000 */
[----:B------:R-:W-:Y:S05]  /*49e0*/  @!P0 BRA `(.L_x_3834) ;  /* 0x0000000000048947 */ /* 0x000fea0003800000 */
[----:B------:R-:W-:-:S04]  /*49f0*/  DEPBAR.LE SB0, 0x1 ;  /* 0x000080400000791a */ /* 0x000fc80000000000 */
.L_x_3834:
[----:B------:R-:W-:Y:S05]  /*4a00*/  BSYNC B0 ;  /* 0x0000000000007941 */ /* 0x000fea0003800000 */
.L_x_3833:
[----:B------:R-:W-:Y:S06]  /*4a10*/  BAR.ARV 0xb, 0xa0 ;  /* 0x02c2800000007b1d */ /* 0x000fec0000002000 */
[----:B------:R-:W-:Y:S04]  /*4a20*/  BSSY B0, `(.L_x_3835) ;  /* 0x0000003000007945 */ /* 0x000fe80003800000 */
[----:B------:R-:W-:Y:S05]  /*4a30*/  @!P0 BRA `(.L_x_3836) ;  /* 0x0000000000048947 */ /* 0x000fea0003800000 */
[----:B------:R-:W-:-:S04]  /*4a40*/  DEPBAR.LE SB0, 0x0 ;  /* 0x000080000000791a */ /* 0x000fc80000000000 */
.L_x_3836:
[----:B------:R-:W-:Y:S05]  /*4a50*/  BSYNC B0 ;  /* 0x0000000000007941 */ /* 0x000fea0003800000 */
.L_x_3835:
        /* <DEDUP_REMOVED lines=13> */
.L_x_3838:
[----:B------:R-:W-:Y:S05]  /*4b30*/  BSYNC B0 ;  /* 0x0000000000007941 */ /* 0x000fea0003800000 */
.L_x_3837:
        /* <DEDUP_REMOVED lines=12> */
.L_x_3840:
[----:B------:R-:W-:Y:S05]  /*4c00*/  BSYNC B0 ;  /* 0x0000000000007941 */ /* 0x000fea0003800000 */
.L_x_3839:
        /* <DEDUP_REMOVED lines=13> */
.L_x_3842:
[----:B------:R-:W-:Y:S05]  /*4ce0*/  BSYNC B0 ;  /* 0x0000000000007941 */ /* 0x000fea0003800000 */
.L_x_3841:
[----:B------:R-:W-:Y:S06]  /*4cf0*/  BAR.ARV 0xa, 0xa0 ;  /* 0x0282800000007b1d */ /* 0x000fec0000002000 */
[----:B------:R-:W-:Y:S04]  /*4d00*/  BSSY B0, `(.L_x_3843) ;  /* 0x0000003000007945 */ /* 0x000fe80003800000 */
[----:B------:R-:W-:Y:S05]  /*4d10*/  @!P0 BRA `(.L_x_3844) ;  /* 0x0000000000048947 */ /* 0x000fea0003800000 */
[----:B------:R-:W-:-:S04]  /*4d20*/  DEPBAR.LE SB0, 0x1 ;  /* 0x000080400000791a */ /* 0x000fc80000000000 */
.L_x_3844:
[----:B------:R-:W-:Y:S05]  /*4d30*/  BSYNC B0 ;  /* 0x0000000000007941 */ /* 0x000fea0003800000 */
.L_x_3843:
[----:B------:R-:W-:Y:S01]  /*4d40*/  VIADD R0, R0, 0xfffffffe ;  /* 0xfffffffe00007836 */ /* 0x000fe20000000000 */
[----:B------:R-:W-:Y:S06]  /*4d50*/  BAR.ARV 0xb, 0xa0 ;  /* 0x02c2800000007b1d */ /* 0x000fec0000002000 */
[----:B------:R-:W-:Y:S01]  /*4d60*/  BSSY B0, `(.L_x_3845) ;  /* 0x0000004000007945 */ /* 0x000fe20003800000 */
[----:B------:R-:W-:-:S03]  /*4d70*/  ISETP.NE.AND P1, PT, R0, RZ, PT ;  /* 0x000000ff0000720c */ /* 0x000fc60003f25270 */
[----:B------:R-:W-:Y:S10]  /*4d80*/  @!P0 BRA `(.L_x_3846) ;  /* 0x0000000000048947 */ /* 0x000ff40003800000 */
[----:B------:R-:W-:-:S04]  /*4d90*/  DEPBAR.LE SB0, 0x0 ;  /* 0x000080000000791a */ /* 0x000fc80000000000 */
.L_x_3846:
[----:B------:R-:W-:Y:S05]  /*4da0*/  BSYNC B0 ;  /* 0x0000000000007941 */ /* 0x000fea0003800000 */
.L_x_3845:
[----:B------:R-:W-:Y:S06]  /*4db0*/  BAR.ARV 0xc, 0xa0 ;  /* 0x0302800000007b1d */ /* 0x000fec0000002000 */
[----:B------:R-:W-:Y:S02]  /*4dc0*/  UIADD3 UR5, UR5, 0x2, URZ ;  /* 0x0000000205057890 */ /* 0x000fe4000fffe03f */
[----:B------:R-:W-:Y:S01]  /*4dd0*/  UIADD3 UR4, UR4, 0x1, URZ ;  /* 0x0000000104047890 */ /* 0x000fe2000fffe03f */
[----:B------:R-:W-:Y:S11]  /*4de0*/  @P1 BRA `(.L_x_3847) ;  /* 0xfffffff800281947 */ /* 0x000ff6000383ffff */
[----:B------:R-:W-:-:S12]  /*4df0*/  UIADD3 UR4, UR9, 0x6000, URZ ;  /* 0x0000600009047890 */ /* 0x000fd8000fffe03f */
.L_x_3826:
        /* <DEDUP_REMOVED lines=19> */
.L_x_3849:
[----:B------:R-:W-:Y:S05]  /*4f30*/  BSYNC B0 ;  /* 0x0000000000007941 */ /* 0x000fea0003800000 */
.L_x_3848:
        /* <DEDUP_REMOVED lines=18> */
.L_x_3851:
[----:B------:R-:W-:Y:S05]  /*5060*/  BSYNC B0 ;  /* 0x0000000000007941 */ /* 0x000fea0003800000 */
.L_x_3850:
        /* <DEDUP_REMOVED lines=19> */
.L_x_3853:
[----:B------:R-:W-:Y:S05]  /*51a0*/  BSYNC B0 ;  /* 0x0000000000007941 */ /* 0x000fea0003800000 */
.L_x_3852:
[----:B------:R-:W-:Y:S06]  /*51b0*/  BAR.ARV 0xa, 0xa0 ;  /* 0x0282800000007b1d */ /* 0x000fec0000002000 */
[----:B------:R-:W-:Y:S04]  /*51c0*/  BSSY B0, `(.L_x_3854) ;  /* 0x0000003000007945 */ /* 0x000fe80003800000 */
[----:B------:R-:W-:Y:S05]  /*51d0*/  @!P0 BRA `(.L_x_3855) ;  /* 0x0000000000048947 */ /* 0x000fea0003800000 */
[----:B------:R-:W-:-:S04]  /*51e0*/  DEPBAR.LE SB0, 0x1 ;  /* 0x000080400000791a */ /* 0x000fc80000000000 */
.L_x_3855:
[----:B------:R-:W-:Y:S05]  /*51f0*/  BSYNC B0 ;  /* 0x0000000000007941 */ /* 0x000fea0003800000 */
.L_x_3854:
[----:B------:R-:W-:Y:S06]  /*5200*/  BAR.ARV 0xb, 0xa0 ;  /* 0x02c2800000007b1d */ /* 0x000fec0000002000 */
[----:B------:R-:W-:Y:S04]  /*5210*/  BSSY B0, `(.L_x_3856) ;  /* 0x0000003000007945 */ /* 0x000fe80003800000 */
[----:B------:R-:W-:Y:S05]  /*5220*/  @!P0 BRA `(.L_x_3857) ;  /* 0x0000000000048947 */ /* 0x000fea0003800000 */
[----:B------:R-:W-:-:S04]  /*5230*/  DEPBAR.LE SB0, 0x0 ;  /* 0x000080000000791a */ /* 0x000fc80000000000 */
.L_x_3857:
[----:B------:R-:W-:Y:S05]  /*5240*/  BSYNC B0 ;  /* 0x0000000000007941 */ /* 0x000fea0003800000 */
.L_x_3856:
[----:B------:R-:W-:Y:S06]  /*5250*/  BAR.ARV 0xc, 0xa0 ;  /* 0x0302800000007b1d */ /* 0x000fec0000002000 */
[----:B------:R-:W-:Y:S05]  /*5260*/  EXIT ;  /* 0x000000000000794d */ /* 0x000fea0003800000 */
.L_x_3825:
        /* <DEDUP_REMOVED lines=57> */
.L_x_3889:
        /* <DEDUP_REMOVED lines=9> */
.L_x_3861:
        /* <DEDUP_REMOVED lines=102> */
.L_x_3872:
[----:B-1----:R-:W-:-:S05]  /*5cf0*/  IMAD.MOV.U32 R10, RZ, RZ, 0x1 ;  /* 0x00000001ff0a7424 */ /* 0x002fca00078e00ff */
[----:B------:R-:W-:-:S04]  /*5d00*/  SHF.L.U32 R10, R10, 0x1f, RZ ;  /* 0x0000001f0a0a7819 */ /* 0x000fc800000006ff */
[----:B------:R-:W1:Y:S02]  /*5d10*/  SYNCS.PHASECHK.TRANS64.TRYWAIT P1, [R0+URZ+0x36438], R10 ;  /* 0x0364380a000075a7 */ /* 0x000e64000802017f */
[----:B-123--:R-:W-:Y:S05]  /*5d20*/  @!P1 BRA `(.L_x_3864) ;  /* 0x0000001800189947 */ /* 0x00efea0003800000 */
.L_x_3890:
[----:B------:R-:W-:Y:S05]  /*5d30*/  @P0 BRA `(.L_x_3865) ;  /* 0x0000000000140947 */ /* 0x000fea0003800000 */
[----:B------:R-:W-:Y:S01]  /*5d40*/  ISETP.NE.AND P1, PT, R16, RZ, PT ;  /* 0x000000ff1000720c */ /* 0x000fe20003f25270 */
[----:B------:R-:W-:-:S04]  /*5d50*/  IMAD.MOV.U32 R3, RZ, RZ, 0x6100 ;  /* 0x00006100ff037424 */ /* 0x000fc800078e00ff */
[----:B------:R2:W-:Y:S08]  /*5d60*/  SYNCS.ARRIVE.TRANS64 RZ, [R0+URZ+0x36430], R3 ;  /* 0x0364300300ff79a7 */ /* 0x0005f0000800003f */
[----:B------:R-:W-:Y:S05]  /*5d70*/  @!P1 BRA `(.L_x_3865) ;  /* 0x0000000000049947 */ /* 0x000fea0003800000 */
[----:B------:R-:W-:Y:S01]  /*5d80*/  BPT.TRAP 0x1 ;  /* 0x000000040000795c */ /* 0x000fe20000300000 */
.L_x_3865:
        /* <DEDUP_REMOVED lines=47> */
.L_x_3891:
[----:B------:R-:W-:Y:S05]  /*6080*/  @P0 BRA `(.L_x_3867) ;  /* 0x0000000000140947 */ /* 0x000fea0003800000 */
[----:B------:R-:W-:Y:S01]  /*6090*/  ISETP.NE.AND P1, PT, R16, RZ, PT ;  /* 0x000000ff1000720c */ /* 0x000fe20003f25270 */
[----:B--2---:R-:W-:-:S04]  /*60a0*/  IMAD.MOV.U32 R3, RZ, RZ, 0x6100 ;  /* 0x00006100ff037424 */ /* 0x004fc800078e00ff */
[----:B------:R3:W-:Y:S08]  /*60b0*/  SYNCS.ARRIVE.TRANS64 RZ, [R0+URZ+0x36418], R3 ;  /* 0x0364180300ff79a7 */ /* 0x0007f0000800003f */
[----:B------:R-:W-:Y:S05]  /*60c0*/  @!P1 BRA `(.L_x_3867) ;  /* 0x0000000000049947 */ /* 0x000fea0003800000 */
[----:B------:R-:W-:Y:S01]  /*60d0*/  BPT.TRAP 0x1 ;  /* 0x000000040000795c */ /* 0x000fe20000300000 */
.L_x_3867:
        /* <DEDUP_REMOVED lines=35> */
.L_x_3892:
        /* <DEDUP_REMOVED lines=9> */
.L_x_3869:
        /* <DEDUP_REMOVED lines=37> */
.L_x_3894:
[----:B------:R-:W-:Y:S05]  /*65f0*/  @P0 BRA `(.L_x_3871) ;  /* 0x0000000000140947 */ /* 0x000fea0003800000 */
[----:B------:R-:W-:Y:S01]  /*6600*/  ISETP.NE.AND P1, PT, R16, RZ, PT ;  /* 0x000000ff1000720c */ /* 0x000fe20003f25270 */
[----:B--2---:R-:W-:-:S04]  /*6610*/  IMAD.MOV.U32 R5, RZ, RZ, 0x6100 ;  /* 0x00006100ff057424 */ /* 0x004fc800078e00ff */
[----:B------:R3:W-:Y:S08]  /*6620*/  SYNCS.ARRIVE.TRANS64 RZ, [R0+URZ+0x36410], R5 ;  /* 0x0364100500ff79a7 */ /* 0x0007f0000800003f */
[----:B------:R-:W-:Y:S05]  /*6630*/  @!P1 BRA `(.L_x_3871) ;  /* 0x0000000000049947 */ /* 0x000fea0003800000 */
[----:B------:R-:W-:Y:S01]  /*6640*/  BPT.TRAP 0x1 ;  /* 0x000000040000795c */ /* 0x000fe20000300000 */
.L_x_3871:
        /* <DEDUP_REMOVED lines=36> */
.L_x_3863:
[----:B------:R-:W-:Y:S01]  /*6890*/  ISETP.NE.AND P1, PT, R21, RZ, PT ;  /* 0x000000ff1500720c */ /* 0x000fe20003f25270 */
[----:B------:R-:W-:-:S12]  /*68a0*/  IMAD.MOV.U32 R4, RZ, RZ, 0x1 ;  /* 0x00000001ff047424 */ /* 0x000fd800078e00ff */
[----:B------:R-:W-:Y:S05]  /*68b0*/  @!P1 BRA `(.L_x_3862) ;  /* 0x0000000400649947 */ /* 0x000fea0003800000 */
[----:B------:R-:W2:Y:S02]  /*68c0*/  SYNCS.PHASECHK.TRANS64.TRYWAIT P1, [R0+URZ+0x36438], R10 ;  /* 0x0364380a000075a7 */ /* 0x000ea4000802017f */
[----:B--2---:R-:W-:Y:S05]  /*68d0*/  @!P1 BRA `(.L_x_3873) ;  /* 0x0000000c00809947 */ /* 0x004fea0003800000 */
.L_x_3895:
[----:B------:R-:W-:Y:S05]  /*68e0*/  @P0 BRA `(.L_x_3874) ;  /* 0x0000000000140947 */ /* 0x000fea0003800000 */
[----:B------:R-:W-:Y:S01]  /*68f0*/  ISETP.NE.AND P1, PT, R16, RZ, PT ;  /* 0x000000ff1000720c */ /* 0x000fe20003f25270 */
[----:B------:R-:W-:-:S04]  /*6900*/  IMAD.MOV.U32 R5, RZ, RZ, 0x6100 ;  /* 0x00006100ff057424 */ /* 0x000fc800078e00ff */
[----:B------:R3:W-:Y:S08]  /*6910*/  SYNCS.ARRIVE.TRANS64 RZ, [R0+URZ+0x36430], R5 ;  /* 0x0364300500ff79a7 */ /* 0x0007f0000800003f */
[----:B------:R-:W-:Y:S05]  /*6920*/  @!P1 BRA `(.L_x_3874) ;  /* 0x0000000000049947 */ /* 0x000fea0003800000 */
[----:B------:R-:W-:Y:S01]  /*6930*/  BPT.TRAP 0x1 ;  /* 0x000000040000795c */ /* 0x000fe20000300000 */
.L_x_3874:
        /* <DEDUP_REMOVED lines=41> */
.L_x_3896:
[----:B------:R-:W-:Y:S01]  /*6bd0*/  IMAD.MOV.U32 R4, RZ, RZ, RZ ;  /* 0x000000ffff047224 */ /* 0x000fe200078e00ff */
[----:B------:R-:W-:Y:S06]  /*6be0*/  @P0 BRA `(.L_x_3876) ;  /* 0x0000000000140947 */ /* 0x000fec0003800000 */
[----:B------:R-:W-:Y:S01]  /*6bf0*/  ISETP.NE.AND P1, PT, R16, RZ, PT ;  /* 0x000000ff1000720c */ /* 0x000fe20003f25270 */
[----:B---3--:R-:W-:-:S04]  /*6c00*/  IMAD.MOV.U32 R5, RZ, RZ, 0x6100 ;  /* 0x00006100ff057424 */ /* 0x008fc800078e00ff */
[----:B------:R4:W-:Y:S08]  /*6c10*/  SYNCS.ARRIVE.TRANS64 RZ, [R0+URZ+0x36418], R5 ;  /* 0x0364180500ff79a7 */ /* 0x0009f0000800003f */
[----:B------:R-:W-:Y:S05]  /*6c20*/  @!P1 BRA `(.L_x_3876) ;  /* 0x0000000000049947 */ /* 0x000fea0003800000 */
[----:B------:R-:W-:Y:S01]  /*6c30*/  BPT.TRAP 0x1 ;  /* 0x000000040000795c */ /* 0x000fe20000300000 */
.L_x_3876:
        /* <DEDUP_REMOVED lines=33> */
.L_x_3862:
[----:B------:R-:W-:-:S04]  /*6e50*/  SHF.L.U32 R3, R4, 0x1f, RZ ;  /* 0x0000001f04037819 */ /* 0x000fc800000006ff */
[----:B------:R-:W3:Y:S02]  /*6e60*/  SYNCS.PHASECHK.TRANS64.TRYWAIT P1, [R0+URZ+0x36438], R3 ;  /* 0x03643803000075a7 */ /* 0x000ee4000802017f */
[----:B---3--:R-:W-:Y:S05]  /*6e70*/  @!P1 BRA `(.L_x_3877) ;  /* 0x0000000800409947 */ /* 0x008fea0003800000 */
.L_x_3897:
[----:B------:R-:W-:Y:S05]  /*6e80*/  @P0 BRA `(.L_x_3878) ;  /* 0x0000000000180947 */ /* 0x000fea0003800000 */
[----:B------:R-:W4:Y:S01]  /*6e90*/  S2R R2, SR_TID.X ;  /* 0x0000000000027919 */ /* 0x000f220000002100 */
[----:B---3--:R-:W-:-:S04]  /*6ea0*/  IMAD.MOV.U32 R3, RZ, RZ, 0x6100 ;  /* 0x00006100ff037424 */ /* 0x008fc800078e00ff */
[----:B------:R5:W-:Y:S01]  /*6eb0*/  SYNCS.ARRIVE.TRANS64 RZ, [R0+URZ+0x36430], R3 ;  /* 0x0364300300ff79a7 */ /* 0x000be2000800003f */
[----:B----4-:R-:W-:-:S13]  /*6ec0*/  LOP3.LUT P0, RZ, R2, 0x1f, RZ, 0xc0, !PT ;  /* 0x0000001f02ff7812 */ /* 0x010fda000780c0ff */
[----:B-----5:R-:W-:Y:S05]  /*6ed0*/  @!P0 BRA `(.L_x_3878) ;  /* 0x0000000000048947 */ /* 0x020fea0003800000 */
[----:B------:R-:W-:Y:S01]  /*6ee0*/  BPT.TRAP 0x1 ;  /* 0x000000040000795c */ /* 0x000fe20000300000 */
.L_x_3878:
        /* <DEDUP_REMOVED lines=43> */
.L_x_3859:
[----:B------:R-:W-:Y:S05]  /*71a0*/  BSYNC B0 ;  /* 0x0000000000007941 */ /* 0x000fea0003800000 */
.L_x_3858:
[----:B------:R-:W-:-:S03]  /*71b0*/  UMOV UR6, 0xffffffff ;  /* 0xffffffff00067882 */ /* 0x000fc60000000000 */
[----:B------:R-:W-:Y:S05]  /*71c0*/  BRA.DIV UR6, `(.L_x_3879) ;  /* 0x0000000606807947 */ /* 0x000fea000b800000 */
[----:B------:R-:W-:-:S13]  /*71d0*/  ELECT P0, URZ, PT ;  /* 0x00000000003f782f */ /* 0x000fda0003800000 */
.L_x_3900:
[----:B------:R-:W-:Y:S04]  /*71e0*/  BSSY B0, `(.L_x_3880) ;  /* 0x000001e000007945 */ /* 0x000fe80003800000 */
[----:B------:R-:W-:Y:S05]  /*71f0*/  @!P0 BRA `(.L_x_3881) ;  /* 0x0000000000708947 */ /* 0x000fea0003800000 */
[----:B------:R-:W-:-:S04]  /*7200*/  LOP3.LUT R17, R17, 0x2, RZ, 0xfc, !PT ;  /* 0x0000000211117812 */ /* 0x000fc800078efcff */
[----:B------:R-:W-:-:S13]  /*7210*/  ISETP.NE.AND P0, PT, R17, 0x3, PT ;  /* 0x000000031100780c */ /* 0x000fda0003f05270 */
[----:B------:R-:W-:Y:S05]  /*7220*/  @!P0 BRA `(.L_x_3882) ;  /* 0x0000000000048947 */ /* 0x000fea0003800000 */
[----:B------:R-:W-:Y:S01]  /*7230*/  BPT.TRAP 0x1 ;  /* 0x000000040000795c */ /* 0x000fe20000300000 */
.L_x_3882:
        /* <DEDUP_REMOVED lines=15> */
.L_x_3901:
[----:B------:R-:W2:Y:S02]  /*7330*/  SYNCS.PHASECHK.TRANS64.TRYWAIT P1, [R3+URZ], R2 ;  /* 0x00000002030075a7 */ /* 0x000ea4000802017f */
[----:B--2---:R-:W-:Y:S05]  /*7340*/  @!P1 BRA `(.L_x_3884) ;  /* 0x0000000400589947 */ /* 0x004fea0003800000 */
.L_x_3902:
[----:B------:R-:W-:Y:S05]  /*7350*/  @!P0 BRA `(.L_x_3885) ;  /* 0x0000000000048947 */ /* 0x000fea0003800000 */
[----:B------:R-:W-:Y:S01]  /*7360*/  BPT.TRAP 0x1 ;  /* 0x000000040000795c */ /* 0x000fe20000300000 */
.L_x_3885:
[----:B------:R-:W-:-:S07]  /*7370*/  SHF.L.U32 R4, R4, 0x1f, RZ ;  /* 0x0000001f04047819 */ /* 0x000fce00000006ff */
.L_x_3886:
[----:B---3--:R3:W4:Y:S02]  /*7380*/  SYNCS.PHASECHK.TRANS64.TRYWAIT P0, [R9+URZ+0x36438], R4 ;  /* 0x03643804090075a7 */ /* 0x008724000800017f */
[----:B----4-:R-:W-:Y:S05]  /*7390*/  @!P0 NANOSLEEP.SYNCS 0x989680 ;  /* 0x009896800000895d */ /* 0x010fea0003900000 */
[----:B------:R-:W4:Y:S02]  /*73a0*/  @!P0 SYNCS.PHASECHK.TRANS64 P0, [R9+URZ+0x36438], R4 ;  /* 0x03643804090085a7 */ /* 0x000f24000800007f */
[----:B----4-:R-:W-:Y:S05]  /*73b0*/  @!P0 BRA `(.L_x_3886) ;  /* 0xfffffffc00f08947 */ /* 0x010fea000383ffff */
.L_x_3881:
[----:B------:R-:W-:Y:S05]  /*73c0*/  BSYNC B0 ;  /* 0x0000000000007941 */ /* 0x000fea0003800000 */
.L_x_3880:
[----:B------:R-:W-:Y:S05]  /*73d0*/  EXIT ;  /* 0x000000000000794d */ /* 0x000fea0003800000 */
.L_x_3804:
[----:B------:R-:W-:Y:S02]  /*73e0*/  IMAD.MOV.U32 R12, RZ, RZ, RZ ;  /* 0x000000ffff0c7224 */ /* 0x000fe400078e00ff */
[----:B------:R-:W-:Y:S02]  /*73f0*/  IMAD.MOV.U32 R11, RZ, RZ, 0x1f ;  /* 0x0000001fff0b7424 */ /* 0x000fe400078e00ff */
[----:B------:R-:W-:-:S07]  /*7400*/  IMAD.MOV.U32 R15, RZ, RZ, -0x1 ;  /* 0xffffffffff0f7424 */ /* 0x000fce00078e00ff */
[----:B------:R-:W-:Y:S05]  /*7410*/  WARPSYNC.COLLECTIVE R15, `(.L_x_3887) ;  /* 0x000000000f087348 */ /* 0x000fea0003c00000 */
[----:B------:R1:W2:Y:S02]  /*7420*/  SHFL.IDX P6, R14, R13, R12, R11 ;  /* 0x0000000c0d0e7389 */ /* 0x0002a400000c000b */
[----:B-12---:R-:W-:Y:S01]  /*7430*/  ENDCOLLECTIVE ;  /* 0x000000000000791b */ /* 0x006fe20003800000 */
.L_x_3887:
[----:B------:R-:W-:Y:S05]  /*7440*/  BRA `(.L_x_3888) ;  /* 0xffffff9400cc7947 */ /* 0x000fea000383ffff */
.L_x_3806:
[----:B--2---:R2:W3:Y:S02]  /*7450*/  SYNCS.PHASECHK.TRANS64.TRYWAIT P0, [R19+URZ+0x36400], R12 ;  /* 0x0364000c130075a7 */ /* 0x0044e4000800017f */
[----:B---3--:R-:W-:Y:S05]  /*7460*/  @!P0 NANOSLEEP.SYNCS 0x989680 ;  /* 0x009896800000895d */ /* 0x008fea0003900000 */
[----:B------:R-:W3:Y:S02]  /*7470*/  @!P0 SYNCS.PHASECHK.TRANS64 P0, [R19+URZ+0x36400], R12 ;  /* 0x0364000c130085a7 */ /* 0x000ee4000800007f */
[----:B---3--:R-:W-:Y:S05]  /*7480*/  @!P0 BRA `(.L_x_3806) ;  /* 0xfffffffc00f08947 */ /* 0x008fea000383ffff */
[----:B------:R-:W-:Y:S05]  /*7490*/  BRA `(.L_x_3805) ;  /* 0xffffff9800307947 */ /* 0x000fea000383ffff */
.L_x_3811:
[----:B--2---:R2:W3:Y:S02]  /*74a0*/  SYNCS.PHASECHK.TRANS64.TRYWAIT P1, [R4+URZ+0x36410], R9 ;  /* 0x03641009040075a7 */ /* 0x0044e4000802017f */
[----:B---3--:R-:W-:Y:S05]  /*74b0*/  @!P1 NANOSLEEP.SYNCS 0x989680 ;  /* 0x009896800000995d */ /* 0x008fea0003900000 */
[----:B------:R-:W3:Y:S02]  /*74c0*/  @!P1 SYNCS.PHASECHK.TRANS64 P1, [R4+URZ+0x36410], R9 ;  /* 0x03641009040095a7 */ /* 0x000ee4000802007f */
[----:B---3--:R-:W-:Y:S05]  /*74d0*/  @!P1 BRA `(.L_x_3811) ;  /* 0xfffffffc00f09947 */ /* 0x008fea000383ffff */
[----:B------:R-:W-:Y:S05]  /*74e0*/  BRA `(.L_x_3810) ;  /* 0xffffff9c00e87947 */ /* 0x000fea000383ffff */
.L_x_3815:
[----:B------:R1:W1:Y:S02]  /*74f0*/  SYNCS.PHASECHK.TRANS64.TRYWAIT P1, [R19+URZ+0x36430], R8 ;  /* 0x03643008130075a7 */ /* 0x000264000802017f */
[----:B-1----:R-:W-:Y:S05]  /*7500*/  @!P1 NANOSLEEP.SYNCS 0x989680 ;  /* 0x009896800000995d */ /* 0x002fea0003900000 */
[----:B------:R-:W1:Y:S02]  /*7510*/  @!P1 SYNCS.PHASECHK.TRANS64 P1, [R19+URZ+0x36430], R8 ;  /* 0x03643008130095a7 */ /* 0x000e64000802007f */
[----:B-1----:R-:W-:Y:S05]  /*7520*/  @!P1 BRA `(.L_x_3815) ;  /* 0xfffffffc00f09947 */ /* 0x002fea000383ffff */
[----:B------:R-:W-:Y:S05]  /*7530*/  BRA `(.L_x_3814) ;  /* 0xffffffa4008c7947 */ /* 0x000fea000383ffff */
.L_x_3860:
[----:B-1----:R1:W2:Y:S02]  /*7540*/  SYNCS.PHASECHK.TRANS64.TRYWAIT P1, [R0+URZ+0x36420], R10 ;  /* 0x0364200a000075a7 */ /* 0x0022a4000802017f */
[----:B--2---:R-:W-:Y:S05]  /*7550*/  @!P1 NANOSLEEP.SYNCS 0x989680 ;  /* 0x009896800000995d */ /* 0x004fea0003900000 */
[----:B------:R-:W2:Y:S02]  /*7560*/  @!P1 SYNCS.PHASECHK.TRANS64 P1, [R0+URZ+0x36420], R10 ;  /* 0x0364200a000095a7 */ /* 0x000ea4000802007f */
[----:B--2---:R-:W-:Y:S05]  /*7570*/  @!P1 BRA `(.L_x_3860) ;  /* 0xfffffffc00f09947 */ /* 0x004fea000383ffff */
[----:B------:R-:W-:Y:S05]  /*7580*/  BRA `(.L_x_3889) ;  /* 0xffffffe0001c7947 */ /* 0x000fea000383ffff */
.L_x_3864:
[----:B-1----:R1:W2:Y:S02]  /*7590*/  SYNCS.PHASECHK.TRANS64.TRYWAIT P1, [R0+URZ+0x36438], R10 ;  /* 0x0364380a000075a7 */ /* 0x0022a4000802017f */
[----:B--2---:R-:W-:Y:S05]  /*75a0*/  @!P1 NANOSLEEP.SYNCS 0x989680 ;  /* 0x009896800000995d */ /* 0x004fea0003900000 */
[----:B------:R-:W2:Y:S02]  /*75b0*/  @!P1 SYNCS.PHASECHK.TRANS64 P1, [R0+URZ+0x36438], R10 ;  /* 0x0364380a000095a7 */ /* 0x000ea4000802007f */
[----:B--2---:R-:W-:Y:S05]  /*75c0*/  @!P1 BRA `(.L_x_3864) ;  /* 0xfffffffc00f09947 */ /* 0x004fea000383ffff */
[----:B------:R-:W-:Y:S05]  /*75d0*/  BRA `(.L_x_3890) ;  /* 0xffffffe400d47947 */ /* 0x000fea000383ffff */
.L_x_3866:
[----:B--2---:R2:W3:Y:S02]  /*75e0*/  SYNCS.PHASECHK.TRANS64.TRYWAIT P1, [R0+URZ+0x36428], R3 ;  /* 0x03642803000075a7 */ /* 0x0044e4000802017f */
[----:B---3--:R-:W-:Y:S05]  /*75f0*/  @!P1 NANOSLEEP.SYNCS 0x989680 ;  /* 0x009896800000995d */ /* 0x008fea0003900000 */
[----:B------:R-:W3:Y:S02]  /*7600*/  @!P1 SYNCS.PHASECHK.TRANS64 P1, [R0+URZ+0x36428], R3 ;  /* 0x03642803000095a7 */ /* 0x000ee4000802007f */
[----:B---3--:R-:W-:Y:S05]  /*7610*/  @!P1 BRA `(.L_x_3866) ;  /* 0xfffffffc00f09947 */ /* 0x008fea000383ffff */
[----:B------:R-:W-:Y:S05]  /*7620*/  BRA `(.L_x_3891) ;  /* 0xffffffe800947947 */ /* 0x000fea000383ffff */
.L_x_3868:
[----:B--2---:R2:W3:Y:S02]  /*7630*/  SYNCS.PHASECHK.TRANS64.TRYWAIT P1, [R0+URZ+0x36438], R29 ;  /* 0x0364381d000075a7 */ /* 0x0044e4000802017f */
[----:B---3--:R-:W-:Y:S05]  /*7640*/  @!P1 NANOSLEEP.SYNCS 0x989680 ;  /* 0x009896800000995d */ /* 0x008fea0003900000 */
[----:B------:R-:W3:Y:S02]  /*7650*/  @!P1 SYNCS.PHASECHK.TRANS64 P1, [R0+URZ+0x36438], R29 ;  /* 0x0364381d000095a7 */ /* 0x000ee4000802007f */
[----:B---3--:R-:W-:Y:S05]  /*7660*/  @!P1 BRA `(.L_x_3868) ;  /* 0xfffffffc00f09947 */ /* 0x008fea000383ffff */
[----:B------:R-:W-:Y:S05]  /*7670*/  BRA `(.L_x_3892) ;  /* 0xffffffec00247947 */ /* 0x000fea000383ffff */
.L_x_3870:
[----:B------:R-:W-:-:S07]  /*7680*/  SHF.L.U32 R5, R12, 0x1f, RZ ;  /* 0x0000001f0c057819 */ /* 0x000fce00000006ff */
.L_x_3893:
[----:B--2---:R2:W3:Y:S02]  /*7690*/  SYNCS.PHASECHK.TRANS64.TRYWAIT P1, [R0+URZ+0x36420], R5 ;  /* 0x03642005000075a7 */ /* 0x0044e4000802017f */
[----:B---3--:R-:W-:Y:S05]  /*76a0*/  @!P1 NANOSLEEP.SYNCS 0x989680 ;  /* 0x009896800000995d */ /* 0x008fea0003900000 */
[----:B------:R-:W3:Y:S02]  /*76b0*/  @!P1 SYNCS.PHASECHK.TRANS64 P1, [R0+URZ+0x36420], R5 ;  /* 0x03642005000095a7 */ /* 0x000ee4000802007f */
[----:B---3--:R-:W-:Y:S05]  /*76c0*/  @!P1 BRA `(.L_x_3893) ;  /* 0xfffffffc00f09947 */ /* 0x008fea000383ffff */
[----:B------:R-:W-:Y:S05]  /*76d0*/  BRA `(.L_x_3894) ;  /* 0xffffffec00c47947 */ /* 0x000fea000383ffff */
.L_x_3873:
[----:B--2---:R2:W3:Y:S02]  /*76e0*/  SYNCS.PHASECHK.TRANS64.TRYWAIT P1, [R0+URZ+0x36438], R10 ;  /* 0x0364380a000075a7 */ /* 0x0044e4000802017f */
[----:B---3--:R-:W-:Y:S05]  /*76f0*/  @!P1 NANOSLEEP.SYNCS 0x989680 ;  /* 0x009896800000995d */ /* 0x008fea0003900000 */
[----:B------:R-:W3:Y:S02]  /*7700*/  @!P1 SYNCS.PHASECHK.TRANS64 P1, [R0+URZ+0x36438], R10 ;  /* 0x0364380a000095a7 */ /* 0x000ee4000802007f */
[----:B---3--:R-:W-:Y:S05]  /*7710*/  @!P1 BRA `(.L_x_3873) ;  /* 0xfffffffc00f09947 */ /* 0x008fea000383ffff */
[----:B------:R-:W-:Y:S05]  /*7720*/  BRA `(.L_x_3895) ;  /* 0xfffffff0006c7947 */ /* 0x000fea000383ffff */
.L_x_3875:
[----:B---3--:R3:W4:Y:S02]  /*7730*/  SYNCS.PHASECHK.TRANS64.TRYWAIT P1, [R0+URZ+0x36428], R5 ;  /* 0x03642805000075a7 */ /* 0x008724000802017f */
[----:B----4-:R-:W-:Y:S05]  /*7740*/  @!P1 NANOSLEEP.SYNCS 0x989680 ;  /* 0x009896800000995d */ /* 0x010fea0003900000 */
[----:B------:R-:W4:Y:S02]  /*7750*/  @!P1 SYNCS.PHASECHK.TRANS64 P1, [R0+URZ+0x36428], R5 ;  /* 0x03642805000095a7 */ /* 0x000f24000802007f */
[----:B----4-:R-:W-:Y:S05]  /*7760*/  @!P1 BRA `(.L_x_3875) ;  /* 0xfffffffc00f09947 */ /* 0x010fea000383ffff */
[----:B------:R-:W-:Y:S05]  /*7770*/  BRA `(.L_x_3896) ;  /* 0xfffffff400147947 */ /* 0x000fea000383ffff */
.L_x_3877:
[----:B---3--:R3:W4:Y:S02]  /*7780*/  SYNCS.PHASECHK.TRANS64.TRYWAIT P1, [R0+URZ+0x36438], R3 ;  /* 0x03643803000075a7 */ /* 0x008724000802017f */
[----:B----4-:R-:W-:Y:S05]  /*7790*/  @!P1 NANOSLEEP.SYNCS 0x989680 ;  /* 0x009896800000995d */ /* 0x010fea0003900000 */
[----:B------:R-:W4:Y:S02]  /*77a0*/  @!P1 SYNCS.PHASECHK.TRANS64 P1, [R0+URZ+0x36438], R3 ;  /* 0x03643803000095a7 */ /* 0x000f24000802007f */
[----:B----4-:R-:W-:Y:S05]  /*77b0*/  @!P1 BRA `(.L_x_3877) ;  /* 0xfffffffc00f09947 */ /* 0x010fea000383ffff */
[----:B------:R-:W-:Y:S05]  /*77c0*/  BRA `(.L_x_3897) ;  /* 0xfffffff400ac7947 */ /* 0x000fea000383ffff */
.L_x_3879:
[----:B------:R-:W-:Y:S01]  /*77d0*/  BSSY B0, `(.L_x_3898) ;  /* 0x0000006000007945 */ /* 0x000fe20003800000 */
[----:B------:R-:W-:-:S07]  /*77e0*/  IMAD.MOV.U32 R15, RZ, RZ, -0x1 ;  /* 0xffffffffff0f7424 */ /* 0x000fce00078e00ff */
[----:B-12---:R-:W-:Y:S05]  /*77f0*/  WARPSYNC.COLLECTIVE R15, `(.L_x_3899) ;  /* 0x000000000f0c7348 */ /* 0x006fea0003c00000 */
[----:B------:R-:W-:Y:S02]  /*7800*/  ELECT P6, UR62, PT ;  /* 0x00000000003e782f */ /* 0x000fe400038c0000 */
[----:B------:R-:W-:Y:S01]  /*7810*/  MOV R14, UR62 ;  /* 0x0000003e000e7c02 */ /* 0x000fe20008000f00 */
[----:B-12---:R-:W-:Y:S10]  /*7820*/  ENDCOLLECTIVE ;  /* 0x000000000000791b */ /* 0x006ff40003800000 */
.L_x_3899:
[----:B------:R-:W-:Y:S05]  /*7830*/  BSYNC B0 ;  /* 0x0000000000007941 */ /* 0x000fea0003800000 */
.L_x_3898:
[----:B------:R-:W-:Y:S01]  /*7840*/  PLOP3.LUT P0, PT, P6, PT, PT, 0x80, 0x0 ;  /* 0x000000000000781c */ /* 0x000fe2000370f070 */
[----:B------:R-:W-:-:S12]  /*7850*/  BRA `(.L_x_3900) ;  /* 0xfffffff800607947 */ /* 0x000fd8000383ffff */
.L_x_3883:
[----:B-1----:R1:W2:Y:S02]  /*7860*/  SYNCS.PHASECHK.TRANS64.TRYWAIT P1, [R7+URZ], R0 ;  /* 0x00000000070075a7 */ /* 0x0022a4000802017f */
[----:B--2---:R-:W-:Y:S05]  /*7870*/  @!P1 NANOSLEEP.SYNCS 0x989680 ;  /* 0x009896800000995d */ /* 0x004fea0003900000 */
[----:B------:R-:W2:Y:S02]  /*7880*/  @!P1 SYNCS.PHASECHK.TRANS64 P1, [R7+URZ], R0 ;  /* 0x00000000070095a7 */ /* 0x000ea4000802007f */
[----:B--2---:R-:W-:Y:S05]  /*7890*/  @!P1 BRA `(.L_x_3883) ;  /* 0xfffffffc00f09947 */ /* 0x004fea000383ffff */
[----:B------:R-:W-:Y:S05]  /*78a0*/  BRA `(.L_x_3901) ;  /* 0xfffffff800a07947 */ /* 0x000fea000383ffff */
.L_x_3884:
[----:B--2---:R2:W3:Y:S02]  /*78b0*/  SYNCS.PHASECHK.TRANS64.TRYWAIT P1, [R3+URZ], R2 ;  /* 0x00000002030075a7 */ /* 0x0044e4000802017f */
[----:B---3--:R-:W-:Y:S05]  /*78c0*/  @!P1 NANOSLEEP.SYNCS 0x989680 ;  /* 0x009896800000995d */ /* 0x008fea0003900000 */
[----:B------:R-:W3:Y:S02]  /*78d0*/  @!P1 SYNCS.PHASECHK.TRANS64 P1, [R3+URZ], R2 ;  /* 0x00000002030095a7 */ /* 0x000ee4000802007f */
[----:B---3--:R-:W-:Y:S05]  /*78e0*/  @!P1 BRA `(.L_x_3884) ;  /* 0xfffffffc00f09947 */ /* 0x008fea000383ffff */
[----:B------:R-:W-:Y:S05]  /*78f0*/  BRA `(.L_x_3902) ;  /* 0xfffffff800947947 */ /* 0x000fea000383ffff */
.L_x_3903:
        /* <DEDUP_REMOVED lines=16> */
.L_x_7673:


//--------------------- .text._ZN7cutlass13device_kernelIN5flash11enable_sm90INS1_16FlashAttnBwdSm90INS1_25CollectiveMainloopBwdSm90ILi2ELi1ELi1EN4cute5tupleIJNS5_1CILi1EEES8_S8_EEENS6_IJNS7_ILi64EEENS7_ILi96EEENS7_ILi192EEEEEENS_6half_tEfNS_4arch4Sm90ELb0ELb0ELb0ELb0ELb1ELb0ELb1ELb0ELi3ELi1ELi1ELi1ELb0EEENS1_21CollectiveEpilogueBwdISD_SE_SG_Li384ELb0ELb1ELi3EEENS1_19SingleTileSchedulerILb0ELb0ELb0ELi96EEEEEEEEEvNT_6ParamsE --------------------------
	.section	.text._ZN7cutlass13device_kernelIN5flash11enable_sm90INS1_16FlashAttnBwdSm90INS1_25CollectiveMainloopBwdSm90ILi2ELi1ELi1EN4cute5tupleIJNS5_1CILi1EEES8_S8_EEENS6_IJNS7_ILi64EEENS7_ILi96EEENS7_ILi192EEEEEENS_6half_tEfNS_4arch4Sm90ELb0ELb0ELb0ELb0ELb1ELb0ELb1ELb0ELi3ELi1ELi1ELi1ELb0EEENS1_21CollectiveEpilogueBwdISD_SE_SG_Li384ELb0ELb1ELi3EEENS1_19SingleTileSchedulerILb0ELb0ELb0ELi96EEEEEEEEEvNT_6ParamsE,"ax",@progbits
	.align	128
.text._ZN7cutlass13device_kernelIN5flash11enable_sm90INS1_16FlashAttnBwdSm90INS1_25CollectiveMainloopBwdSm90ILi2ELi1ELi1EN4cute5tupleIJNS5_1CILi1EEES8_S8_EEENS6_IJNS7_ILi64EEENS7_ILi96EEENS7_ILi192EEEEEENS_6half_tEfNS_4arch4Sm90ELb0ELb0ELb0ELb0ELb1ELb0ELb1ELb0ELi3ELi1ELi1ELi1ELb0EEENS1_21CollectiveEpilogueBwdISD_SE_SG_Li384ELb0ELb1ELi3EEENS1_19SingleTileSchedulerILb0ELb0ELb0ELi96EEEEEEEEEvNT_6ParamsE:
        .type           _ZN7cutlass13device_kernelIN5flash11enable_sm90INS1_16FlashAttnBwdSm90INS1_25CollectiveMainloopBwdSm90ILi2ELi1ELi1EN4cute5tupleIJNS5_1CILi1EEES8_S8_EEENS6_IJNS7_ILi64EEENS7_ILi96EEENS7_ILi192EEEEEENS_6half_tEfNS_4arch4Sm90ELb0ELb0ELb0ELb0ELb1ELb0ELb1ELb0ELi3ELi1ELi1ELi1ELb0EEENS1_21CollectiveEpilogueBwdISD_SE_SG_Li384ELb0ELb1ELi3EEENS1_19SingleTileSchedulerILb0ELb0ELb0ELi96EEEEEEEEEvNT_6ParamsE,@function
        .size           _ZN7cutlass13device_kernelIN5flash11enable_sm90INS1_16FlashAttnBwdSm90INS1_25CollectiveMainloopBwdSm90ILi2ELi1ELi1EN4cute5tupleIJNS5_1CILi1EEES8_S8_EEENS6_IJNS7_ILi64EEENS7_ILi96EEENS7_ILi192EEEEEENS_6half_tEfNS_4arch4Sm90ELb0ELb0ELb0ELb0ELb1ELb0ELb1ELb0ELi3ELi1ELi1ELi1ELb0EEENS1_21CollectiveEpilogueBwdISD_SE_SG_Li384ELb0ELb1ELi3EEENS1_19SingleTileSchedulerILb0ELb0ELb0ELi96EEEEEEEEEvNT_6ParamsE,(.L_x_7674 - _ZN7cutlass13device_kernelIN5flash11enable_sm90INS1_16FlashAttnBwdSm90INS1_25CollectiveMainloopBwdSm90ILi2ELi1ELi1EN4cute5tupleIJNS5_1CILi1EEES8_S8_EEENS6_IJNS7_ILi64EEENS7_ILi96EEENS7_ILi192EEEEEENS_6half_tEfNS_4arch4Sm90ELb0ELb0ELb0ELb0ELb1ELb0ELb1ELb0ELi3ELi1ELi1ELi1ELb0EEENS1_21CollectiveEpilogueBwdISD_SE_SG_Li384ELb0ELb1ELi3EEENS1_19SingleTileSchedulerILb0ELb0ELb0ELi96EEEEEEEEEvNT_6ParamsE)
        .other          _ZN7cutlass13device_kernelIN5flash11enable_sm90INS1_16FlashAttnBwdSm90INS1_25CollectiveMainloopBwdSm90ILi2ELi1ELi1EN4cute5tupleIJNS5_1CILi1EEES8_S8_EEENS6_IJNS7_ILi64EEENS7_ILi96EEENS7_ILi192EEEEEENS_6half_tEfNS_4arch4Sm90ELb0ELb0ELb0ELb0ELb1ELb0ELb1ELb0ELi3ELi1ELi1ELi1ELb0EEENS1_21CollectiveEpilogueBwdISD_SE_SG_Li384ELb0ELb1ELi3EEENS1_19SingleTileSchedulerILb0ELb0ELb0ELi96EEEEEEEEEvNT_6ParamsE,@"STO_CUDA_ENTRY STV_DEFAULT"
_ZN7cutlass13device_kernelIN5flash11enable_sm90INS1_16FlashAttnBwdSm90INS1_25CollectiveMainloopBwdSm90ILi2ELi1ELi1EN4cute5tupleIJNS5_1CILi1EEES8_S8_EEENS6_IJNS7_ILi64EEENS7_ILi96EEENS7_ILi192EEEEEENS_6half_tEfNS_4arch4Sm90ELb0ELb0ELb0ELb0ELb1ELb0ELb1ELb0ELi3ELi1ELi1ELi1ELb0EEENS1_21CollectiveEpilogueBwdISD_SE_SG_Li384ELb0ELb1ELi3EEENS1_19SingleTileSchedulerILb0ELb0ELb0ELi96EEEEEEEEEvNT_6ParamsE:
        /* <DEDUP_REMOVED lines=28> */
.L_x_3905:
[----:B------:R-:W-:Y:S05]  /*01c0*/  BSYNC B0 ;  /* 0x0000000000007941 */ /* 0x000fea0003800000 */
.L_x_3904:
        /* <DEDUP_REMOVED lines=34> */
.L_x_3906:
        /* <DEDUP_REMOVED lines=20> */
.L_x_3907:
[----:B---3--:R-:W-:Y:S01]  /*0530*/  ISETP.NE.AND P0, PT, R2, RZ, PT ;  /* 0x000000ff0200720c */ /* 0x008fe20003f05270 */
[----:B------:R-:W-:Y:S01]  /*0540*/  IMAD.MOV.U32 R17, RZ, RZ, 0x1 ;  /* 0x00000001ff117424 */ /* 0x000fe200078e00ff */
[----:B------:R-:W-:-:S04]  /*0550*/  NOP ;  /* 0x0000000000007918 */ /* 0x000fc80000000000 */
[----:B------:R-:W-:Y:S01]  /*0560*/  SEL R17, R17, 0x2, !P0 ;  /* 0x0000000211117807 */ /* 0x000fe20004000000 */
[----:B-12-4-:R-:W-:Y:S06]  /*0570*/  BAR.SYNC.DEFER_BLOCKING 0x0 ;  /* 0x0000000000007b1d */ /* 0x016fec0000010000 */
[----:B------:R-:W-:Y:S05]  /*0580*/  @!P0 BRA `(.L_x_3908) ;  /* 0x0000003c00648947 */ /* 0x000fea0003800000 */
.L_x_3909:
        /* <DEDUP_REMOVED lines=37> */
.L_x_3911:
        /* <DEDUP_REMOVED lines=15> */
.L_x_3910:
        /* <DEDUP_REMOVED lines=20> */
.L_x_3913:
        /* <DEDUP_REMOVED lines=15> */
.L_x_3912:
        /* <DEDUP_REMOVED lines=8> */
.L_x_4016:
        /* <DEDUP_REMOVED lines=30> */
.L_x_3915:
        /* <DEDUP_REMOVED lines=103> */
.L_x_3928:
[----:B------:R-:W-:Y:S01]  /*13d0*/  ISETP.NE.AND P0, PT, R13, 0x3, PT ;  /* 0x000000030d00780c */ /* 0x000fe20003f05270 */
[----:B------:R-:W-:-:S12]  /*13e0*/  YIELD ;  /* 0x0000000000007946 */ /* 0x000fd80003800000 */
[----:B--2---:R-:W-:Y:S05]  /*13f0*/  @!P0 BRA `(.L_x_3918) ;  /* 0x0000000000048947 */ /* 0x004fea0003800000 */
[----:B------:R-:W-:Y:S01]  /*1400*/  BPT.TRAP 0x1 ;  /* 0x000000040000795c */ /* 0x000fe20000300000 */
.L_x_3918:
[----:B------:R-:W-:Y:S02]  /*1410*/  LEA R4, R3, UR37, 0x3 ;  /* 0x0000002503047c11 */ /* 0x000fe4000f8e18ff */
[----:B------:R-:W-:-:S04]  /*1420*/  SHF.L.U32 R9, R12, 0x1f, RZ ;  /* 0x0000001f0c097819 */ /* 0x000fc800000006ff */
[----:B------:R1:W2:Y:S01]  /*1430*/  SYNCS.PHASECHK.TRANS64.TRYWAIT P1, [R4+URZ+0x36410], R9 ;  /* 0x03641009040075a7 */ /* 0x0002a2000802017f */
[----:B------:R-:W-:Y:S05]  /*1440*/  @!P0 BRA `(.L_x_3919) ;  /* 0x0000000000048947 */ /* 0x000fea0003800000 */
[----:B------:R-:W-:Y:S01]  /*1450*/  BPT.TRAP 0x1 ;  /* 0x000000040000795c */ /* 0x000fe20000300000 */
.L_x_3919:
[----:B--2---:R-:W-:Y:S05]  /*1460*/  @P1 BRA `(.L_x_3920) ;  /* 0x0000000000081947 */ /* 0x004fea0003800000 */
[----:B------:R-:W2:Y:S02]  /*1470*/  SYNCS.PHASECHK.TRANS64.TRYWAIT P1, [R4+URZ+0x36410], R9 ;  /* 0x03641009040075a7 */ /* 0x000ea4000802017f */
[----:B--2---:R-:W-:Y:S05]  /*1480*/  @!P1 BRA `(.L_x_3921) ;  /* 0x0000006800089947 */ /* 0x004fea0003800000 */
.L_x_3920:
        /* <DEDUP_REMOVED lines=103> */
.L_x_3922:
[----:B---3--:R-:W-:-:S04]  /*1b00*/  SHF.L.U32 R8, R7, 0x1f, RZ ;  /* 0x0000001f07087819 */ /* 0x008fc800000006ff */
[----:B------:R3:W1:Y:S01]  /*1b10*/  SYNCS.PHASECHK.TRANS64.TRYWAIT P1, [UR37+0x36430], R8 ;  /* 0x03643008ff0075a7 */ /* 0x0006620008020165 */
[----:B------:R-:W-:Y:S05]  /*1b20*/  @!P0 BRA `(.L_x_3923) ;  /* 0x0000000000048947 */ /* 0x000fea0003800000 */
[----:B------:R-:W-:Y:S01]  /*1b30*/  BPT.TRAP 0x1 ;  /* 0x000000040000795c */ /* 0x000fe20000300000 */
.L_x_3923:
[----:B-1----:R-:W-:Y:S05]  /*1b40*/  @P1 BRA `(.L_x_3924) ;  /* 0x0000000000081947 */ /* 0x002fea0003800000 */
[----:B------:R-:W1:Y:S02]  /*1b50*/  SYNCS.PHASECHK.TRANS64.TRYWAIT P1, [UR37+0x36430], R8 ;  /* 0x03643008ff0075a7 */ /* 0x000e640008020165 */
[----:B-1----:R-:W-:Y:S05]  /*1b60*/  @!P1 BRA `(.L_x_3925) ;  /* 0x0000006000649947 */ /* 0x002fea0003800000 */
.L_x_3924:
        /* <DEDUP_REMOVED lines=20> */
[--C-:B------:R-:W-:Y:S01]  /*1cb0*/  FFMA.FTZ R138, R9, UR7, -R20.reuse ;  /* 0x00000007098a7c23 */ /* 0x100fe20008010814 */
        /* <DEDUP_REMOVED lines=283> */
.L_x_3926:
        /* <DEDUP_REMOVED lines=60> */
.L_x_3927:
        /* <DEDUP_REMOVED lines=12> */
.L_x_3917:
        /* <DEDUP_REMOVED lines=68> */
.L_x_3929:
        /* <DEDUP_REMOVED lines=20> */
.L_x_3930:
        /* <DEDUP_REMOVED lines=18> */
.L_x_3931:
        /* <DEDUP_REMOVED lines=18> */
.L_x_3932:
        /* <DEDUP_REMOVED lines=132> */
.L_x_3934:
[----:B------:R-:W-:Y:S05]  /*42f0*/  BSYNC B0 ;  /* 0x0000000000007941 */ /* 0x000fea0003800000 */
.L_x_3933:
[----:B------:R-:W-:-:S04]  /*4300*/  DEPBAR.LE SB0, 0x0 ;  /* 0x000080000000791a */ /* 0x000fc80000000000 */
[----:B------:R-:W-:Y:S05]  /*4310*/  EXIT ;  /* 0x000000000000794d */ /* 0x000fea0003800000 */
.L_x_3908:
        /* <DEDUP_REMOVED lines=56> */
.L_x_3969:
        /* <DEDUP_REMOVED lines=13> */
.L_x_3939:
[----:B------:R-:W2:Y:S04]  /*4770*/  LDG.E.STRONG.GPU R6, desc[UR20][R2.64] ;  /* 0x0000001402067981 */ /* 0x000ea8000c1ef900 */
[----:B--2---:R-:W-:Y:S01]  /*4780*/  CCTL.IVALL ;  /* 0x00000000ff00798f */ /* 0x004fe20002000000 */
[----:B------:R-:W-:Y:S05]  /*4790*/  YIELD ;  /* 0x0000000000007946 */ /* 0x000fea0003800000 */
[----:B------:R-:W-:-:S13]  /*47a0*/  ISETP.NE.AND P3, PT, R6, UR24, PT ;  /* 0x0000001806007c0c */ /* 0x000fda000bf65270 */
[----:B------:R-:W-:Y:S05]  /*47b0*/  @P3 BRA `(.L_x_3939) ;  /* 0xfffffffc00ec3947 */ /* 0x000fea000383ffff */
.L_x_3938:
[----:B------:R-:W-:Y:S05]  /*47c0*/  BSYNC B0 ;  /* 0x0000000000007941 */ /* 0x000fea0003800000 */
.L_x_3937:
[----:B------:R-:W-:-:S03]  /*47d0*/  UMOV UR14, 0xffffffff ;  /* 0xffffffff000e7882 */ /* 0x000fc60000000000 */
[----:B------:R-:W-:Y:S05]  /*47e0*/  BRA.DIV UR14, `(.L_x_3940) ;  /* 0x000000360e587947 */ /* 0x000fea000b800000 */
[----:B------:R-:W-:Y:S01]  /*47f0*/  NOP ;  /* 0x0000000000007918 */ /* 0x000fe20000000000 */
.L_x_4019:
        /* <DEDUP_REMOVED lines=19> */
.L_x_3942:
[----:B------:R-:W-:Y:S05]  /*4930*/  BSYNC B0 ;  /* 0x0000000000007941 */ /* 0x000fea0003800000 */
.L_x_3941:
        /* <DEDUP_REMOVED lines=14> */
.L_x_3944:
[----:B------:R-:W-:Y:S05]  /*4a20*/  BSYNC B0 ;  /* 0x0000000000007941 */ /* 0x000fea0003800000 */
.L_x_3943:
        /* <DEDUP_REMOVED lines=15> */
.L_x_3946:
[----:B------:R-:W-:Y:S05]  /*4b20*/  BSYNC B0 ;  /* 0x0000000000007941 */ /* 0x000fea0003800000 */
.L_x_3945:
[----:B------:R-:W-:Y:S06]  /*4b30*/  BAR.ARV 0xa, 0xa0 ;  /* 0x0282800000007b1d */ /* 0x000fec0000002000 */
[----:B------:R-:W-:Y:S04]  /*4b40*/  BSSY B0, `(.L_x_3947) ;  /* 0x0000003000007945 */ /* 0x000fe80003800000 */
[----:B------:R-:W-:Y:S05]  /*4b50*/  @!P0 BRA `(.L_x_3948) ;  /* 0x0000000000048947 */ /* 0x000fea0003800000 */
[----:B------:R-:W-:-:S04]  /*4b60*/  DEPBAR.LE SB0, 0x1 ;  /* 0x000080400000791a */ /* 0x000fc80000000000 */
.L_x_3948:
[----:B------:R-:W-:Y:S05]  /*4b70*/  BSYNC B0 ;  /* 0x0000000000007941 */ /* 0x000fea0003800000 */
.L_x_3947:
[----:B------:R-:W-:Y:S06]  /*4b80*/  BAR.ARV 0xb, 0xa0 ;  /* 0x02c2800000007b1d */ /* 0x000fec0000002000 */
[----:B------:R-:W-:Y:S04]  /*4b90*/  BSSY B0, `(.L_x_3949) ;  /* 0x0000003000007945 */ /* 0x000fe80003800000 */
[----:B------:R-:W-:Y:S05]  /*4ba0*/  @!P0 BRA `(.L_x_3950) ;  /* 0x0000000000048947 */ /* 0x000fea0003800000 */
[----:B------:R-:W-:-:S04]  /*4bb0*/  DEPBAR.LE SB0, 0x0 ;  /* 0x000080000000791a */ /* 0x000fc80000000000 */
.L_x_3950:
[----:B------:R-:W-:Y:S05]  /*4bc0*/  BSYNC B0 ;  /* 0x0000000000007941 */ /* 0x000fea0003800000 */
.L_x_3949:
        /* <DEDUP_REMOVED lines=19> */
.L_x_3952:
[----:B------:R-:W-:Y:S05]  /*4d00*/  BSYNC B0 ;  /* 0x0000000000007941 */ /* 0x000fea0003800000 */
.L_x_3951:
        /* <DEDUP_REMOVED lines=9> */
.L_x_3955:
[----:B------:R-:W2:Y:S04]  /*4da0*/  LDG.E.STRONG.GPU R6, desc[UR20][R2.64] ;  /* 0x0000001402067981 */ /* 0x000ea8000c1ef900 */
[----:B--2---:R-:W-:Y:S01]  /*4db0*/  CCTL.IVALL ;  /* 0x00000000ff00798f */ /* 0x004fe20002000000 */
[----:B------:R-:W-:Y:S05]  /*4dc0*/  YIELD ;  /* 0x0000000000007946 */ /* 0x000fea0003800000 */
[----:B------:R-:W-:-:S13]  /*4dd0*/  ISETP.NE.AND P3, PT, R6, UR24, PT ;  /* 0x0000001806007c0c */ /* 0x000fda000bf65270 */
[----:B------:R-:W-:Y:S05]  /*4de0*/  @P3 BRA `(.L_x_3955) ;  /* 0xfffffffc00ec3947 */ /* 0x000fea000383ffff */
.L_x_3954:
[----:B------:R-:W-:Y:S05]  /*4df0*/  BSYNC B0 ;  /* 0x0000000000007941 */ /* 0x000fea0003800000 */
.L_x_3953:
[----:B------:R-:W-:-:S03]  /*4e00*/  UMOV UR10, 0xffffffff ;  /* 0xffffffff000a7882 */ /* 0x000fc60000000000 */
[----:B------:R-:W-:Y:S05]  /*4e10*/  BRA.DIV UR10, `(.L_x_3956) ;  /* 0x0000002e0ae87947 */ /* 0x000fea000b800000 */
[----:B------:R-:W-:Y:S01]  /*4e20*/  NOP ;  /* 0x0000000000007918 */ /* 0x000fe20000000000 */
.L_x_4022:
        /* <DEDUP_REMOVED lines=15> */
.L_x_3958:
[----:B------:R-:W-:Y:S05]  /*4f20*/  BSYNC B0 ;  /* 0x0000000000007941 */ /* 0x000fea0003800000 */
.L_x_3957:
        /* <DEDUP_REMOVED lines=14> */
.L_x_3960:
[----:B------:R-:W-:Y:S05]  /*5010*/  BSYNC B0 ;  /* 0x0000000000007941 */ /* 0x000fea0003800000 */
.L_x_3959:
        /* <DEDUP_REMOVED lines=15> */
.L_x_3962:
[----:B------:R-:W-:Y:S05]  /*5110*/  BSYNC B0 ;  /* 0x0000000000007941 */ /* 0x000fea0003800000 */
.L_x_3961:
[----:B------:R-:W-:Y:S06]  /*5120*/  BAR.ARV 0xa, 0xa0 ;  /* 0x0282800000007b1d */ /* 0x000fec0000002000 */
[----:B------:R-:W-:Y:S04]  /*5130*/  BSSY B0, `(.L_x_3963) ;  /* 0x0000003000007945 */ /* 0x000fe80003800000 */
[----:B------:R-:W-:Y:S05]  /*5140*/  @!P0 BRA `(.L_x_3964) ;  /* 0x0000000000048947 */ /* 0x000fea0003800000 */
[----:B------:R-:W-:-:S04]  /*5150*/  DEPBAR.LE SB0, 0x1 ;  /* 0x000080400000791a */ /* 0x000fc80000000000 */
.L_x_3964:
[----:B------:R-:W-:Y:S05]  /*5160*/  BSYNC B0 ;  /* 0x0000000000007941 */ /* 0x000fea0003800000 */
.L_x_3963:
[----:B------:R-:W-:Y:S06]  /*5170*/  BAR.ARV 0xb, 0xa0 ;  /* 0x02c2800000007b1d */ /* 0x000fec0000002000 */
[----:B------:R-:W-:Y:S04]  /*5180*/  BSSY B0, `(.L_x_3965) ;  /* 0x0000003000007945 */ /* 0x000fe80003800000 */
[----:B------:R-:W-:Y:S05]  /*5190*/  @!P0 BRA `(.L_x_3966) ;  /* 0x0000000000048947 */ /* 0x000fea0003800000 */
[----:B------:R-:W-:-:S04]  /*51a0*/  DEPBAR.LE SB0, 0x0 ;  /* 0x000080000000791a */ /* 0x000fc80000000000 */
.L_x_3966:
[----:B------:R-:W-:Y:S05]  /*51b0*/  BSYNC B0 ;  /* 0x0000000000007941 */ /* 0x000fea0003800000 */
.L_x_3965:
        /* <DEDUP_REMOVED lines=19> */
.L_x_3968:
[----:B------:R-:W-:Y:S05]  /*52f0*/  BSYNC B0 ;  /* 0x0000000000007941 */ /* 0x000fea0003800000 */
.L_x_3967:
[----:B------:R-:W-:Y:S02]  /*5300*/  UIADD3 UR4, UR4, 0x2, URZ ;  /* 0x0000000204047890 */ /* 0x000fe4000fffe03f */
[----:B------:R-:W-:Y:S01]  /*5310*/  UIADD3 UR5, UR5, 0x1, URZ ;  /* 0x0000000105057890 */ /* 0x000fe2000fffe03f */
[----:B------:R-:W-:Y:S11]  /*5320*/  @P2 BRA `(.L_x_3969) ;  /* 0xfffffff000dc2947 */ /* 0x000ff6000383ffff */
.L_x_3936:
        /* <DEDUP_REMOVED lines=13> */
.L_x_3972:
[----:B------:R-:W2:Y:S04]  /*5400*/  LDG.E.STRONG.GPU R0, desc[UR20][R2.64] ;  /* 0x0000001402007981 */ /* 0x000ea8000c1ef900 */
[----:B--2---:R-:W-:Y:S01]  /*5410*/  CCTL.IVALL ;  /* 0x00000000ff00798f */ /* 0x004fe20002000000 */
[----:B------:R-:W-:Y:S05]  /*5420*/  YIELD ;  /* 0x0000000000007946 */ /* 0x000fea0003800000 */
[----:B------:R-:W-:-:S13]  /*5430*/  ISETP.NE.AND P1, PT, R0, UR24, PT ;  /* 0x0000001800007c0c */ /* 0x000fda000bf25270 */
[----:B------:R-:W-:Y:S05]  /*5440*/  @P1 BRA `(.L_x_3972) ;  /* 0xfffffffc00ec1947 */ /* 0x000fea000383ffff */
.L_x_3971:
[----:B------:R-:W-:Y:S05]  /*5450*/  BSYNC B0 ;  /* 0x0000000000007941 */ /* 0x000fea0003800000 */
.L_x_3970:
[----:B------:R-:W-:-:S03]  /*5460*/  UMOV UR5, 0xffffffff ;  /* 0xffffffff00057882 */ /* 0x000fc60000000000 */
[----:B------:R-:W-:Y:S05]  /*5470*/  BRA.DIV UR5, `(.L_x_3973) ;  /* 0x0000002a056c7947 */ /* 0x000fea000b800000 */
[----:B------:R-:W-:Y:S01]  /*5480*/  NOP ;  /* 0x0000000000007918 */ /* 0x000fe20000000000 */
.L_x_4025:
        /* <DEDUP_REMOVED lines=22> */
.L_x_3975:
[----:B------:R-:W-:Y:S05]  /*55f0*/  BSYNC B0 ;  /* 0x0000000000007941 */ /* 0x000fea0003800000 */
.L_x_3974:
        /* <DEDUP_REMOVED lines=19> */
.L_x_3977:
[----:B------:R-:W-:Y:S05]  /*5730*/  BSYNC B0 ;  /* 0x0000000000007941 */ /* 0x000fea0003800000 */
.L_x_3976:
        /* <DEDUP_REMOVED lines=20> */
.L_x_3979:
[----:B------:R-:W-:Y:S05]  /*5880*/  BSYNC B0 ;  /* 0x0000000000007941 */ /* 0x000fea0003800000 */
.L_x_3978:
[----:B------:R-:W-:Y:S06]  /*5890*/  BAR.ARV 0xa, 0xa0 ;  /* 0x0282800000007b1d */ /* 0x000fec0000002000 */
[----:B------:R-:W-:Y:S04]  /*58a0*/  BSSY B0, `(.L_x_3980) ;  /* 0x0000003000007945 */ /* 0x000fe80003800000 */
[----:B------:R-:W-:Y:S05]  /*58b0*/  @!P0 BRA `(.L_x_3981) ;  /* 0x0000000000048947 */ /* 0x000fea0003800000 */
[----:B------:R-:W-:-:S04]  /*58c0*/  DEPBAR.LE SB0, 0x1 ;  /* 0x000080400000791a */ /* 0x000fc80000000000 */
.L_x_3981:
[----:B------:R-:W-:Y:S05]  /*58d0*/  BSYNC B0 ;  /* 0x0000000000007941 */ /* 0x000fea0003800000 */
.L_x_3980:
[----:B------:R-:W-:Y:S06]  /*58e0*/  BAR.ARV 0xb, 0xa0 ;  /* 0x02c2800000007b1d */ /* 0x000fec0000002000 */
[----:B------:R-:W-:Y:S04]  /*58f0*/  BSSY B0, `(.L_x_3982) ;  /* 0x0000003000007945 */ /* 0x000fe80003800000 */
[----:B------:R-:W-:Y:S05]  /*5900*/  @!P0 BRA `(.L_x_3983) ;  /* 0x0000000000048947 */ /* 0x000fea0003800000 */
[----:B------:R-:W-:-:S04]  /*5910*/  DEPBAR.LE SB0, 0x0 ;  /* 0x000080000000791a */ /* 0x000fc80000000000 */
.L_x_3983:
[----:B------:R-:W-:Y:S05]  /*5920*/  BSYNC B0 ;  /* 0x0000000000007941 */ /* 0x000fea0003800000 */
.L_x_3982:
        /* <DEDUP_REMOVED lines=19> */
.L_x_3985:
[----:B------:R-:W-:Y:S05]  /*5a60*/  BSYNC B0 ;  /* 0x0000000000007941 */ /* 0x000fea0003800000 */
.L_x_3984:
[----:B------:R-:W-:Y:S05]  /*5a70*/  EXIT ;  /* 0x000000000000794d */ /* 0x000fea0003800000 */
.L_x_3935:
        /* <DEDUP_REMOVED lines=57> */
.L_x_4026:
        /* <DEDUP_REMOVED lines=9> */
.L_x_3989:
        /* <DEDUP_REMOVED lines=102> */
.L_x_4000:
[----:B-1----:R-:W-:-:S05]  /*6500*/  IMAD.MOV.U32 R10, RZ, RZ, 0x1 ;  /* 0x00000001ff0a7424 */ /* 0x002fca00078e00ff */
[----:B------:R-:W-:-:S04]  /*6510*/  SHF.L.U32 R10, R10, 0x1f, RZ ;  /* 0x0000001f0a0a7819 */ /* 0x000fc800000006ff */
[----:B------:R-:W1:Y:S02]  /*6520*/  SYNCS.PHASECHK.TRANS64.TRYWAIT P1, [R0+URZ+0x36438], R10 ;  /* 0x0364380a000075a7 */ /* 0x000e64000802017f */
[----:B-123--:R-:W-:Y:S05]  /*6530*/  @!P1 BRA `(.L_x_3992) ;  /* 0x00000018006c9947 */ /* 0x00efea0003800000 */
.L_x_4027:
[----:B------:R-:W-:Y:S05]  /*6540*/  @P0 BRA `(.L_x_3993) ;  /* 0x0000000000140947 */ /* 0x000fea0003800000 */
[----:B------:R-:W-:Y:S01]  /*6550*/  ISETP.NE.AND P1, PT, R16, RZ, PT ;  /* 0x000000ff1000720c */ /* 0x000fe20003f25270 */
[----:B------:R-:W-:-:S04]  /*6560*/  IMAD.MOV.U32 R3, RZ, RZ, 0x6100 ;  /* 0x00006100ff037424 */ /* 0x000fc800078e00ff */
[----:B------:R2:W-:Y:S08]  /*6570*/  SYNCS.ARRIVE.TRANS64 RZ, [R0+URZ+0x36430], R3 ;  /* 0x0364300300ff79a7 */ /* 0x0005f0000800003f */
[----:B------:R-:W-:Y:S05]  /*6580*/  @!P1 BRA `(.L_x_3993) ;  /* 0x0000000000049947 */ /* 0x000fea0003800000 */
[----:B------:R-:W-:Y:S01]  /*6590*/  BPT.TRAP 0x1 ;  /* 0x000000040000795c */ /* 0x000fe20000300000 */
.L_x_3993:
        /* <DEDUP_REMOVED lines=47> */
.L_x_4028:
[----:B------:R-:W-:Y:S05]  /*6890*/  @P0 BRA `(.L_x_3995) ;  /* 0x0000000000140947 */ /* 0x000fea0003800000 */
[----:B------:R-:W-:Y:S01]  /*68a0*/  ISETP.NE.AND P1, PT, R16, RZ, PT ;  /* 0x000000ff1000720c */ /* 0x000fe20003f25270 */
[----:B--2---:R-:W-:-:S04]  /*68b0*/  IMAD.MOV.U32 R3, RZ, RZ, 0x6100 ;  /* 0x00006100ff037424 */ /* 0x004fc800078e00ff */
[----:B------:R3:W-:Y:S08]  /*68c0*/  SYNCS.ARRIVE.TRANS64 RZ, [R0+URZ+0x36418], R3 ;  /* 0x0364180300ff79a7 */ /* 0x0007f0000800003f */
[----:B------:R-:W-:Y:S05]  /*68d0*/  @!P1 BRA `(.L_x_3995) ;  /* 0x0000000000049947 */ /* 0x000fea0003800000 */
[----:B------:R-:W-:Y:S01]  /*68e0*/  BPT.TRAP 0x1 ;  /* 0x000000040000795c */ /* 0x000fe20000300000 */
.L_x_3995:
        /* <DEDUP_REMOVED lines=35> */
.L_x_4029:
        /* <DEDUP_REMOVED lines=9> */
.L_x_3997:
        /* <DEDUP_REMOVED lines=37> */
.L_x_4031:
[----:B------:R-:W-:Y:S05]  /*6e00*/  @P0 BRA `(.L_x_3999) ;  /* 0x0000000000140947 */ /* 0x000fea0003800000 */
[----:B------:R-:W-:Y:S01]  /*6e10*/  ISETP.NE.AND P1, PT, R16, RZ, PT ;  /* 0x000000ff1000720c */ /* 0x000fe20003f25270 */
[----:B--2---:R-:W-:-:S04]  /*6e20*/  IMAD.MOV.U32 R5, RZ, RZ, 0x6100 ;  /* 0x00006100ff057424 */ /* 0x004fc800078e00ff */
[----:B------:R3:W-:Y:S08]  /*6e30*/  SYNCS.ARRIVE.TRANS64 RZ, [R0+URZ+0x36410], R5 ;  /* 0x0364100500ff79a7 */ /* 0x0007f0000800003f */
[----:B------:R-:W-:Y:S05]  /*6e40*/  @!P1 BRA `(.L_x_3999) ;  /* 0x0000000000049947 */ /* 0x000fea0003800000 */
[----:B------:R-:W-:Y:S01]  /*6e50*/  BPT.TRAP 0x1 ;  /* 0x000000040000795c */ /* 0x000fe20000300000 */
.L_x_3999:
        /* <DEDUP_REMOVED lines=36> */
.L_x_3991:
[----:B------:R-:W-:Y:S01]  /*70a0*/  ISETP.NE.AND P1, PT, R21, RZ, PT ;  /* 0x000000ff1500720c */ /* 0x000fe20003f25270 */
[----:B------:R-:W-:-:S12]  /*70b0*/  IMAD.MOV.U32 R4, RZ, RZ, 0x1 ;  /* 0x00000001ff047424 */ /* 0x000fd800078e00ff */
[----:B------:R-:W-:Y:S05]  /*70c0*/  @!P1 BRA `(.L_x_3990) ;  /* 0x0000000400649947 */ /* 0x000fea0003800000 */
[----:B------:R-:W2:Y:S02]  /*70d0*/  SYNCS.PHASECHK.TRANS64.TRYWAIT P1, [R0+URZ+0x36438], R10 ;  /* 0x0364380a000075a7 */ /* 0x000ea4000802017f */
[----:B--2---:R-:W-:Y:S05]  /*70e0*/  @!P1 BRA `(.L_x_4001) ;  /* 0x0000000c00d49947 */ /* 0x004fea0003800000 */
.L_x_4032:
[----:B------:R-:W-:Y:S05]  /*70f0*/  @P0 BRA `(.L_x_4002) ;  /* 0x0000000000140947 */ /* 0x000fea0003800000 */
[----:B------:R-:W-:Y:S01]  /*7100*/  ISETP.NE.AND P1, PT, R16, RZ, PT ;  /* 0x000000ff1000720c */ /* 0x000fe20003f25270 */
[----:B------:R-:W-:-:S04]  /*7110*/  IMAD.MOV.U32 R5, RZ, RZ, 0x6100 ;  /* 0x00006100ff057424 */ /* 0x000fc800078e00ff */
[----:B------:R3:W-:Y:S08]  /*7120*/  SYNCS.ARRIVE.TRANS64 RZ, [R0+URZ+0x36430], R5 ;  /* 0x0364300500ff79a7 */ /* 0x0007f0000800003f */
[----:B------:R-:W-:Y:S05]  /*7130*/  @!P1 BRA `(.L_x_4002) ;  /* 0x0000000000049947 */ /* 0x000fea0003800000 */
[----:B------:R-:W-:Y:S01]  /*7140*/  BPT.TRAP 0x1 ;  /* 0x000000040000795c */ /* 0x000fe20000300000 */
.L_x_4002:
        /* <DEDUP_REMOVED lines=41> */
.L_x_4033:
[----:B------:R-:W-:Y:S01]  /*73e0*/  IMAD.MOV.U32 R4, RZ, RZ, RZ ;  /* 0x000000ffff047224 */ /* 0x000fe200078e00ff */
[----:B------:R-:W-:Y:S06]  /*73f0*/  @P0 BRA `(.L_x_4004) ;  /* 0x0000000000140947 */ /* 0x000fec0003800000 */
[----:B------:R-:W-:Y:S01]  /*7400*/  ISETP.NE.AND P1, PT, R16, RZ, PT ;  /* 0x000000ff1000720c */ /* 0x000fe20003f25270 */
[----:B---3--:R-:W-:-:S04]  /*7410*/  IMAD.MOV.U32 R5, RZ, RZ, 0x6100 ;  /* 0x00006100ff057424 */ /* 0x008fc800078e00ff */
[----:B------:R4:W-:Y:S08]  /*7420*/  SYNCS.ARRIVE.TRANS64 RZ, [R0+URZ+0x36418], R5 ;  /* 0x0364180500ff79a7 */ /* 0x0009f0000800003f */
[----:B------:R-:W-:Y:S05]  /*7430*/  @!P1 BRA `(.L_x_4004) ;  /* 0x0000000000049947 */ /* 0x000fea0003800000 */
[----:B------:R-:W-:Y:S01]  /*7440*/  BPT.TRAP 0x1 ;  /* 0x000000040000795c */ /* 0x000fe20000300000 */
.L_x_4004:
        /* <DEDUP_REMOVED lines=33> */
.L_x_3990:
[----:B------:R-:W-:-:S04]  /*7660*/  SHF.L.U32 R3, R4, 0x1f, RZ ;  /* 0x0000001f04037819 */ /* 0x000fc800000006ff */
[----:B------:R-:W3:Y:S02]  /*7670*/  SYNCS.PHASECHK.TRANS64.TRYWAIT P1, [R0+URZ+0x36438], R3 ;  /* 0x03643803000075a7 */ /* 0x000ee4000802017f */
[----:B---3--:R-:W-:Y:S05]  /*7680*/  @!P1 BRA `(.L_x_4005) ;  /* 0x0000000800949947 */ /* 0x008fea0003800000 */
.L_x_4034:
[----:B------:R-:W-:Y:S05]  /*7690*/  @P0 BRA `(.L_x_4006) ;  /* 0x0000000000180947 */ /* 0x000fea0003800000 */
[----:B------:R-:W4:Y:S01]  /*76a0*/  S2R R2, SR_TID.X ;  /* 0x0000000000027919 */ /* 0x000f220000002100 */
[----:B---3--:R-:W-:-:S04]  /*76b0*/  IMAD.MOV.U32 R3, RZ, RZ, 0x6100 ;  /* 0x00006100ff037424 */ /* 0x008fc800078e00ff */
[----:B------:R3:W-:Y:S01]  /*76c0*/  SYNCS.ARRIVE.TRANS64 RZ, [R0+URZ+0x36430], R3 ;  /* 0x0364300300ff79a7 */ /* 0x0007e2000800003f */
[----:B----4-:R-:W-:-:S13]  /*76d0*/  LOP3.LUT P0, RZ, R2, 0x1f, RZ, 0xc0, !PT ;  /* 0x0000001f02ff7812 */ /* 0x010fda000780c0ff */
[----:B---3--:R-:W-:Y:S05]  /*76e0*/  @!P0 BRA `(.L_x_4006) ;  /* 0x0000000000048947 */ /* 0x008fea0003800000 */
[----:B------:R-:W-:Y:S01]  /*76f0*/  BPT.TRAP 0x1 ;  /* 0x000000040000795c */ /* 0x000fe20000300000 */
.L_x_4006:
        /* <DEDUP_REMOVED lines=43> */
.L_x_3987:
[----:B------:R-:W-:Y:S05]  /*79b0*/  BSYNC B0 ;  /* 0x0000000000007941 */ /* 0x000fea0003800000 */
.L_x_3986:
[----:B------:R-:W-:-:S03]  /*79c0*/  UMOV UR6, 0xffffffff ;  /* 0xffffffff00067882 */ /* 0x000fc60000000000 */
[----:B------:R-:W-:Y:S05]  /*79d0*/  BRA.DIV UR6, `(.L_x_4007) ;  /* 0x0000000606d47947 */ /* 0x000fea000b800000 */
[----:B------:R-:W-:-:S13]  /*79e0*/  ELECT P0, URZ, PT ;  /* 0x00000000003f782f */ /* 0x000fda0003800000 */
.L_x_4037:
[----:B------:R-:W-:Y:S04]  /*79f0*/  BSSY B0, `(.L_x_4008) ;  /* 0x000001e000007945 */ /* 0x000fe80003800000 */
[----:B------:R-:W-:Y:S05]  /*7a00*/  @!P0 BRA `(.L_x_4009) ;  /* 0x0000000000708947 */ /* 0x000fea0003800000 */
[----:B------:R-:W-:-:S04]  /*7a10*/  LOP3.LUT R17, R17, 0x2, RZ, 0xfc, !PT ;  /* 0x0000000211117812 */ /* 0x000fc800078efcff */
[----:B------:R-:W-:-:S13]  /*7a20*/  ISETP.NE.AND P0, PT, R17, 0x3, PT ;  /* 0x000000031100780c */ /* 0x000fda0003f05270 */
[----:B------:R-:W-:Y:S05]  /*7a30*/  @!P0 BRA `(.L_x_4010) ;  /* 0x0000000000048947 */ /* 0x000fea0003800000 */
[----:B------:R-:W-:Y:S01]  /*7a40*/  BPT.TRAP 0x1 ;  /* 0x000000040000795c */ /* 0x000fe20000300000 */
.L_x_4010:
        /* <DEDUP_REMOVED lines=15> */
.L_x_4038:
[----:B------:R-:W2:Y:S02]  /*7b40*/  SYNCS.PHASECHK.TRANS64.TRYWAIT P1, [R3+URZ], R2 ;  /* 0x00000002030075a7 */ /* 0x000ea4000802017f */
[----:B--2---:R-:W-:Y:S05]  /*7b50*/  @!P1 BRA `(.L_x_4012) ;  /* 0x0000000400ac9947 */ /* 0x004fea0003800000 */
.L_x_4039:
[----:B------:R-:W-:Y:S05]  /*7b60*/  @!P0 BRA `(.L_x_4013) ;  /* 0x0000000000048947 */ /* 0x000fea0003800000 */
[----:B------:R-:W-:Y:S01]  /*7b70*/  BPT.TRAP 0x1 ;  /* 0x000000040000795c */ /* 0x000fe20000300000 */
.L_x_4013:
[----:B------:R-:W-:-:S07]  /*7b80*/  SHF.L.U32 R4, R4, 0x1f, RZ ;  /* 0x0000001f04047819 */ /* 0x000fce00000006ff */
.L_x_4014:
[----:B---3--:R3:W4:Y:S02]  /*7b90*/  SYNCS.PHASECHK.TRANS64.TRYWAIT P0, [R9+URZ+0x36438], R4 ;  /* 0x03643804090075a7 */ /* 0x008724000800017f */
[----:B----4-:R-:W-:Y:S05]  /*7ba0*/  @!P0 NANOSLEEP.SYNCS 0x989680 ;  /* 0x009896800000895d */ /* 0x010fea0003900000 */
[----:B------:R-:W4:Y:S02]  /*7bb0*/  @!P0 SYNCS.PHASECHK.TRANS64 P0, [R9+URZ+0x36438], R4 ;  /* 0x03643804090085a7 */ /* 0x000f24000800007f */
[----:B----4-:R-:W-:Y:S05]  /*7bc0*/  @!P0 BRA `(.L_x_4014) ;  /* 0xfffffffc00f08947 */ /* 0x010fea000383ffff */
.L_x_4009:
[----:B------:R-:W-:Y:S05]  /*7bd0*/  BSYNC B0 ;  /* 0x0000000000007941 */ /* 0x000fea0003800000 */
.L_x_4008:
[----:B------:R-:W-:Y:S05]  /*7be0*/  EXIT ;  /* 0x000000000000794d */ /* 0x000fea0003800000 */
.L_x_3914:
[----:B------:R-:W-:Y:S02]  /*7bf0*/  IMAD.MOV.U32 R12, RZ, RZ, RZ ;  /* 0x000000ffff0c7224 */ /* 0x000fe400078e00ff */
[----:B------:R-:W-:Y:S02]  /*7c00*/  IMAD.MOV.U32 R11, RZ, RZ, 0x1f ;  /* 0x0000001fff0b7424 */ /* 0x000fe400078e00ff */
[----:B------:R-:W-:-:S07]  /*7c10*/  IMAD.MOV.U32 R15, RZ, RZ, -0x1 ;  /* 0xffffffffff0f7424 */ /* 0x000fce00078e00ff */
[----:B------:R-:W-:Y:S05]  /*7c20*/  WARPSYNC.COLLECTIVE R15, `(.L_x_4015) ;  /* 0x000000000f087348 */ /* 0x000fea0003c00000 */
[----:B------:R1:W2:Y:S02]  /*7c30*/  SHFL.IDX P6, R14, R13, R12, R11 ;  /* 0x0000000c0d0e7389 */ /* 0x0002a400000c000b */
[----:B-12---:R-:W-:Y:S01]  /*7c40*/  ENDCOLLECTIVE ;  /* 0x000000000000791b */ /* 0x006fe20003800000 */
.L_x_4015:
[----:B------:R-:W-:Y:S05]  /*7c50*/  BRA `(.L_x_4016) ;  /* 0xffffff8c00c87947 */ /* 0x000fea000383ffff */
.L_x_3916:
[----:B--2---:R2:W3:Y:S02]  /*7c60*/  SYNCS.PHASECHK.TRANS64.TRYWAIT P0, [R19+URZ+0x36400], R12 ;  /* 0x0364000c130075a7 */ /* 0x0044e4000800017f */
[----:B---3--:R-:W-:Y:S05]  /*7c70*/  @!P0 NANOSLEEP.SYNCS 0x989680 ;  /* 0x009896800000895d */ /* 0x008fea0003900000 */
[----:B------:R-:W3:Y:S02]  /*7c80*/  @!P0 SYNCS.PHASECHK.TRANS64 P0, [R19+URZ+0x36400], R12 ;  /* 0x0364000c130085a7 */ /* 0x000ee4000800007f */
[----:B---3--:R-:W-:Y:S05]  /*7c90*/  @!P0 BRA `(.L_x_3916) ;  /* 0xfffffffc00f08947 */ /* 0x008fea000383ffff */
[----:B------:R-:W-:Y:S05]  /*7ca0*/  BRA `(.L_x_3915) ;  /* 0xffffff90002c7947 */ /* 0x000fea000383ffff */
.L_x_3921:
[----:B--2---:R2:W3:Y:S02]  /*7cb0*/  SYNCS.PHASECHK.TRANS64.TRYWAIT P1, [R4+URZ+0x36410], R9 ;  /* 0x03641009040075a7 */ /* 0x0044e4000802017f */
[----:B---3--:R-:W-:Y:S05]  /*7cc0*/  @!P1 NANOSLEEP.SYNCS 0x989680 ;  /* 0x009896800000995d */ /* 0x008fea0003900000 */
[----:B------:R-:W3:Y:S02]  /*7cd0*/  @!P1 SYNCS.PHASECHK.TRANS64 P1, [R4+URZ+0x36410], R9 ;  /* 0x03641009040095a7 */ /* 0x000ee4000802007f */
[----:B---3--:R-:W-:Y:S05]  /*7ce0*/  @!P1 BRA `(.L_x_3921) ;  /* 0xfffffffc00f09947 */ /* 0x008fea000383ffff */
[----:B------:R-:W-:Y:S05]  /*7cf0*/  BRA `(.L_x_3920) ;  /* 0xffffff9400e47947 */ /* 0x000fea000383ffff */
.L_x_3925:
[----:B------:R1:W1:Y:S02]  /*7d00*/  SYNCS.PHASECHK.TRANS64.TRYWAIT P1, [R19+URZ+0x36430], R8 ;  /* 0x03643008130075a7 */ /* 0x000264000802017f */
[----:B-1----:R-:W-:Y:S05]  /*7d10*/  @!P1 NANOSLEEP.SYNCS 0x989680 ;  /* 0x009896800000995d */ /* 0x002fea0003900000 */
[----:B------:R-:W1:Y:S02]  /*7d20*/  @!P1 SYNCS.PHASECHK.TRANS64 P1, [R19+URZ+0x36430], R8 ;  /* 0x03643008130095a7 */ /* 0x000e64000802007f */
[----:B-1----:R-:W-:Y:S05]  /*7d30*/  @!P1 BRA `(.L_x_3925) ;  /* 0xfffffffc00f09947 */ /* 0x002fea000383ffff */
[----:B------:R-:W-:Y:S05]  /*7d40*/  BRA `(.L_x_3924) ;  /* 0xffffff9c00887947 */ /* 0x000fea000383ffff */
.L_x_3940:
[----:B------:R-:W-:Y:S01]  /*7d50*/  BSSY B0, `(.L_x_4017) ;  /* 0x0000005000007945 */ /* 0x000fe20003800000 */
[----:B------:R-:W-:-:S07]  /*7d60*/  IMAD.MOV.U32 R15, RZ, RZ, -0x1 ;  /* 0xffffffffff0f7424 */ /* 0x000fce00078e00ff */
[----:B------:R-:W-:Y:S05]  /*7d70*/  WARPSYNC.COLLECTIVE R15, `(.L_x_4018) ;  /* 0x000000000f087348 */ /* 0x000fea0003c00000 */
[----:B------:R-:W-:Y:S01]  /*7d80*/  NOP ;  /* 0x0000000000007918 */ /* 0x000fe20000000000 */
[----:B------:R-:W-:Y:S01]  /*7d90*/  ENDCOLLECTIVE ;  /* 0x000000000000791b */ /* 0x000fe20003800000 */
.L_x_4018:
[----:B------:R-:W-:Y:S05]  /*7da0*/  BSYNC B0 ;  /* 0x0000000000007941 */ /* 0x000fea0003800000 */
.L_x_4017:
[----:B------:R-:W-:Y:S05]  /*7db0*/  BRA `(.L_x_4019) ;  /* 0xffffffc800907947 */ /* 0x000fea000383ffff */
.L_x_3956:
[----:B------:R-:W-:Y:S01]  /*7dc0*/  BSSY B0, `(.L_x_4020) ;  /* 0x0000005000007945 */ /* 0x000fe20003800000 */
[----:B------:R-:W-:-:S07]  /*7dd0*/  IMAD.MOV.U32 R15, RZ, RZ, -0x1 ;  /* 0xffffffffff0f7424 */ /* 0x000fce00078e00ff */
[----:B------:R-:W-:Y:S05]  /*7de0*/  WARPSYNC.COLLECTIVE R15, `(.L_x_4021) ;  /* 0x000000000f087348 */ /* 0x000fea0003c00000 */
[----:B------:R-:W-:Y:S01]  /*7df0*/  NOP ;  /* 0x0000000000007918 */ /* 0x000fe20000000000 */
[----:B------:R-:W-:Y:S01]  /*7e00*/  ENDCOLLECTIVE ;  /* 0x000000000000791b */ /* 0x000fe20003800000 */
.L_x_4021:
[----:B------:R-:W-:Y:S05]  /*7e10*/  BSYNC B0 ;  /* 0x0000000000007941 */ /* 0x000fea0003800000 */
.L_x_4020:
[----:B------:R-:W-:Y:S05]  /*7e20*/  BRA `(.L_x_4022) ;  /* 0xffffffd000007947 */ /* 0x000fea000383ffff */
.L_x_3973:
[----:B------:R-:W-:Y:S01]  /*7e30*/  BSSY B0, `(.L_x_4023) ;  /* 0x0000005000007945 */ /* 0x000fe20003800000 */
[----:B------:R-:W-:-:S07]  /*7e40*/  IMAD.MOV.U32 R15, RZ, RZ, -0x1 ;  /* 0xffffffffff0f7424 */ /* 0x000fce00078e00ff */
[----:B------:R-:W-:Y:S05]  /*7e50*/  WARPSYNC.COLLECTIVE R15, `(.L_x_4024) ;  /* 0x000000000f087348 */ /* 0x000fea0003c00000 */
[----:B------:R-:W-:Y:S01]  /*7e60*/  NOP ;  /* 0x0000000000007918 */ /* 0x000fe20000000000 */
[----:B------:R-:W-:Y:S01]  /*7e70*/  ENDCOLLECTIVE ;  /* 0x000000000000791b */ /* 0x000fe20003800000 */
.L_x_4024:
[----:B------:R-:W-:Y:S05]  /*7e80*/  BSYNC B0 ;  /* 0x0000000000007941 */ /* 0x000fea0003800000 */
.L_x_4023:
[----:B------:R-:W-:Y:S05]  /*7e90*/  BRA `(.L_x_4025) ;  /* 0xffffffd4007c7947 */ /* 0x000fea000383ffff */
.L_x_3988:
[----:B-1----:R1:W2:Y:S02]  /*7ea0*/  SYNCS.PHASECHK.TRANS64.TRYWAIT P1, [R0+URZ+0x36420], R10 ;  /* 0x0364200a000075a7 */ /* 0x0022a4000802017f */
[----:B--2---:R-:W-:Y:S05]  /*7eb0*/  @!P1 NANOSLEEP.SYNCS 0x989680 ;  /* 0x009896800000995d */ /* 0x004fea0003900000 */
[----:B------:R-:W2:Y:S02]  /*7ec0*/  @!P1 SYNCS.PHASECHK.TRANS64 P1, [R0+URZ+0x36420], R10 ;  /* 0x0364200a000095a7 */ /* 0x000ea4000802007f */
[----:B--2---:R-:W-:Y:S05]  /*7ed0*/  @!P1 BRA `(.L_x_3988) ;  /* 0xfffffffc00f09947 */ /* 0x004fea000383ffff */
[----:B------:R-:W-:Y:S05]  /*7ee0*/  BRA `(.L_x_4026) ;  /* 0xffffffdc00c87947 */ /* 0x000fea000383ffff */
.L_x_3992:
[----:B-1----:R1:W2:Y:S02]  /*7ef0*/  SYNCS.PHASECHK.TRANS64.TRYWAIT P1, [R0+URZ+0x36438], R10 ;  /* 0x0364380a000075a7 */ /* 0x0022a4000802017f */
[----:B--2---:R-:W-:Y:S05]  /*7f00*/  @!P1 NANOSLEEP.SYNCS 0x989680 ;  /* 0x009896800000995d */ /* 0x004fea0003900000 */
[----:B------:R-:W2:Y:S02]  /*7f10*/  @!P1 SYNCS.PHASECHK.TRANS64 P1, [R0+URZ+0x36438], R10 ;  /* 0x0364380a000095a7 */ /* 0x000ea4000802007f */
[----:B--2---:R-:W-:Y:S05]  /*7f20*/  @!P1 BRA `(.L_x_3992) ;  /* 0xfffffffc00f09947 */ /* 0x004fea000383ffff */
[----:B------:R-:W-:Y:S05]  /*7f30*/  BRA `(.L_x_4027) ;  /* 0xffffffe400807947 */ /* 0x000fea000383ffff */
.L_x_3994:
[----:B--2---:R2:W3:Y:S02]  /*7f40*/  SYNCS.PHASECHK.TRANS64.TRYWAIT P1, [R0+URZ+0x36428], R3 ;  /* 0x03642803000075a7 */ /* 0x0044e4000802017f */
[----:B---3--:R-:W-:Y:S05]  /*7f50*/  @!P1 NANOSLEEP.SYNCS 0x989680 ;  /* 0x009896800000995d */ /* 0x008fea0003900000 */
[----:B------:R-:W3:Y:S02]  /*7f60*/  @!P1 SYNCS.PHASECHK.TRANS64 P1, [R0+URZ+0x36428], R3 ;  /* 0x03642803000095a7 */ /* 0x000ee4000802007f */
[----:B---3--:R-:W-:Y:S05]  /*7f70*/  @!P1 BRA `(.L_x_3994) ;  /* 0xfffffffc00f09947 */ /* 0x008fea000383ffff */
[----:B------:R-:W-:Y:S05]  /*7f80*/  BRA `(.L_x_4028) ;  /* 0xffffffe800407947 */ /* 0x000fea000383ffff */
.L_x_3996:
[----:B--2---:R2:W3:Y:S02]  /*7f90*/  SYNCS.PHASECHK.TRANS64.TRYWAIT P1, [R0+URZ+0x36438], R29 ;  /* 0x0364381d000075a7 */ /* 0x0044e4000802017f */
[----:B---3--:R-:W-:Y:S05]  /*7fa0*/  @!P1 NANOSLEEP.SYNCS 0x989680 ;  /* 0x009896800000995d */ /* 0x008fea0003900000 */
[----:B------:R-:W3:Y:S02]  /*7fb0*/  @!P1 SYNCS.PHASECHK.TRANS64 P1, [R0+URZ+0x36438], R29 ;  /* 0x0364381d000095a7 */ /* 0x000ee4000802007f */
[----:B---3--:R-:W-:Y:S05]  /*7fc0*/  @!P1 BRA `(.L_x_3996) ;  /* 0xfffffffc00f09947 */ /* 0x008fea000383ffff */
[----:B------:R-:W-:Y:S05]  /*7fd0*/  BRA `(.L_x_4029) ;  /* 0xffffffe800d07947 */ /* 0x000fea000383ffff */
.L_x_3998:
[----:B------:R-:W-:-:S07]  /*7fe0*/  SHF.L.U32 R5, R12, 0x1f, RZ ;  /* 0x0000001f0c057819 */ /* 0x000fce00000006ff */
.L_x_4030:
[----:B--2---:R2:W3:Y:S02]  /*7ff0*/  SYNCS.PHASECHK.TRANS64.TRYWAIT P1, [R0+URZ+0x36420], R5 ;  /* 0x03642005000075a7 */ /* 0x0044e4000802017f */
[----:B---3--:R-:W-:Y:S05]  /*8000*/  @!P1 NANOSLEEP.SYNCS 0x989680 ;  /* 0x009896800000995d */ /* 0x008fea0003900000 */
[----:B------:R-:W3:Y:S02]  /*8010*/  @!P1 SYNCS.PHASECHK.TRANS64 P1, [R0+URZ+0x36420], R5 ;  /* 0x03642005000095a7 */ /* 0x000ee4000802007f */
[----:B---3--:R-:W-:Y:S05]  /*8020*/  @!P1 BRA `(.L_x_4030) ;  /* 0xfffffffc00f09947 */ /* 0x008fea000383ffff */
[----:B------:R-:W-:Y:S05]  /*8030*/  BRA `(.L_x_4031) ;  /* 0xffffffec00707947 */ /* 0x000fea000383ffff */
.L_x_4001:
[----:B--2---:R2:W3:Y:S02]  /*8040*/  SYNCS.PHASECHK.TRANS64.TRYWAIT P1, [R0+URZ+0x36438], R10 ;  /* 0x0364380a000075a7 */ /* 0x0044e4000802017f */
[----:B---3--:R-:W-:Y:S05]  /*8050*/  @!P1 NANOSLEEP.SYNCS 0x989680 ;  /* 0x009896800000995d */ /* 0x008fea0003900000 */
[----:B------:R-:W3:Y:S02]  /*8060*/  @!P1 SYNCS.PHASECHK.TRANS64 P1, [R0+URZ+0x36438], R10 ;  /* 0x0364380a000095a7 */ /* 0x000ee4000802007f */
[----:B---3--:R-:W-:Y:S05]  /*8070*/  @!P1 BRA `(.L_x_4001) ;  /* 0xfffffffc00f09947 */ /* 0x008fea000383ffff */
[----:B------:R-:W-:Y:S05]  /*8080*/  BRA `(.L_x_4032) ;  /* 0xfffffff000187947 */ /* 0x000fea000383ffff */
.L_x_4003:
[----:B---3--:R3:W4:Y:S02]  /*8090*/  SYNCS.PHASECHK.TRANS64.TRYWAIT P1, [R0+URZ+0x36428], R5 ;  /* 0x03642805000075a7 */ /* 0x008724000802017f */
[----:B----4-:R-:W-:Y:S05]  /*80a0*/  @!P1 NANOSLEEP.SYNCS 0x989680 ;  /* 0x009896800000995d */ /* 0x010fea0003900000 */
[----:B------:R-:W4:Y:S02]  /*80b0*/  @!P1 SYNCS.PHASECHK.TRANS64 P1, [R0+URZ+0x36428], R5 ;  /* 0x03642805000095a7 */ /* 0x000f24000802007f */
[----:B----4-:R-:W-:Y:S05]  /*80c0*/  @!P1 BRA `(.L_x_4003) ;  /* 0xfffffffc00f09947 */ /* 0x010fea000383ffff */
[----:B------:R-:W-:Y:S05]  /*80d0*/  BRA `(.L_x_4033) ;  /* 0xfffffff000c07947 */ /* 0x000fea000383ffff */
.L_x_4005:
[----:B---3--:R3:W4:Y:S02]  /*80e0*/  SYNCS.PHASECHK.TRANS64.TRYWAIT P1, [R0+URZ+0x36438], R3 ;  /* 0x03643803000075a7 */ /* 0x008724000802017f */
[----:B----4-:R-:W-:Y:S05]  /*80f0*/  @!P1 NANOSLEEP.SYNCS 0x989680 ;  /* 0x009896800000995d */ /* 0x010fea0003900000 */
[----:B------:R-:W4:Y:S02]  /*8100*/  @!P1 SYNCS.PHASECHK.TRANS64 P1, [R0+URZ+0x36438], R3 ;  /* 0x03643803000095a7 */ /* 0x000f24000802007f */
[----:B----4-:R-:W-:Y:S05]  /*8110*/  @!P1 BRA `(.L_x_4005) ;  /* 0xfffffffc00f09947 */ /* 0x010fea000383ffff */
[----:B------:R-:W-:Y:S05]  /*8120*/  BRA `(.L_x_4034) ;  /* 0xfffffff400587947 */ /* 0x000fea000383ffff */
.L_x_4007:
[----:B------:R-:W-:Y:S01]  /*8130*/  BSSY B0, `(.L_x_4035) ;  /* 0x0000006000007945 */ /* 0x000fe20003800000 */
[----:B------:R-:W-:-:S07]  /*8140*/  IMAD.MOV.U32 R15, RZ, RZ, -0x1 ;  /* 0xffffffffff0f7424 */ /* 0x000fce00078e00ff */
[----:B-12---:R-:W-:Y:S05]  /*8150*/  WARPSYNC.COLLECTIVE R15, `(.L_x_4036) ;  /* 0x000000000f0c7348 */ /* 0x006fea0003c00000 */
[----:B------:R-:W-:Y:S02]  /*8160*/  ELECT P6, UR62, PT ;  /* 0x00000000003e782f */ /* 0x000fe400038c0000 */
[----:B------:R-:W-:Y:S01]  /*8170*/  MOV R14, UR62 ;  /* 0x0000003e000e7c02 */ /* 0x000fe20008000f00 */
[----:B-12---:R-:W-:Y:S10]  /*8180*/  ENDCOLLECTIVE ;  /* 0x000000000000791b */ /* 0x006ff40003800000 */
.L_x_4036:
[----:B------:R-:W-:Y:S05]  /*8190*/  BSYNC B0 ;  /* 0x0000000000007941 */ /* 0x000fea0003800000 */
.L_x_4035:
[----:B------:R-:W-:Y:S01]  /*81a0*/  PLOP3.LUT P0, PT, P6, PT, PT, 0x80, 0x0 ;  /* 0x000000000000781c */ /* 0x000fe2000370f070 */
[----:B------:R-:W-:-:S12]  /*81b0*/  BRA `(.L_x_4037) ;  /* 0xfffffff8000c7947 */ /* 0x000fd8000383ffff */
.L_x_4011:
[----:B-1----:R1:W2:Y:S02]  /*81c0*/  SYNCS.PHASECHK.TRANS64.TRYWAIT P1, [R7+URZ], R0 ;  /* 0x00000000070075a7 */ /* 0x0022a4000802017f */
[----:B--2---:R-:W-:Y:S05]  /*81d0*/  @!P1 NANOSLEEP.SYNCS 0x989680 ;  /* 0x009896800000995d */ /* 0x004fea0003900000 */
[----:B------:R-:W2:Y:S02]  /*81e0*/  @!P1 SYNCS.PHASECHK.TRANS64 P1, [R7+URZ], R0 ;  /* 0x00000000070095a7 */ /* 0x000ea4000802007f */
[----:B--2---:R-:W-:Y:S05]  /*81f0*/  @!P1 BRA `(.L_x_4011) ;  /* 0xfffffffc00f09947 */ /* 0x004fea000383ffff */
[----:B------:R-:W-:Y:S05]  /*8200*/  BRA `(.L_x_4038) ;  /* 0xfffffff8004c7947 */ /* 0x000fea000383ffff */
.L_x_4012:
[----:B--2---:R2:W3:Y:S02]  /*8210*/  SYNCS.PHASECHK.TRANS64.TRYWAIT P1, [R3+URZ], R2 ;  /* 0x00000002030075a7 */ /* 0x0044e4000802017f */
[----:B---3--:R-:W-:Y:S05]  /*8220*/  @!P1 NANOSLEEP.SYNCS 0x989680 ;  /* 0x009896800000995d */ /* 0x008fea0003900000 */
[----:B------:R-:W3:Y:S02]  /*8230*/  @!P1 SYNCS.PHASECHK.TRANS64 P1, [R3+URZ], R2 ;  /* 0x00000002030095a7 */ /* 0x000ee4000802007f */
[----:B---3--:R-:W-:Y:S05]  /*8240*/  @!P1 BRA `(.L_x_4012) ;  /* 0xfffffffc00f09947 */ /* 0x008fea000383ffff */
[----:B------:R-:W-:Y:S05]  /*8250*/  BRA `(.L_x_4039) ;  /* 0xfffffff800407947 */ /* 0x000fea000383ffff */
.L_x_4040:
        /* <DEDUP_REMOVED lines=10> */
.L_x_7674:


//--------------------- .text._ZN7cutlass13device_kernelIN5flash11enable_sm90INS1_16FlashAttnBwdSm90INS1_25CollectiveMainloopBwdSm90ILi2ELi1ELi1EN4cute5tupleIJNS5_1CILi1EEES8_S8_EEENS6_IJNS7_ILi64EEENS7_ILi96EEENS7_ILi192EEEEEENS_6half_tEfNS_4arch4Sm90ELb0ELb0ELb0ELb0ELb0ELb0ELb1ELb0ELi3ELi1ELi1ELi1ELb0EEENS1_24CollectiveEpilogueBwdGQAISD_fSG_Li384ELb0ELb0EEENS1_19SingleTileSchedulerILb0ELb0ELb0ELi96EEEEEEEEEvNT_6ParamsE --------------------------
	.section	.text._ZN7cutlass13device_kernelIN5flash11enable_sm90INS1_16FlashAttnBwdSm90INS1_25CollectiveMainloopBwdSm90ILi2ELi1ELi1EN4cute5tupleIJNS5_1CILi1EEES8_S8_EEENS6_IJNS7_ILi64EEENS7_ILi96EEENS7_ILi192EEEEEENS_6half_tEfNS_4arch4Sm90ELb0ELb0ELb0ELb0ELb0ELb0ELb1ELb0ELi3ELi1ELi1ELi1ELb0EEENS1_24CollectiveEpilogueBwdGQAISD_fSG_Li384ELb0ELb0EEENS1_19SingleTileSchedulerILb0ELb0ELb0ELi96EEEEEEEEEvNT_6ParamsE,"ax",@progbits
	.align	128
.text._ZN7cutlass13device_kernelIN5flash11enable_sm90INS1_16FlashAttnBwdSm90INS1_25CollectiveMainloopBwdSm90ILi2ELi1ELi1EN4cute5tupleIJNS5_1CILi1EEES8_S8_EEENS6_IJNS7_ILi64EEENS7_ILi96EEENS7_ILi192EEEEEENS_6half_tEfNS_4arch4Sm90ELb0ELb0ELb0ELb0ELb0ELb0ELb1ELb0ELi3ELi1ELi1ELi1ELb0EEENS1_24CollectiveEpilogueBwdGQAISD_fSG_Li384ELb0ELb0EEENS1_19SingleTileSchedulerILb0ELb0ELb0ELi96EEEEEEEEEvNT_6ParamsE:
        .type           _ZN7cutlass13device_kernelIN5flash11enable_sm90INS1_16FlashAttnBwdSm90INS1_25CollectiveMainloopBwdSm90ILi2ELi1ELi1EN4cute5tupleIJNS5_1CILi1EEES8_S8_EEENS6_IJNS7_ILi64EEENS7_ILi96EEENS7_ILi192EEEEEENS_6half_tEfNS_4arch4Sm90ELb0ELb0ELb0ELb0ELb0ELb0ELb1ELb0ELi3ELi1ELi1ELi1ELb0EEENS1_24CollectiveEpilogueBwdGQAISD_fSG_Li384ELb0ELb0EEENS1_19SingleTileSchedulerILb0ELb0ELb0ELi96EEEEEEEEEvNT_6ParamsE,@function
        .size           _ZN7cutlass13device_kernelIN5flash11enable_sm90INS1_16FlashAttnBwdSm90INS1_25CollectiveMainloopBwdSm90ILi2ELi1ELi1EN4cute5tupleIJNS5_1CILi1EEES8_S8_EEENS6_IJNS7_ILi64EEENS7_ILi96EEENS7_ILi192EEEEEENS_6half_tEfNS_4arch4Sm90ELb0ELb0ELb0ELb0ELb0ELb0ELb1ELb0ELi3ELi1ELi1ELi1ELb0EEENS1_24CollectiveEpilogueBwdGQAISD_fSG_Li384ELb0ELb0EEENS1_19SingleTileSchedulerILb0ELb0ELb0ELi96EEEEEEEEEvNT_6ParamsE,(.L_x_7675 - _ZN7cutlass13device_kernelIN5flash11enable_sm90INS1_16FlashAttnBwdSm90INS1_25CollectiveMainloopBwdSm90ILi2ELi1ELi1EN4cute5tupleIJNS5_1CILi1EEES8_S8_EEENS6_IJNS7_ILi64EEENS7_ILi96EEENS7_ILi192EEEEEENS_6half_tEfNS_4arch4Sm90ELb0ELb0ELb0ELb0ELb0ELb0ELb1ELb0ELi3ELi1ELi1ELi1ELb0EEENS1_24CollectiveEpilogueBwdGQAISD_fSG_Li384ELb0ELb0EEENS1_19SingleTileSchedulerILb0ELb0ELb0ELi96EEEEEEEEEvNT_6ParamsE)
        .other          _ZN7cutlass13device_kernelIN5flash11enable_sm90INS1_16FlashAttnBwdSm90INS1_25CollectiveMainloopBwdSm90ILi2ELi1ELi1EN4cute5tupleIJNS5_1CILi1EEES8_S8_EEENS6_IJNS7_ILi64EEENS7_ILi96EEENS7_ILi192EEEEEENS_6half_tEfNS_4arch4Sm90ELb0ELb0ELb0ELb0ELb0ELb0ELb1ELb0ELi3ELi1ELi1ELi1ELb0EEENS1_24CollectiveEpilogueBwdGQAISD_fSG_Li384ELb0ELb0EEENS1_19SingleTileSchedulerILb0ELb0ELb0ELi96EEEEEEEEEvNT_6ParamsE,@"STO_CUDA_ENTRY STV_DEFAULT"
_ZN7cutlass13device_kernelIN5flash11enable_sm90INS1_16FlashAttnBwdSm90INS1_25CollectiveMainloopBwdSm90ILi2ELi1ELi1EN4cute5tupleIJNS5_1CILi1EEES8_S8_EEENS6_IJNS7_ILi64EEENS7_ILi96EEENS7_ILi192EEEEEENS_6half_tEfNS_4arch4Sm90ELb0ELb0ELb0ELb0ELb0ELb0ELb1ELb0ELi3ELi1ELi1ELi1ELb0EEENS1_24CollectiveEpilogueBwdGQAISD_fSG_Li384ELb0ELb0EEENS1_19SingleTileSchedulerILb0ELb0ELb0ELi96EEEEEEEEEvNT_6ParamsE:
        /* <DEDUP_REMOVED lines=22> */
.L_x_4042:
[----:B------:R-:W-:Y:S05]  /*0160*/  BSYNC B0 ;  /* 0x0000000000007941 */ /* 0x000fea0003800000 */
.L_x_4041:
        /* <DEDUP_REMOVED lines=34> */
.L_x_4043:
        /* <DEDUP_REMOVED lines=20> */
.L_x_4044:
[----:B------:R-:W-:Y:S01]  /*04d0*/  ISETP.NE.AND P0, PT, R2, RZ, PT ;  /* 0x000000ff0200720c */ /* 0x000fe20003f05270 */
[----:B------:R-:W-:Y:S01]  /*04e0*/  IMAD.MOV.U32 R18, RZ, RZ, 0x1 ;  /* 0x00000001ff127424 */ /* 0x000fe200078e00ff */
[----:B------:R-:W-:Y:S01]  /*04f0*/  NOP ;  /* 0x0000000000007918 */ /* 0x000fe20000000000 */
[----:B------:R-:W-:Y:S03]  /*0500*/  BSSY B6, `(.L_x_4045) ;  /* 0x00006b4000067945 */ /* 0x000fe60003800000 */
[----:B------:R-:W-:Y:S01]  /*0510*/  SEL R18, R18, 0x2, !P0 ;  /* 0x0000000212127807 */ /* 0x000fe20004000000 */
[----:B-12-45:R-:W-:Y:S06]  /*0520*/  BAR.SYNC.DEFER_BLOCKING 0x0 ;  /* 0x0000000000007b1d */ /* 0x036fec0000010000 */
[----:B------:R-:W-:Y:S05]  /*0530*/  @!P0 BRA `(.L_x_4046) ;  /* 0x00000038009c8947 */ /* 0x000fea0003800000 */
.L_x_4047:
[----:B------:R-:W-:-:S08]  /*0540*/  NOP ;  /* 0x0000000000007918 */ /* 0x000fd00000000000 */
[----:B------:R-:W1:Y:S02]  /*0550*/  USETMAXREG.TRY_ALLOC.CTAPOOL UP0, 0xa0 ;  /* 0x000000a0000079c8 */ /* 0x000e640008000600 */
[----:B-1----:R-:W-:-:S13]  /*0560*/  PLOP3.LUT P0, PT, PT, PT, UP0, 0x80, 0x0 ;  /* 0x000000000000781c */ /* 0x002fda0003f0f008 */
[----:B------:R-:W-:Y:S05]  /*0570*/  @!P0 BRA `(.L_x_4047) ;  /* 0xfffffffc00f08947 */ /* 0x000fea000383ffff */
[----:B------:R-:W-:Y:S01]  /*0580*/  LOP3.LUT R0, R0, 0x3, RZ, 0xc0, !PT ;  /* 0x0000000300007812 */ /* 0x000fe200078ec0ff */
[----:B------:R-:W1:Y:S05]  /*0590*/  S2UR UR4, SR_CTAID.Z ;  /* 0x00000000000479c3 */ /* 0x000e6a0000002700 */
[----:B------:R-:W2:Y:S02]  /*05a0*/  SHFL.IDX PT, R0, R0, RZ, 0x1f ;  /* 0x00001fff00007589 */ /* 0x000ea400000e0000 */
[----:B--2---:R-:W-:-:S13]  /*05b0*/  ISETP.NE.AND P0, PT, R0, RZ, PT ;  /* 0x000000ff0000720c */ /* 0x004fda0003f05270 */
[----:B------:R-:W-:-:S05]  /*05c0*/  @!P0 VIADD R2, R19, 0x9 ;  /* 0x0000000913028836 */ /* 0x000fca0000000000 */
[----:B------:R4:W-:Y:S06]  /*05d0*/  @!P0 BAR.ARV R2, 0xa0 ;  /* 0x000280020000851d */ /* 0x0009ec0000002000 */
[----:B-1----:R-:W-:-:S13]  /*05e0*/  ISETP.LE.AND P0, PT, RZ, UR4, PT ;  /* 0x00000004ff007c0c */ /* 0x002fda000bf03270 */
        /* <DEDUP_REMOVED lines=24> */
.L_x_4050:
        /* <DEDUP_REMOVED lines=15> */
.L_x_4049:
        /* <DEDUP_REMOVED lines=20> */
.L_x_4052:
        /* <DEDUP_REMOVED lines=15> */
.L_x_4051:
        /* <DEDUP_REMOVED lines=8> */
.L_x_4133:
        /* <DEDUP_REMOVED lines=19> */
.L_x_4054:
        /* <DEDUP_REMOVED lines=57> */
[----:B------:R-:W-:Y:S01]  /*0fd0*/  LOP3.LUT R5, R2, 0xfffffff0, RZ, 0xc0, !PT ;  /* 0xfffffff002057812 */ /* 0x000fe200078ec0ff */
[----:B------:R-:W-:Y:S01]  /*0fe0*/  IMAD.HI R12, R16, 0x55555556, RZ ;  /* 0x55555556100c7827 */ /* 0x000fe200078e02ff */
[----:B------:R-:W-:Y:S02]  /*0ff0*/  LOP3.LUT R9, R8, 0xfffffffc, RZ, 0xc0, !PT ;  /* 0xfffffffc08097812 */ /* 0x000fe400078ec0ff */
[----:B------:R-:W-:Y:S02]  /*1000*/  CS2R R118, SRZ ;  /* 0x0000000000767805 */ /* 0x000fe4000001ff00 */
[----:B------:R-:W-:Y:S01]  /*1010*/  SHF.R.S32.HI R2, RZ, 0x4, R2 ;  /* 0x00000004ff027819 */ /* 0x000fe20000011402 */
[----:B------:R-:W-:Y:S01]  /*1020*/  IMAD.IADD R5, R0, 0x1, -R5 ;  /* 0x0000000100057824 */ /* 0x000fe200078e0a05 */
[----:B------:R-:W-:Y:S01]  /*1030*/  CS2R R116, SRZ ;  /* 0x0000000000747805 */ /* 0x000fe2000001ff00 */
[----:B------:R-:W-:Y:S01]  /*1040*/  IMAD.IADD R11, R6, 0x1, -R9 ;  /* 0x00000001060b7824 */ /* 0x000fe200078e0a09 */
[----:B------:R-:W-:-:S02]  /*1050*/  SHF.R.S32.HI R6, RZ, 0x5, R7 ;  /* 0x00000005ff067819 */ /* 0x000fc40000011407 */
[----:B------:R-:W-:Y:S02]  /*1060*/  CS2R R114, SRZ ;  /* 0x0000000000727805 */ /* 0x000fe4000001ff00 */
[----:B------:R-:W-:Y:S02]  /*1070*/  LEA.HI R0, R5, R5, RZ, 0x1 ;  /* 0x0000000505007211 */ /* 0x000fe400078f08ff */
[----:B------:R-:W-:Y:S02]  /*1080*/  CS2R R112, SRZ ;  /* 0x0000000000707805 */ /* 0x000fe4000001ff00 */
[----:B--2---:R-:W-:Y:S02]  /*1090*/  SHF.R.S32.HI R10, RZ, 0x1f, R5 ;  /* 0x0000001fff0a7819 */ /* 0x004fe40000011405 */
[----:B------:R-:W-:Y:S02]  /*10a0*/  CS2R R110, SRZ ;  /* 0x00000000006e7805 */ /* 0x000fe4000001ff00 */
[----:B------:R-:W-:-:S02]  /*10b0*/  SHF.R.S32.HI R3, RZ, 0x1, R0 ;  /* 0x00000001ff037819 */ /* 0x000fc40000011400 */
[----:B------:R-:W-:Y:S02]  /*10c0*/  CS2R R108, SRZ ;  /* 0x00000000006c7805 */ /* 0x000fe4000001ff00 */
[----:B------:R-:W-:Y:S02]  /*10d0*/  SHF.R.S32.HI R8, RZ, 0x1f, R0 ;  /* 0x0000001fff087819 */ /* 0x000fe40000011400 */
[----:B------:R-:W-:Y:S02]  /*10e0*/  CS2R R106, SRZ ;  /* 0x00000000006a7805 */ /* 0x000fe4000001ff00 */
[----:B------:R-:W-:Y:S02]  /*10f0*/  LEA.HI R10, R10, R5, RZ, 0x3 ;  /* 0x000000050a0a7211 */ /* 0x000fe400078f18ff */
[----:B------:R-:W-:Y:S02]  /*1100*/  CS2R R104, SRZ ;  /* 0x0000000000687805 */ /* 0x000fe4000001ff00 */
[----:B------:R-:W-:-:S02]  /*1110*/  LEA.HI R8, R8, R3, RZ, 0x2 ;  /* 0x0000000308087211 */ /* 0x000fc400078f10ff */
[----:B------:R-:W-:Y:S02]  /*1120*/  CS2R R102, SRZ ;  /* 0x0000000000667805 */ /* 0x000fe4000001ff00 */
        /* <DEDUP_REMOVED lines=18> */
[----:B------:R-:W-:Y:S01]  /*1250*/  CS2R R96, SRZ ;  /* 0x0000000000607805 */ /* 0x000fe2000001ff00 */
[----:B------:R-:W-:Y:S01]  /*1260*/  IMAD R10, R5, 0x20, R10 ;  /* 0x00000020050a7824 */ /* 0x000fe200078e020a */
[----:B------:R-:W-:Y:S01]  /*1270*/  LOP3.LUT R3, R0, 0x8, R3, 0xf8, !PT ;  /* 0x0000000800037812 */ /* 0x000fe200078ef803 */
[----:B------:R-:W-:Y:S01]  /*1280*/  VIADD R6, R14, 0x3f ;  /* 0x0000003f0e067836 */ /* 0x000fe20000000000 */
[----:B------:R-:W-:Y:S01]  /*1290*/  SHF.R.U32.HI R0, RZ, 0x3, R0 ;  /* 0x00000003ff007819 */ /* 0x000fe20000011600 */
[----:B------:R-:W-:Y:S01]  /*12a0*/  IMAD R7, R7, 0x200, R10 ;  /* 0x0000020007077824 */ /* 0x000fe200078e020a */
[----:B------:R-:W-:Y:S01]  /*12b0*/  LEA.HI R5, R12, R12, RZ, 0x1 ;  /* 0x0000000c0c057211 */ /* 0x000fe200078f08ff */
[----:B------:R-:W-:Y:S01]  /*12c0*/  IMAD.MOV.U32 R14, RZ, RZ, 0x20 ;  /* 0x00000020ff0e7424 */ /* 0x000fe200078e00ff */
[----:B------:R-:W-:-:S02]  /*12d0*/  LOP3.LUT R0, R3, R0, RZ, 0x3c, !PT ;  /* 0x0000000003007212 */ /* 0x000fc400078e3cff */
[----:B------:R-:W-:Y:S02]  /*12e0*/  CS2R R94, SRZ ;  /* 0x00000000005e7805 */ /* 0x000fe4000001ff00 */
[----:B------:R-:W-:Y:S01]  /*12f0*/  SHF.R.S32.HI R9, RZ, 0x1f, R6 ;  /* 0x0000001fff097819 */ /* 0x000fe20000011406 */
[----:B------:R-:W-:Y:S01]  /*1300*/  IMAD R5, R5, -0x3, R16 ;  /* 0xfffffffd05057824 */ /* 0x000fe200078e0210 */
[----:B------:R-:W-:Y:S01]  /*1310*/  SEL R14, R14, 0xffffffe0, !P0 ;  /* 0xffffffe00e0e7807 */ /* 0x000fe20004000000 */
[----:B------:R-:W-:Y:S01]  /*1320*/  IMAD.IADD R13, R0, 0x1, R7 ;  /* 0x00000001000d7824 */ /* 0x000fe200078e0207 */
[----:B------:R-:W-:Y:S01]  /*1330*/  LEA.HI R9, R9, R6, RZ, 0x6 ;  /* 0x0000000609097211 */ /* 0x000fe200078f30ff */
[----:B------:R-:W-:Y:S01]  /*1340*/  IMAD R2, R5, -0x20, R2 ;  /* 0xffffffe005027824 */ /* 0x000fe200078e0202 */
[----:B------:R-:W-:Y:S01]  /*1350*/  LOP3.LUT R12, R18, 0x1, RZ, 0xfc, !PT ;  /* 0x00000001120c7812 */ /* 0x000fe200078efcff */
[----:B------:R-:W-:Y:S01]  /*1360*/  IMAD.MOV.U32 R5, RZ, RZ, RZ ;  /* 0x000000ffff057224 */ /* 0x000fe200078e00ff */
[----:B------:R-:W-:Y:S01]  /*1370*/  LEA R13, R13, UR36, 0x1 ;  /* 0x000000240d0d7c11 */ /* 0x000fe2000f8e08ff */
[----:B------:R-:W-:Y:S01]  /*1380*/  IMAD R0, R11, -0x2, R2 ;  /* 0xfffffffe0b007824 */ /* 0x000fe200078e0202 */
[----:B------:R-:W-:Y:S01]  /*1390*/  CS2R R6, SRZ ;  /* 0x0000000000067805 */ /* 0x000fe2000001ff00 */
[----:B------:R-:W-:Y:S01]  /*13a0*/  IMAD.MOV.U32 R2, RZ, RZ, RZ ;  /* 0x000000ffff027224 */ /* 0x000fe200078e00ff */
        /* <DEDUP_REMOVED lines=35> */
[----:B------:R-:W-:Y:S02]  /*15e0*/  SHF.R.S32.HI R18, RZ, 0x6, R9 ;  /* 0x00000006ff127819 */ /* 0x000fe40000011409 */
[----:B------:R-:W-:-:S07]  /*15f0*/  IADD3 R14, R14, 0x30400, R13 ;  /* 0x000304000e0e7810 */ /* 0x000fce0007ffe00d */
.L_x_4067:
[----:B------:R-:W-:-:S13]  /*1600*/  ISETP.NE.AND P0, PT, R12, 0x3, PT ;  /* 0x000000030c00780c */ /* 0x000fda0003f05270 */
[----:B---3--:R-:W-:Y:S05]  /*1610*/  @!P0 BRA `(.L_x_4057) ;  /* 0x0000000000048947 */ /* 0x008fea0003800000 */
[----:B------:R-:W-:Y:S01]  /*1620*/  BPT.TRAP 0x1 ;  /* 0x000000040000795c */ /* 0x000fe20000300000 */
.L_x_4057:
[----:B------:R-:W-:Y:S02]  /*1630*/  LEA R3, R2, UR36, 0x3 ;  /* 0x0000002402037c11 */ /* 0x000fe4000f8e18ff */
[----:B------:R-:W-:-:S04]  /*1640*/  SHF.L.U32 R8, R7, 0x1f, RZ ;  /* 0x0000001f07087819 */ /* 0x000fc800000006ff */
[----:B------:R2:W3:Y:S01]  /*1650*/  SYNCS.PHASECHK.TRANS64.TRYWAIT P1, [R3+URZ+0x36410], R8 ;  /* 0x03641008030075a7 */ /* 0x0004e2000802017f */
[----:B------:R-:W-:Y:S05]  /*1660*/  @!P0 BRA `(.L_x_4058) ;  /* 0x0000000000048947 */ /* 0x000fea0003800000 */
[----:B------:R-:W-:Y:S01]  /*1670*/  BPT.TRAP 0x1 ;  /* 0x000000040000795c */ /* 0x000fe20000300000 */
.L_x_4058:
[----:B---3--:R-:W-:Y:S05]  /*1680*/  @P1 BRA `(.L_x_4059) ;  /* 0x0000000000081947 */ /* 0x008fea0003800000 */
[----:B------:R-:W3:Y:S02]  /*1690*/  SYNCS.PHASECHK.TRANS64.TRYWAIT P1, [R3+URZ+0x36410], R8 ;  /* 0x03641008030075a7 */ /* 0x000ee4000802017f */
[----:B---3--:R-:W-:Y:S05]  /*16a0*/  @!P1 BRA `(.L_x_4060) ;  /* 0x0000005800a09947 */ /* 0x008fea0003800000 */
.L_x_4059:
        /* <DEDUP_REMOVED lines=103> */
.L_x_4061:
[----:B--2---:R-:W-:-:S04]  /*1d20*/  SHF.L.U32 R8, R6, 0x1f, RZ ;  /* 0x0000001f06087819 */ /* 0x004fc800000006ff */
[----:B------:R2:W5:Y:S01]  /*1d30*/  SYNCS.PHASECHK.TRANS64.TRYWAIT P1, [UR36+0x36430], R8 ;  /* 0x03643008ff0075a7 */ /* 0x0005620008020164 */
[----:B------:R-:W-:Y:S05]  /*1d40*/  @!P0 BRA `(.L_x_4062) ;  /* 0x0000000000048947 */ /* 0x000fea0003800000 */
[----:B------:R-:W-:Y:S01]  /*1d50*/  BPT.TRAP 0x1 ;  /* 0x000000040000795c */ /* 0x000fe20000300000 */
.L_x_4062:
[----:B-----5:R-:W-:Y:S05]  /*1d60*/  @P1 BRA `(.L_x_4063) ;  /* 0x0000000000081947 */ /* 0x020fea0003800000 */
[----:B------:R-:W5:Y:S02]  /*1d70*/  SYNCS.PHASECHK.TRANS64.TRYWAIT P1, [UR36+0x36430], R8 ;  /* 0x03643008ff0075a7 */ /* 0x000f640008020164 */
[----:B-----5:R-:W-:Y:S05]  /*1d80*/  @!P1 BRA `(.L_x_4064) ;  /* 0x0000005000fc9947 */ /* 0x020fea0003800000 */
.L_x_4063:
[----:B------:R-:W-:Y:S01]  /*1d90*/  UIADD3 UR5, UR36, 0x2a000, URZ ;  /* 0x0002a00024057890 */ /* 0x000fe2000fffe03f */
[----:B------:R-:W-:Y:S01]  /*1da0*/  WARPGROUP.ARRIVE ;  /* 0x00000000000079c5 */ /* 0x000fe20000000000 */
[----:B------:R-:W-:Y:S01]  /*1db0*/  UIADD3 UR4, UR4, 0x9000, URZ ;  /* 0x0000900004047890 */ /* 0x000fe2000fffe03f */
[C---:B------:R-:W-:Y:S01]  /*1dc0*/  ISETP.GT.AND P1, PT, R0.reuse, RZ, PT ;  /* 0x000000ff0000720c */ /* 0x040fe20003f24270 */
[----:B------:R-:W-:Y:S01]  /*1dd0*/  USHF.R.U32.HI UR6, URZ, 0x4, UR5 ;  /* 0x000000043f067899 */ /* 0x000fe20008011605 */
[----:B------:R-:W-:Y:S01]  /*1de0*/  ISETP.GT.AND P2, PT, R0, 0x1, PT ;  /* 0x000000010000780c */ /* 0x000fe20003f44270 */
[----:B------:R-:W-:Y:S01]  /*1df0*/  USHF.R.U32.HI UR4, URZ, 0x4, UR4 ;  /* 0x000000043f047899 */ /* 0x000fe20008011604 */
[----:B------:R-:W-:Y:S01]  /*1e00*/  FSEL R9, R138, -INF , P1 ;  /* 0xff8000008a097808 */ /* 0x000fe20000800000 */
[----:B------:R-:W-:Y:S01]  /*1e10*/  ULOP3.LUT UR7, UR6, 0x3fff, URZ, 0xc0, !UPT ;  /* 0x00003fff06077892 */ /* 0x000fe2000f8ec03f */
[----:B--2--5:R-:W-:Y:S01]  /*1e20*/  FSEL R8, R137, -INF , P2 ;  /* 0xff80000089087808 */ /* 0x024fe20001000000 */
        /* <DEDUP_REMOVED lines=10> */
[--C-:B----4-:R-:W-:Y:S01]  /*1ed0*/  FFMA.FTZ R138, R9, UR7, -R20.reuse ;  /* 0x00000007098a7c23 */ /* 0x110fe20008010814 */
        /* <DEDUP_REMOVED lines=10> */
[--C-:B---3--:R-:W-:Y:S01]  /*1f80*/  FFMA.FTZ R23, R8, UR7, -R21.reuse ;  /* 0x0000000708177c23 */ /* 0x108fe20008010815 */
        /* <DEDUP_REMOVED lines=13> */
[----:B------:R-:W2:Y:S01]  /*2060*/  MUFU.EX2 R23, R23 ;  /* 0x0000001700177308 */ /* 0x000ea20000000800 */
        /* <DEDUP_REMOVED lines=9> */
[----:B------:R2:W3:Y:S08]  /*2100*/  MUFU.EX2 R137, R8 ;  /* 0x0000000800897308 */ /* 0x0004f00000000800 */
[----:B------:R-:W-:Y:S01]  /*2110*/  MUFU.EX2 R138, R138 ;  /* 0x0000008a008a7308 */ /* 0x000fe20000000800 */
[----:B--2---:R-:W-:-:S07]  /*2120*/  F2FP.F16.F32.PACK_AB R8, R23, R22 ;  /* 0x000000161708723e */ /* 0x004fce00000000ff */
[----:B------:R-:W2:Y:S01]  /*2130*/  MUFU.EX2 R139, R139 ;  /* 0x0000008b008b7308 */ /* 0x000ea20000000800 */
[----:B---3--:R-:W-:Y:S01]  /*2140*/  F2FP.F16.F32.PACK_AB R10, R137, R136 ;  /* 0x00000088890a723e */ /* 0x008fe200000000ff */
        /* <DEDUP_REMOVED lines=8> */
[----:B------:R-:W3:Y:S01]  /*21d0*/  MUFU.EX2 R142, R142 ;  /* 0x0000008e008e7308 */ /* 0x000ee20000000800 */
[----:B--2---:R-:W-:-:S07]  /*21e0*/  F2FP.F16.F32.PACK_AB R9, R139, R138 ;  /* 0x0000008a8b09723e */ /* 0x004fce00000000ff */
[----:B------:R-:W-:Y:S01]  /*21f0*/  MUFU.EX2 R144, R144 ;  /* 0x0000009000907308 */ /* 0x000fe20000000800 */
[----:B---3--:R-:W-:Y:S01]  /*2200*/  F2FP.F16.F32.PACK_AB R11, R142, R143 ;  /* 0x0000008f8e0b723e */ /* 0x008fe200000000ff */
        /* <DEDUP_REMOVED lines=83> */
[----:B------:R-:W-:Y:S01]  /*2740*/  FADD.FTZ R125, R128, -R141 ;  /* 0x8000008d807d7221 */ /* 0x000fe20000010000 */
[--C-:B---3--:R-:W-:Y:S01]  /*2750*/  FADD.FTZ R126, R126, -R140.reuse ;  /* 0x8000008c7e7e7221 */ /* 0x108fe20000010000 */
[--C-:B------:R-:W-:Y:S01]  /*2760*/  FADD.FTZ R128, R131, -R140.reuse ;  /* 0x8000008c83807221 */ /* 0x100fe20000010000 */
[--C-:B------:R-:W-:Y:S01]  /*2770*/  FADD.FTZ R127, R127, -R140.reuse ;  /* 0x8000008c7f7f7221 */ /* 0x100fe20000010000 */
[----:B------:R-:W-:Y:S01]  /*2780*/  FADD.FTZ R131, R134, -R140 ;  /* 0x8000008c86837221 */ /* 0x000fe20000010000 */
        /* <DEDUP_REMOVED lines=13> */
[--C-:B------:R-:W-:Y:S01]  /*2860*/  FADD.FTZ R121, R132, -R141.reuse ;  /* 0x8000008d84797221 */ /* 0x100fe20000010000 */
[----:B------:R-:W3:Y:S01]  /*2870*/  MUFU.EX2 R10, R10 ;  /* 0x0000000a000a7308 */ /* 0x000ee20000000800 */
[--C-:B------:R-:W-:Y:S01]  /*2880*/  FADD.FTZ R122, R123, -R140.reuse ;  /* 0x8000008c7b7a7221 */ /* 0x100fe20000010000 */
[----:B------:R-:W-:Y:S01]  /*2890*/  FMUL.FTZ R143, R143, R126 ;  /* 0x0000007e8f8f7220 */ /* 0x000fe20000410000 */
[--C-:B------:R-:W-:Y:S01]  /*28a0*/  FADD.FTZ R149, R124, -R141.reuse ;  /* 0x8000008d7c957221 */ /* 0x100fe20000010000 */
[----:B------:R-:W-:Y:S01]  /*28b0*/  FADD.FTZ R124, R133, -R141 ;  /* 0x8000008d857c7221 */ /* 0x000fe20000010000 */
[----:B------:R-:W-:Y:S01]  /*28c0*/  FMUL.FTZ R139, R139, R122 ;  /* 0x0000007a8b8b7220 */ /* 0x000fe20000410000 */
[--C-:B------:R-:W-:Y:S01]  /*28d0*/  FADD.FTZ R133, R130, -R140.reuse ;  /* 0x8000008c82857221 */ /* 0x100fe20000010000 */
[----:B------:R-:W-:Y:S01]  /*28e0*/  FADD.FTZ R140, R135, -R140 ;  /* 0x8000008c878c7221 */ /* 0x000fe20000010000 */
[----:B------:R-:W4:Y:S01]  /*28f0*/  MUFU.EX2 R21, R21 ;  /* 0x0000001500157308 */ /* 0x000f220000000800 */
[C---:B--2---:R-:W-:Y:S01]  /*2900*/  FMUL.FTZ R126, R9.reuse, R120 ;  /* 0x00000078097e7220 */ /* 0x044fe20000410000 */
[----:B------:R-:W-:Y:S01]  /*2910*/  F2FP.F16.F32.PACK_AB R120, R9, R144 ;  /* 0x000000900978723e */ /* 0x000fe200000000ff */
[----:B------:R-:W-:Y:S01]  /*2920*/  FMUL.FTZ R22, R22, R147 ;  /* 0x0000009316167220 */ /* 0x000fe20000410000 */
[----:B------:R-:W-:Y:S01]  /*2930*/  FMUL.FTZ R23, R23, R148 ;  /* 0x0000009417177220 */ /* 0x000fe20000410000 */
[----:B------:R-:W-:Y:S01]  /*2940*/  FMUL.FTZ R136, R136, R149 ;  /* 0x0000009588887220 */ /* 0x000fe20000410000 */
[----:B------:R-:W-:Y:S01]  /*2950*/  FMUL.FTZ R137, R137, R150 ;  /* 0x0000009689897220 */ /* 0x000fe20000410000 */
[----:B------:R-:W-:Y:S01]  /*2960*/  FMUL.FTZ R138, R138, R129 ;  /* 0x000000818a8a7220 */ /* 0x000fe20000410000 */
[----:B------:R-:W2:Y:S01]  /*2970*/  MUFU.EX2 R8, R8 ;  /* 0x0000000800087308 */ /* 0x000ea20000000800 */
[----:B---3--:R-:W-:Y:S01]  /*2980*/  FMUL.FTZ R9, R10, R121 ;  /* 0x000000790a097220 */ /* 0x008fe20000410000 */
[----:B------:R-:W-:Y:S01]  /*2990*/  FMUL.FTZ R142, R142, R127 ;  /* 0x0000007f8e8e7220 */ /* 0x000fe20000410000 */
[----:B------:R-:W-:Y:S01]  /*29a0*/  FMUL.FTZ R125, R144, R125 ;  /* 0x0000007d907d7220 */ /* 0x000fe20000410000 */
[----:B------:R-:W-:-:S04]  /*29b0*/  UMOV UR7, 0x80000020 ;  /* 0x8000002000077882 */ /* 0x000fc80000000000 */
[----:B------:R-:W3:Y:S01]  /*29c0*/  MUFU.EX2 R11, R11 ;  /* 0x0000000b000b7308 */ /* 0x000ee20000000800 */
[C---:B----4-:R-:W-:Y:S01]  /*29d0*/  F2FP.F16.F32.PACK_AB R122, R21.reuse, R10 ;  /* 0x0000000a157a723e */ /* 0x050fe200000000ff */
[----:B------:R-:W-:Y:S01]  /*29e0*/  FMUL.FTZ R124, R21, R124 ;  /* 0x0000007c157c7220 */ /* 0x000fe20000410000 */
[----:B------:R-:W-:-:S05]  /*29f0*/  F2FP.F16.F32.PACK_AB R10, R137, R136 ;  /* 0x00000088890a723e */ /* 0x000fca00000000ff */
[----:B------:R-:W4:Y:S01]  /*2a00*/  MUFU.EX2 R20, R146 ;  /* 0x0000009200147308 */ /* 0x000f220000000800 */
[----:B--2---:R-:W-:-:S07]  /*2a10*/  FMUL.FTZ R21, R8, R133 ;  /* 0x0000008508157220 */ /* 0x004fce0000410000 */
[----:B------:R-:W2:Y:S01]  /*2a20*/  MUFU.EX2 R145, R145 ;  /* 0x0000009100917308 */ /* 0x000ea20000000800 */
[C---:B---3--:R-:W-:Y:S01]  /*2a30*/  F2FP.F16.F32.PACK_AB R121, R11.reuse, R8 ;  /* 0x000000080b79723e */ /* 0x048fe200000000ff */
[----:B------:R-:W-:Y:S01]  /*2a40*/  FMUL.FTZ R128, R11, R128 ;  /* 0x000000800b807220 */ /* 0x000fe20000410000 */
[----:B------:R-:W-:Y:S02]  /*2a50*/  F2FP.F16.F32.PACK_AB R8, R23, R22 ;  /* 0x000000161708723e */ /* 0x000fe400000000ff */
[----:B------:R-:W-:Y:S02]  /*2a60*/  F2FP.F16.F32.PACK_AB R22, R124, R9 ;  /* 0x000000097c16723e */ /* 0x000fe400000000ff */
[----:B------:R-:W-:Y:S01]  /*2a70*/  F2FP.F16.F32.PACK_AB R9, R139, R138 ;  /* 0x0000008a8b09723e */ /* 0x000fe200000000ff */
[----:B----4-:R-:W-:Y:S01]  /*2a80*/  FMUL.FTZ R131, R20, R131 ;  /* 0x0000008314837220 */ /* 0x010fe20000410000 */
[----:B------:R-:W-:Y:S02]  /*2a90*/  F2FP.F16.F32.PACK_AB R11, R142, R143 ;  /* 0x0000008f8e0b723e */ /* 0x000fe400000000ff */
[----:B------:R-:W-:-:S02]  /*2aa0*/  F2FP.F16.F32.PACK_AB R21, R128, R21 ;  /* 0x000000158015723e */ /* 0x000fc400000000ff */
[C---:B--2---:R-:W-:Y:S01]  /*2ab0*/  F2FP.F16.F32.PACK_AB R123, R145.reuse, R20 ;  /* 0x00000014917b723e */ /* 0x044fe200000000ff */
        /* <DEDUP_REMOVED lines=9> */
[----:B---3--:R-:W3:Y:S02]  /*2b50*/  FENCE.VIEW.ASYNC.S ;  /* 0x00000000000073c6 */ /* 0x008ee40000000000 */
[----:B---3--:R-:W-:Y:S06]  /*2b60*/  BAR.SYNC.DEFER_BLOCKING 0x9, 0x180 ;  /* 0x0246000000007b1d */ /* 0x008fec0000010000 */
        /* <DEDUP_REMOVED lines=44> */
[----:B----4-:R-:W4:Y:S02]  /*2e30*/  FENCE.VIEW.ASYNC.S ;  /* 0x00000000000073c6 */ /* 0x010f240000000000 */
[----:B----4-:R-:W-:Y:S06]  /*2e40*/  BAR.SYNC.DEFER_BLOCKING 0x9, 0x180 ;  /* 0x0246000000007b1d */ /* 0x010fec0000010000 */
[----:B--2---:R-:W-:-:S06]  /*2e50*/  WARPGROUP.ARRIVE ;  /* 0x00000000000079c5 */ /* 0x004fcc0000000000 */
        /* <DEDUP_REMOVED lines=33> */
[----:B---3--:R-:W-:Y:S05]  /*3070*/  @!P0 BRA `(.L_x_4065) ;  /* 0x0000000000048947 */ /* 0x008fea0003800000 */
[----:B------:R-:W-:Y:S01]  /*3080*/  BPT.TRAP 0x1 ;  /* 0x000000040000795c */ /* 0x000fe20000300000 */
.L_x_4065:
[----:B------:R-:W-:Y:S01]  /*3090*/  LEA R8, R4, UR36, 0xd ;  /* 0x0000002404087c11 */ /* 0x000fe2000f8e68ff */
[----:B------:R-:W-:Y:S01]  /*30a0*/  UIADD3 UR4, UR36, 0x36438, URZ ;  /* 0x0003643824047890 */ /* 0x000fe2000fffe03f */
[----:B------:R-:W-:Y:S01]  /*30b0*/  VIADD R10, R19, 0x9 ;  /* 0x00000009130a7836 */ /* 0x000fe20000000000 */
        /* <DEDUP_REMOVED lines=13> */
[----:B------:R-:W-:Y:S01]  /*3190*/  R2UR UR8, R9 ;  /* 0x00000000090872ca */ /* 0x000fe200000e0000 */
[----:B------:R-:W-:-:S12]  /*31a0*/  VIADD R9, R19, 0xc ;  /* 0x0000000c13097836 */ /* 0x000fd80000000000 */
[----:B------:R-:W-:Y:S02]  /*31b0*/  UMOV UR4, UR8 ;  /* 0x0000000800047c82 */ /* 0x000fe40008000000 */
        /* <DEDUP_REMOVED lines=41> */
.L_x_4066:
        /* <DEDUP_REMOVED lines=12> */
.L_x_4056:
        /* <DEDUP_REMOVED lines=127> */
.L_x_4070:
[----:B------:R-:W-:Y:S01]  /*3d00*/  @P0 ELECT P2, URZ, PT ;  /* 0x00000000003f082f */ /* 0x000fe20003840000 */
[----:B------:R1:W-:-:S12]  /*3d10*/  UBLKRED.G.S.ADD.F32.RN [UR4], [UR36], UR6, desc[UR8] ;  /* 0x00000804240073bb */ /* 0x0003d800080a1406 */
[----:B------:R-:W-:Y:S02]  /*3d20*/  @P2 PLOP3.LUT P0, PT, P2, PT, PT, 0x8, 0x0 ;  /* 0x000000000000281c */ /* 0x000fe4000170e170 */
[----:B------:R-:W-:-:S11]  /*3d30*/  PLOP3.LUT P2, PT, PT, PT, PT, 0x8, 0x0 ;  /* 0x000000000000781c */ /* 0x000fd60003f4e170 */
[----:B-1----:R-:W-:Y:S05]  /*3d40*/  @P0 BRA.U.ANY `(.L_x_4070) ;  /* 0xfffffffd00ec0947 */ /* 0x002fea000393ffff */
[----:B------:R0:W-:Y:S01]  /*3d50*/  UTMACMDFLUSH ;  /* 0x00000000000079b7 */ /* 0x0001e20000000000 */
[----:B------:R-:W-:-:S04]  /*3d60*/  DEPBAR.LE SB0, 0x0 ;  /* 0x000080000000791a */ /* 0x000fc80000000000 */
.L_x_4069:
[----:B------:R-:W-:Y:S05]  /*3d70*/  BSYNC B0 ;  /* 0x0000000000007941 */ /* 0x000fea0003800000 */
.L_x_4068:
        /* <DEDUP_REMOVED lines=27> */
.L_x_4071:
        /* <DEDUP_REMOVED lines=8> */
.L_x_4046:
        /* <DEDUP_REMOVED lines=55> */
.L_x_4094:
        /* <DEDUP_REMOVED lines=23> */
.L_x_4075:
[----:B------:R-:W-:Y:S05]  /*4490*/  BSYNC B0 ;  /* 0x0000000000007941 */ /* 0x000fea0003800000 */
.L_x_4074:
        /* <DEDUP_REMOVED lines=12> */
.L_x_4077:
[----:B------:R-:W-:Y:S05]  /*4560*/  BSYNC B0 ;  /* 0x0000000000007941 */ /* 0x000fea0003800000 */
.L_x_4076:
        /* <DEDUP_REMOVED lines=13> */
.L_x_4079:
[----:B------:R-:W-:Y:S05]  /*4640*/  BSYNC B0 ;  /* 0x0000000000007941 */ /* 0x000fea0003800000 */
.L_x_4078:
[----:B------:R-:W-:Y:S06]  /*4650*/  BAR.ARV 0xa, 0xa0 ;  /* 0x0282800000007b1d */ /* 0x000fec0000002000 */
[----:B------:R-:W-:Y:S04]  /*4660*/  BSSY B0, `(.L_x_4080) ;  /* 0x0000003000007945 */ /* 0x000fe80003800000 */
[----:B------:R-:W-:Y:S05]  /*4670*/  @!P0 BRA `(.L_x_4081) ;  /* 0x0000000000048947 */ /* 0x000fea0003800000 */
[----:B------:R-:W-:-:S04]  /*4680*/  DEPBAR.LE SB0, 0x1 ;  /* 0x000080400000791a */ /* 0x000fc80000000000 */
.L_x_4081:
[----:B------:R-:W-:Y:S05]  /*4690*/  BSYNC B0 ;  /* 0x0000000000007941 */ /* 0x000fea0003800000 */
.L_x_4080:
[----:B------:R-:W-:Y:S06]  /*46a0*/  BAR.ARV 0xb, 0xa0 ;  /* 0x02c2800000007b1d */ /* 0x000fec0000002000 */
[----:B------:R-:W-:Y:S04]  /*46b0*/  BSSY B0, `(.L_x_4082) ;  /* 0x0000003000007945 */ /* 0x000fe80003800000 */
[----:B------:R-:W-:Y:S05]  /*46c0*/  @!P0 BRA `(.L_x_4083) ;  /* 0x0000000000048947 */ /* 0x000fea0003800000 */
[----:B------:R-:W-:-:S04]  /*46d0*/  DEPBAR.LE SB0, 0x0 ;  /* 0x000080000000791a */ /* 0x000fc80000000000 */
.L_x_4083:
[----:B------:R-:W-:Y:S05]  /*46e0*/  BSYNC B0 ;  /* 0x0000000000007941 */ /* 0x000fea0003800000 */
.L_x_4082:
        /* <DEDUP_REMOVED lines=13> */
.L_x_4085:
[----:B------:R-:W-:Y:S05]  /*47c0*/  BSYNC B0 ;  /* 0x0000000000007941 */ /* 0x000fea0003800000 */
.L_x_4084:
        /* <DEDUP_REMOVED lines=12> */
.L_x_4087:
[----:B------:R-:W-:Y:S05]  /*4890*/  BSYNC B0 ;  /* 0x0000000000007941 */ /* 0x000fea0003800000 */
.L_x_4086:
        /* <DEDUP_REMOVED lines=13> */
.L_x_4089:
[----:B------:R-:W-:Y:S05]  /*4970*/  BSYNC B0 ;  /* 0x0000000000007941 */ /* 0x000fea0003800000 */
.L_x_4088:
[----:B------:R-:W-:Y:S06]  /*4980*/  BAR.ARV 0xa, 0xa0 ;  /* 0x0282800000007b1d */ /* 0x000fec0000002000 */
[----:B------:R-:W-:Y:S04]  /*4990*/  BSSY B0, `(.L_x_4090) ;  /* 0x0000003000007945 */ /* 0x000fe80003800000 */
[----:B------:R-:W-:Y:S05]  /*49a0*/  @!P0 BRA `(.L_x_4091) ;  /* 0x0000000000048947 */ /* 0x000fea0003800000 */
[----:B------:R-:W-:-:S04]  /*49b0*/  DEPBAR.LE SB0, 0x1 ;  /* 0x000080400000791a */ /* 0x000fc80000000000 */
.L_x_4091:
[----:B------:R-:W-:Y:S05]  /*49c0*/  BSYNC B0 ;  /* 0x0000000000007941 */ /* 0x000fea0003800000 */
.L_x_4090:
[----:B------:R-:W-:Y:S01]  /*49d0*/  VIADD R0, R0, 0xfffffffe ;  /* 0xfffffffe00007836 */ /* 0x000fe20000000000 */
[----:B------:R-:W-:Y:S06]  /*49e0*/  BAR.ARV 0xb, 0xa0 ;  /* 0x02c2800000007b1d */ /* 0x000fec0000002000 */
[----:B------:R-:W-:Y:S01]  /*49f0*/  BSSY B0, `(.L_x_4092) ;  /* 0x0000004000007945 */ /* 0x000fe20003800000 */
[----:B------:R-:W-:-:S03]  /*4a00*/  ISETP.NE.AND P1, PT, R0, RZ, PT ;  /* 0x000000ff0000720c */ /* 0x000fc60003f25270 */
[----:B------:R-:W-:Y:S10]  /*4a10*/  @!P0 BRA `(.L_x_4093) ;  /* 0x0000000000048947 */ /* 0x000ff40003800000 */
[----:B------:R-:W-:-:S04]  /*4a20*/  DEPBAR.LE SB0, 0x0 ;  /* 0x000080000000791a */ /* 0x000fc80000000000 */
.L_x_4093:
[----:B------:R-:W-:Y:S05]  /*4a30*/  BSYNC B0 ;  /* 0x0000000000007941 */ /* 0x000fea0003800000 */
.L_x_4092:
[----:B------:R-:W-:Y:S06]  /*4a40*/  BAR.ARV 0xc, 0xa0 ;  /* 0x0302800000007b1d */ /* 0x000fec0000002000 */
[----:B------:R-:W-:Y:S02]  /*4a50*/  UIADD3 UR5, UR5, 0x2, URZ ;  /* 0x0000000205057890 */ /* 0x000fe4000fffe03f */
[----:B------:R-:W-:Y:S01]  /*4a60*/  UIADD3 UR4, UR4, 0x1, URZ ;  /* 0x0000000104047890 */ /* 0x000fe2000fffe03f */
[----:B------:R-:W-:Y:S11]  /*4a70*/  @P1 BRA `(.L_x_4094) ;  /* 0xfffffff800281947 */ /* 0x000ff6000383ffff */
[----:B------:R-:W-:-:S12]  /*4a80*/  UIADD3 UR4, UR9, 0x6000, URZ ;  /* 0x0000600009047890 */ /* 0x000fd8000fffe03f */
.L_x_4073:
        /* <DEDUP_REMOVED lines=19> */
.L_x_4096:
[----:B------:R-:W-:Y:S05]  /*4bc0*/  BSYNC B0 ;  /* 0x0000000000007941 */ /* 0x000fea0003800000 */
.L_x_4095:
        /* <DEDUP_REMOVED lines=18> */
.L_x_4098:
[----:B------:R-:W-:Y:S05]  /*4cf0*/  BSYNC B0 ;  /* 0x0000000000007941 */ /* 0x000fea0003800000 */
.L_x_4097:
        /* <DEDUP_REMOVED lines=19> */
.L_x_4100:
[----:B------:R-:W-:Y:S05]  /*4e30*/  BSYNC B0 ;  /* 0x0000000000007941 */ /* 0x000fea0003800000 */
.L_x_4099:
[----:B------:R-:W-:Y:S06]  /*4e40*/  BAR.ARV 0xa, 0xa0 ;  /* 0x0282800000007b1d */ /* 0x000fec0000002000 */
[----:B------:R-:W-:Y:S04]  /*4e50*/  BSSY B0, `(.L_x_4101) ;  /* 0x0000003000007945 */ /* 0x000fe80003800000 */
[----:B------:R-:W-:Y:S05]  /*4e60*/  @!P0 BRA `(.L_x_4102) ;  /* 0x0000000000048947 */ /* 0x000fea0003800000 */
[----:B------:R-:W-:-:S04]  /*4e70*/  DEPBAR.LE SB0, 0x1 ;  /* 0x000080400000791a */ /* 0x000fc80000000000 */
.L_x_4102:
[----:B------:R-:W-:Y:S05]  /*4e80*/  BSYNC B0 ;  /* 0x0000000000007941 */ /* 0x000fea0003800000 */
.L_x_4101:
[----:B------:R-:W-:Y:S06]  /*4e90*/  BAR.ARV 0xb, 0xa0 ;  /* 0x02c2800000007b1d */ /* 0x000fec0000002000 */
[----:B------:R-:W-:Y:S04]  /*4ea0*/  BSSY B0, `(.L_x_4103) ;  /* 0x0000003000007945 */ /* 0x000fe80003800000 */
[----:B------:R-:W-:Y:S05]  /*4eb0*/  @!P0 BRA `(.L_x_4104) ;  /* 0x0000000000048947 */ /* 0x000fea0003800000 */
[----:B------:R-:W-:-:S04]  /*4ec0*/  DEPBAR.LE SB0, 0x0 ;  /* 0x000080000000791a */ /* 0x000fc80000000000 */
.L_x_4104:
[----:B------:R-:W-:Y:S05]  /*4ed0*/  BSYNC B0 ;  /* 0x0000000000007941 */ /* 0x000fea0003800000 */
.L_x_4103:
[----:B------:R-:W-:Y:S06]  /*4ee0*/  BAR.ARV 0xc, 0xa0 ;  /* 0x0302800000007b1d */ /* 0x000fec0000002000 */
[----:B------:R-:W-:Y:S05]  /*4ef0*/  BRA `(.L_x_4048) ;  /* 0x0000002000507947 */ /* 0x000fea0003800000 */
.L_x_4072:
        /* <DEDUP_REMOVED lines=57> */
.L_x_4134:
        /* <DEDUP_REMOVED lines=9> */
.L_x_4108:
        /* <DEDUP_REMOVED lines=102> */
.L_x_4119:
[----:B-1----:R-:W-:-:S05]  /*5980*/  IMAD.MOV.U32 R10, RZ, RZ, 0x1 ;  /* 0x00000001ff0a7424 */ /* 0x002fca00078e00ff */
[----:B------:R-:W-:-:S04]  /*5990*/  SHF.L.U32 R10, R10, 0x1f, RZ ;  /* 0x0000001f0a0a7819 */ /* 0x000fc800000006ff */
[----:B------:R-:W1:Y:S02]  /*59a0*/  SYNCS.PHASECHK.TRANS64.TRYWAIT P1, [R0+URZ+0x36438], R10 ;  /* 0x0364380a000075a7 */ /* 0x000e64000802017f */
[----:B-123--:R-:W-:Y:S05]  /*59b0*/  @!P1 BRA `(.L_x_4111) ;  /* 0x0000001800189947 */ /* 0x00efea0003800000 */
.L_x_4135:
[----:B------:R-:W-:Y:S05]  /*59c0*/  @P0 BRA `(.L_x_4112) ;  /* 0x0000000000140947 */ /* 0x000fea0003800000 */
[----:B------:R-:W-:Y:S01]  /*59d0*/  ISETP.NE.AND P1, PT, R16, RZ, PT ;  /* 0x000000ff1000720c */ /* 0x000fe20003f25270 */
[----:B------:R-:W-:-:S04]  /*59e0*/  IMAD.MOV.U32 R3, RZ, RZ, 0x6100 ;  /* 0x00006100ff037424 */ /* 0x000fc800078e00ff */
[----:B------:R2:W-:Y:S08]  /*59f0*/  SYNCS.ARRIVE.TRANS64 RZ, [R0+URZ+0x36430], R3 ;  /* 0x0364300300ff79a7 */ /* 0x0005f0000800003f */
[----:B------:R-:W-:Y:S05]  /*5a00*/  @!P1 BRA `(.L_x_4112) ;  /* 0x0000000000049947 */ /* 0x000fea0003800000 */
[----:B------:R-:W-:Y:S01]  /*5a10*/  BPT.TRAP 0x1 ;  /* 0x000000040000795c */ /* 0x000fe20000300000 */
.L_x_4112:
        /* <DEDUP_REMOVED lines=47> */
.L_x_4136:
[----:B------:R-:W-:Y:S05]  /*5d10*/  @P0 BRA `(.L_x_4114) ;  /* 0x0000000000140947 */ /* 0x000fea0003800000 */
[----:B------:R-:W-:Y:S01]  /*5d20*/  ISETP.NE.AND P1, PT, R16, RZ, PT ;  /* 0x000000ff1000720c */ /* 0x000fe20003f25270 */
[----:B--2---:R-:W-:-:S04]  /*5d30*/  IMAD.MOV.U32 R3, RZ, RZ, 0x6100 ;  /* 0x00006100ff037424 */ /* 0x004fc800078e00ff */
[----:B------:R3:W-:Y:S08]  /*5d40*/  SYNCS.ARRIVE.TRANS64 RZ, [R0+URZ+0x36418], R3 ;  /* 0x0364180300ff79a7 */ /* 0x0007f0000800003f */
[----:B------:R-:W-:Y:S05]  /*5d50*/  @!P1 BRA `(.L_x_4114) ;  /* 0x0000000000049947 */ /* 0x000fea0003800000 */
[----:B------:R-:W-:Y:S01]  /*5d60*/  BPT.TRAP 0x1 ;  /* 0x000000040000795c */ /* 0x000fe20000300000 */
.L_x_4114:
        /* <DEDUP_REMOVED lines=35> */
.L_x_4137:
        /* <DEDUP_REMOVED lines=9> */
.L_x_4116:
        /* <DEDUP_REMOVED lines=37> */
.L_x_4139:
[----:B------:R-:W-:Y:S05]  /*6280*/  @P0 BRA `(.L_x_4118) ;  /* 0x0000000000140947 */ /* 0x000fea0003800000 */
[----:B------:R-:W-:Y:S01]  /*6290*/  ISETP.NE.AND P1, PT, R16, RZ, PT ;  /* 0x000000ff1000720c */ /* 0x000fe20003f25270 */
[----:B--2---:R-:W-:-:S04]  /*62a0*/  IMAD.MOV.U32 R5, RZ, RZ, 0x6100 ;  /* 0x00006100ff057424 */ /* 0x004fc800078e00ff */
[----:B------:R3:W-:Y:S08]  /*62b0*/  SYNCS.ARRIVE.TRANS64 RZ, [R0+URZ+0x36410], R5 ;  /* 0x0364100500ff79a7 */ /* 0x0007f0000800003f */
[----:B------:R-:W-:Y:S05]  /*62c0*/  @!P1 BRA `(.L_x_4118) ;  /* 0x0000000000049947 */ /* 0x000fea0003800000 */
[----:B------:R-:W-:Y:S01]  /*62d0*/  BPT.TRAP 0x1 ;  /* 0x000000040000795c */ /* 0x000fe20000300000 */
.L_x_4118:
        /* <DEDUP_REMOVED lines=36> */
.L_x_4110:
[----:B------:R-:W-:Y:S01]  /*6520*/  ISETP.NE.AND P1, PT, R19, RZ, PT ;  /* 0x000000ff1300720c */ /* 0x000fe20003f25270 */
[----:B------:R-:W-:-:S12]  /*6530*/  IMAD.MOV.U32 R4, RZ, RZ, 0x1 ;  /* 0x00000001ff047424 */ /* 0x000fd800078e00ff */
[----:B------:R-:W-:Y:S05]  /*6540*/  @!P1 BRA `(.L_x_4109) ;  /* 0x0000000400649947 */ /* 0x000fea0003800000 */
[----:B------:R-:W2:Y:S02]  /*6550*/  SYNCS.PHASECHK.TRANS64.TRYWAIT P1, [R0+URZ+0x36438], R10 ;  /* 0x0364380a000075a7 */ /* 0x000ea4000802017f */
[----:B--2---:R-:W-:Y:S05]  /*6560*/  @!P1 BRA `(.L_x_4120) ;  /* 0x0000000c00809947 */ /* 0x004fea0003800000 */
.L_x_4140:
[----:B------:R-:W-:Y:S05]  /*6570*/  @P0 BRA `(.L_x_4121) ;  /* 0x0000000000140947 */ /* 0x000fea0003800000 */
[----:B------:R-:W-:Y:S01]  /*6580*/  ISETP.NE.AND P1, PT, R16, RZ, PT ;  /* 0x000000ff1000720c */ /* 0x000fe20003f25270 */
[----:B------:R-:W-:-:S04]  /*6590*/  IMAD.MOV.U32 R5, RZ, RZ, 0x6100 ;  /* 0x00006100ff057424 */ /* 0x000fc800078e00ff */
[----:B------:R3:W-:Y:S08]  /*65a0*/  SYNCS.ARRIVE.TRANS64 RZ, [R0+URZ+0x36430], R5 ;  /* 0x0364300500ff79a7 */ /* 0x0007f0000800003f */
[----:B------:R-:W-:Y:S05]  /*65b0*/  @!P1 BRA `(.L_x_4121) ;  /* 0x0000000000049947 */ /* 0x000fea0003800000 */
[----:B------:R-:W-:Y:S01]  /*65c0*/  BPT.TRAP 0x1 ;  /* 0x000000040000795c */ /* 0x000fe20000300000 */
.L_x_4121:
        /* <DEDUP_REMOVED lines=41> */
.L_x_4141:
[----:B------:R-:W-:Y:S01]  /*6860*/  IMAD.MOV.U32 R4, RZ, RZ, RZ ;  /* 0x000000ffff047224 */ /* 0x000fe200078e00ff */
[----:B------:R-:W-:Y:S06]  /*6870*/  @P0 BRA `(.L_x_4123) ;  /* 0x0000000000140947 */ /* 0x000fec0003800000 */
[----:B------:R-:W-:Y:S01]  /*6880*/  ISETP.NE.AND P1, PT, R16, RZ, PT ;  /* 0x000000ff1000720c */ /* 0x000fe20003f25270 */
[----:B---3--:R-:W-:-:S04]  /*6890*/  IMAD.MOV.U32 R5, RZ, RZ, 0x6100 ;  /* 0x00006100ff057424 */ /* 0x008fc800078e00ff */
[----:B------:R4:W-:Y:S08]  /*68a0*/  SYNCS.ARRIVE.TRANS64 RZ, [R0+URZ+0x36418], R5 ;  /* 0x0364180500ff79a7 */ /* 0x0009f0000800003f */
[----:B------:R-:W-:Y:S05]  /*68b0*/  @!P1 BRA `(.L_x_4123) ;  /* 0x0000000000049947 */ /* 0x000fea0003800000 */
[----:B------:R-:W-:Y:S01]  /*68c0*/  BPT.TRAP 0x1 ;  /* 0x000000040000795c */ /* 0x000fe20000300000 */
.L_x_4123:
        /* <DEDUP_REMOVED lines=33> */
.L_x_4109:
[----:B------:R-:W-:-:S04]  /*6ae0*/  SHF.L.U32 R3, R4, 0x1f, RZ ;  /* 0x0000001f04037819 */ /* 0x000fc800000006ff */
[----:B------:R-:W3:Y:S02]  /*6af0*/  SYNCS.PHASECHK.TRANS64.TRYWAIT P1, [R0+URZ+0x36438], R3 ;  /* 0x03643803000075a7 */ /* 0x000ee4000802017f */
[----:B---3--:R-:W-:Y:S05]  /*6b00*/  @!P1 BRA `(.L_x_4124) ;  /* 0x0000000800409947 */ /* 0x008fea0003800000 */
.L_x_4142:
[----:B------:R-:W-:Y:S05]  /*6b10*/  @P0 BRA `(.L_x_4125) ;  /* 0x0000000000180947 */ /* 0x000fea0003800000 */
[----:B------:R-:W4:Y:S01]  /*6b20*/  S2R R2, SR_TID.X ;  /* 0x0000000000027919 */ /* 0x000f220000002100 */
[----:B---3--:R-:W-:-:S04]  /*6b30*/  IMAD.MOV.U32 R3, RZ, RZ, 0x6100 ;  /* 0x00006100ff037424 */ /* 0x008fc800078e00ff */
[----:B------:R5:W-:Y:S01]  /*6b40*/  SYNCS.ARRIVE.TRANS64 RZ, [R0+URZ+0x36430], R3 ;  /* 0x0364300300ff79a7 */ /* 0x000be2000800003f */
[----:B----4-:R-:W-:-:S13]  /*6b50*/  LOP3.LUT P0, RZ, R2, 0x1f, RZ, 0xc0, !PT ;  /* 0x0000001f02ff7812 */ /* 0x010fda000780c0ff */
[----:B-----5:R-:W-:Y:S05]  /*6b60*/  @!P0 BRA `(.L_x_4125) ;  /* 0x0000000000048947 */ /* 0x020fea0003800000 */
[----:B------:R-:W-:Y:S01]  /*6b70*/  BPT.TRAP 0x1 ;  /* 0x000000040000795c */ /* 0x000fe20000300000 */
.L_x_4125:
        /* <DEDUP_REMOVED lines=43> */
.L_x_4106:
[----:B------:R-:W-:Y:S05]  /*6e30*/  BSYNC B0 ;  /* 0x0000000000007941 */ /* 0x000fea0003800000 */
.L_x_4105:
[----:B------:R-:W-:-:S03]  /*6e40*/  UMOV UR6, 0xffffffff ;  /* 0xffffffff00067882 */ /* 0x000fc60000000000 */
[----:B------:R-:W-:Y:S05]  /*6e50*/  BRA.DIV UR6, `(.L_x_4126) ;  /* 0x0000000606807947 */ /* 0x000fea000b800000 */
[----:B------:R-:W-:-:S13]  /*6e60*/  ELECT P0, URZ, PT ;  /* 0x00000000003f782f */ /* 0x000fda0003800000 */
.L_x_4145:
[----:B------:R-:W-:Y:S05]  /*6e70*/  @!P0 BRA `(.L_x_4048) ;  /* 0x0000000000708947 */ /* 0x000fea0003800000 */
[----:B------:R-:W-:-:S04]  /*6e80*/  LOP3.LUT R18, R18, 0x2, RZ, 0xfc, !PT ;  /* 0x0000000212127812 */ /* 0x000fc800078efcff */
[----:B------:R-:W-:-:S13]  /*6e90*/  ISETP.NE.AND P0, PT, R18, 0x3, PT ;  /* 0x000000031200780c */ /* 0x000fda0003f05270 */
[----:B------:R-:W-:Y:S05]  /*6ea0*/  @!P0 BRA `(.L_x_4127) ;  /* 0x0000000000048947 */ /* 0x000fea0003800000 */
[----:B------:R-:W-:Y:S01]  /*6eb0*/  BPT.TRAP 0x1 ;  /* 0x000000040000795c */ /* 0x000fe20000300000 */
.L_x_4127:
        /* <DEDUP_REMOVED lines=15> */
.L_x_4146:
[----:B------:R-:W2:Y:S02]  /*6fb0*/  SYNCS.PHASECHK.TRANS64.TRYWAIT P1, [R3+URZ], R2 ;  /* 0x00000002030075a7 */ /* 0x000ea4000802017f */
[----:B--2---:R-:W-:Y:S05]  /*6fc0*/  @!P1 BRA `(.L_x_4129) ;  /* 0x00000004005c9947 */ /* 0x004fea0003800000 */
.L_x_4147:
[----:B------:R-:W-:Y:S05]  /*6fd0*/  @!P0 BRA `(.L_x_4130) ;  /* 0x0000000000048947 */ /* 0x000fea0003800000 */
[----:B------:R-:W-:Y:S01]  /*6fe0*/  BPT.TRAP 0x1 ;  /* 0x000000040000795c */ /* 0x000fe20000300000 */
.L_x_4130:
[----:B------:R-:W-:-:S07]  /*6ff0*/  SHF.L.U32 R4, R4, 0x1f, RZ ;  /* 0x0000001f04047819 */ /* 0x000fce00000006ff */
.L_x_4131:
[----:B---3--:R3:W4:Y:S02]  /*7000*/  SYNCS.PHASECHK.TRANS64.TRYWAIT P0, [R9+URZ+0x36438], R4 ;  /* 0x03643804090075a7 */ /* 0x008724000800017f */
[----:B----4-:R-:W-:Y:S05]  /*7010*/  @!P0 NANOSLEEP.SYNCS 0x989680 ;  /* 0x009896800000895d */ /* 0x010fea0003900000 */
[----:B------:R-:W4:Y:S02]  /*7020*/  @!P0 SYNCS.PHASECHK.TRANS64 P0, [R9+URZ+0x36438], R4 ;  /* 0x03643804090085a7 */ /* 0x000f24000800007f */
[----:B----4-:R-:W-:Y:S05]  /*7030*/  @!P0 BRA `(.L_x_4131) ;  /* 0xfffffffc00f08947 */ /* 0x010fea000383ffff */
.L_x_4048:
[----:B------:R-:W-:Y:S05]  /*7040*/  BSYNC B6 ;  /* 0x0000000000067941 */ /* 0x000fea0003800000 */
.L_x_4045:
[----:B------:R-:W-:Y:S05]  /*7050*/  EXIT ;  /* 0x000000000000794d */ /* 0x000fea0003800000 */
.L_x_4053:
[----:B------:R-:W-:Y:S02]  /*7060*/  IMAD.MOV.U32 R13, RZ, RZ, R16 ;  /* 0x000000ffff0d7224 */ /* 0x000fe400078e0010 */
[----:B------:R-:W-:Y:S02]  /*7070*/  IMAD.MOV.U32 R12, RZ, RZ, RZ ;  /* 0x000000ffff0c7224 */ /* 0x000fe400078e00ff */
[----:B------:R-:W-:Y:S02]  /*7080*/  IMAD.MOV.U32 R11, RZ, RZ, 0x1f ;  /* 0x0000001fff0b7424 */ /* 0x000fe400078e00ff */
[----:B------:R-:W-:-:S07]  /*7090*/  IMAD.MOV.U32 R15, RZ, RZ, -0x1 ;  /* 0xffffffffff0f7424 */ /* 0x000fce00078e00ff */
[----:B------:R-:W-:Y:S05]  /*70a0*/  WARPSYNC.COLLECTIVE R15, `(.L_x_4132) ;  /* 0x000000000f087348 */ /* 0x000fea0003c00000 */
[----:B------:R1:W2:Y:S02]  /*70b0*/  SHFL.IDX P6, R14, R13, R12, R11 ;  /* 0x0000000c0d0e7389 */ /* 0x0002a400000c000b */
[----:B-12---:R-:W-:Y:S01]  /*70c0*/  ENDCOLLECTIVE ;  /* 0x000000000000791b */ /* 0x006fe20003800000 */
.L_x_4132:
[----:B------:R-:W-:Y:S05]  /*70d0*/  BRA `(.L_x_4133) ;  /* 0xffffff98008c7947 */ /* 0x000fea000383ffff */
.L_x_4055:
[----:B--2---:R2:W3:Y:S02]  /*70e0*/  SYNCS.PHASECHK.TRANS64.TRYWAIT P0, [R153+URZ+0x36400], R10 ;  /* 0x0364000a990075a7 */ /* 0x0044e4000800017f */
[----:B---3--:R-:W-:Y:S05]  /*70f0*/  @!P0 NANOSLEEP.SYNCS 0x989680 ;  /* 0x009896800000895d */ /* 0x008fea0003900000 */
[----:B------:R-:W3:Y:S02]  /*7100*/  @!P0 SYNCS.PHASECHK.TRANS64 P0, [R153+URZ+0x36400], R10 ;  /* 0x0364000a990085a7 */ /* 0x000ee4000800007f */
[----:B---3--:R-:W-:Y:S05]  /*7110*/  @!P0 BRA `(.L_x_4055) ;  /* 0xfffffffc00f08947 */ /* 0x008fea000383ffff */
[----:B------:R-:W-:Y:S05]  /*7120*/  BRA `(.L_x_4054) ;  /* 0xffffff9800c47947 */ /* 0x000fea000383ffff */
.L_x_4060:
[----:B---3--:R3:W4:Y:S02]  /*7130*/  SYNCS.PHASECHK.TRANS64.TRYWAIT P1, [R3+URZ+0x36410], R8 ;  /* 0x03641008030075a7 */ /* 0x008724000802017f */
[----:B----4-:R-:W-:Y:S05]  /*7140*/  @!P1 NANOSLEEP.SYNCS 0x989680 ;  /* 0x009896800000995d */ /* 0x010fea0003900000 */
[----:B------:R-:W4:Y:S02]  /*7150*/  @!P1 SYNCS.PHASECHK.TRANS64 P1, [R3+URZ+0x36410], R8 ;  /* 0x03641008030095a7 */ /* 0x000f24000802007f */
[----:B----4-:R-:W-:Y:S05]  /*7160*/  @!P1 BRA `(.L_x_4060) ;  /* 0xfffffffc00f09947 */ /* 0x010fea000383ffff */
[----:B------:R-:W-:Y:S05]  /*7170*/  BRA `(.L_x_4059) ;  /* 0xffffffa4004c7947 */ /* 0x000fea000383ffff */
.L_x_4064:
[----:B-----5:R5:W1:Y:S02]  /*7180*/  SYNCS.PHASECHK.TRANS64.TRYWAIT P1, [R153+URZ+0x36430], R8 ;  /* 0x03643008990075a7 */ /* 0x020a64000802017f */
[----:B-1----:R-:W-:Y:S05]  /*7190*/  @!P1 NANOSLEEP.SYNCS 0x989680 ;  /* 0x009896800000995d */ /* 0x002fea0003900000 */
[----:B------:R-:W1:Y:S02]  /*71a0*/  @!P1 SYNCS.PHASECHK.TRANS64 P1, [R153+URZ+0x36430], R8 ;  /* 0x03643008990095a7 */ /* 0x000e64000802007f */
[----:B-1----:R-:W-:Y:S05]  /*71b0*/  @!P1 BRA `(.L_x_4064) ;  /* 0xfffffffc00f09947 */ /* 0x002fea000383ffff */
[----:B------:R-:W-:Y:S05]  /*71c0*/  BRA `(.L_x_4063) ;  /* 0xffffffa800f07947 */ /* 0x000fea000383ffff */
.L_x_4107:
[----:B-1----:R1:W2:Y:S02]  /*71d0*/  SYNCS.PHASECHK.TRANS64.TRYWAIT P1, [R0+URZ+0x36420], R10 ;  /* 0x0364200a000075a7 */ /* 0x0022a4000802017f */
[----:B--2---:R-:W-:Y:S05]  /*71e0*/  @!P1 NANOSLEEP.SYNCS 0x989680 ;  /* 0x009896800000995d */ /* 0x004fea0003900000 */
[----:B------:R-:W2:Y:S02]  /*71f0*/  @!P1 SYNCS.PHASECHK.TRANS64 P1, [R0+URZ+0x36420], R10 ;  /* 0x0364200a000095a7 */ /* 0x000ea4000802007f */
[----:B--2---:R-:W-:Y:S05]  /*7200*/  @!P1 BRA `(.L_x_4107) ;  /* 0xfffffffc00f09947 */ /* 0x004fea000383ffff */
[----:B------:R-:W-:Y:S05]  /*7210*/  BRA `(.L_x_4134) ;  /* 0xffffffe0001c7947 */ /* 0x000fea000383ffff */
.L_x_4111:
[----:B-1----:R1:W2:Y:S02]  /*7220*/  SYNCS.PHASECHK.TRANS64.TRYWAIT P1, [R0+URZ+0x36438], R10 ;  /* 0x0364380a000075a7 */ /* 0x0022a4000802017f */
[----:B--2---:R-:W-:Y:S05]  /*7230*/  @!P1 NANOSLEEP.SYNCS 0x989680 ;  /* 0x009896800000995d */ /* 0x004fea0003900000 */
[----:B------:R-:W2:Y:S02]  /*7240*/  @!P1 SYNCS.PHASECHK.TRANS64 P1, [R0+URZ+0x36438], R10 ;  /* 0x0364380a000095a7 */ /* 0x000ea4000802007f */
[----:B--2---:R-:W-:Y:S05]  /*7250*/  @!P1 BRA `(.L_x_4111) ;  /* 0xfffffffc00f09947 */ /* 0x004fea000383ffff */
[----:B------:R-:W-:Y:S05]  /*7260*/  BRA `(.L_x_4135) ;  /* 0xffffffe400d47947 */ /* 0x000fea000383ffff */
.L_x_4113:
[----:B--2---:R2:W3:Y:S02]  /*7270*/  SYNCS.PHASECHK.TRANS64.TRYWAIT P1, [R0+URZ+0x36428], R3 ;  /* 0x03642803000075a7 */ /* 0x0044e4000802017f */
[----:B---3--:R-:W-:Y:S05]  /*7280*/  @!P1 NANOSLEEP.SYNCS 0x989680 ;  /* 0x009896800000995d */ /* 0x008fea0003900000 */
[----:B------:R-:W3:Y:S02]  /*7290*/  @!P1 SYNCS.PHASECHK.TRANS64 P1, [R0+URZ+0x36428], R3 ;  /* 0x03642803000095a7 */ /* 0x000ee4000802007f */
[----:B---3--:R-:W-:Y:S05]  /*72a0*/  @!P1 BRA `(.L_x_4113) ;  /* 0xfffffffc00f09947 */ /* 0x008fea000383ffff */
[----:B------:R-:W-:Y:S05]  /*72b0*/  BRA `(.L_x_4136) ;  /* 0xffffffe800947947 */ /* 0x000fea000383ffff */
.L_x_4115:
[----:B--2---:R2:W3:Y:S02]  /*72c0*/  SYNCS.PHASECHK.TRANS64.TRYWAIT P1, [R0+URZ+0x36438], R29 ;  /* 0x0364381d000075a7 */ /* 0x0044e4000802017f */
[----:B---3--:R-:W-:Y:S05]  /*72d0*/  @!P1 NANOSLEEP.SYNCS 0x989680 ;  /* 0x009896800000995d */ /* 0x008fea0003900000 */
[----:B------:R-:W3:Y:S02]  /*72e0*/  @!P1 SYNCS.PHASECHK.TRANS64 P1, [R0+URZ+0x36438], R29 ;  /* 0x0364381d000095a7 */ /* 0x000ee4000802007f */
[----:B---3--:R-:W-:Y:S05]  /*72f0*/  @!P1 BRA `(.L_x_4115) ;  /* 0xfffffffc00f09947 */ /* 0x008fea000383ffff */
[----:B------:R-:W-:Y:S05]  /*7300*/  BRA `(.L_x_4137) ;  /* 0xffffffec00247947 */ /* 0x000fea000383ffff */
.L_x_4117:
[----:B------:R-:W-:-:S07]  /*7310*/  SHF.L.U32 R5, R12, 0x1f, RZ ;  /* 0x0000001f0c057819 */ /* 0x000fce00000006ff */
.L_x_4138:
[----:B--2---:R2:W3:Y:S02]  /*7320*/  SYNCS.PHASECHK.TRANS64.TRYWAIT P1, [R0+URZ+0x36420], R5 ;  /* 0x03642005000075a7 */ /* 0x0044e4000802017f */
[----:B---3--:R-:W-:Y:S05]  /*7330*/  @!P1 NANOSLEEP.SYNCS 0x989680 ;  /* 0x009896800000995d */ /* 0x008fea0003900000 */
[----:B------:R-:W3:Y:S02]  /*7340*/  @!P1 SYNCS.PHASECHK.TRANS64 P1, [R0+URZ+0x36420], R5 ;  /* 0x03642005000095a7 */ /* 0x000ee4000802007f */
[----:B---3--:R-:W-:Y:S05]  /*7350*/  @!P1 BRA `(.L_x_4138) ;  /* 0xfffffffc00f09947 */ /* 0x008fea000383ffff */
[----:B------:R-:W-:Y:S05]  /*7360*/  BRA `(.L_x_4139) ;  /* 0xffffffec00c47947 */ /* 0x000fea000383ffff */
.L_x_4120:
[----:B--2---:R2:W3:Y:S02]  /*7370*/  SYNCS.PHASECHK.TRANS64.TRYWAIT P1, [R0+URZ+0x36438], R10 ;  /* 0x0364380a000075a7 */ /* 0x0044e4000802017f */
[----:B---3--:R-:W-:Y:S05]  /*7380*/  @!P1 NANOSLEEP.SYNCS 0x989680 ;  /* 0x009896800000995d */ /* 0x008fea0003900000 */
[----:B------:R-:W3:Y:S02]  /*7390*/  @!P1 SYNCS.PHASECHK.TRANS64 P1, [R0+URZ+0x36438], R10 ;  /* 0x0364380a000095a7 */ /* 0x000ee4000802007f */
[----:B---3--:R-:W-:Y:S05]  /*73a0*/  @!P1 BRA `(.L_x_4120) ;  /* 0xfffffffc00f09947 */ /* 0x008fea000383ffff */
[----:B------:R-:W-:Y:S05]  /*73b0*/  BRA `(.L_x_4140) ;  /* 0xfffffff0006c7947 */ /* 0x000fea000383ffff */
.L_x_4122:
[----:B---3--:R3:W4:Y:S02]  /*73c0*/  SYNCS.PHASECHK.TRANS64.TRYWAIT P1, [R0+URZ+0x36428], R5 ;  /* 0x03642805000075a7 */ /* 0x008724000802017f */
[----:B----4-:R-:W-:Y:S05]  /*73d0*/  @!P1 NANOSLEEP.SYNCS 0x989680 ;  /* 0x009896800000995d */ /* 0x010fea0003900000 */
[----:B------:R-:W4:Y:S02]  /*73e0*/  @!P1 SYNCS.PHASECHK.TRANS64 P1, [R0+URZ+0x36428], R5 ;  /* 0x03642805000095a7 */ /* 0x000f24000802007f */
[----:B----4-:R-:W-:Y:S05]  /*73f0*/  @!P1 BRA `(.L_x_4122) ;  /* 0xfffffffc00f09947 */ /* 0x010fea000383ffff */
[----:B------:R-:W-:Y:S05]  /*7400*/  BRA `(.L_x_4141) ;  /* 0xfffffff400147947 */ /* 0x000fea000383ffff */
.L_x_4124:
[----:B---3--:R3:W4:Y:S02]  /*7410*/  SYNCS.PHASECHK.TRANS64.TRYWAIT P1, [R0+URZ+0x36438], R3 ;  /* 0x03643803000075a7 */ /* 0x008724000802017f */
[----:B----4-:R-:W-:Y:S05]  /*7420*/  @!P1 NANOSLEEP.SYNCS 0x989680 ;  /* 0x009896800000995d */ /* 0x010fea0003900000 */
[----:B------:R-:W4:Y:S02]  /*7430*/  @!P1 SYNCS.PHASECHK.TRANS64 P1, [R0+URZ+0x36438], R3 ;  /* 0x03643803000095a7 */ /* 0x000f24000802007f */
[----:B----4-:R-:W-:Y:S05]  /*7440*/  @!P1 BRA `(.L_x_4124) ;  /* 0xfffffffc00f09947 */ /* 0x010fea000383ffff */
[----:B------:R-:W-:Y:S05]  /*7450*/  BRA `(.L_x_4142) ;  /* 0xfffffff400ac7947 */ /* 0x000fea000383ffff */
.L_x_4126:
[----:B------:R-:W-:Y:S01]  /*7460*/  BSSY B0, `(.L_x_4143) ;  /* 0x0000006000007945 */ /* 0x000fe20003800000 */
[----:B------:R-:W-:-:S07]  /*7470*/  IMAD.MOV.U32 R15, RZ, RZ, -0x1 ;  /* 0xffffffffff0f7424 */ /* 0x000fce00078e00ff */
[----:B-12---:R-:W-:Y:S05]  /*7480*/  WARPSYNC.COLLECTIVE R15, `(.L_x_4144) ;  /* 0x000000000f0c7348 */ /* 0x006fea0003c00000 */
[----:B------:R-:W-:Y:S02]  /*7490*/  ELECT P6, UR62, PT ;  /* 0x00000000003e782f */ /* 0x000fe400038c0000 */
[----:B------:R-:W-:Y:S01]  /*74a0*/  MOV R14, UR62 ;  /* 0x0000003e000e7c02 */ /* 0x000fe20008000f00 */
[----:B-12---:R-:W-:Y:S10]  /*74b0*/  ENDCOLLECTIVE ;  /* 0x000000000000791b */ /* 0x006ff40003800000 */
.L_x_4144:
[----:B------:R-:W-:Y:S05]  /*74c0*/  BSYNC B0 ;  /* 0x0000000000007941 */ /* 0x000fea0003800000 */
.L_x_4143:
[----:B------:R-:W-:Y:S01]  /*74d0*/  PLOP3.LUT P0, PT, P6, PT, PT, 0x80, 0x0 ;  /* 0x000000000000781c */ /* 0x000fe2000370f070 */
[----:B------:R-:W-:-:S12]  /*74e0*/  BRA `(.L_x_4145) ;  /* 0xfffffff800607947 */ /* 0x000fd8000383ffff */
.L_x_4128:
[----:B-1----:R1:W2:Y:S02]  /*74f0*/  SYNCS.PHASECHK.TRANS64.TRYWAIT P1, [R7+URZ], R0 ;  /* 0x00000000070075a7 */ /* 0x0022a4000802017f */
[----:B--2---:R-:W-:Y:S05]  /*7500*/  @!P1 NANOSLEEP.SYNCS 0x989680 ;  /* 0x009896800000995d */ /* 0x004fea0003900000 */
[----:B------:R-:W2:Y:S02]  /*7510*/  @!P1 SYNCS.PHASECHK.TRANS64 P1, [R7+URZ], R0 ;  /* 0x00000000070095a7 */ /* 0x000ea4000802007f */
[----:B--2---:R-:W-:Y:S05]  /*7520*/  @!P1 BRA `(.L_x_4128) ;  /* 0xfffffffc00f09947 */ /* 0x004fea000383ffff */
[----:B------:R-:W-:Y:S05]  /*7530*/  BRA `(.L_x_4146) ;  /* 0xfffffff8009c7947 */ /* 0x000fea000383ffff */
.L_x_4129:
[----:B--2---:R2:W3:Y:S02]  /*7540*/  SYNCS.PHASECHK.TRANS64.TRYWAIT P1, [R3+URZ], R2 ;  /* 0x00000002030075a7 */ /* 0x0044e4000802017f */
[----:B---3--:R-:W-:Y:S05]  /*7550*/  @!P1 NANOSLEEP.SYNCS 0x989680 ;  /* 0x009896800000995d */ /* 0x008fea0003900000 */
[----:B------:R-:W3:Y:S02]  /*7560*/  @!P1 SYNCS.PHASECHK.TRANS64 P1, [R3+URZ], R2 ;  /* 0x00000002030095a7 */ /* 0x000ee4000802007f */
[----:B---3--:R-:W-:Y:S05]  /*7570*/  @!P1 BRA `(.L_x_4129) ;  /* 0xfffffffc00f09947 */ /* 0x008fea000383ffff */
[----:B------:R-:W-:Y:S05]  /*7580*/  BRA `(.L_x_4147) ;  /* 0xfffffff800907947 */ /* 0x000fea000383ffff */
.L_x_4148:
        /* <DEDUP_REMOVED lines=15> */
.L_x_7675:


//--------------------- .text._ZN7cutlass13device_kernelIN5flash11enable_sm90INS1_16FlashAttnBwdSm90INS1_25CollectiveMainloopBwdSm90ILi2ELi1ELi1EN4cute5tupleIJNS5_1CILi1EEES8_S8_EEENS6_IJNS7_ILi64EEENS7_ILi96EEENS7_ILi192EEEEEENS_6half_tEfNS_4arch4Sm90ELb0ELb0ELb0ELb0ELb1ELb0ELb1ELb0ELi3ELi1ELi1ELi1ELb0EEENS1_24CollectiveEpilogueBwdGQAISD_fSG_Li384ELb0ELb1EEENS1_19SingleTileSchedulerILb0ELb0ELb0ELi96EEEEEEEEEvNT_6ParamsE --------------------------
	.section	.text._ZN7cutlass13device_kernelIN5flash11enable_sm90INS1_16FlashAttnBwdSm90INS1_25CollectiveMainloopBwdSm90ILi2ELi1ELi1EN4cute5tupleIJNS5_1CILi1EEES8_S8_EEENS6_IJNS7_ILi64EEENS7_ILi96EEENS7_ILi192EEEEEENS_6half_tEfNS_4arch4Sm90ELb0ELb0ELb0ELb0ELb1ELb0ELb1ELb0ELi3ELi1ELi1ELi1ELb0EEENS1_24CollectiveEpilogueBwdGQAISD_fSG_Li384ELb0ELb1EEENS1_19SingleTileSchedulerILb0ELb0ELb0ELi96EEEEEEEEEvNT_6ParamsE,"ax",@progbits
	.align	128
.text._ZN7cutlass13device_kernelIN5flash11enable_sm90INS1_16FlashAttnBwdSm90INS1_25CollectiveMainloopBwdSm90ILi2ELi1ELi1EN4cute5tupleIJNS5_1CILi1EEES8_S8_EEENS6_IJNS7_ILi64EEENS7_ILi96EEENS7_ILi192EEEEEENS_6half_tEfNS_4arch4Sm90ELb0ELb0ELb0ELb0ELb1ELb0ELb1ELb0ELi3ELi1ELi1ELi1ELb0EEENS1_24CollectiveEpilogueBwdGQAISD_fSG_Li384ELb0ELb1EEENS1_19SingleTileSchedulerILb0ELb0ELb0ELi96EEEEEEEEEvNT_6ParamsE:
        .type           _ZN7cutlass13device_kernelIN5flash11enable_sm90INS1_16FlashAttnBwdSm90INS1_25CollectiveMainloopBwdSm90ILi2ELi1ELi1EN4cute5tupleIJNS5_1CILi1EEES8_S8_EEENS6_IJNS7_ILi64EEENS7_ILi96EEENS7_ILi192EEEEEENS_6half_tEfNS_4arch4Sm90ELb0ELb0ELb0ELb0ELb1ELb0ELb1ELb0ELi3ELi1ELi1ELi1ELb0EEENS1_24CollectiveEpilogueBwdGQAISD_fSG_Li384ELb0ELb1EEENS1_19SingleTileSchedulerILb0ELb0ELb0ELi96EEEEEEEEEvNT_6ParamsE,@function
        .size           _ZN7cutlass13device_kernelIN5flash11enable_sm90INS1_16FlashAttnBwdSm90INS1_25CollectiveMainloopBwdSm90ILi2ELi1ELi1EN4cute5tupleIJNS5_1CILi1EEES8_S8_EEENS6_IJNS7_ILi64EEENS7_ILi96EEENS7_ILi192EEEEEENS_6half_tEfNS_4arch4Sm90ELb0ELb0ELb0ELb0ELb1ELb0ELb1ELb0ELi3ELi1ELi1ELi1ELb0EEENS1_24CollectiveEpilogueBwdGQAISD_fSG_Li384ELb0ELb1EEENS1_19SingleTileSchedulerILb0ELb0ELb0ELi96EEEEEEEEEvNT_6ParamsE,(.L_x_7676 - _ZN7cutlass13device_kernelIN5flash11enable_sm90INS1_16FlashAttnBwdSm90INS1_25CollectiveMainloopBwdSm90ILi2ELi1ELi1EN4cute5tupleIJNS5_1CILi1EEES8_S8_EEENS6_IJNS7_ILi64EEENS7_ILi96EEENS7_ILi192EEEEEENS_6half_tEfNS_4arch4Sm90ELb0ELb0ELb0ELb0ELb1ELb0ELb1ELb0ELi3ELi1ELi1ELi1ELb0EEENS1_24CollectiveEpilogueBwdGQAISD_fSG_Li384ELb0ELb1EEENS1_19SingleTileSchedulerILb0ELb0ELb0ELi96EEEEEEEEEvNT_6ParamsE)
        .other          _ZN7cutlass13device_kernelIN5flash11enable_sm90INS1_16FlashAttnBwdSm90INS1_25CollectiveMainloopBwdSm90ILi2ELi1ELi1EN4cute5tupleIJNS5_1CILi1EEES8_S8_EEENS6_IJNS7_ILi64EEENS7_ILi96EEENS7_ILi192EEEEEENS_6half_tEfNS_4arch4Sm90ELb0ELb0ELb0ELb0ELb1ELb0ELb1ELb0ELi3ELi1ELi1ELi1ELb0EEENS1_24CollectiveEpilogueBwdGQAISD_fSG_Li384ELb0ELb1EEENS1_19SingleTileSchedulerILb0ELb0ELb0ELi96EEEEEEEEEvNT_6ParamsE,@"STO_CUDA_ENTRY STV_DEFAULT"
_ZN7cutlass13device_kernelIN5flash11enable_sm90INS1_16FlashAttnBwdSm90INS1_25CollectiveMainloopBwdSm90ILi2ELi1ELi1EN4cute5tupleIJNS5_1CILi1EEES8_S8_EEENS6_IJNS7_ILi64EEENS7_ILi96EEENS7_ILi192EEEEEENS_6half_tEfNS_4arch4Sm90ELb0ELb0ELb0ELb0ELb1ELb0ELb1ELb0ELi3ELi1ELi1ELi1ELb0EEENS1_24CollectiveEpilogueBwdGQAISD_fSG_Li384ELb0ELb1EEENS1_19SingleTileSchedulerILb0ELb0ELb0ELi96EEEEEEEEEvNT_6ParamsE:
        /* <DEDUP_REMOVED lines=22> */
.L_x_4150:
[----:B------:R-:W-:Y:S05]  /*0160*/  BSYNC B0 ;  /* 0x0000000000007941 */ /* 0x000fea0003800000 */
.L_x_4149:
        /* <DEDUP_REMOVED lines=34> */
.L_x_4151:
        /* <DEDUP_REMOVED lines=20> */
.L_x_4152:
        /* <DEDUP_REMOVED lines=8> */
.L_x_4155:
        /* <DEDUP_REMOVED lines=37> */
.L_x_4158:
        /* <DEDUP_REMOVED lines=15> */
.L_x_4157:
        /* <DEDUP_REMOVED lines=20> */
.L_x_4160:
        /* <DEDUP_REMOVED lines=15> */
.L_x_4159:
        /* <DEDUP_REMOVED lines=8> */
.L_x_4269:
        /* <DEDUP_REMOVED lines=19> */
.L_x_4162:
        /* <DEDUP_REMOVED lines=64> */
[----:B--2---:R-:W-:Y:S01]  /*1070*/  IMAD.IADD R11, R6, 0x1, -R9 ;  /* 0x00000001060b7824 */ /* 0x004fe200078e0a09 */
[----:B------:R-:W-:-:S02]  /*1080*/  SHF.R.S32.HI R6, RZ, 0x5, R7 ;  /* 0x00000005ff067819 */ /* 0x000fc40000011407 */
[----:B------:R-:W-:Y:S02]  /*1090*/  CS2R R114, SRZ ;  /* 0x0000000000727805 */ /* 0x000fe4000001ff00 */
[----:B------:R-:W-:Y:S02]  /*10a0*/  LEA.HI R0, R5, R5, RZ, 0x1 ;  /* 0x0000000505007211 */ /* 0x000fe400078f08ff */
[----:B------:R-:W-:Y:S02]  /*10b0*/  CS2R R112, SRZ ;  /* 0x0000000000707805 */ /* 0x000fe4000001ff00 */
[----:B------:R-:W-:Y:S02]  /*10c0*/  SHF.R.S32.HI R10, RZ, 0x1f, R5 ;  /* 0x0000001fff0a7819 */ /* 0x000fe40000011405 */
        /* <DEDUP_REMOVED lines=86> */
.L_x_4175:
[----:B------:R-:W-:-:S13]  /*1630*/  ISETP.NE.AND P0, PT, R12, 0x3, PT ;  /* 0x000000030c00780c */ /* 0x000fda0003f05270 */
[----:B---3--:R-:W-:Y:S05]  /*1640*/  @!P0 BRA `(.L_x_4165) ;  /* 0x0000000000048947 */ /* 0x008fea0003800000 */
[----:B------:R-:W-:Y:S01]  /*1650*/  BPT.TRAP 0x1 ;  /* 0x000000040000795c */ /* 0x000fe20000300000 */
.L_x_4165:
[----:B------:R-:W-:Y:S02]  /*1660*/  LEA R3, R2, UR36, 0x3 ;  /* 0x0000002402037c11 */ /* 0x000fe4000f8e18ff */
[----:B------:R-:W-:-:S04]  /*1670*/  SHF.L.U32 R8, R7, 0x1f, RZ ;  /* 0x0000001f07087819 */ /* 0x000fc800000006ff */
[----:B------:R2:W3:Y:S01]  /*1680*/  SYNCS.PHASECHK.TRANS64.TRYWAIT P1, [R3+URZ+0x36410], R8 ;  /* 0x03641008030075a7 */ /* 0x0004e2000802017f */
[----:B------:R-:W-:Y:S05]  /*1690*/  @!P0 BRA `(.L_x_4166) ;  /* 0x0000000000048947 */ /* 0x000fea0003800000 */
[----:B------:R-:W-:Y:S01]  /*16a0*/  BPT.TRAP 0x1 ;  /* 0x000000040000795c */ /* 0x000fe20000300000 */
.L_x_4166:
[----:B---3--:R-:W-:Y:S05]  /*16b0*/  @P1 BRA `(.L_x_4167) ;  /* 0x0000000000081947 */ /* 0x008fea0003800000 */
[----:B------:R-:W3:Y:S02]  /*16c0*/  SYNCS.PHASECHK.TRANS64.TRYWAIT P1, [R3+URZ+0x36410], R8 ;  /* 0x03641008030075a7 */ /* 0x000ee4000802017f */
[----:B---3--:R-:W-:Y:S05]  /*16d0*/  @!P1 BRA `(.L_x_4168) ;  /* 0x0000006400b49947 */ /* 0x008fea0003800000 */
.L_x_4167:
        /* <DEDUP_REMOVED lines=103> */
.L_x_4169:
[----:B------:R-:W-:-:S04]  /*1d50*/  SHF.L.U32 R9, R6, 0x1f, RZ ;  /* 0x0000001f06097819 */ /* 0x000fc800000006ff */
[----:B------:R1:W1:Y:S01]  /*1d60*/  SYNCS.PHASECHK.TRANS64.TRYWAIT P1, [UR36+0x36430], R9 ;  /* 0x03643009ff0075a7 */ /* 0x0002620008020164 */
[----:B------:R-:W-:Y:S05]  /*1d70*/  @!P0 BRA `(.L_x_4170) ;  /* 0x0000000000048947 */ /* 0x000fea0003800000 */
[----:B------:R-:W-:Y:S01]  /*1d80*/  BPT.TRAP 0x1 ;  /* 0x000000040000795c */ /* 0x000fe20000300000 */
.L_x_4170:
[----:B-1----:R-:W-:Y:S05]  /*1d90*/  @P1 BRA `(.L_x_4171) ;  /* 0x0000000000081947 */ /* 0x002fea0003800000 */
[----:B------:R-:W1:Y:S02]  /*1da0*/  SYNCS.PHASECHK.TRANS64.TRYWAIT P1, [UR36+0x36430], R9 ;  /* 0x03643009ff0075a7 */ /* 0x000e640008020164 */
[----:B-1----:R-:W-:Y:S05]  /*1db0*/  @!P1 BRA `(.L_x_4172) ;  /* 0x0000006000109947 */ /* 0x002fea0003800000 */
.L_x_4171:
        /* <DEDUP_REMOVED lines=9> */
[----:B--2---:R-:W-:Y:S01]  /*1e50*/  FSEL R8, R137, -INF , P2 ;  /* 0xff80000089087808 */ /* 0x004fe20001000000 */
        /* <DEDUP_REMOVED lines=60> */
[----:B------:R-:W-:Y:S01]  /*2220*/  MUFU.EX2 R144, R144 ;  /* 0x0000009000907308 */ /* 0x000fe20000000800 */
        /* <DEDUP_REMOVED lines=79> */
[----:B------:R-:W1:Y:S04]  /*2720*/  LDS R141, [R153+0x30200] ;  /* 0x03020000998d7984 */ /* 0x000e680000000800 */
[----:B------:R-:W2:Y:S01]  /*2730*/  LDS R140, [R153+0x30220] ;  /* 0x03022000998c7984 */ /* 0x000ea20000000800 */
[----:B------:R-:W-:Y:S06]  /*2740*/  BAR.SYNC.DEFER_BLOCKING 0x9, 0x180 ;  /* 0x0246000000007b1d */ /* 0x000fec0000010000 */
[----:B------:R3:W-:Y:S01]  /*2750*/  STSM.16.M88.4 [R13+0x30400], R8 ;  /* 0x030400080d007844 */ /* 0x0007e20000000200 */
[--C-:B-1----:R-:W-:Y:S01]  /*2760*/  FADD.FTZ R150, R125, -R141.reuse ;  /* 0x8000008d7d967221 */ /* 0x102fe20000010000 */
[----:B------:R-:W-:Y:S01]  /*2770*/  FADD.FTZ R125, R128, -R141 ;  /* 0x8000008d807d7221 */ /* 0x000fe20000010000 */
[--C-:B--2---:R-:W-:Y:S01]  /*2780*/  FADD.FTZ R126, R126, -R140.reuse ;  /* 0x8000008c7e7e7221 */ /* 0x104fe20000010000 */
[--C-:B------:R-:W-:Y:S01]  /*2790*/  FADD.FTZ R128, R131, -R140.reuse ;  /* 0x8000008c83807221 */ /* 0x100fe20000010000 */
[--C-:B------:R-:W-:Y:S01]  /*27a0*/  FADD.FTZ R127, R127, -R140.reuse ;  /* 0x8000008c7f7f7221 */ /* 0x100fe20000010000 */
[----:B------:R-:W-:Y:S01]  /*27b0*/  FADD.FTZ R131, R134, -R140 ;  /* 0x8000008c86837221 */ /* 0x000fe20000010000 */
[----:B---3--:R-:W-:Y:S01]  /*27c0*/  FSEL R8, R149, -INF , P4 ;  /* 0xff80000095087808 */ /* 0x008fe20002000000 */
[--C-:B------:R-:W-:Y:S01]  /*27d0*/  FFMA.FTZ R10, R148, UR7, -R21.reuse ;  /* 0x00000007940a7c23 */ /* 0x100fe20008010815 */
[----:B------:R-:W-:Y:S01]  /*27e0*/  FSEL R11, R146, -INF , P1 ;  /* 0xff800000920b7808 */ /* 0x000fe20000800000 */
[--C-:B------:R-:W-:Y:S01]  /*27f0*/  FFMA.FTZ R146, R145, UR7, -R20.reuse ;  /* 0x0000000791927c23 */ /* 0x100fe20008010814 */
[--C-:B------:R-:W-:Y:S01]  /*2800*/  FFMA.FTZ R145, R151, UR7, -R20.reuse ;  /* 0x0000000797917c23 */ /* 0x100fe20008010814 */
[----:B------:R-:W-:Y:S01]  /*2810*/  FFMA.FTZ R21, R8, UR7, -R21 ;  /* 0x0000000708157c23 */ /* 0x000fe20008010815 */
[----:B------:R-:W1:Y:S01]  /*2820*/  MUFU.EX2 R9, R154 ;  /* 0x0000009a00097308 */ /* 0x000e620000000800 */
[--C-:B------:R-:W-:Y:S01]  /*2830*/  FFMA.FTZ R8, R11, UR7, -R20.reuse ;  /* 0x000000070b087c23 */ /* 0x100fe20008010814 */
[----:B------:R-:W-:Y:S01]  /*2840*/  FFMA.FTZ R11, R147, UR7, -R20 ;  /* 0x00000007930b7c23 */ /* 0x000fe20008010814 */
[--C-:B------:R-:W-:Y:S01]  /*2850*/  FADD.FTZ R147, R120, -R141.reuse ;  /* 0x8000008d78937221 */ /* 0x100fe20000010000 */
[--C-:B------:R-:W-:Y:S01]  /*2860*/  FADD.FTZ R120, R129, -R141.reuse ;  /* 0x8000008d81787221 */ /* 0x100fe20000010000 */
[--C-:B------:R-:W-:Y:S01]  /*2870*/  FADD.FTZ R148, R121, -R141.reuse ;  /* 0x8000008d79947221 */ /* 0x100fe20000010000 */
[--C-:B------:R-:W-:Y:S01]  /*2880*/  FADD.FTZ R129, R122, -R140.reuse ;  /* 0x8000008c7a817221 */ /* 0x100fe20000010000 */
[--C-:B------:R-:W-:Y:S01]  /*2890*/  FADD.FTZ R121, R132, -R141.reuse ;  /* 0x8000008d84797221 */ /* 0x100fe20000010000 */
[----:B------:R-:W2:Y:S01]  /*28a0*/  MUFU.EX2 R10, R10 ;  /* 0x0000000a000a7308 */ /* 0x000ea20000000800 */
[--C-:B------:R-:W-:Y:S01]  /*28b0*/  FADD.FTZ R122, R123, -R140.reuse ;  /* 0x8000008c7b7a7221 */ /* 0x100fe20000010000 */
[----:B------:R-:W-:Y:S01]  /*28c0*/  FMUL.FTZ R143, R143, R126 ;  /* 0x0000007e8f8f7220 */ /* 0x000fe20000410000 */
[--C-:B------:R-:W-:Y:S01]  /*28d0*/  FADD.FTZ R149, R124, -R141.reuse ;  /* 0x8000008d7c957221 */ /* 0x100fe20000010000 */
[----:B------:R-:W-:Y:S01]  /*28e0*/  FADD.FTZ R124, R133, -R141 ;  /* 0x8000008d857c7221 */ /* 0x000fe20000010000 */
[----:B------:R-:W-:Y:S01]  /*28f0*/  FMUL.FTZ R139, R139, R122 ;  /* 0x0000007a8b8b7220 */ /* 0x000fe20000410000 */
[--C-:B------:R-:W-:Y:S01]  /*2900*/  FADD.FTZ R133, R130, -R140.reuse ;  /* 0x8000008c82857221 */ /* 0x100fe20000010000 */
[----:B------:R-:W-:Y:S01]  /*2910*/  FADD.FTZ R140, R135, -R140 ;  /* 0x8000008c878c7221 */ /* 0x000fe20000010000 */
[----:B------:R-:W3:Y:S01]  /*2920*/  MUFU.EX2 R21, R21 ;  /* 0x0000001500157308 */ /* 0x000ee20000000800 */
[C---:B-1----:R-:W-:Y:S01]  /*2930*/  FMUL.FTZ R126, R9.reuse, R120 ;  /* 0x00000078097e7220 */ /* 0x042fe20000410000 */
[----:B------:R-:W-:Y:S01]  /*2940*/  F2FP.F16.F32.PACK_AB R120, R9, R144 ;  /* 0x000000900978723e */ /* 0x000fe200000000ff */
[----:B------:R-:W-:Y:S01]  /*2950*/  FMUL.FTZ R22, R22, R147 ;  /* 0x0000009316167220 */ /* 0x000fe20000410000 */
[----:B------:R-:W-:Y:S01]  /*2960*/  FMUL.FTZ R23, R23, R148 ;  /* 0x0000009417177220 */ /* 0x000fe20000410000 */
[----:B------:R-:W-:Y:S01]  /*2970*/  FMUL.FTZ R136, R136, R149 ;  /* 0x0000009588887220 */ /* 0x000fe20000410000 */
[----:B------:R-:W-:Y:S01]  /*2980*/  FMUL.FTZ R137, R137, R150 ;  /* 0x0000009689897220 */ /* 0x000fe20000410000 */
[----:B------:R-:W-:Y:S01]  /*2990*/  FMUL.FTZ R138, R138, R129 ;  /* 0x000000818a8a7220 */ /* 0x000fe20000410000 */
[----:B------:R-:W1:Y:S01]  /*29a0*/  MUFU.EX2 R8, R8 ;  /* 0x0000000800087308 */ /* 0x000e620000000800 */
[----:B--2---:R-:W-:Y:S01]  /*29b0*/  FMUL.FTZ R9, R10, R121 ;  /* 0x000000790a097220 */ /* 0x004fe20000410000 */
[----:B------:R-:W-:Y:S01]  /*29c0*/  FMUL.FTZ R142, R142, R127 ;  /* 0x0000007f8e8e7220 */ /* 0x000fe20000410000 */
[----:B------:R-:W-:Y:S01]  /*29d0*/  FMUL.FTZ R125, R144, R125 ;  /* 0x0000007d907d7220 */ /* 0x000fe20000410000 */
[----:B------:R-:W-:-:S04]  /*29e0*/  UMOV UR7, 0x80000020 ;  /* 0x8000002000077882 */ /* 0x000fc80000000000 */
[----:B------:R-:W2:Y:S01]  /*29f0*/  MUFU.EX2 R11, R11 ;  /* 0x0000000b000b7308 */ /* 0x000ea20000000800 */
[C---:B---3--:R-:W-:Y:S01]  /*2a00*/  F2FP.F16.F32.PACK_AB R122, R21.reuse, R10 ;  /* 0x0000000a157a723e */ /* 0x048fe200000000ff */
[----:B------:R-:W-:Y:S01]  /*2a10*/  FMUL.FTZ R124, R21, R124 ;  /* 0x0000007c157c7220 */ /* 0x000fe20000410000 */
[----:B------:R-:W-:-:S05]  /*2a20*/  F2FP.F16.F32.PACK_AB R10, R137, R136 ;  /* 0x00000088890a723e */ /* 0x000fca00000000ff */
        /* <DEDUP_REMOVED lines=10> */
[----:B------:R-:W-:-:S02]  /*2ad0*/  F2FP.F16.F32.PACK_AB R21, R128, R21 ;  /* 0x000000158015723e */ /* 0x000fc400000000ff */
        /* <DEDUP_REMOVED lines=94> */
.L_x_4173:
        /* <DEDUP_REMOVED lines=62> */
.L_x_4174:
        /* <DEDUP_REMOVED lines=12> */
.L_x_4164:
[----:B------:R-:W4:Y:S01]  /*3560*/  LDC R10, c[0x0][0x850] ;  /* 0x00021400ff0a7b82 */ /* 0x000f220000000800 */
[----:B------:R-:W5:Y:S01]  /*3570*/  S2R R9, SR_CTAID.Y ;  /* 0x0000000000097919 */ /* 0x000f620000002600 */
[----:B------:R-:W-:Y:S01]  /*3580*/  ULDC.64 UR4, c[0x0][0x818] ;  /* 0x0002060000047ab9 */ /* 0x000fe20000000a00 */
[----:B------:R-:W-:Y:S01]  /*3590*/  ULDC.64 UR6, c[0x0][0x840] ;  /* 0x0002100000067ab9 */ /* 0x000fe20000000a00 */
[----:B-1----:R-:W-:Y:S01]  /*35a0*/  IMAD R16, R16, 0x1800, R17 ;  /* 0x0000180010107824 */ /* 0x002fe200078e0211 */
[----:B------:R-:W1:Y:S01]  /*35b0*/  S2R R8, SR_CTAID.X ;  /* 0x0000000000087919 */ /* 0x000e620000002500 */
[----:B------:R-:W2:Y:S03]  /*35c0*/  S2R R7, SR_CTAID.Z ;  /* 0x0000000000077919 */ /* 0x000ea60000002700 */
[----:B------:R-:W-:Y:S02]  /*35d0*/  LEA R16, R16, UR36, 0x2 ;  /* 0x0000002410107c11 */ /* 0x000fe4000f8e10ff */
[----:B----4-:R-:W-:Y:S01]  /*35e0*/  ISETP.NE.AND P0, PT, R10, 0x1, PT ;  /* 0x000000010a00780c */ /* 0x010fe20003f05270 */
[----:B-----5:R-:W-:-:S12]  /*35f0*/  IMAD.MOV.U32 R6, RZ, RZ, R9 ;  /* 0x000000ffff067224 */ /* 0x020fd800078e0009 */
[----:B------:R-:W4:Y:S01]  /*3600*/  @P0 LDC R0, c[0x0][0x854] ;  /* 0x00021500ff000b82 */ /* 0x000f220000000800 */
[----:B-1----:R-:W-:-:S05]  /*3610*/  IMAD R4, R8, 0x4800, RZ ;  /* 0x0000480008047824 */ /* 0x002fca00078e02ff */
[----:B------:R-:W-:Y:S02]  /*3620*/  SHF.R.S32.HI R5, RZ, 0x1f, R4 ;  /* 0x0000001fff057819 */ /* 0x000fe40000011404 */
[----:B---3--:R-:W1:Y:S01]  /*3630*/  @P0 LDC R3, c[0x0][0x858] ;  /* 0x00021600ff030b82 */ /* 0x008e620000000800 */
[----:B----4-:R-:W-:-:S05]  /*3640*/  @P0 IMAD.HI.U32 R0, R9, R0, RZ ;  /* 0x0000000009000227 */ /* 0x010fca00078e00ff */
[----:B-1----:R-:W-:-:S04]  /*3650*/  @P0 SHF.R.U32.HI R6, RZ, R3, R0 ;  /* 0x00000003ff060219 */ /* 0x002fc80000011600 */
[----:B------:R-:W-:Y:S01]  /*3660*/  SHF.R.S32.HI R0, RZ, 0x1f, R6 ;  /* 0x0000001fff007819 */ /* 0x000fe20000011406 */
[----:B------:R-:W-:-:S04]  /*3670*/  IMAD.WIDE.U32 R2, R6, UR4, R4 ;  /* 0x0000000406027c25 */ /* 0x000fc8000f8e0004 */
[C---:B--2---:R-:W-:Y:S02]  /*3680*/  IMAD R11, R0.reuse, UR4, RZ ;  /* 0x00000004000b7c24 */ /* 0x044fe4000f8e02ff */
[----:B------:R-:W-:Y:S02]  /*3690*/  IMAD R15, R0, UR6, RZ ;  /* 0x00000006000f7c24 */ /* 0x000fe4000f8e02ff */
[C---:B------:R-:W-:Y:S01]  /*36a0*/  IMAD R13, R6.reuse, UR5, R11 ;  /* 0x00000005060d7c24 */ /* 0x040fe2000f8e020b */
[----:B------:R-:W-:Y:S01]  /*36b0*/  SHF.R.S32.HI R11, RZ, 0x1f, R7 ;  /* 0x0000001fff0b7819 */ /* 0x000fe20000011407 */
        /* <DEDUP_REMOVED lines=102> */
.L_x_4178:
[----:B------:R-:W2:Y:S04]  /*3d20*/  LDG.E.STRONG.GPU R0, desc[UR38][R12.64] ;  /* 0x000000260c007981 */ /* 0x000ea8000c1ef900 */
[----:B--2---:R-:W-:Y:S01]  /*3d30*/  CCTL.IVALL ;  /* 0x00000000ff00798f */ /* 0x004fe20002000000 */
[----:B------:R-:W-:Y:S05]  /*3d40*/  YIELD ;  /* 0x0000000000007946 */ /* 0x000fea0003800000 */
[----:B------:R-:W-:-:S13]  /*3d50*/  ISETP.NE.AND P0, PT, R0, R9, PT ;  /* 0x000000090000720c */ /* 0x000fda0003f05270 */
[----:B------:R-:W-:Y:S05]  /*3d60*/  @P0 BRA `(.L_x_4178) ;  /* 0xfffffffc00ec0947 */ /* 0x000fea000383ffff */
.L_x_4177:
[----:B------:R-:W-:Y:S05]  /*3d70*/  BSYNC B0 ;  /* 0x0000000000007941 */ /* 0x000fea0003800000 */
.L_x_4176:
[----:B------:R-:W-:Y:S01]  /*3d80*/  UMOV UR4, 0xffffffff ;  /* 0xffffffff00047882 */ /* 0x000fe20000000000 */
[----:B------:R-:W-:Y:S02]  /*3d90*/  LEA.HI.X R19, R4, R19, R15, 0x2, P2 ;  /* 0x0000001304137211 */ /* 0x000fe400010f140f */
[----:B------:R-:W-:Y:S01]  /*3da0*/  LEA.HI.X R14, R2, R21, R14, 0x2, P3 ;  /* 0x00000015020e7211 */ /* 0x000fe200018f140e */
[----:B------:R-:W-:Y:S06]  /*3db0*/  BRA.DIV UR4, `(.L_x_4179) ;  /* 0x0000004204247947 */ /* 0x000fec000b800000 */
[----:B------:R-:W-:Y:S01]  /*3dc0*/  NOP ;  /* 0x0000000000007918 */ /* 0x000fe20000000000 */
.L_x_4272:
        /* <DEDUP_REMOVED lines=16> */
.L_x_4182:
[----:B------:R-:W-:Y:S01]  /*3ed0*/  @P0 ELECT P2, URZ, PT ;  /* 0x00000000003f082f */ /* 0x000fe20003840000 */
[----:B------:R1:W-:-:S12]  /*3ee0*/  UBLKRED.G.S.ADD.F32.RN [UR4], [UR36], UR6, desc[UR8] ;  /* 0x00000804240073bb */ /* 0x0003d800080a1406 */
[----:B------:R-:W-:Y:S02]  /*3ef0*/  @P2 PLOP3.LUT P0, PT, P2, PT, PT, 0x8, 0x0 ;  /* 0x000000000000281c */ /* 0x000fe4000170e170 */
[----:B------:R-:W-:-:S11]  /*3f00*/  PLOP3.LUT P2, PT, PT, PT, PT, 0x8, 0x0 ;  /* 0x000000000000781c */ /* 0x000fd60003f4e170 */
[----:B-1----:R-:W-:Y:S05]  /*3f10*/  @P0 BRA.U.ANY `(.L_x_4182) ;  /* 0xfffffffd00ec0947 */ /* 0x002fea000393ffff */
[----:B------:R0:W-:Y:S01]  /*3f20*/  UTMACMDFLUSH ;  /* 0x00000000000079b7 */ /* 0x0001e20000000000 */
[----:B------:R-:W-:-:S04]  /*3f30*/  DEPBAR.LE SB0, 0x0 ;  /* 0x000080000000791a */ /* 0x000fc80000000000 */
.L_x_4181:
[----:B------:R-:W-:Y:S05]  /*3f40*/  BSYNC B0 ;  /* 0x0000000000007941 */ /* 0x000fea0003800000 */
.L_x_4180:
        /* <DEDUP_REMOVED lines=14> */
.L_x_4184:
[----:B------:R-:W-:Y:S05]  /*4030*/  BSYNC B0 ;  /* 0x0000000000007941 */ /* 0x000fea0003800000 */
.L_x_4183:
        /* <DEDUP_REMOVED lines=18> */
.L_x_4187:
[----:B------:R-:W2:Y:S04]  /*4160*/  LDG.E.STRONG.GPU R0, desc[UR38][R2.64] ;  /* 0x0000002602007981 */ /* 0x000ea8000c1ef900 */
[----:B--2---:R-:W-:Y:S01]  /*4170*/  CCTL.IVALL ;  /* 0x00000000ff00798f */ /* 0x004fe20002000000 */
[----:B------:R-:W-:Y:S05]  /*4180*/  YIELD ;  /* 0x0000000000007946 */ /* 0x000fea0003800000 */
[----:B------:R-:W-:-:S13]  /*4190*/  ISETP.NE.AND P0, PT, R0, R9, PT ;  /* 0x000000090000720c */ /* 0x000fda0003f05270 */
[----:B------:R-:W-:Y:S05]  /*41a0*/  @P0 BRA `(.L_x_4187) ;  /* 0xfffffffc00ec0947 */ /* 0x000fea000383ffff */
.L_x_4186:
[----:B------:R-:W-:Y:S05]  /*41b0*/  BSYNC B0 ;  /* 0x0000000000007941 */ /* 0x000fea0003800000 */
.L_x_4185:
[----:B------:R-:W-:-:S03]  /*41c0*/  UMOV UR4, 0xffffffff ;  /* 0xffffffff00047882 */ /* 0x000fc60000000000 */
[----:B------:R-:W-:Y:S05]  /*41d0*/  BRA.DIV UR4, `(.L_x_4188) ;  /* 0x0000003e04387947 */ /* 0x000fea000b800000 */
[----:B------:R-:W-:Y:S01]  /*41e0*/  NOP ;  /* 0x0000000000007918 */ /* 0x000fe20000000000 */
.L_x_4275:
        /* <DEDUP_REMOVED lines=16> */
.L_x_4191:
[----:B------:R-:W-:Y:S01]  /*42f0*/  @P0 ELECT P2, URZ, PT ;  /* 0x00000000003f082f */ /* 0x000fe20003840000 */
[----:B------:R2:W-:-:S12]  /*4300*/  UBLKRED.G.S.ADD.F32.RN [UR4], [UR36], UR6, desc[UR8] ;  /* 0x00000804240073bb */ /* 0x0005d800080a1406 */
[----:B------:R-:W-:Y:S02]  /*4310*/  @P2 PLOP3.LUT P0, PT, P2, PT, PT, 0x8, 0x0 ;  /* 0x000000000000281c */ /* 0x000fe4000170e170 */
[----:B------:R-:W-:-:S11]  /*4320*/  PLOP3.LUT P2, PT, PT, PT, PT, 0x8, 0x0 ;  /* 0x000000000000781c */ /* 0x000fd60003f4e170 */
[----:B--2---:R-:W-:Y:S05]  /*4330*/  @P0 BRA.U.ANY `(.L_x_4191) ;  /* 0xfffffffd00ec0947 */ /* 0x004fea000393ffff */
[----:B------:R0:W-:Y:S01]  /*4340*/  UTMACMDFLUSH ;  /* 0x00000000000079b7 */ /* 0x0001e20000000000 */
[----:B------:R-:W-:-:S04]  /*4350*/  DEPBAR.LE SB0, 0x0 ;  /* 0x000080000000791a */ /* 0x000fc80000000000 */
.L_x_4190:
[----:B------:R-:W-:Y:S05]  /*4360*/  BSYNC B0 ;  /* 0x0000000000007941 */ /* 0x000fea0003800000 */
.L_x_4189:
        /* <DEDUP_REMOVED lines=14> */
.L_x_4154:
        /* <DEDUP_REMOVED lines=55> */
.L_x_4226:
        /* <DEDUP_REMOVED lines=13> */
.L_x_4196:
[----:B------:R-:W2:Y:S04]  /*4890*/  LDG.E.STRONG.GPU R6, desc[UR38][R2.64] ;  /* 0x0000002602067981 */ /* 0x000ea8000c1ef900 */
[----:B--2---:R-:W-:Y:S01]  /*48a0*/  CCTL.IVALL ;  /* 0x00000000ff00798f */ /* 0x004fe20002000000 */
[----:B------:R-:W-:Y:S05]  /*48b0*/  YIELD ;  /* 0x0000000000007946 */ /* 0x000fea0003800000 */
[----:B------:R-:W-:-:S13]  /*48c0*/  ISETP.NE.AND P3, PT, R6, UR22, PT ;  /* 0x0000001606007c0c */ /* 0x000fda000bf65270 */
[----:B------:R-:W-:Y:S05]  /*48d0*/  @P3 BRA `(.L_x_4196) ;  /* 0xfffffffc00ec3947 */ /* 0x000fea000383ffff */
.L_x_4195:
[----:B------:R-:W-:Y:S05]  /*48e0*/  BSYNC B0 ;  /* 0x0000000000007941 */ /* 0x000fea0003800000 */
.L_x_4194:
[----:B------:R-:W-:-:S03]  /*48f0*/  UMOV UR14, 0xffffffff ;  /* 0xffffffff000e7882 */ /* 0x000fc60000000000 */
[----:B------:R-:W-:Y:S05]  /*4900*/  BRA.DIV UR14, `(.L_x_4197) ;  /* 0x000000360e887947 */ /* 0x000fea000b800000 */
[----:B------:R-:W-:Y:S01]  /*4910*/  NOP ;  /* 0x0000000000007918 */ /* 0x000fe20000000000 */
.L_x_4278:
        /* <DEDUP_REMOVED lines=19> */
.L_x_4199:
[----:B------:R-:W-:Y:S05]  /*4a50*/  BSYNC B0 ;  /* 0x0000000000007941 */ /* 0x000fea0003800000 */
.L_x_4198:
        /* <DEDUP_REMOVED lines=14> */
.L_x_4201:
[----:B------:R-:W-:Y:S05]  /*4b40*/  BSYNC B0 ;  /* 0x0000000000007941 */ /* 0x000fea0003800000 */
.L_x_4200:
        /* <DEDUP_REMOVED lines=15> */
.L_x_4203:
[----:B------:R-:W-:Y:S05]  /*4c40*/  BSYNC B0 ;  /* 0x0000000000007941 */ /* 0x000fea0003800000 */
.L_x_4202:
[----:B------:R-:W-:Y:S06]  /*4c50*/  BAR.ARV 0xa, 0xa0 ;  /* 0x0282800000007b1d */ /* 0x000fec0000002000 */
[----:B------:R-:W-:Y:S04]  /*4c60*/  BSSY B0, `(.L_x_4204) ;  /* 0x0000003000007945 */ /* 0x000fe80003800000 */
[----:B------:R-:W-:Y:S05]  /*4c70*/  @!P0 BRA `(.L_x_4205) ;  /* 0x0000000000048947 */ /* 0x000fea0003800000 */
[----:B------:R-:W-:-:S04]  /*4c80*/  DEPBAR.LE SB0, 0x1 ;  /* 0x000080400000791a */ /* 0x000fc80000000000 */
.L_x_4205:
[----:B------:R-:W-:Y:S05]  /*4c90*/  BSYNC B0 ;  /* 0x0000000000007941 */ /* 0x000fea0003800000 */
.L_x_4204:
[----:B------:R-:W-:Y:S06]  /*4ca0*/  BAR.ARV 0xb, 0xa0 ;  /* 0x02c2800000007b1d */ /* 0x000fec0000002000 */
[----:B------:R-:W-:Y:S04]  /*4cb0*/  BSSY B0, `(.L_x_4206) ;  /* 0x0000003000007945 */ /* 0x000fe80003800000 */
[----:B------:R-:W-:Y:S05]  /*4cc0*/  @!P0 BRA `(.L_x_4207) ;  /* 0x0000000000048947 */ /* 0x000fea0003800000 */
[----:B------:R-:W-:-:S04]  /*4cd0*/  DEPBAR.LE SB0, 0x0 ;  /* 0x000080000000791a */ /* 0x000fc80000000000 */
.L_x_4207:
[----:B------:R-:W-:Y:S05]  /*4ce0*/  BSYNC B0 ;  /* 0x0000000000007941 */ /* 0x000fea0003800000 */
.L_x_4206:
        /* <DEDUP_REMOVED lines=19> */
.L_x_4209:
[----:B------:R-:W-:Y:S05]  /*4e20*/  BSYNC B0 ;  /* 0x0000000000007941 */ /* 0x000fea0003800000 */
.L_x_4208:
        /* <DEDUP_REMOVED lines=9> */
.L_x_4212:
[----:B------:R-:W2:Y:S04]  /*4ec0*/  LDG.E.STRONG.GPU R6, desc[UR38][R2.64] ;  /* 0x0000002602067981 */ /* 0x000ea8000c1ef900 */
[----:B--2---:R-:W-:Y:S01]  /*4ed0*/  CCTL.IVALL ;  /* 0x00000000ff00798f */ /* 0x004fe20002000000 */
[----:B------:R-:W-:Y:S05]  /*4ee0*/  YIELD ;  /* 0x0000000000007946 */ /* 0x000fea0003800000 */
[----:B------:R-:W-:-:S13]  /*4ef0*/  ISETP.NE.AND P3, PT, R6, UR22, PT ;  /* 0x0000001606007c0c */ /* 0x000fda000bf65270 */
[----:B------:R-:W-:Y:S05]  /*4f00*/  @P3 BRA `(.L_x_4212) ;  /* 0xfffffffc00ec3947 */ /* 0x000fea000383ffff */
.L_x_4211:
[----:B------:R-:W-:Y:S05]  /*4f10*/  BSYNC B0 ;  /* 0x0000000000007941 */ /* 0x000fea0003800000 */
.L_x_4210:
[----:B------:R-:W-:-:S03]  /*4f20*/  UMOV UR10, 0xffffffff ;  /* 0xffffffff000a7882 */ /* 0x000fc60000000000 */
[----:B------:R-:W-:Y:S05]  /*4f30*/  BRA.DIV UR10, `(.L_x_4213) ;  /* 0x000000320a187947 */ /* 0x000fea000b800000 */
[----:B------:R-:W-:Y:S01]  /*4f40*/  NOP ;  /* 0x0000000000007918 */ /* 0x000fe20000000000 */
.L_x_4281:
        /* <DEDUP_REMOVED lines=15> */
.L_x_4215:
[----:B------:R-:W-:Y:S05]  /*5040*/  BSYNC B0 ;  /* 0x0000000000007941 */ /* 0x000fea0003800000 */
.L_x_4214:
        /* <DEDUP_REMOVED lines=14> */
.L_x_4217:
[----:B------:R-:W-:Y:S05]  /*5130*/  BSYNC B0 ;  /* 0x0000000000007941 */ /* 0x000fea0003800000 */
.L_x_4216:
        /* <DEDUP_REMOVED lines=15> */
.L_x_4219:
[----:B------:R-:W-:Y:S05]  /*5230*/  BSYNC B0 ;  /* 0x0000000000007941 */ /* 0x000fea0003800000 */
.L_x_4218:
[----:B------:R-:W-:Y:S06]  /*5240*/  BAR.ARV 0xa, 0xa0 ;  /* 0x0282800000007b1d */ /* 0x000fec0000002000 */
[----:B------:R-:W-:Y:S04]  /*5250*/  BSSY B0, `(.L_x_4220) ;  /* 0x0000003000007945 */ /* 0x000fe80003800000 */
[----:B------:R-:W-:Y:S05]  /*5260*/  @!P0 BRA `(.L_x_4221) ;  /* 0x0000000000048947 */ /* 0x000fea0003800000 */
[----:B------:R-:W-:-:S04]  /*5270*/  DEPBAR.LE SB0, 0x1 ;  /* 0x000080400000791a */ /* 0x000fc80000000000 */
.L_x_4221:
[----:B------:R-:W-:Y:S05]  /*5280*/  BSYNC B0 ;  /* 0x0000000000007941 */ /* 0x000fea0003800000 */
.L_x_4220:
[----:B------:R-:W-:Y:S06]  /*5290*/  BAR.ARV 0xb, 0xa0 ;  /* 0x02c2800000007b1d */ /* 0x000fec0000002000 */
[----:B------:R-:W-:Y:S04]  /*52a0*/  BSSY B0, `(.L_x_4222) ;  /* 0x0000003000007945 */ /* 0x000fe80003800000 */
[----:B------:R-:W-:Y:S05]  /*52b0*/  @!P0 BRA `(.L_x_4223) ;  /* 0x0000000000048947 */ /* 0x000fea0003800000 */
[----:B------:R-:W-:-:S04]  /*52c0*/  DEPBAR.LE SB0, 0x0 ;  /* 0x000080000000791a */ /* 0x000fc80000000000 */
.L_x_4223:
[----:B------:R-:W-:Y:S05]  /*52d0*/  BSYNC B0 ;  /* 0x0000000000007941 */ /* 0x000fea0003800000 */
.L_x_4222:
        /* <DEDUP_REMOVED lines=19> */
.L_x_4225:
[----:B------:R-:W-:Y:S05]  /*5410*/  BSYNC B0 ;  /* 0x0000000000007941 */ /* 0x000fea0003800000 */
.L_x_4224:
[----:B------:R-:W-:Y:S02]  /*5420*/  UIADD3 UR4, UR4, 0x2, URZ ;  /* 0x0000000204047890 */ /* 0x000fe4000fffe03f */
[----:B------:R-:W-:Y:S01]  /*5430*/  UIADD3 UR5, UR5, 0x1, URZ ;  /* 0x0000000105057890 */ /* 0x000fe2000fffe03f */
[----:B------:R-:W-:Y:S11]  /*5440*/  @P2 BRA `(.L_x_4226) ;  /* 0xfffffff000dc2947 */ /* 0x000ff6000383ffff */
.L_x_4193:
        /* <DEDUP_REMOVED lines=13> */
.L_x_4229:
[----:B------:R-:W2:Y:S04]  /*5520*/  LDG.E.STRONG.GPU R0, desc[UR38][R2.64] ;  /* 0x0000002602007981 */ /* 0x000ea8000c1ef900 */
[----:B--2---:R-:W-:Y:S01]  /*5530*/  CCTL.IVALL ;  /* 0x00000000ff00798f */ /* 0x004fe20002000000 */
[----:B------:R-:W-:Y:S05]  /*5540*/  YIELD ;  /* 0x0000000000007946 */ /* 0x000fea0003800000 */
[----:B------:R-:W-:-:S13]  /*5550*/  ISETP.NE.AND P1, PT, R0, UR22, PT ;  /* 0x0000001600007c0c */ /* 0x000fda000bf25270 */
[----:B------:R-:W-:Y:S05]  /*5560*/  @P1 BRA `(.L_x_4229) ;  /* 0xfffffffc00ec1947 */ /* 0x000fea000383ffff */
.L_x_4228:
[----:B------:R-:W-:Y:S05]  /*5570*/  BSYNC B0 ;  /* 0x0000000000007941 */ /* 0x000fea0003800000 */
.L_x_4227:
[----:B------:R-:W-:-:S03]  /*5580*/  UMOV UR5, 0xffffffff ;  /* 0xffffffff00057882 */ /* 0x000fc60000000000 */
[----:B------:R-:W-:Y:S05]  /*5590*/  BRA.DIV UR5, `(.L_x_4230) ;  /* 0x0000002a059c7947 */ /* 0x000fea000b800000 */
[----:B------:R-:W-:Y:S01]  /*55a0*/  NOP ;  /* 0x0000000000007918 */ /* 0x000fe20000000000 */
.L_x_4284:
        /* <DEDUP_REMOVED lines=22> */
.L_x_4232:
[----:B------:R-:W-:Y:S05]  /*5710*/  BSYNC B0 ;  /* 0x0000000000007941 */ /* 0x000fea0003800000 */
.L_x_4231:
        /* <DEDUP_REMOVED lines=19> */
.L_x_4234:
[----:B------:R-:W-:Y:S05]  /*5850*/  BSYNC B0 ;  /* 0x0000000000007941 */ /* 0x000fea0003800000 */
.L_x_4233:
        /* <DEDUP_REMOVED lines=20> */
.L_x_4236:
[----:B------:R-:W-:Y:S05]  /*59a0*/  BSYNC B0 ;  /* 0x0000000000007941 */ /* 0x000fea0003800000 */
.L_x_4235:
[----:B------:R-:W-:Y:S06]  /*59b0*/  BAR.ARV 0xa, 0xa0 ;  /* 0x0282800000007b1d */ /* 0x000fec0000002000 */
[----:B------:R-:W-:Y:S04]  /*59c0*/  BSSY B0, `(.L_x_4237) ;  /* 0x0000003000007945 */ /* 0x000fe80003800000 */
[----:B------:R-:W-:Y:S05]  /*59d0*/  @!P0 BRA `(.L_x_4238) ;  /* 0x0000000000048947 */ /* 0x000fea0003800000 */
[----:B------:R-:W-:-:S04]  /*59e0*/  DEPBAR.LE SB0, 0x1 ;  /* 0x000080400000791a */ /* 0x000fc80000000000 */
.L_x_4238:
[----:B------:R-:W-:Y:S05]  /*59f0*/  BSYNC B0 ;  /* 0x0000000000007941 */ /* 0x000fea0003800000 */
.L_x_4237:
[----:B------:R-:W-:Y:S06]  /*5a00*/  BAR.ARV 0xb, 0xa0 ;  /* 0x02c2800000007b1d */ /* 0x000fec0000002000 */
[----:B------:R-:W-:Y:S04]  /*5a10*/  BSSY B0, `(.L_x_4239) ;  /* 0x0000003000007945 */ /* 0x000fe80003800000 */
[----:B------:R-:W-:Y:S05]  /*5a20*/  @!P0 BRA `(.L_x_4240) ;  /* 0x0000000000048947 */ /* 0x000fea0003800000 */
[----:B------:R-:W-:-:S04]  /*5a30*/  DEPBAR.LE SB0, 0x0 ;  /* 0x000080000000791a */ /* 0x000fc80000000000 */
.L_x_4240:
[----:B------:R-:W-:Y:S05]  /*5a40*/  BSYNC B0 ;  /* 0x0000000000007941 */ /* 0x000fea0003800000 */
.L_x_4239:
        /* <DEDUP_REMOVED lines=19> */
.L_x_4192:
        /* <DEDUP_REMOVED lines=57> */
.L_x_4285:
        /* <DEDUP_REMOVED lines=9> */
.L_x_4244:
        /* <DEDUP_REMOVED lines=102> */
.L_x_4255:
[----:B-1----:R-:W-:-:S05]  /*6600*/  IMAD.MOV.U32 R10, RZ, RZ, 0x1 ;  /* 0x00000001ff0a7424 */ /* 0x002fca00078e00ff */
[----:B------:R-:W-:-:S04]  /*6610*/  SHF.L.U32 R10, R10, 0x1f, RZ ;  /* 0x0000001f0a0a7819 */ /* 0x000fc800000006ff */
[----:B------:R-:W1:Y:S02]  /*6620*/  SYNCS.PHASECHK.TRANS64.TRYWAIT P1, [R0+URZ+0x36438], R10 ;  /* 0x0364380a000075a7 */ /* 0x000e64000802017f */
[----:B-123--:R-:W-:Y:S05]  /*6630*/  @!P1 BRA `(.L_x_4247) ;  /* 0x0000001800a49947 */ /* 0x00efea0003800000 */
.L_x_4286:
[----:B------:R-:W-:Y:S05]  /*6640*/  @P0 BRA `(.L_x_4248) ;  /* 0x0000000000140947 */ /* 0x000fea0003800000 */
[----:B------:R-:W-:Y:S01]  /*6650*/  ISETP.NE.AND P1, PT, R16, RZ, PT ;  /* 0x000000ff1000720c */ /* 0x000fe20003f25270 */
[----:B------:R-:W-:-:S04]  /*6660*/  IMAD.MOV.U32 R3, RZ, RZ, 0x6100 ;  /* 0x00006100ff037424 */ /* 0x000fc800078e00ff */
[----:B------:R2:W-:Y:S08]  /*6670*/  SYNCS.ARRIVE.TRANS64 RZ, [R0+URZ+0x36430], R3 ;  /* 0x0364300300ff79a7 */ /* 0x0005f0000800003f */
[----:B------:R-:W-:Y:S05]  /*6680*/  @!P1 BRA `(.L_x_4248) ;  /* 0x0000000000049947 */ /* 0x000fea0003800000 */
[----:B------:R-:W-:Y:S01]  /*6690*/  BPT.TRAP 0x1 ;  /* 0x000000040000795c */ /* 0x000fe20000300000 */
.L_x_4248:
        /* <DEDUP_REMOVED lines=47> */
.L_x_4287:
[----:B------:R-:W-:Y:S05]  /*6990*/  @P0 BRA `(.L_x_4250) ;  /* 0x0000000000140947 */ /* 0x000fea0003800000 */
[----:B------:R-:W-:Y:S01]  /*69a0*/  ISETP.NE.AND P1, PT, R16, RZ, PT ;  /* 0x000000ff1000720c */ /* 0x000fe20003f25270 */
[----:B--2---:R-:W-:-:S04]  /*69b0*/  IMAD.MOV.U32 R3, RZ, RZ, 0x6100 ;  /* 0x00006100ff037424 */ /* 0x004fc800078e00ff */
[----:B------:R3:W-:Y:S08]  /*69c0*/  SYNCS.ARRIVE.TRANS64 RZ, [R0+URZ+0x36418], R3 ;  /* 0x0364180300ff79a7 */ /* 0x0007f0000800003f */
[----:B------:R-:W-:Y:S05]  /*69d0*/  @!P1 BRA `(.L_x_4250) ;  /* 0x0000000000049947 */ /* 0x000fea0003800000 */
[----:B------:R-:W-:Y:S01]  /*69e0*/  BPT.TRAP 0x1 ;  /* 0x000000040000795c */ /* 0x000fe20000300000 */
.L_x_4250:
        /* <DEDUP_REMOVED lines=35> */
.L_x_4288:
        /* <DEDUP_REMOVED lines=9> */
.L_x_4252:
        /* <DEDUP_REMOVED lines=37> */
.L_x_4290:
[----:B------:R-:W-:Y:S05]  /*6f00*/  @P0 BRA `(.L_x_4254) ;  /* 0x0000000000140947 */ /* 0x000fea0003800000 */
[----:B------:R-:W-:Y:S01]  /*6f10*/  ISETP.NE.AND P1, PT, R16, RZ, PT ;  /* 0x000000ff1000720c */ /* 0x000fe20003f25270 */
[----:B--2---:R-:W-:-:S04]  /*6f20*/  IMAD.MOV.U32 R5, RZ, RZ, 0x6100 ;  /* 0x00006100ff057424 */ /* 0x004fc800078e00ff */
[----:B------:R3:W-:Y:S08]  /*6f30*/  SYNCS.ARRIVE.TRANS64 RZ, [R0+URZ+0x36410], R5 ;  /* 0x0364100500ff79a7 */ /* 0x0007f0000800003f */
[----:B------:R-:W-:Y:S05]  /*6f40*/  @!P1 BRA `(.L_x_4254) ;  /* 0x0000000000049947 */ /* 0x000fea0003800000 */
[----:B------:R-:W-:Y:S01]  /*6f50*/  BPT.TRAP 0x1 ;  /* 0x000000040000795c */ /* 0x000fe20000300000 */
.L_x_4254:
        /* <DEDUP_REMOVED lines=36> */
.L_x_4246:
[----:B------:R-:W-:Y:S01]  /*71a0*/  ISETP.NE.AND P1, PT, R19, RZ, PT ;  /* 0x000000ff1300720c */ /* 0x000fe20003f25270 */
[----:B------:R-:W-:-:S12]  /*71b0*/  IMAD.MOV.U32 R4, RZ, RZ, 0x1 ;  /* 0x00000001ff047424 */ /* 0x000fd800078e00ff */
[----:B------:R-:W-:Y:S05]  /*71c0*/  @!P1 BRA `(.L_x_4245) ;  /* 0x0000000400649947 */ /* 0x000fea0003800000 */
[----:B------:R-:W2:Y:S02]  /*71d0*/  SYNCS.PHASECHK.TRANS64.TRYWAIT P1, [R0+URZ+0x36438], R10 ;  /* 0x0364380a000075a7 */ /* 0x000ea4000802017f */
[----:B--2---:R-:W-:Y:S05]  /*71e0*/  @!P1 BRA `(.L_x_4256) ;  /* 0x00000010000c9947 */ /* 0x004fea0003800000 */
.L_x_4291:
[----:B------:R-:W-:Y:S05]  /*71f0*/  @P0 BRA `(.L_x_4257) ;  /* 0x0000000000140947 */ /* 0x000fea0003800000 */
[----:B------:R-:W-:Y:S01]  /*7200*/  ISETP.NE.AND P1, PT, R16, RZ, PT ;  /* 0x000000ff1000720c */ /* 0x000fe20003f25270 */
[----:B------:R-:W-:-:S04]  /*7210*/  IMAD.MOV.U32 R5, RZ, RZ, 0x6100 ;  /* 0x00006100ff057424 */ /* 0x000fc800078e00ff */
[----:B------:R3:W-:Y:S08]  /*7220*/  SYNCS.ARRIVE.TRANS64 RZ, [R0+URZ+0x36430], R5 ;  /* 0x0364300500ff79a7 */ /* 0x0007f0000800003f */
[----:B------:R-:W-:Y:S05]  /*7230*/  @!P1 BRA `(.L_x_4257) ;  /* 0x0000000000049947 */ /* 0x000fea0003800000 */
[----:B------:R-:W-:Y:S01]  /*7240*/  BPT.TRAP 0x1 ;  /* 0x000000040000795c */ /* 0x000fe20000300000 */
.L_x_4257:
        /* <DEDUP_REMOVED lines=41> */
.L_x_4292:
[----:B------:R-:W-:Y:S01]  /*74e0*/  IMAD.MOV.U32 R4, RZ, RZ, RZ ;  /* 0x000000ffff047224 */ /* 0x000fe200078e00ff */
[----:B------:R-:W-:Y:S06]  /*74f0*/  @P0 BRA `(.L_x_4259) ;  /* 0x0000000000140947 */ /* 0x000fec0003800000 */
[----:B------:R-:W-:Y:S01]  /*7500*/  ISETP.NE.AND P1, PT, R16, RZ, PT ;  /* 0x000000ff1000720c */ /* 0x000fe20003f25270 */
[----:B---3--:R-:W-:-:S04]  /*7510*/  IMAD.MOV.U32 R5, RZ, RZ, 0x6100 ;  /* 0x00006100ff057424 */ /* 0x008fc800078e00ff */
[----:B------:R4:W-:Y:S08]  /*7520*/  SYNCS.ARRIVE.TRANS64 RZ, [R0+URZ+0x36418], R5 ;  /* 0x0364180500ff79a7 */ /* 0x0009f0000800003f */
[----:B------:R-:W-:Y:S05]  /*7530*/  @!P1 BRA `(.L_x_4259) ;  /* 0x0000000000049947 */ /* 0x000fea0003800000 */
[----:B------:R-:W-:Y:S01]  /*7540*/  BPT.TRAP 0x1 ;  /* 0x000000040000795c */ /* 0x000fe20000300000 */
.L_x_4259:
        /* <DEDUP_REMOVED lines=33> */
.L_x_4245:
[----:B------:R-:W-:-:S04]  /*7760*/  SHF.L.U32 R3, R4, 0x1f, RZ ;  /* 0x0000001f04037819 */ /* 0x000fc800000006ff */
[----:B------:R-:W3:Y:S02]  /*7770*/  SYNCS.PHASECHK.TRANS64.TRYWAIT P1, [R0+URZ+0x36438], R3 ;  /* 0x03643803000075a7 */ /* 0x000ee4000802017f */
[----:B---3--:R-:W-:Y:S05]  /*7780*/  @!P1 BRA `(.L_x_4260) ;  /* 0x0000000800cc9947 */ /* 0x008fea0003800000 */
.L_x_4293:
[----:B------:R-:W-:Y:S05]  /*7790*/  @P0 BRA `(.L_x_4261) ;  /* 0x0000000000180947 */ /* 0x000fea0003800000 */
[----:B------:R-:W4:Y:S01]  /*77a0*/  S2R R2, SR_TID.X ;  /* 0x0000000000027919 */ /* 0x000f220000002100 */
[----:B---3--:R-:W-:-:S04]  /*77b0*/  IMAD.MOV.U32 R3, RZ, RZ, 0x6100 ;  /* 0x00006100ff037424 */ /* 0x008fc800078e00ff */
[----:B------:R3:W-:Y:S01]  /*77c0*/  SYNCS.ARRIVE.TRANS64 RZ, [R0+URZ+0x36430], R3 ;  /* 0x0364300300ff79a7 */ /* 0x0007e2000800003f */
[----:B----4-:R-:W-:-:S13]  /*77d0*/  LOP3.LUT P0, RZ, R2, 0x1f, RZ, 0xc0, !PT ;  /* 0x0000001f02ff7812 */ /* 0x010fda000780c0ff */
[----:B---3--:R-:W-:Y:S05]  /*77e0*/  @!P0 BRA `(.L_x_4261) ;  /* 0x0000000000048947 */ /* 0x008fea0003800000 */
[----:B------:R-:W-:Y:S01]  /*77f0*/  BPT.TRAP 0x1 ;  /* 0x000000040000795c */ /* 0x000fe20000300000 */
.L_x_4261:
        /* <DEDUP_REMOVED lines=43> */
.L_x_4242:
[----:B------:R-:W-:Y:S05]  /*7ab0*/  BSYNC B0 ;  /* 0x0000000000007941 */ /* 0x000fea0003800000 */
.L_x_4241:
[----:B------:R-:W-:-:S03]  /*7ac0*/  UMOV UR6, 0xffffffff ;  /* 0xffffffff00067882 */ /* 0x000fc60000000000 */
[----:B------:R-:W-:Y:S05]  /*7ad0*/  BRA.DIV UR6, `(.L_x_4262) ;  /* 0x0000000a060c7947 */ /* 0x000fea000b800000 */
[----:B------:R-:W-:-:S13]  /*7ae0*/  ELECT P0, URZ, PT ;  /* 0x00000000003f782f */ /* 0x000fda0003800000 */
.L_x_4296:
[----:B------:R-:W-:Y:S05]  /*7af0*/  @!P0 BRA `(.L_x_4156) ;  /* 0x0000000000708947 */ /* 0x000fea0003800000 */
[----:B------:R-:W-:-:S04]  /*7b00*/  LOP3.LUT R18, R18, 0x2, RZ, 0xfc, !PT ;  /* 0x0000000212127812 */ /* 0x000fc800078efcff */
[----:B------:R-:W-:-:S13]  /*7b10*/  ISETP.NE.AND P0, PT, R18, 0x3, PT ;  /* 0x000000031200780c */ /* 0x000fda0003f05270 */
[----:B------:R-:W-:Y:S05]  /*7b20*/  @!P0 BRA `(.L_x_4263) ;  /* 0x0000000000048947 */ /* 0x000fea0003800000 */
[----:B------:R-:W-:Y:S01]  /*7b30*/  BPT.TRAP 0x1 ;  /* 0x000000040000795c */ /* 0x000fe20000300000 */
.L_x_4263:
        /* <DEDUP_REMOVED lines=15> */
.L_x_4297:
[----:B------:R-:W2:Y:S02]  /*7c30*/  SYNCS.PHASECHK.TRANS64.TRYWAIT P1, [R3+URZ], R2 ;  /* 0x00000002030075a7 */ /* 0x000ea4000802017f */
[----:B--2---:R-:W-:Y:S05]  /*7c40*/  @!P1 BRA `(.L_x_4265) ;  /* 0x0000000400e89947 */ /* 0x004fea0003800000 */
.L_x_4298:
[----:B------:R-:W-:Y:S05]  /*7c50*/  @!P0 BRA `(.L_x_4266) ;  /* 0x0000000000048947 */ /* 0x000fea0003800000 */
[----:B------:R-:W-:Y:S01]  /*7c60*/  BPT.TRAP 0x1 ;  /* 0x000000040000795c */ /* 0x000fe20000300000 */
.L_x_4266:
[----:B------:R-:W-:-:S07]  /*7c70*/  SHF.L.U32 R4, R4, 0x1f, RZ ;  /* 0x0000001f04047819 */ /* 0x000fce00000006ff */
.L_x_4267:
[----:B---3--:R3:W4:Y:S02]  /*7c80*/  SYNCS.PHASECHK.TRANS64.TRYWAIT P0, [R9+URZ+0x36438], R4 ;  /* 0x03643804090075a7 */ /* 0x008724000800017f */
[----:B----4-:R-:W-:Y:S05]  /*7c90*/  @!P0 NANOSLEEP.SYNCS 0x989680 ;  /* 0x009896800000895d */ /* 0x010fea0003900000 */
[----:B------:R-:W4:Y:S02]  /*7ca0*/  @!P0 SYNCS.PHASECHK.TRANS64 P0, [R9+URZ+0x36438], R4 ;  /* 0x03643804090085a7 */ /* 0x000f24000800007f */
[----:B----4-:R-:W-:Y:S05]  /*7cb0*/  @!P0 BRA `(.L_x_4267) ;  /* 0xfffffffc00f08947 */ /* 0x010fea000383ffff */
.L_x_4156:
[----:B------:R-:W-:Y:S05]  /*7cc0*/  BSYNC B6 ;  /* 0x0000000000067941 */ /* 0x000fea0003800000 */
.L_x_4153:
[----:B------:R-:W-:Y:S05]  /*7cd0*/  EXIT ;  /* 0x000000000000794d */ /* 0x000fea0003800000 */
.L_x_4161:
[----:B------:R-:W-:Y:S02]  /*7ce0*/  IMAD.MOV.U32 R13, RZ, RZ, R16 ;  /* 0x000000ffff0d7224 */ /* 0x000fe400078e0010 */
[----:B------:R-:W-:Y:S02]  /*7cf0*/  IMAD.MOV.U32 R12, RZ, RZ, RZ ;  /* 0x000000ffff0c7224 */ /* 0x000fe400078e00ff */
[----:B------:R-:W-:Y:S02]  /*7d00*/  IMAD.MOV.U32 R11, RZ, RZ, 0x1f ;  /* 0x0000001fff0b7424 */ /* 0x000fe400078e00ff */
[----:B------:R-:W-:-:S07]  /*7d10*/  IMAD.MOV.U32 R15, RZ, RZ, -0x1 ;  /* 0xffffffffff0f7424 */ /* 0x000fce00078e00ff */
[----:B------:R-:W-:Y:S05]  /*7d20*/  WARPSYNC.COLLECTIVE R15, `(.L_x_4268) ;  /* 0x000000000f087348 */ /* 0x000fea0003c00000 */
[----:B------:R1:W2:Y:S02]  /*7d30*/  SHFL.IDX P6, R14, R13, R12, R11 ;  /* 0x0000000c0d0e7389 */ /* 0x0002a400000c000b */
[----:B-12---:R-:W-:Y:S01]  /*7d40*/  ENDCOLLECTIVE ;  /* 0x000000000000791b */ /* 0x006fe20003800000 */
.L_x_4268:
[----:B------:R-:W-:Y:S05]  /*7d50*/  BRA `(.L_x_4269) ;  /* 0xffffff8c00787947 */ /* 0x000fea000383ffff */
.L_x_4163:
[----:B--2---:R2:W3:Y:S02]  /*7d60*/  SYNCS.PHASECHK.TRANS64.TRYWAIT P0, [R152+URZ+0x36400], R11 ;  /* 0x0364000b980075a7 */ /* 0x0044e4000800017f */
[----:B---3--:R-:W-:Y:S05]  /*7d70*/  @!P0 NANOSLEEP.SYNCS 0x989680 ;  /* 0x009896800000895d */ /* 0x008fea0003900000 */
[----:B------:R-:W3:Y:S02]  /*7d80*/  @!P0 SYNCS.PHASECHK.TRANS64 P0, [R152+URZ+0x36400], R11 ;  /* 0x0364000b980085a7 */ /* 0x000ee4000800007f */
[----:B---3--:R-:W-:Y:S05]  /*7d90*/  @!P0 BRA `(.L_x_4163) ;  /* 0xfffffffc00f08947 */ /* 0x008fea000383ffff */
[----:B------:R-:W-:Y:S05]  /*7da0*/  BRA `(.L_x_4162) ;  /* 0xffffff8c00b07947 */ /* 0x000fea000383ffff */
.L_x_4168:
[----:B---3--:R3:W4:Y:S02]  /*7db0*/  SYNCS.PHASECHK.TRANS64.TRYWAIT P1, [R3+URZ+0x36410], R8 ;  /* 0x03641008030075a7 */ /* 0x008724000802017f */
[----:B----4-:R-:W-:Y:S05]  /*7dc0*/  @!P1 NANOSLEEP.SYNCS 0x989680 ;  /* 0x009896800000995d */ /* 0x010fea0003900000 */
[----:B------:R-:W4:Y:S02]  /*7dd0*/  @!P1 SYNCS.PHASECHK.TRANS64 P1, [R3+URZ+0x36410], R8 ;  /* 0x03641008030095a7 */ /* 0x000f24000802007f */
[----:B----4-:R-:W-:Y:S05]  /*7de0*/  @!P1 BRA `(.L_x_4168) ;  /* 0xfffffffc00f09947 */ /* 0x010fea000383ffff */
[----:B------:R-:W-:Y:S05]  /*7df0*/  BRA `(.L_x_4167) ;  /* 0xffffff9800387947 */ /* 0x000fea000383ffff */
.L_x_4172:
[----:B------:R1:W1:Y:S02]  /*7e00*/  SYNCS.PHASECHK.TRANS64.TRYWAIT P1, [R152+URZ+0x36430], R9 ;  /* 0x03643009980075a7 */ /* 0x000264000802017f */
[----:B-1----:R-:W-:Y:S05]  /*7e10*/  @!P1 NANOSLEEP.SYNCS 0x989680 ;  /* 0x009896800000995d */ /* 0x002fea0003900000 */
[----:B------:R-:W1:Y:S02]  /*7e20*/  @!P1 SYNCS.PHASECHK.TRANS64 P1, [R152+URZ+0x36430], R9 ;  /* 0x03643009980095a7 */ /* 0x000e64000802007f */
[----:B-1----:R-:W-:Y:S05]  /*7e30*/  @!P1 BRA `(.L_x_4172) ;  /* 0xfffffffc00f09947 */ /* 0x002fea000383ffff */
[----:B------:R-:W-:Y:S05]  /*7e40*/  BRA `(.L_x_4171) ;  /* 0xffffff9c00dc7947 */ /* 0x000fea000383ffff */
.L_x_4179:
[----:B------:R-:W-:Y:S01]  /*7e50*/  BSSY B0, `(.L_x_4270) ;  /* 0x0000005000007945 */ /* 0x000fe20003800000 */
[----:B------:R-:W-:-:S07]  /*7e60*/  IMAD.MOV.U32 R15, RZ, RZ, -0x1 ;  /* 0xffffffffff0f7424 */ /* 0x000fce00078e00ff */
[----:B---3--:R-:W-:Y:S05]  /*7e70*/  WARPSYNC.COLLECTIVE R15, `(.L_x_4271) ;  /* 0x000000000f087348 */ /* 0x008fea0003c00000 */
[----:B------:R-:W-:Y:S01]  /*7e80*/  NOP ;  /* 0x0000000000007918 */ /* 0x000fe20000000000 */
[----:B---3--:R-:W-:Y:S01]  /*7e90*/  ENDCOLLECTIVE ;  /* 0x000000000000791b */ /* 0x008fe20003800000 */
.L_x_4271:
[----:B------:R-:W-:Y:S05]  /*7ea0*/  BSYNC B0 ;  /* 0x0000000000007941 */ /* 0x000fea0003800000 */
.L_x_4270:
[----:B------:R-:W-:Y:S05]  /*7eb0*/  BRA `(.L_x_4272) ;  /* 0xffffffbc00c47947 */ /* 0x000fea000383ffff */
.L_x_4188:
[----:B------:R-:W-:Y:S01]  /*7ec0*/  BSSY B0, `(.L_x_4273) ;  /* 0x0000005000007945 */ /* 0x000fe20003800000 */
[----:B------:R-:W-:-:S07]  /*7ed0*/  IMAD.MOV.U32 R15, RZ, RZ, -0x1 ;  /* 0xffffffffff0f7424 */ /* 0x000fce00078e00ff */
[----:B-1-3--:R-:W-:Y:S05]  /*7ee0*/  WARPSYNC.COLLECTIVE R15, `(.L_x_4274) ;  /* 0x000000000f087348 */ /* 0x00afea0003c00000 */
[----:B------:R-:W-:Y:S01]  /*7ef0*/  NOP ;  /* 0x0000000000007918 */ /* 0x000fe20000000000 */
[----:B-1-3--:R-:W-:Y:S01]  /*7f00*/  ENDCOLLECTIVE ;  /* 0x000000000000791b */ /* 0x00afe20003800000 */
.L_x_4274:
[----:B------:R-:W-:Y:S05]  /*7f10*/  BSYNC B0 ;  /* 0x0000000000007941 */ /* 0x000fea0003800000 */
.L_x_4273:
[----:B------:R-:W-:Y:S05]  /*7f20*/  BRA `(.L_x_4275) ;  /* 0xffffffc000b07947 */ /* 0x000fea000383ffff */
.L_x_4197:
[----:B------:R-:W-:Y:S01]  /*7f30*/  BSSY B0, `(.L_x_4276) ;  /* 0x0000005000007945 */ /* 0x000fe20003800000 */
[----:B------:R-:W-:-:S07]  /*7f40*/  IMAD.MOV.U32 R15, RZ, RZ, -0x1 ;  /* 0xffffffffff0f7424 */ /* 0x000fce00078e00ff */
[----:B------:R-:W-:Y:S05]  /*7f50*/  WARPSYNC.COLLECTIVE R15, `(.L_x_4277) ;  /* 0x000000000f087348 */ /* 0x000fea0003c00000 */
[----:B------:R-:W-:Y:S01]  /*7f60*/  NOP ;  /* 0x0000000000007918 */ /* 0x000fe20000000000 */
[----:B------:R-:W-:Y:S01]  /*7f70*/  ENDCOLLECTIVE ;  /* 0x000000000000791b */ /* 0x000fe20003800000 */
.L_x_4277:
[----:B------:R-:W-:Y:S05]  /*7f80*/  BSYNC B0 ;  /* 0x0000000000007941 */ /* 0x000fea0003800000 */
.L_x_4276:
[----:B------:R-:W-:Y:S05]  /*7f90*/  BRA `(.L_x_4278) ;  /* 0xffffffc800607947 */ /* 0x000fea000383ffff */
.L_x_4213:
[----:B------:R-:W-:Y:S01]  /*7fa0*/  BSSY B0, `(.L_x_4279) ;  /* 0x0000005000007945 */ /* 0x000fe20003800000 */
[----:B------:R-:W-:-:S07]  /*7fb0*/  IMAD.MOV.U32 R15, RZ, RZ, -0x1 ;  /* 0xffffffffff0f7424 */ /* 0x000fce00078e00ff */
[----:B------:R-:W-:Y:S05]  /*7fc0*/  WARPSYNC.COLLECTIVE R15, `(.L_x_4280) ;  /* 0x000000000f087348 */ /* 0x000fea0003c00000 */
[----:B------:R-:W-:Y:S01]  /*7fd0*/  NOP ;  /* 0x0000000000007918 */ /* 0x000fe20000000000 */
[----:B------:R-:W-:Y:S01]  /*7fe0*/  ENDCOLLECTIVE ;  /* 0x000000000000791b */ /* 0x000fe20003800000 */
.L_x_4280:
[----:B------:R-:W-:Y:S05]  /*7ff0*/  BSYNC B0 ;  /* 0x0000000000007941 */ /* 0x000fea0003800000 */
.L_x_4279:
[----:B------:R-:W-:Y:S05]  /*8000*/  BRA `(.L_x_4281) ;  /* 0xffffffcc00d07947 */ /* 0x000fea000383ffff */
.L_x_4230:
[----:B------:R-:W-:Y:S01]  /*8010*/  BSSY B0, `(.L_x_4282) ;  /* 0x0000005000007945 */ /* 0x000fe20003800000 */
[----:B------:R-:W-:-:S07]  /*8020*/  IMAD.MOV.U32 R15, RZ, RZ, -0x1 ;  /* 0xffffffffff0f7424 */ /* 0x000fce00078e00ff */
[----:B------:R-:W-:Y:S05]  /*8030*/  WARPSYNC.COLLECTIVE R15, `(.L_x_4283) ;  /* 0x000000000f087348 */ /* 0x000fea0003c00000 */
[----:B------:R-:W-:Y:S01]  /*8040*/  NOP ;  /* 0x0000000000007918 */ /* 0x000fe20000000000 */
[----:B------:R-:W-:Y:S01]  /*8050*/  ENDCOLLECTIVE ;  /* 0x000000000000791b */ /* 0x000fe20003800000 */
.L_x_4283:
[----:B------:R-:W-:Y:S05]  /*8060*/  BSYNC B0 ;  /* 0x0000000000007941 */ /* 0x000fea0003800000 */
.L_x_4282:
[----:B------:R-:W-:Y:S05]  /*8070*/  BRA `(.L_x_4284) ;  /* 0xffffffd4004c7947 */ /* 0x000fea000383ffff */
.L_x_4243:
[----:B-1----:R1:W2:Y:S02]  /*8080*/  SYNCS.PHASECHK.TRANS64.TRYWAIT P1, [R0+URZ+0x36420], R10 ;  /* 0x0364200a000075a7 */ /* 0x0022a4000802017f */
[----:B--2---:R-:W-:Y:S05]  /*8090*/  @!P1 NANOSLEEP.SYNCS 0x989680 ;  /* 0x009896800000995d */ /* 0x004fea0003900000 */
[----:B------:R-:W2:Y:S02]  /*80a0*/  @!P1 SYNCS.PHASECHK.TRANS64 P1, [R0+URZ+0x36420], R10 ;  /* 0x0364200a000095a7 */ /* 0x000ea4000802007f */
[----:B--2---:R-:W-:Y:S05]  /*80b0*/  @!P1 BRA `(.L_x_4243) ;  /* 0xfffffffc00f09947 */ /* 0x004fea000383ffff */
[----:B------:R-:W-:Y:S05]  /*80c0*/  BRA `(.L_x_4285) ;  /* 0xffffffdc00907947 */ /* 0x000fea000383ffff */
.L_x_4247:
[----:B-1----:R1:W2:Y:S02]  /*80d0*/  SYNCS.PHASECHK.TRANS64.TRYWAIT P1, [R0+URZ+0x36438], R10 ;  /* 0x0364380a000075a7 */ /* 0x0022a4000802017f */
[----:B--2---:R-:W-:Y:S05]  /*80e0*/  @!P1 NANOSLEEP.SYNCS 0x989680 ;  /* 0x009896800000995d */ /* 0x004fea0003900000 */
[----:B------:R-:W2:Y:S02]  /*80f0*/  @!P1 SYNCS.PHASECHK.TRANS64 P1, [R0+URZ+0x36438], R10 ;  /* 0x0364380a000095a7 */ /* 0x000ea4000802007f */
[----:B--2---:R-:W-:Y:S05]  /*8100*/  @!P1 BRA `(.L_x_4247) ;  /* 0xfffffffc00f09947 */ /* 0x004fea000383ffff */
[----:B------:R-:W-:Y:S05]  /*8110*/  BRA `(.L_x_4286) ;  /* 0xffffffe400487947 */ /* 0x000fea000383ffff */
.L_x_4249:
[----:B--2---:R2:W3:Y:S02]  /*8120*/  SYNCS.PHASECHK.TRANS64.TRYWAIT P1, [R0+URZ+0x36428], R3 ;  /* 0x03642803000075a7 */ /* 0x0044e4000802017f */
[----:B---3--:R-:W-:Y:S05]  /*8130*/  @!P1 NANOSLEEP.SYNCS 0x989680 ;  /* 0x009896800000995d */ /* 0x008fea0003900000 */
[----:B------:R-:W3:Y:S02]  /*8140*/  @!P1 SYNCS.PHASECHK.TRANS64 P1, [R0+URZ+0x36428], R3 ;  /* 0x03642803000095a7 */ /* 0x000ee4000802007f */
[----:B---3--:R-:W-:Y:S05]  /*8150*/  @!P1 BRA `(.L_x_4249) ;  /* 0xfffffffc00f09947 */ /* 0x008fea000383ffff */
[----:B------:R-:W-:Y:S05]  /*8160*/  BRA `(.L_x_4287) ;  /* 0xffffffe800087947 */ /* 0x000fea000383ffff */
.L_x_4251:
[----:B--2---:R2:W3:Y:S02]  /*8170*/  SYNCS.PHASECHK.TRANS64.TRYWAIT P1, [R0+URZ+0x36438], R29 ;  /* 0x0364381d000075a7 */ /* 0x0044e4000802017f */
[----:B---3--:R-:W-:Y:S05]  /*8180*/  @!P1 NANOSLEEP.SYNCS 0x989680 ;  /* 0x009896800000995d */ /* 0x008fea0003900000 */
[----:B------:R-:W3:Y:S02]  /*8190*/  @!P1 SYNCS.PHASECHK.TRANS64 P1, [R0+URZ+0x36438], R29 ;  /* 0x0364381d000095a7 */ /* 0x000ee4000802007f */
[----:B---3--:R-:W-:Y:S05]  /*81a0*/  @!P1 BRA `(.L_x_4251) ;  /* 0xfffffffc00f09947 */ /* 0x008fea000383ffff */
[----:B------:R-:W-:Y:S05]  /*81b0*/  BRA `(.L_x_4288) ;  /* 0xffffffe800987947 */ /* 0x000fea000383ffff */
.L_x_4253:
[----:B------:R-:W-:-:S07]  /*81c0*/  SHF.L.U32 R5, R12, 0x1f, RZ ;  /* 0x0000001f0c057819 */ /* 0x000fce00000006ff */
.L_x_4289:
[----:B--2---:R2:W3:Y:S02]  /*81d0*/  SYNCS.PHASECHK.TRANS64.TRYWAIT P1, [R0+URZ+0x36420], R5 ;  /* 0x03642005000075a7 */ /* 0x0044e4000802017f */
[----:B---3--:R-:W-:Y:S05]  /*81e0*/  @!P1 NANOSLEEP.SYNCS 0x989680 ;  /* 0x009896800000995d */ /* 0x008fea0003900000 */
[----:B------:R-:W3:Y:S02]  /*81f0*/  @!P1 SYNCS.PHASECHK.TRANS64 P1, [R0+URZ+0x36420], R5 ;  /* 0x03642005000095a7 */ /* 0x000ee4000802007f */
[----:B---3--:R-:W-:Y:S05]  /*8200*/  @!P1 BRA `(.L_x_4289) ;  /* 0xfffffffc00f09947 */ /* 0x008fea000383ffff */
[----:B------:R-:W-:Y:S05]  /*8210*/  BRA `(.L_x_4290) ;  /* 0xffffffec00387947 */ /* 0x000fea000383ffff */
.L_x_4256:
[----:B--2---:R2:W3:Y:S02]  /*8220*/  SYNCS.PHASECHK.TRANS64.TRYWAIT P1, [R0+URZ+0x36438], R10 ;  /* 0x0364380a000075a7 */ /* 0x0044e4000802017f */
[----:B---3--:R-:W-:Y:S05]  /*8230*/  @!P1 NANOSLEEP.SYNCS 0x989680 ;  /* 0x009896800000995d */ /* 0x008fea0003900000 */
[----:B------:R-:W3:Y:S02]  /*8240*/  @!P1 SYNCS.PHASECHK.TRANS64 P1, [R0+URZ+0x36438], R10 ;  /* 0x0364380a000095a7 */ /* 0x000ee4000802007f */
[----:B---3--:R-:W-:Y:S05]  /*8250*/  @!P1 BRA `(.L_x_4256) ;  /* 0xfffffffc00f09947 */ /* 0x008fea000383ffff */
[----:B------:R-:W-:Y:S05]  /*8260*/  BRA `(.L_x_4291) ;  /* 0xffffffec00e07947 */ /* 0x000fea000383ffff */
.L_x_4258:
[----:B---3--:R3:W4:Y:S02]  /*8270*/  SYNCS.PHASECHK.TRANS64.TRYWAIT P1, [R0+URZ+0x36428], R5 ;  /* 0x03642805000075a7 */ /* 0x008724000802017f */
[----:B----4-:R-:W-:Y:S05]  /*8280*/  @!P1 NANOSLEEP.SYNCS 0x989680 ;  /* 0x009896800000995d */ /* 0x010fea0003900000 */
[----:B------:R-:W4:Y:S02]  /*8290*/  @!P1 SYNCS.PHASECHK.TRANS64 P1, [R0+URZ+0x36428], R5 ;  /* 0x03642805000095a7 */ /* 0x000f24000802007f */
[----:B----4-:R-:W-:Y:S05]  /*82a0*/  @!P1 BRA `(.L_x_4258) ;  /* 0xfffffffc00f09947 */ /* 0x010fea000383ffff */
[----:B------:R-:W-:Y:S05]  /*82b0*/  BRA `(.L_x_4292) ;  /* 0xfffffff000887947 */ /* 0x000fea000383ffff */
.L_x_4260:
[----:B---3--:R3:W4:Y:S02]  /*82c0*/  SYNCS.PHASECHK.TRANS64.TRYWAIT P1, [R0+URZ+0x36438], R3 ;  /* 0x03643803000075a7 */ /* 0x008724000802017f */
[----:B----4-:R-:W-:Y:S05]  /*82d0*/  @!P1 NANOSLEEP.SYNCS 0x989680 ;  /* 0x009896800000995d */ /* 0x010fea0003900000 */
[----:B------:R-:W4:Y:S02]  /*82e0*/  @!P1 SYNCS.PHASECHK.TRANS64 P1, [R0+URZ+0x36438], R3 ;  /* 0x03643803000095a7 */ /* 0x000f24000802007f */
[----:B----4-:R-:W-:Y:S05]  /*82f0*/  @!P1 BRA `(.L_x_4260) ;  /* 0xfffffffc00f09947 */ /* 0x010fea000383ffff */
[----:B------:R-:W-:Y:S05]  /*8300*/  BRA `(.L_x_4293) ;  /* 0xfffffff400207947 */ /* 0x000fea000383ffff */
.L_x_4262:
[----:B------:R-:W-:Y:S01]  /*8310*/  BSSY B0, `(.L_x_4294) ;  /* 0x0000006000007945 */ /* 0x000fe20003800000 */
[----:B------:R-:W-:-:S07]  /*8320*/  IMAD.MOV.U32 R15, RZ, RZ, -0x1 ;  /* 0xffffffffff0f7424 */ /* 0x000fce00078e00ff */
[----:B-12---:R-:W-:Y:S05]  /*8330*/  WARPSYNC.COLLECTIVE R15, `(.L_x_4295) ;  /* 0x000000000f0c7348 */ /* 0x006fea0003c00000 */
[----:B------:R-:W-:Y:S02]  /*8340*/  ELECT P6, UR62, PT ;  /* 0x00000000003e782f */ /* 0x000fe400038c0000 */
[----:B------:R-:W-:Y:S01]  /*8350*/  MOV R14, UR62 ;  /* 0x0000003e000e7c02 */ /* 0x000fe20008000f00 */
[----:B-12---:R-:W-:Y:S10]  /*8360*/  ENDCOLLECTIVE ;  /* 0x000000000000791b */ /* 0x006ff40003800000 */
.L_x_4295:
[----:B------:R-:W-:Y:S05]  /*8370*/  BSYNC B0 ;  /* 0x0000000000007941 */ /* 0x000fea0003800000 */
.L_x_4294:
[----:B------:R-:W-:Y:S01]  /*8380*/  PLOP3.LUT P0, PT, P6, PT, PT, 0x80, 0x0 ;  /* 0x000000000000781c */ /* 0x000fe2000370f070 */
[----:B------:R-:W-:-:S12]  /*8390*/  BRA `(.L_x_4296) ;  /* 0xfffffff400d47947 */ /* 0x000fd8000383ffff */
.L_x_4264:
[----:B-1----:R1:W2:Y:S02]  /*83a0*/  SYNCS.PHASECHK.TRANS64.TRYWAIT P1, [R7+URZ], R0 ;  /* 0x00000000070075a7 */ /* 0x0022a4000802017f */
[----:B--2---:R-:W-:Y:S05]  /*83b0*/  @!P1 NANOSLEEP.SYNCS 0x989680 ;  /* 0x009896800000995d */ /* 0x004fea0003900000 */
[----:B------:R-:W2:Y:S02]  /*83c0*/  @!P1 SYNCS.PHASECHK.TRANS64 P1, [R7+URZ], R0 ;  /* 0x00000000070095a7 */ /* 0x000ea4000802007f */
[----:B--2---:R-:W-:Y:S05]  /*83d0*/  @!P1 BRA `(.L_x_4264) ;  /* 0xfffffffc00f09947 */ /* 0x004fea000383ffff */
[----:B------:R-:W-:Y:S05]  /*83e0*/  BRA `(.L_x_4297) ;  /* 0xfffffff800107947 */ /* 0x000fea000383ffff */
.L_x_4265:
[----:B--2---:R2:W3:Y:S02]  /*83f0*/  SYNCS.PHASECHK.TRANS64.TRYWAIT P1, [R3+URZ], R2 ;  /* 0x00000002030075a7 */ /* 0x0044e4000802017f */
[----:B---3--:R-:W-:Y:S05]  /*8400*/  @!P1 NANOSLEEP.SYNCS 0x989680 ;  /* 0x009896800000995d */ /* 0x008fea0003900000 */
[----:B------:R-:W3:Y:S02]  /*8410*/  @!P1 SYNCS.PHASECHK.TRANS64 P1, [R3+URZ], R2 ;  /* 0x00000002030095a7 */ /* 0x000ee4000802007f */
[----:B---3--:R-:W-:Y:S05]  /*8420*/  @!P1 BRA `(.L_x_4265) ;  /* 0xfffffffc00f09947 */ /* 0x008fea000383ffff */
[----:B------:R-:W-:Y:S05]  /*8430*/  BRA `(.L_x_4298) ;  /* 0xfffffff800047947 */ /* 0x000fea000383ffff */
.L_x_4299:
        /* <DEDUP_REMOVED lines=12> */
.L_x_7676:


//--------------------- .text._ZN7cutlass13device_kernelIN5flash11enable_sm90INS1_16FlashAttnBwdSm90INS1_25CollectiveMainloopBwdSm90ILi2ELi1ELi1EN4cute5tupleIJNS5_1CILi1EEES8_S8_EEENS6_IJNS7_ILi64EEENS7_ILi96EEENS7_ILi192EEEEEENS_6half_tEfNS_4arch4Sm90ELb0ELb0ELb0ELb1ELb0ELb0ELb1ELb0ELi3ELi1ELi1ELi1ELb0EEENS1_21CollectiveEpilogueBwdISD_SE_SG_Li384ELb1ELb1ELi3EEENS1_19SingleTileSchedulerILb1ELb0ELb0ELi96EEEEEEEEEvNT_6ParamsE --------------------------
	.section	.text._ZN7cutlass13device_kernelIN5flash11enable_sm90INS1_16FlashAttnBwdSm90INS1_25CollectiveMainloopBwdSm90ILi2ELi1ELi1EN4cute5tupleIJNS5_1CILi1EEES8_S8_EEENS6_IJNS7_ILi64EEENS7_ILi96EEENS7_ILi192EEEEEENS_6half_tEfNS_4arch4Sm90ELb0ELb0ELb0ELb1ELb0ELb0ELb1ELb0ELi3ELi1ELi1ELi1ELb0EEENS1_21CollectiveEpilogueBwdISD_SE_SG_Li384ELb1ELb1ELi3EEENS1_19SingleTileSchedulerILb1ELb0ELb0ELi96EEEEEEEEEvNT_6ParamsE,"ax",@progbits
	.align	128
.text._ZN7cutlass13device_kernelIN5flash11enable_sm90INS1_16FlashAttnBwdSm90INS1_25CollectiveMainloopBwdSm90ILi2ELi1ELi1EN4cute5tupleIJNS5_1CILi1EEES8_S8_EEENS6_IJNS7_ILi64EEENS7_ILi96EEENS7_ILi192EEEEEENS_6half_tEfNS_4arch4Sm90ELb0ELb0ELb0ELb1ELb0ELb0ELb1ELb0ELi3ELi1ELi1ELi1ELb0EEENS1_21CollectiveEpilogueBwdISD_SE_SG_Li384ELb1ELb1ELi3EEENS1_19SingleTileSchedulerILb1ELb0ELb0ELi96EEEEEEEEEvNT_6ParamsE:
        .type           _ZN7cutlass13device_kernelIN5flash11enable_sm90INS1_16FlashAttnBwdSm90INS1_25CollectiveMainloopBwdSm90ILi2ELi1ELi1EN4cute5tupleIJNS5_1CILi1EEES8_S8_EEENS6_IJNS7_ILi64EEENS7_ILi96EEENS7_ILi192EEEEEENS_6half_tEfNS_4arch4Sm90ELb0ELb0ELb0ELb1ELb0ELb0ELb1ELb0ELi3ELi1ELi1ELi1ELb0EEENS1_21CollectiveEpilogueBwdISD_SE_SG_Li384ELb1ELb1ELi3EEENS1_19SingleTileSchedulerILb1ELb0ELb0ELi96EEEEEEEEEvNT_6ParamsE,@function
        .size           _ZN7cutlass13device_kernelIN5flash11enable_sm90INS1_16FlashAttnBwdSm90INS1_25CollectiveMainloopBwdSm90ILi2ELi1ELi1EN4cute5tupleIJNS5_1CILi1EEES8_S8_EEENS6_IJNS7_ILi64EEENS7_ILi96EEENS7_ILi192EEEEEENS_6half_tEfNS_4arch4Sm90ELb0ELb0ELb0ELb1ELb0ELb0ELb1ELb0ELi3ELi1ELi1ELi1ELb0EEENS1_21CollectiveEpilogueBwdISD_SE_SG_Li384ELb1ELb1ELi3EEENS1_19SingleTileSchedulerILb1ELb0ELb0ELi96EEEEEEEEEvNT_6ParamsE,(.L_x_7677 - _ZN7cutlass13device_kernelIN5flash11enable_sm90INS1_16FlashAttnBwdSm90INS1_25CollectiveMainloopBwdSm90ILi2ELi1ELi1EN4cute5tupleIJNS5_1CILi1EEES8_S8_EEENS6_IJNS7_ILi64EEENS7_ILi96EEENS7_ILi192EEEEEENS_6half_tEfNS_4arch4Sm90ELb0ELb0ELb0ELb1ELb0ELb0ELb1ELb0ELi3ELi1ELi1ELi1ELb0EEENS1_21CollectiveEpilogueBwdISD_SE_SG_Li384ELb1ELb1ELi3EEENS1_19SingleTileSchedulerILb1ELb0ELb0ELi96EEEEEEEEEvNT_6ParamsE)
        .other          _ZN7cutlass13device_kernelIN5flash11enable_sm90INS1_16FlashAttnBwdSm90INS1_25CollectiveMainloopBwdSm90ILi2ELi1ELi1EN4cute5tupleIJNS5_1CILi1EEES8_S8_EEENS6_IJNS7_ILi64EEENS7_ILi96EEENS7_ILi192EEEEEENS_6half_tEfNS_4arch4Sm90ELb0ELb0ELb0ELb1ELb0ELb0ELb1ELb0ELi3ELi1ELi1ELi1ELb0EEENS1_21CollectiveEpilogueBwdISD_SE_SG_Li384ELb1ELb1ELi3EEENS1_19SingleTileSchedulerILb1ELb0ELb0ELi96EEEEEEEEEvNT_6ParamsE,@"STO_CUDA_ENTRY STV_DEFAULT"
_ZN7cutlass13device_kernelIN5flash11enable_sm90INS1_16FlashAttnBwdSm90INS1_25CollectiveMainloopBwdSm90ILi2ELi1ELi1EN4cute5tupleIJNS5_1CILi1EEES8_S8_EEENS6_IJNS7_ILi64EEENS7_ILi96EEENS7_ILi192EEEEEENS_6half_tEfNS_4arch4Sm90ELb0ELb0ELb0ELb1ELb0ELb0ELb1ELb0ELi3ELi1ELi1ELi1ELb0EEENS1_21CollectiveEpilogueBwdISD_SE_SG_Li384ELb1ELb1ELi3EEENS1_19SingleTileSchedulerILb1ELb0ELb0ELi96EEEEEEEEEvNT_6ParamsE:
        /* <DEDUP_REMOVED lines=22> */
.L_x_4301:
[----:B------:R-:W-:Y:S05]  /*0160*/  BSYNC B0 ;  /* 0x0000000000007941 */ /* 0x000fea0003800000 */
.L_x_4300:
        /* <DEDUP_REMOVED lines=34> */
.L_x_4302:
        /* <DEDUP_REMOVED lines=20> */
.L_x_4303:
        /* <DEDUP_REMOVED lines=8> */
.L_x_4306:
        /* <DEDUP_REMOVED lines=21> */
.L_x_4307:
        /* <DEDUP_REMOVED lines=10> */
.L_x_4309:
[----:B------:R-:W2:Y:S02]  /*0740*/  LDC R0, c[0x0][0x8bc] ;  /* 0x00022f00ff007b82 */ /* 0x000ea40000000800 */
.L_x_4308:
[----:B-1----:R-:W-:-:S05]  /*0750*/  IMAD R3, R16, 0x60, RZ ;  /* 0x0000006010037824 */ /* 0x002fca00078e02ff */
[----:B--2--5:R-:W-:-:S04]  /*0760*/  ISETP.GE.AND P0, PT, R3, R0, PT ;  /* 0x000000000300720c */ /* 0x024fc80003f06270 */
[----:B------:R-:W-:-:S04]  /*0770*/  SEL R18, R7, 0xffffffff, !P0 ;  /* 0xffffffff07127807 */ /* 0x000fc80004000000 */
[----:B------:R-:W-:-:S13]  /*0780*/  ISETP.GE.AND P0, PT, R18, RZ, PT ;  /* 0x000000ff1200720c */ /* 0x000fda0003f06270 */
[----:B------:R-:W-:Y:S05]  /*0790*/  @!P0 BRA `(.L_x_4310) ;  /* 0x0000009400c48947 */ /* 0x000fea0003800000 */
        /* <DEDUP_REMOVED lines=9> */
.L_x_4311:
        /* <DEDUP_REMOVED lines=10> */
.L_x_4312:
        /* <DEDUP_REMOVED lines=8> */
.L_x_4313:
        /* <DEDUP_REMOVED lines=9> */
.L_x_4314:
        /* <DEDUP_REMOVED lines=75> */
.L_x_4317:
        /* <DEDUP_REMOVED lines=15> */
.L_x_4316:
        /* <DEDUP_REMOVED lines=20> */
.L_x_4319:
        /* <DEDUP_REMOVED lines=15> */
.L_x_4318:
        /* <DEDUP_REMOVED lines=8> */
.L_x_4450:
        /* <DEDUP_REMOVED lines=13> */
[----:B------:R-:W-:Y:S01]  /*1300*/  SHF.R.S32.HI R9, RZ, 0x5, R2 ;  /* 0x00000005ff097819 */ /* 0x000fe20000011402 */
        /* <DEDUP_REMOVED lines=12> */
.L_x_4321:
[----:B------:R-:W-:Y:S01]  /*13d0*/  LOP3.LUT R12, R8, 0x3ffffc, RZ, 0xc0, !PT ;  /* 0x003ffffc080c7812 */ /* 0x000fe200078ec0ff */
[----:B------:R-:W-:Y:S01]  /*13e0*/  IMAD R14, R13, 0x400, R4 ;  /* 0x000004000d0e7824 */ /* 0x000fe200078e0204 */
[--C-:B------:R-:W-:Y:S02]  /*13f0*/  SHF.R.S32.HI R7, RZ, 0x1, R0.reuse ;  /* 0x00000001ff077819 */ /* 0x100fe40000011400 */
[----:B------:R-:W-:Y:S02]  /*1400*/  CS2R R70, SRZ ;  /* 0x0000000000467805 */ /* 0x000fe4000001ff00 */
[----:B------:R-:W-:Y:S01]  /*1410*/  SHF.R.S32.HI R8, RZ, 0x1f, R0 ;  /* 0x0000001fff087819 */ /* 0x000fe20000011400 */
[----:B--2---:R-:W-:Y:S01]  /*1420*/  IMAD.IADD R15, R9, 0x1, -R12 ;  /* 0x00000001090f7824 */ /* 0x004fe200078e0a0c */
[----:B------:R-:W-:Y:S02]  /*1430*/  SHF.R.S32.HI R10, RZ, 0x1f, R3 ;  /* 0x0000001fff0a7819 */ /* 0x000fe40000011403 */
[----:B------:R-:W-:-:S02]  /*1440*/  CS2R R68, SRZ ;  /* 0x0000000000447805 */ /* 0x000fc4000001ff00 */
[----:B------:R-:W-:Y:S02]  /*1450*/  LEA.HI R8, R8, R7, RZ, 0x2 ;  /* 0x0000000708087211 */ /* 0x000fe400078f10ff */
[----:B------:R-:W-:Y:S02]  /*1460*/  CS2R R66, SRZ ;  /* 0x0000000000427805 */ /* 0x000fe4000001ff00 */
[----:B------:R-:W-:Y:S02]  /*1470*/  LEA.HI R10, R10, R3, RZ, 0x3 ;  /* 0x000000030a0a7211 */ /* 0x000fe400078f18ff */
[----:B------:R-:W-:Y:S02]  /*1480*/  CS2R R64, SRZ ;  /* 0x0000000000407805 */ /* 0x000fe4000001ff00 */
[----:B------:R-:W-:Y:S02]  /*1490*/  LOP3.LUT R8, R8, 0xfffffffc, RZ, 0xc0, !PT ;  /* 0xfffffffc08087812 */ /* 0x000fe400078ec0ff */
[----:B------:R-:W-:-:S02]  /*14a0*/  CS2R R62, SRZ ;  /* 0x00000000003e7805 */ /* 0x000fc4000001ff00 */
        /* <DEDUP_REMOVED lines=14> */
[----:B------:R-:W-:Y:S02]  /*1590*/  SHF.R.S32.HI R6, RZ, 0x2, R0 ;  /* 0x00000002ff067819 */ /* 0x000fe40000011400 */
[----:B------:R-:W-:Y:S02]  /*15a0*/  CS2R R56, SRZ ;  /* 0x0000000000387805 */ /* 0x000fe4000001ff00 */
[----:B------:R-:W-:Y:S01]  /*15b0*/  LOP3.LUT R12, R9, 0x8, R12, 0xf8, !PT ;  /* 0x00000008090c7812 */ /* 0x000fe200078ef80c */
[----:B------:R-:W-:Y:S01]  /*15c0*/  IMAD R10, R11, 0x20, R10 ;  /* 0x000000200b0a7824 */ /* 0x000fe200078e020a */
[----:B------:R-:W-:-:S02]  /*15d0*/  SHF.R.S32.HI R7, RZ, 0x1f, R0 ;  /* 0x0000001fff077819 */ /* 0x000fc40000011400 */
[----:B------:R-:W-:Y:S02]  /*15e0*/  CS2R R54, SRZ ;  /* 0x0000000000367805 */ /* 0x000fe4000001ff00 */
[----:B------:R-:W-:Y:S01]  /*15f0*/  SHF.R.U32.HI R9, RZ, 0x3, R9 ;  /* 0x00000003ff097819 */ /* 0x000fe20000011609 */
[----:B------:R-:W-:Y:S01]  /*1600*/  IMAD R10, R15, 0x200, R10 ;  /* 0x000002000f0a7824 */ /* 0x000fe200078e020a */
[----:B------:R-:W-:Y:S01]  /*1610*/  LEA.HI R7, R7, R6, RZ, 0x3 ;  /* 0x0000000607077211 */ /* 0x000fe200078f18ff */
[----:B------:R-:W-:Y:S01]  /*1620*/  IMAD.MOV.U32 R15, RZ, RZ, 0x20 ;  /* 0x00000020ff0f7424 */ /* 0x000fe200078e00ff */
[----:B------:R-:W-:Y:S01]  /*1630*/  LOP3.LUT R9, R12, R9, RZ, 0x3c, !PT ;  /* 0x000000090c097212 */ /* 0x000fe200078e3cff */
[----:B------:R-:W-:Y:S01]  /*1640*/  IMAD.MOV.U32 R12, RZ, RZ, RZ ;  /* 0x000000ffff0c7224 */ /* 0x000fe200078e00ff */
[----:B-1----:R-:W-:Y:S02]  /*1650*/  LOP3.LUT R13, R0, 0xfffffffc, RZ, 0xc0, !PT ;  /* 0xfffffffc000d7812 */ /* 0x002fe400078ec0ff */
[----:B------:R-:W-:-:S02]  /*1660*/  CS2R R52, SRZ ;  /* 0x0000000000347805 */ /* 0x000fc4000001ff00 */
[----:B------:R-:W-:Y:S01]  /*1670*/  LEA.HI R3, R3, R4, RZ, 0x5 ;  /* 0x0000000403037211 */ /* 0x000fe200078f28ff */
[----:B------:R-:W-:Y:S01]  /*1680*/  IMAD.IADD R9, R10, 0x1, R9 ;  /* 0x000000010a097824 */ /* 0x000fe200078e0209 */
[----:B------:R-:W-:Y:S01]  /*1690*/  LOP3.LUT R7, R7, 0xfffffff8, RZ, 0xc0, !PT ;  /* 0xfffffff807077812 */ /* 0x000fe200078ec0ff */
[----:B------:R-:W-:Y:S01]  /*16a0*/  IMAD.IADD R0, R4, 0x1, -R13 ;  /* 0x0000000104007824 */ /* 0x000fe200078e0a0d */
[----:B------:R-:W-:Y:S01]  /*16b0*/  LOP3.LUT P0, RZ, R8, 0x2, RZ, 0xc0, !PT ;  /* 0x0000000208ff7812 */ /* 0x000fe2000780c0ff */
[----:B------:R-:W-:Y:S01]  /*16c0*/  IMAD.SHL.U32 R4, R14, 0x4, RZ ;  /* 0x000000040e047824 */ /* 0x000fe200078e00ff */
[----:B------:R-:W-:Y:S01]  /*16d0*/  SHF.R.S32.HI R3, RZ, 0x5, R3 ;  /* 0x00000005ff037819 */ /* 0x000fe20000011403 */
[----:B------:R-:W-:Y:S01]  /*16e0*/  IMAD.IADD R16, R6, 0x1, -R7 ;  /* 0x0000000106107824 */ /* 0x000fe200078e0a07 */
[----:B------:R-:W-:Y:S01]  /*16f0*/  SEL R15, R15, 0xffffffe0, !P0 ;  /* 0xffffffe00f0f7807 */ /* 0x000fe20004000000 */
[----:B------:R-:W-:Y:S01]  /*1700*/  IMAD R0, R0, -0x2, R21 ;  /* 0xfffffffe00007824 */ /* 0x000fe200078e0215 */
[----:B------:R-:W-:Y:S01]  /*1710*/  LEA R14, R9, UR36, 0x1 ;  /* 0x00000024090e7c11 */ /* 0x000fe2000f8e08ff */
[----:B------:R-:W-:Y:S01]  /*1720*/  IMAD R16, R3, 0x10, R16 ;  /* 0x0000001003107824 */ /* 0x000fe200078e0210 */
[----:B------:R-:W-:-:S02]  /*1730*/  LOP3.LUT R13, R17, 0x1, RZ, 0xfc, !PT ;  /* 0x00000001110d7812 */ /* 0x000fc400078efcff */
[----:B------:R-:W-:Y:S02]  /*1740*/  CS2R R6, SRZ ;  /* 0x0000000000067805 */ /* 0x000fe4000001ff00 */
[----:B------:R-:W-:Y:S01]  /*1750*/  SHF.R.S32.HI R17, RZ, 0x6, R2 ;  /* 0x00000006ff117819 */ /* 0x000fe20000011402 */
[----:B------:R-:W-:Y:S01]  /*1760*/  IMAD.MOV.U32 R3, RZ, RZ, RZ ;  /* 0x000000ffff037224 */ /* 0x000fe200078e00ff */
        /* <DEDUP_REMOVED lines=39> */
[----:B------:R-:W-:-:S07]  /*19e0*/  IADD3 R15, R15, 0x30400, R14 ;  /* 0x000304000f0f7810 */ /* 0x000fce0007ffe00e */
.L_x_4333:
[----:B------:R-:W-:-:S13]  /*19f0*/  ISETP.NE.AND P0, PT, R13, 0x3, PT ;  /* 0x000000030d00780c */ /* 0x000fda0003f05270 */
[----:B-1----:R-:W-:Y:S05]  /*1a00*/  @!P0 BRA `(.L_x_4323) ;  /* 0x0000000000048947 */ /* 0x002fea0003800000 */
[----:B------:R-:W-:Y:S01]  /*1a10*/  BPT.TRAP 0x1 ;  /* 0x000000040000795c */ /* 0x000fe20000300000 */
.L_x_4323:
[----:B------:R-:W-:Y:S02]  /*1a20*/  LEA R4, R3, UR36, 0x3 ;  /* 0x0000002403047c11 */ /* 0x000fe4000f8e18ff */
[----:B------:R-:W-:-:S04]  /*1a30*/  SHF.L.U32 R9, R7, 0x1f, RZ ;  /* 0x0000001f07097819 */ /* 0x000fc800000006ff */
[----:B------:R1:W2:Y:S01]  /*1a40*/  SYNCS.PHASECHK.TRANS64.TRYWAIT P1, [R4+URZ+0x36410], R9 ;  /* 0x03641009040075a7 */ /* 0x0002a2000802017f */
[----:B------:R-:W-:Y:S05]  /*1a50*/  @!P0 BRA `(.L_x_4324) ;  /* 0x0000000000048947 */ /* 0x000fea0003800000 */
[----:B------:R-:W-:Y:S01]  /*1a60*/  BPT.TRAP 0x1 ;  /* 0x000000040000795c */ /* 0x000fe20000300000 */
.L_x_4324:
[----:B--2---:R-:W-:Y:S05]  /*1a70*/  @P1 BRA `(.L_x_4325) ;  /* 0x0000000000081947 */ /* 0x004fea0003800000 */
[----:B------:R-:W2:Y:S02]  /*1a80*/  SYNCS.PHASECHK.TRANS64.TRYWAIT P1, [R4+URZ+0x36410], R9 ;  /* 0x03641009040075a7 */ /* 0x000ea4000802017f */
[----:B--2---:R-:W-:Y:S05]  /*1a90*/  @!P1 BRA `(.L_x_4326) ;  /* 0x00000084003c9947 */ /* 0x004fea0003800000 */
.L_x_4325:
        /* <DEDUP_REMOVED lines=103> */
.L_x_4327:
[----:B-12---:R-:W-:-:S04]  /*2110*/  SHF.L.U32 R9, R6, 0x1f, RZ ;  /* 0x0000001f06097819 */ /* 0x006fc800000006ff */
[----:B------:R1:W2:Y:S01]  /*2120*/  SYNCS.PHASECHK.TRANS64.TRYWAIT P1, [UR36+0x36430], R9 ;  /* 0x03643009ff0075a7 */ /* 0x0002a20008020164 */
[----:B------:R-:W-:Y:S05]  /*2130*/  @!P0 BRA `(.L_x_4328) ;  /* 0x0000000000048947 */ /* 0x000fea0003800000 */
[----:B------:R-:W-:Y:S01]  /*2140*/  BPT.TRAP 0x1 ;  /* 0x000000040000795c */ /* 0x000fe20000300000 */
.L_x_4328:
[----:B--2---:R-:W-:Y:S05]  /*2150*/  @P1 BRA `(.L_x_4329) ;  /* 0x0000000000081947 */ /* 0x004fea0003800000 */
[----:B------:R-:W2:Y:S02]  /*2160*/  SYNCS.PHASECHK.TRANS64.TRYWAIT P1, [UR36+0x36430], R9 ;  /* 0x03643009ff0075a7 */ /* 0x000ea40008020164 */
[----:B--2---:R-:W-:Y:S05]  /*2170*/  @!P1 BRA `(.L_x_4330) ;  /* 0x0000007c00989947 */ /* 0x004fea0003800000 */
.L_x_4329:
[----:B------:R-:W-:Y:S01]  /*2180*/  UIADD3 UR5, UR36, 0x2a000, URZ ;  /* 0x0002a00024057890 */ /* 0x000fe2000fffe03f */
[----:B------:R-:W-:Y:S01]  /*2190*/  WARPGROUP.ARRIVE ;  /* 0x00000000000079c5 */ /* 0x000fe20000000000 */
[----:B------:R-:W-:Y:S01]  /*21a0*/  UIADD3 UR4, UR4, 0x9000, URZ ;  /* 0x0000900004047890 */ /* 0x000fe2000fffe03f */
[C---:B------:R-:W-:Y:S01]  /*21b0*/  ISETP.GT.AND P1, PT, R0.reuse, RZ, PT ;  /* 0x000000ff0000720c */ /* 0x040fe20003f24270 */
[----:B------:R-:W-:Y:S01]  /*21c0*/  USHF.R.U32.HI UR6, URZ, 0x4, UR5 ;  /* 0x000000043f067899 */ /* 0x000fe20008011605 */
[----:B------:R-:W-:Y:S01]  /*21d0*/  ISETP.GT.AND P2, PT, R0, 0x1, PT ;  /* 0x000000010000780c */ /* 0x000fe20003f44270 */
[----:B------:R-:W-:Y:S01]  /*21e0*/  USHF.R.U32.HI UR4, URZ, 0x4, UR4 ;  /* 0x000000043f047899 */ /* 0x000fe20008011604 */
[----:B-12---:R-:W-:Y:S01]  /*21f0*/  FSEL R9, R138, -INF , P1 ;  /* 0xff8000008a097808 */ /* 0x006fe20000800000 */
        /* <DEDUP_REMOVED lines=10> */
[--C-:B------:R-:W-:Y:S01]  /*22a0*/  FFMA.FTZ R138, R9, UR40, -R20.reuse ;  /* 0x00000028098a7c23 */ /* 0x100fe20008010814 */
[----:B------:R-:W-:Y:S01]  /*22b0*/  UMOV UR8, UR4 ;  /* 0x0000000400087c82 */ /* 0x000fe20008000000 */
[----:B------:R-:W-:Y:S01]  /*22c0*/  FSEL R140, R140, -INF , P3 ;  /* 0xff8000008c8c7808 */ /* 0x000fe20001800000 */
        /* <DEDUP_REMOVED lines=19> */
[C---:B------:R-:W-:Y:S01]  /*2400*/  ISETP.GT.AND P1, PT, R0.reuse, 0x10, PT ;  /* 0x000000100000780c */ /* 0x040fe20003f24270 */
[----:B------:R-:W-:Y:S01]  /*2410*/  UMOV UR7, 0x80000020 ;  /* 0x8000002000077882 */ /* 0x000fe20000000000 */
[----:B------:R-:W-:-:S02]  /*2420*/  ISETP.GT.AND P2, PT, R0, 0x11, PT ;  /* 0x000000110000780c */ /* 0x000fc40003f44270 */
        /* <DEDUP_REMOVED lines=22> */
[----:B------:R-:W-:-:S03]  /*2590*/  UIADD3 UR8, UR4, 0x4, URZ ;  /* 0x0000000404087890 */ /* 0x000fc6000fffe03f */
[----:B------:R-:W2:Y:S01]  /*25a0*/  MUFU.EX2 R142, R142 ;  /* 0x0000008e008e7308 */ /* 0x000ea20000000800 */
[----:B------:R-:W-:Y:S01]  /*25b0*/  UMOV UR11, 0x40000040 ;  /* 0x40000040000b7882 */ /* 0x000fe20000000000 */
[----:B------:R-:W-:Y:S01]  /*25c0*/  UMOV UR9, 0x40000040 ;  /* 0x4000004000097882 */ /* 0x000fe20000000000 */
[----:B-1----:R-:W-:-:S05]  /*25d0*/  F2FP.F16.F32.PACK_AB R9, R139, R138 ;  /* 0x0000008a8b09723e */ /* 0x002fca00000000ff */
        /* <DEDUP_REMOVED lines=123> */
[----:B------:R-:W-:-:S05]  /*2d90*/  FMUL.FTZ R125, R144, R125 ;  /* 0x0000007d907d7220 */ /* 0x000fca0000410000 */
        /* <DEDUP_REMOVED lines=109> */
.L_x_4331:
        /* <DEDUP_REMOVED lines=60> */
.L_x_4332:
[----:B------:R-:W-:Y:S01]  /*3830*/  VIADD R12, R12, 0x1 ;  /* 0x000000010c0c7836 */ /* 0x000fe20000000000 */
[----:B------:R-:W-:Y:S01]  /*3840*/  LOP3.LUT R6, R6, 0x1, RZ, 0x3c, !PT ;  /* 0x0000000106067812 */ /* 0x000fe200078e3cff */
[----:B------:R-:W-:Y:S02]  /*3850*/  VIADD R4, R4, 0x36420 ;  /* 0x0003642004047836 */ /* 0x000fe40000000000 */
[----:B------:R-:W-:Y:S01]  /*3860*/  VIADD R3, R3, 0x1 ;  /* 0x0000000103037836 */ /* 0x000fe20000000000 */
[----:B------:R-:W-:Y:S02]  /*3870*/  ISETP.GE.AND P1, PT, R12, R17, PT ;  /* 0x000000110c00720c */ /* 0x000fe40003f26270 */
[----:B------:R-:W-:Y:S02]  /*3880*/  PRMT R4, RZ, 0x654, R4 ;  /* 0x00000654ff047816 */ /* 0x000fe40000000004 */
[C---:B------:R-:W-:Y:S02]  /*3890*/  ISETP.NE.AND P0, PT, R3.reuse, 0x2, PT ;  /* 0x000000020300780c */ /* 0x040fe40003f05270 */
[----:B------:R2:W-:Y:S02]  /*38a0*/  SYNCS.ARRIVE.TRANS64.RED.A1T0 RZ, [R4+URZ], RZ ;  /* 0x000000ff04ff79a7 */ /* 0x0005e4000810043f */
[----:B------:R-:W-:-:S02]  /*38b0*/  SEL R3, R3, RZ, P0 ;  /* 0x000000ff03037207 */ /* 0x000fc40000000000 */
[----:B--2---:R-:W-:-:S04]  /*38c0*/  SEL R4, RZ, 0x1, P0 ;  /* 0x00000001ff047807 */ /* 0x004fc80000000000 */
[----:B------:R-:W-:Y:S01]  /*38d0*/  LOP3.LUT R7, R7, R4, RZ, 0x3c, !PT ;  /* 0x0000000407077212 */ /* 0x000fe200078e3cff */
[----:B------:R-:W-:Y:S06]  /*38e0*/  @!P1 BRA `(.L_x_4333) ;  /* 0xffffffe000409947 */ /* 0x000fec000383ffff */
        /* <DEDUP_REMOVED lines=50> */
.L_x_4315:
[----:B------:R-:W-:Y:S05]  /*3c10*/  @P0 BRA `(.L_x_4334) ;  /* 0x0000001400f00947 */ /* 0x000fea0003800000 */
[----:B------:R-:W3:Y:S01]  /*3c20*/  S2R R0, SR_TID.X ;  /* 0x0000000000007919 */ /* 0x000ee20000002100 */
[----:B------:R-:W4:Y:S01]  /*3c30*/  S2UR UR5, SR_CgaCtaId ;  /* 0x00000000000579c3 */ /* 0x000f220000008800 */
[----:B------:R-:W-:Y:S01]  /*3c40*/  UMOV UR4, 0x400 ;  /* 0x0000040000047882 */ /* 0x000fe20000000000 */
[----:B------:R-:W-:-:S06]  /*3c50*/  F2FP.F16.F32.PACK_AB R72, R73, R72 ;  /* 0x000000484948723e */ /* 0x000fcc00000000ff */
[----:B------:R-:W-:Y:S01]  /*3c60*/  BAR.SYNC.DEFER_BLOCKING 0x1, 0x180 ;  /* 0x0046000000007b1d */ /* 0x000fe20000010000 */
        /* <DEDUP_REMOVED lines=10> */
[----:B----4-:R-:W-:Y:S01]  /*3d10*/  ULEA UR4, UR5, UR4, 0x18 ;  /* 0x0000000405047291 */ /* 0x010fe2000f8ec03f */
[----:B------:R-:W-:Y:S02]  /*3d20*/  F2FP.F16.F32.PACK_AB R90, R93, R92 ;  /* 0x0000005c5d5a723e */ /* 0x000fe400000000ff */
[----:B------:R-:W-:-:S02]  /*3d30*/  F2FP.F16.F32.PACK_AB R91, R95, R94 ;  /* 0x0000005e5f5b723e */ /* 0x000fc400000000ff */
[----:B------:R-:W-:Y:S01]  /*3d40*/  F2FP.F16.F32.PACK_AB R97, R99, R98 ;  /* 0x000000626361723e */ /* 0x000fe200000000ff */
[----:B---3--:R-:W-:Y:S01]  /*3d50*/  VIADD R0, R0, 0xffffff80 ;  /* 0xffffff8000007836 */ /* 0x008fe20000000000 */
[----:B------:R-:W-:Y:S02]  /*3d60*/  F2FP.F16.F32.PACK_AB R104, R105, R104 ;  /* 0x000000686968723e */ /* 0x000fe400000000ff */
[----:B------:R-:W-:Y:S01]  /*3d70*/  F2FP.F16.F32.PACK_AB R98, R101, R100 ;  /* 0x000000646562723e */ /* 0x000fe200000000ff */
[----:B-12---:R-:W-:Y:S01]  /*3d80*/  IMAD.SHL.U32 R2, R0, 0x40, RZ ;  /* 0x0000004000027824 */ /* 0x006fe200078e00ff */
[----:B------:R-:W-:Y:S02]  /*3d90*/  SHF.R.S32.HI R7, RZ, 0x1f, R0 ;  /* 0x0000001fff077819 */ /* 0x000fe40000011400 */
[----:B------:R-:W-:Y:S02]  /*3da0*/  F2FP.F16.F32.PACK_AB R99, R103, R102 ;  /* 0x000000666763723e */ /* 0x000fe400000000ff */
[----:B------:R-:W-:-:S02]  /*3db0*/  LEA.HI R4, R7, R0, RZ, 0x4 ;  /* 0x0000000007047211 */ /* 0x000fc400078f20ff */
[CC--:B------:R-:W-:Y:S02]  /*3dc0*/  LEA.HI R5, R7.reuse, R0.reuse, RZ, 0x5 ;  /* 0x0000000007057211 */ /* 0x0c0fe400078f28ff */
[----:B------:R-:W-:Y:S02]  /*3dd0*/  SHF.R.S32.HI R9, RZ, 0x4, R4 ;  /* 0x00000004ff097819 */ /* 0x000fe40000011404 */
[----:B------:R-:W-:Y:S02]  /*3de0*/  LOP3.LUT R2, R2, 0x1c0, RZ, 0xc0, !PT ;  /* 0x000001c002027812 */ /* 0x000fe400078ec0ff */
[----:B------:R-:W-:Y:S02]  /*3df0*/  LEA.HI R4, R4, R9, RZ, 0x1 ;  /* 0x0000000904047211 */ /* 0x000fe400078f08ff */
[----:B------:R-:W-:Y:S02]  /*3e00*/  SHF.R.U32.HI R5, RZ, 0x1, R5 ;  /* 0x00000001ff057819 */ /* 0x000fe40000011605 */
[----:B------:R-:W-:-:S02]  /*3e10*/  LEA.HI R3, R7, R0, RZ, 0x3 ;  /* 0x0000000007037211 */ /* 0x000fc400078f18ff */
[----:B------:R-:W-:Y:S02]  /*3e20*/  LOP3.LUT R6, R4, 0x7ffffe, RZ, 0xc0, !PT ;  /* 0x007ffffe04067812 */ /* 0x000fe400078ec0ff */
[----:B------:R-:W-:Y:S02]  /*3e30*/  LEA.HI R7, R7, R0, RZ, 0x7 ;  /* 0x0000000007077211 */ /* 0x000fe400078f38ff */
[----:B------:R-:W-:Y:S01]  /*3e40*/  LOP3.LUT R4, R2, 0x30, R5, 0xf8, !PT ;  /* 0x0000003002047812 */ /* 0x000fe200078ef805 */
[----:B------:R-:W-:Y:S01]  /*3e50*/  IMAD.IADD R6, R9, 0x1, -R6 ;  /* 0x0000000109067824 */ /* 0x000fe200078e0a06 */
[----:B------:R-:W-:Y:S02]  /*3e60*/  SHF.R.S32.HI R5, RZ, 0x7, R7 ;  /* 0x00000007ff057819 */ /* 0x000fe40000011407 */
[----:B------:R-:W-:Y:S02]  /*3e70*/  LOP3.LUT R3, R4, 0x8, R3, 0xf8, !PT ;  /* 0x0000000804037812 */ /* 0x000fe400078ef803 */
[----:B------:R-:W-:Y:S01]  /*3e80*/  SHF.R.U32.HI R2, RZ, 0x3, R2 ;  /* 0x00000003ff027819 */ /* 0x000fe20000011602 */
[----:B------:R-:W-:Y:S01]  /*3e90*/  IMAD R5, R5, 0xc, R6 ;  /* 0x0000000c05057824 */ /* 0x000fe200078e0206 */
[----:B------:R-:W-:-:S02]  /*3ea0*/  F2FP.F16.F32.PACK_AB R105, R107, R106 ;  /* 0x0000006a6b69723e */ /* 0x000fc400000000ff */
[----:B------:R-:W-:Y:S02]  /*3eb0*/  LOP3.LUT R2, R3, R2, RZ, 0x3c, !PT ;  /* 0x0000000203027212 */ /* 0x000fe400078e3cff */
[----:B------:R-:W-:Y:S02]  /*3ec0*/  F2FP.F16.F32.PACK_AB R112, R113, R112 ;  /* 0x000000707170723e */ /* 0x000fe400000000ff */
[----:B------:R-:W-:Y:S01]  /*3ed0*/  F2FP.F16.F32.PACK_AB R106, R109, R108 ;  /* 0x0000006c6d6a723e */ /* 0x000fe200000000ff */
[----:B------:R-:W-:Y:S01]  /*3ee0*/  IMAD.U32 R4, R5, 0x200, R2 ;  /* 0x0000020005047824 */ /* 0x000fe200078e0002 */
[----:B------:R-:W-:Y:S01]  /*3ef0*/  F2FP.F16.F32.PACK_AB R107, R111, R110 ;  /* 0x0000006e6f6b723e */ /* 0x000fe200000000ff */
[----:B------:R-:W1:Y:S01]  /*3f00*/  LDC.64 R2, c[0x0][0x870] ;  /* 0x00021c00ff027b82 */ /* 0x000e620000000a00 */
[----:B------:R-:W-:Y:S02]  /*3f10*/  F2FP.F16.F32.PACK_AB R113, R115, R114 ;  /* 0x000000727371723e */ /* 0x000fe400000000ff */
[----:B------:R-:W-:-:S02]  /*3f20*/  LEA R6, R4, UR4, 0x1 ;  /* 0x0000000404067c11 */ /* 0x000fc4000f8e08ff */
[----:B------:R-:W-:Y:S02]  /*3f30*/  F2FP.F16.F32.PACK_AB R24, R25, R24 ;  /* 0x000000181918723e */ /* 0x000fe400000000ff */
[----:B------:R-:W-:Y:S01]  /*3f40*/  F2FP.F16.F32.PACK_AB R114, R117, R116 ;  /* 0x000000747572723e */ /* 0x000fe200000000ff */
[----:B------:R-:W-:Y:S01]  /*3f50*/  STSM.16.MT88.4 [R6+0x9000], R72 ;  /* 0x0090004806007844 */ /* 0x000fe20000004200 */
[----:B------:R-:W-:Y:S01]  /*3f60*/  F2FP.F16.F32.PACK_AB R115, R119, R118 ;  /* 0x000000767773723e */ /* 0x000fe200000000ff */
[----:B------:R-:W2:Y:S01]  /*3f70*/  LDC.64 R4, c[0x0][0x870] ;  /* 0x00021c00ff047b82 */ /* 0x000ea20000000a00 */
        /* <DEDUP_REMOVED lines=17> */
[----:B------:R-:W-:Y:S01]  /*4090*/  F2FP.F16.F32.PACK_AB R42, R45, R44 ;  /* 0x0000002c2d2a723e */ /* 0x000fe200000000ff */
[----:B--2---:R-:W-:Y:S01]  /*40a0*/  IMAD.WIDE R4, R18, 0x4, R4 ;  /* 0x0000000412047825 */ /* 0x004fe200078e0204 */
[----:B------:R-:W-:Y:S01]  /*40b0*/  F2FP.F16.F32.PACK_AB R43, R47, R46 ;  /* 0x0000002e2f2b723e */ /* 0x000fe200000000ff */
[----:B------:R-:W-:Y:S01]  /*40c0*/  STSM.16.MT88.4 [R6+0x800], R32 ;  /* 0x0008002006007844 */ /* 0x000fe20000004200 */
[----:B------:R-:W-:Y:S02]  /*40d0*/  F2FP.F16.F32.PACK_AB R49, R51, R50 ;  /* 0x000000323331723e */ /* 0x000fe400000000ff */
[----:B------:R-:W-:Y:S01]  /*40e0*/  F2FP.F16.F32.PACK_AB R64, R65, R64 ;  /* 0x000000404140723e */ /* 0x000fe200000000ff */
[----:B------:R-:W-:Y:S01]  /*40f0*/  STSM.16.MT88.4 [R6+0x1000], R40 ;  /* 0x0010002806007844 */ /* 0x000fe20000004200 */
[----:B------:R-:W-:Y:S01]  /*4100*/  F2FP.F16.F32.PACK_AB R50, R53, R52 ;  /* 0x000000343532723e */ /* 0x000fe200000000ff */
[----:B------:R-:W-:Y:S01]  /*4110*/  ULDC UR5, c[0x0][0x808] ;  /* 0x0002020000057ab9 */ /* 0x000fe20000000800 */
[----:B------:R-:W-:Y:S01]  /*4120*/  F2FP.F16.F32.PACK_AB R51, R55, R54 ;  /* 0x000000363733723e */ /* 0x000fe200000000ff */
[----:B------:R-:W2:Y:S01]  /*4130*/  LDC.64 R36, c[0x0][0x850] ;  /* 0x00021400ff247b82 */ /* 0x000ea20000000a00 */
[----:B------:R-:W-:-:S02]  /*4140*/  F2FP.F16.F32.PACK_AB R57, R59, R58 ;  /* 0x0000003a3b39723e */ /* 0x000fc400000000ff */
[----:B------:R-:W-:Y:S01]  /*4150*/  F2FP.F16.F32.PACK_AB R58, R61, R60 ;  /* 0x0000003c3d3a723e */ /* 0x000fe200000000ff */
[----:B------:R-:W-:Y:S01]  /*4160*/  STSM.16.MT88.4 [R6+0x1800], R48 ;  /* 0x0018003006007844 */ /* 0x000fe20000004200 */
[----:B------:R-:W-:Y:S02]  /*4170*/  F2FP.F16.F32.PACK_AB R59, R63, R62 ;  /* 0x0000003e3f3b723e */ /* 0x000fe400000000ff */
[----:B------:R-:W-:Y:S02]  /*4180*/  F2FP.F16.F32.PACK_AB R65, R67, R66 ;  /* 0x000000424341723e */ /* 0x000fe400000000ff */
[----:B------:R-:W-:Y:S01]  /*4190*/  F2FP.F16.F32.PACK_AB R66, R69, R68 ;  /* 0x000000444542723e */ /* 0x000fe200000000ff */
[----:B------:R-:W-:Y:S01]  /*41a0*/  STSM.16.MT88.4 [R6+0x2000], R56 ;  /* 0x0020003806007844 */ /* 0x000fe20000004200 */
[----:B------:R-:W-:Y:S02]  /*41b0*/  F2FP.F16.F32.PACK_AB R67, R71, R70 ;  /* 0x000000464743723e */ /* 0x000fe400000000ff */
[----:B-1----:R-:W-:-:S03]  /*41c0*/  ISETP.NE.U32.AND P0, PT, R2, RZ, PT ;  /* 0x000000ff0200720c */ /* 0x002fc60003f05070 */
[----:B------:R1:W-:Y:S01]  /*41d0*/  STSM.16.MT88.4 [R6+0x2800], R64 ;  /* 0x0028004006007844 */ /* 0x0003e20000004200 */
[----:B------:R-:W-:Y:S01]  /*41e0*/  BAR.SYNC.DEFER_BLOCKING 0x1, 0x180 ;  /* 0x0046000000007b1d */ /* 0x000fe20000010000 */
[----:B------:R-:W-:-:S07]  /*41f0*/  ISETP.NE.AND.EX P0, PT, R3, RZ, PT, P0 ;  /* 0x000000ff0300720c */ /* 0x000fce0003f05300 */
[----:B------:R-:W3:Y:S06]  /*4200*/  LDC.64 R2, c[0x0][0x878] ;  /* 0x00021e00ff027b82 */ /* 0x000eec0000000a00 */
[----:B------:R-:W4:Y:S01]  /*4210*/  @P0 LDG.E R8, desc[UR38][R4.64] ;  /* 0x0000002604080981 */ /* 0x000f22000c1e1900 */
[----:B------:R-:W-:Y:S01]  /*4220*/  IMAD.U32 R7, RZ, RZ, UR5 ;  /* 0x00000005ff077e24 */ /* 0x000fe2000f8e00ff */
[----:B---3--:R-:W-:-:S04]  /*4230*/  ISETP.NE.U32.AND P1, PT, R2, RZ, PT ;  /* 0x000000ff0200720c */ /* 0x008fc80003f25070 */
[----:B------:R-:W-:Y:S01]  /*4240*/  ISETP.NE.AND.EX P1, PT, R3, RZ, PT, P1 ;  /* 0x000000ff0300720c */ /* 0x000fe20003f25310 */
[----:B-1----:R-:W-:-:S12]  /*4250*/  IMAD.HI R6, R0, 0x2aaaaaab, RZ ;  /* 0x2aaaaaab00067827 */ /* 0x002fd800078e02ff */
[----:B------:R-:W1:Y:S01]  /*4260*/  @P1 LDC.64 R2, c[0x0][0x878] ;  /* 0x00021e00ff021b82 */ /* 0x000e620000000a00 */
[----:B------:R-:W-:-:S04]  /*4270*/  SHF.R.U32.HI R9, RZ, 0x1f, R6 ;  /* 0x0000001fff097819 */ /* 0x000fc80000011606 */
[----:B------:R-:W-:-:S05]  /*4280*/  LEA.HI.SX32 R45, R6, R9, 0x1e ;  /* 0x00000009062d7211 */ /* 0x000fca00078ff2ff */
[C---:B------:R-:W-:Y:S01]  /*4290*/  IMAD R0, R45.reuse, -0x18, R0 ;  /* 0xffffffe82d007824 */ /* 0x040fe200078e0200 */
[----:B------:R-:W3:Y:S01]  /*42a0*/  S2R R38, SR_CTAID.X ;  /* 0x0000000000267919 */ /* 0x000ee20000002500 */
        /* <DEDUP_REMOVED lines=16> */
[----:B----4-:R-:W-:Y:S01]  /*43b0*/  @P0 SHF.R.S32.HI R9, RZ, 0x1f, R8 ;  /* 0x0000001fff090819 */ /* 0x010fe20000011408 */
[----:B--23--:R-:W-:Y:S06]  /*43c0*/  @P1 BRA `(.L_x_4335) ;  /* 0x0000000000101947 */ /* 0x00cfec0003800000 */
[----:B------:R-:W-:Y:S05]  /*43d0*/  @!P0 BRA `(.L_x_4335) ;  /* 0x00000000000c8947 */ /* 0x000fea0003800000 */
[----:B------:R-:W2:Y:S04]  /*43e0*/  LDG.E R6, desc[UR38][R4.64] ;  /* 0x0000002604067981 */ /* 0x000ea8000c1e1900 */
[----:B-----5:R-:W2:Y:S02]  /*43f0*/  LDG.E R7, desc[UR38][R4.64+0x4] ;  /* 0x0000042604077981 */ /* 0x020ea4000c1e1900 */
[----:B--2---:R-:W-:-:S07]  /*4400*/  IMAD.IADD R7, R7, 0x1, -R6 ;  /* 0x0000000107077824 */ /* 0x004fce00078e0a06 */
.L_x_4335:
        /* <DEDUP_REMOVED lines=8> */
[----:B------:R-:W-:Y:S01]  /*4490*/  ULDC UR8, c[0x0][0x83c] ;  /* 0x00020f0000087ab9 */ /* 0x000fe20000000800 */
[----:B------:R-:W-:Y:S01]  /*44a0*/  VIADD R32, R45, 0x30 ;  /* 0x000000302d207836 */ /* 0x000fe20000000000 */
[----:B------:R1:W3:Y:S01]  /*44b0*/  LDS.128 R4, [R0+0x800] ;  /* 0x0008000000047984 */ /* 0x0002e20000000c00 */
[----:B------:R-:W-:Y:S01]  /*44c0*/  IMAD R34, R36, UR4, RZ ;  /* 0x0000000424227c24 */ /* 0x000fe2000f8e02ff */
[-C--:B------:R-:W-:Y:S01]  /*44d0*/  ISETP.GE.AND P4, PT, R3, R46.reuse, PT ;  /* 0x0000002e0300720c */ /* 0x080fe20003f86270 */
[----:B------:R-:W-:Y:S01]  /*44e0*/  VIADD R19, R45, 0x20 ;  /* 0x000000202d137836 */ /* 0x000fe20000000000 */
[----:B------:R1:W4:Y:S01]  /*44f0*/  LDS.128 R8, [R0+0x1000] ;  /* 0x0010000000087984 */ /* 0x0003220000000c00 */
[----:B------:R-:W-:Y:S01]  /*4500*/  SHF.R.S32.HI R3, RZ, 0x1f, R2 ;  /* 0x0000001fff037819 */ /* 0x000fe20000011402 */
[----:B------:R-:W-:Y:S01]  /*4510*/  IMAD R37, R37, UR5, R34 ;  /* 0x0000000525257c24 */ /* 0x000fe2000f8e0222 */
[-C--:B------:R-:W-:Y:S01]  /*4520*/  ISETP.GE.AND P2, PT, R32, R46.reuse, PT ;  /* 0x0000002e2000720c */ /* 0x080fe20003f46270 */
[----:B------:R1:W1:Y:S01]  /*4530*/  LDS.128 R12, [R0+0x1800] ;  /* 0x00180000000c7984 */ /* 0x0002620000000c00 */
[----:B------:R-:W1:Y:S01]  /*4540*/  LDC.64 R32, c[0x0][0x820] ;  /* 0x00020800ff207b82 */ /* 0x000e620000000a00 */
[----:B------:R-:W-:Y:S01]  /*4550*/  IMAD.WIDE.U32 R34, R36, UR5, R2 ;  /* 0x0000000524227c25 */ /* 0x000fe2000f8e0002 */
[-C--:B------:R-:W-:Y:S01]  /*4560*/  ISETP.GE.AND P3, PT, R45, R46.reuse, PT ;  /* 0x0000002e2d00720c */ /* 0x080fe20003f66270 */
[----:B------:R1:W1:Y:S01]  /*4570*/  LDS.128 R20, [R0+0x2000] ;  /* 0x0020000000147984 */ /* 0x0002620000000c00 */
[----:B------:R-:W-:Y:S01]  /*4580*/  SHF.R.S32.HI R36, RZ, 0x1f, R18 ;  /* 0x0000001fff247819 */ /* 0x000fe20000011412 */
[----:B------:R-:W-:Y:S01]  /*4590*/  ULDC.64 UR6, c[0x0][0x858] ;  /* 0x0002160000067ab9 */ /* 0x000fe20000000a00 */
[----:B------:R-:W-:Y:S01]  /*45a0*/  ISETP.GE.OR P6, PT, R2, UR8, P3 ;  /* 0x0000000802007c0c */ /* 0x000fe20009fc6670 */
[----:B------:R1:W1:Y:S01]  /*45b0*/  LDS.128 R24, [R0+0x2800] ;  /* 0x0028000000187984 */ /* 0x0002620000000c00 */
[----:B------:R-:W-:Y:S01]  /*45c0*/  SEL R44, R36, RZ, !P0 ;  /* 0x000000ff242c7207 */ /* 0x000fe20004000000 */
[----:B------:R-:W-:Y:S01]  /*45d0*/  IMAD.IADD R35, R35, 0x1, R37 ;  /* 0x0000000123237824 */ /* 0x000fe200078e0225 */
[----:B------:R-:W-:Y:S01]  /*45e0*/  ISETP.GE.AND P5, PT, R19, R46, PT ;  /* 0x0000002e1300720c */ /* 0x000fe20003fa6270 */
[C---:B------:R-:W-:Y:S01]  /*45f0*/  VIADD R19, R45.reuse, 0x40 ;  /* 0x000000402d137836 */ /* 0x040fe20000000000 */
[C---:B------:R-:W-:Y:S01]  /*4600*/  IADD3 R16, P1, R45.reuse, R16, RZ ;  /* 0x000000102d107210 */ /* 0x040fe20007f3e0ff */
[----:B------:R-:W-:Y:S01]  /*4610*/  BSSY B0, `(.L_x_4336) ;  /* 0x0000016000007945 */ /* 0x000fe20003800000 */
[----:B------:R-:W-:Y:S01]  /*4620*/  SEL R47, R18, RZ, !P0 ;  /* 0x000000ff122f7207 */ /* 0x000fe20004000000 */
[----:B------:R-:W-:Y:S01]  /*4630*/  IMAD R18, R44, UR6, RZ ;  /* 0x000000062c127c24 */ /* 0x000fe2000f8e02ff */
[----:B------:R-:W-:-:S02]  /*4640*/  LEA.HI.X.SX32 R17, R45, R17, 0x1, P1 ;  /* 0x000000112d117211 */ /* 0x000fc400008f0eff */
[----:B------:R-:W-:Y:S01]  /*4650*/  ISETP.GE.AND P1, PT, R19, R46, PT ;  /* 0x0000002e1300720c */ /* 0x000fe20003f26270 */
[C---:B------:R-:W-:Y:S01]  /*4660*/  IMAD R41, R47.reuse, UR7, R18 ;  /* 0x000000072f297c24 */ /* 0x040fe2000f8e0212 */
[----:B------:R-:W-:Y:S01]  /*4670*/  ISETP.GE.OR P0, PT, R2, UR8, P4 ;  /* 0x0000000802007c0c */ /* 0x000fe2000a706670 */
[----:B------:R-:W-:-:S04]  /*4680*/  IMAD.WIDE.U32 R18, R47, UR6, R34 ;  /* 0x000000062f127c25 */ /* 0x000fc8000f8e0022 */
[----:B------:R-:W-:-:S04]  /*4690*/  IMAD.WIDE R16, R38, 0x60, R16 ;  /* 0x0000006026107825 */ /* 0x000fc800078e0210 */
        /* <DEDUP_REMOVED lines=13> */
.L_x_4337:
[----:B------:R-:W-:Y:S05]  /*4770*/  BSYNC B0 ;  /* 0x0000000000007941 */ /* 0x000fea0003800000 */
.L_x_4336:
        /* <DEDUP_REMOVED lines=15> */
.L_x_4339:
[----:B------:R-:W-:Y:S05]  /*4870*/  BSYNC B0 ;  /* 0x0000000000007941 */ /* 0x000fea0003800000 */
.L_x_4338:
        /* <DEDUP_REMOVED lines=18> */
.L_x_4341:
[----:B------:R-:W-:Y:S05]  /*49a0*/  BSYNC B0 ;  /* 0x0000000000007941 */ /* 0x000fea0003800000 */
.L_x_4340:
        /* <DEDUP_REMOVED lines=17> */
.L_x_4343:
[----:B------:R-:W-:Y:S05]  /*4ac0*/  BSYNC B0 ;  /* 0x0000000000007941 */ /* 0x000fea0003800000 */
.L_x_4342:
        /* <DEDUP_REMOVED lines=18> */
.L_x_4345:
[----:B------:R-:W-:Y:S05]  /*4bf0*/  BSYNC B0 ;  /* 0x0000000000007941 */ /* 0x000fea0003800000 */
.L_x_4344:
        /* <DEDUP_REMOVED lines=8> */
[----:B------:R-:W-:-:S04]  /*4c80*/  ULDC.64 UR6, c[0x0][0x848] ;  /* 0x0002120000067ab9 */ /* 0x000fc80000000a00 */
[----:B------:R-:W-:-:S04]  /*4c90*/  IMAD.X R19, RZ, RZ, R17, P6 ;  /* 0x000000ffff137224 */ /* 0x000fc800030e0611 */
[----:B------:R-:W-:Y:S02]  /*4ca0*/  IMAD R32, R19, UR6, RZ ;  /* 0x0000000613207c24 */ /* 0x000fe4000f8e02ff */
[----:B------:R-:W-:Y:S02]  /*4cb0*/  IMAD.MOV.U32 R19, RZ, RZ, R41 ;  /* 0x000000ffff137224 */ /* 0x000fe400078e0029 */
[----:B------:R-:W-:-:S04]  /*4cc0*/  IMAD.WIDE.U32 R18, R33, UR6, R18 ;  /* 0x0000000621127c25 */ /* 0x000fc8000f8e0012 */
[----:B------:R-:W-:Y:S01]  /*4cd0*/  IMAD R33, R33, UR7, R32 ;  /* 0x0000000721217c24 */ /* 0x000fe2000f8e0220 */
[----:B------:R-:W-:Y:S02]  /*4ce0*/  ULDC.64 UR6, c[0x0][0x830] ;  /* 0x00020c0000067ab9 */ /* 0x000fe40000000a00 */
[----:B------:R-:W-:Y:S01]  /*4cf0*/  LEA R32, P6, R18, UR6, 0x1 ;  /* 0x0000000612207c11 */ /* 0x000fe2000f8c08ff */
[----:B------:R-:W-:-:S05]  /*4d00*/  IMAD.IADD R19, R19, 0x1, R33 ;  /* 0x0000000113137824 */ /* 0x000fca00078e0221 */
[----:B------:R-:W-:-:S05]  /*4d10*/  LEA.HI.X R33, R18, UR7, R19, 0x1, P6 ;  /* 0x0000000712217c11 */ /* 0x000fca000b0f0c13 */
[----:B-1----:R1:W-:Y:S02]  /*4d20*/  STG.E.128 desc[UR38][R32.64], R28 ;  /* 0x0000001c20007986 */ /* 0x0023e4000c101d26 */
.L_x_4347:
[----:B------:R-:W-:Y:S05]  /*4d30*/  BSYNC B0 ;  /* 0x0000000000007941 */ /* 0x000fea0003800000 */
.L_x_4346:
        /* <DEDUP_REMOVED lines=26> */
.L_x_4349:
[----:B------:R-:W-:Y:S05]  /*4ee0*/  BSYNC B0 ;  /* 0x0000000000007941 */ /* 0x000fea0003800000 */
.L_x_4348:
        /* <DEDUP_REMOVED lines=15> */
.L_x_4351:
[----:B------:R-:W-:Y:S05]  /*4fe0*/  BSYNC B0 ;  /* 0x0000000000007941 */ /* 0x000fea0003800000 */
.L_x_4350:
        /* <DEDUP_REMOVED lines=15> */
.L_x_4353:
[----:B------:R-:W-:Y:S05]  /*50e0*/  BSYNC B0 ;  /* 0x0000000000007941 */ /* 0x000fea0003800000 */
.L_x_4352:
        /* <DEDUP_REMOVED lines=15> */
.L_x_4355:
[----:B------:R-:W-:Y:S05]  /*51e0*/  BSYNC B0 ;  /* 0x0000000000007941 */ /* 0x000fea0003800000 */
.L_x_4354:
        /* <DEDUP_REMOVED lines=15> */
.L_x_4357:
[----:B------:R-:W-:Y:S05]  /*52e0*/  BSYNC B0 ;  /* 0x0000000000007941 */ /* 0x000fea0003800000 */
.L_x_4356:
        /* <DEDUP_REMOVED lines=15> */
.L_x_4334:
[----:B------:R-:W3:Y:S08]  /*53e0*/  LDC.64 R4, c[0x0][0x870] ;  /* 0x00021c00ff047b82 */ /* 0x000ef00000000a00 */
[----:B-12---:R-:W1:Y:S01]  /*53f0*/  LDC.64 R2, c[0x0][0x870] ;  /* 0x00021c00ff027b82 */ /* 0x006e620000000a00 */
[----:B------:R-:W-:Y:S01]  /*5400*/  ULDC UR4, c[0x0][0x808] ;  /* 0x0002020000047ab9 */ /* 0x000fe20000000800 */
[----:B------:R-:W2:Y:S06]  /*5410*/  S2R R13, SR_CTAID.X ;  /* 0x00000000000d7919 */ /* 0x000eac0000002500 */
[----:B------:R-:W4:Y:S01]  /*5420*/  LDC.64 R14, c[0x0][0x820] ;  /* 0x00020800ff0e7b82 */ /* 0x000f220000000a00 */
[----:B---3--:R-:W-:-:S04]  /*5430*/  ISETP.NE.U32.AND P0, PT, R4, RZ, PT ;  /* 0x000000ff0400720c */ /* 0x008fc80003f05070 */
[----:B------:R-:W-:Y:S01]  /*5440*/  ISETP.NE.AND.EX P0, PT, R5, RZ, PT, P0 ;  /* 0x000000ff0500720c */ /* 0x000fe20003f05300 */
[----:B-1----:R-:W-:Y:S02]  /*5450*/  IMAD.WIDE R4, R18, 0x4, R2 ;  /* 0x0000000412047825 */ /* 0x002fe400078e0202 */
[----:B------:R-:W1:Y:S02]  /*5460*/  LDC.64 R2, c[0x0][0x878] ;  /* 0x00021e00ff027b82 */ /* 0x000e640000000a00 */
[----:B------:R-:W-:-:S08]  /*5470*/  IMAD.U32 R0, RZ, RZ, UR4 ;  /* 0x00000004ff007e24 */ /* 0x000fd0000f8e00ff */
        /* <DEDUP_REMOVED lines=20> */
.L_x_4358:
        /* <DEDUP_REMOVED lines=45> */
.L_x_4360:
[----:B------:R-:W-:Y:S05]  /*5890*/  BSYNC B0 ;  /* 0x0000000000007941 */ /* 0x000fea0003800000 */
.L_x_4359:
        /* <DEDUP_REMOVED lines=16> */
.L_x_4362:
[----:B------:R-:W-:Y:S05]  /*59a0*/  BSYNC B0 ;  /* 0x0000000000007941 */ /* 0x000fea0003800000 */
.L_x_4361:
        /* <DEDUP_REMOVED lines=16> */
.L_x_4364:
[----:B------:R-:W-:Y:S05]  /*5ab0*/  BSYNC B0 ;  /* 0x0000000000007941 */ /* 0x000fea0003800000 */
.L_x_4363:
        /* <DEDUP_REMOVED lines=17> */
.L_x_4366:
[----:B------:R-:W-:Y:S05]  /*5bd0*/  BSYNC B0 ;  /* 0x0000000000007941 */ /* 0x000fea0003800000 */
.L_x_4365:
        /* <DEDUP_REMOVED lines=16> */
.L_x_4368:
[----:B------:R-:W-:Y:S05]  /*5ce0*/  BSYNC B0 ;  /* 0x0000000000007941 */ /* 0x000fea0003800000 */
.L_x_4367:
        /* <DEDUP_REMOVED lines=20> */
.L_x_4370:
[----:B------:R-:W-:Y:S05]  /*5e30*/  BSYNC B0 ;  /* 0x0000000000007941 */ /* 0x000fea0003800000 */
.L_x_4369:
        /* <DEDUP_REMOVED lines=24> */
.L_x_4372:
[----:B------:R-:W-:Y:S05]  /*5fc0*/  BSYNC B0 ;  /* 0x0000000000007941 */ /* 0x000fea0003800000 */
.L_x_4371:
        /* <DEDUP_REMOVED lines=15> */
.L_x_4374:
[----:B------:R-:W-:Y:S05]  /*60c0*/  BSYNC B0 ;  /* 0x0000000000007941 */ /* 0x000fea0003800000 */
.L_x_4373:
        /* <DEDUP_REMOVED lines=15> */
.L_x_4376:
[----:B------:R-:W-:Y:S05]  /*61c0*/  BSYNC B0 ;  /* 0x0000000000007941 */ /* 0x000fea0003800000 */
.L_x_4375:
        /* <DEDUP_REMOVED lines=15> */
.L_x_4378:
[----:B------:R-:W-:Y:S05]  /*62c0*/  BSYNC B0 ;  /* 0x0000000000007941 */ /* 0x000fea0003800000 */
.L_x_4377:
        /* <DEDUP_REMOVED lines=15> */
.L_x_4380:
[----:B------:R-:W-:Y:S05]  /*63c0*/  BSYNC B0 ;  /* 0x0000000000007941 */ /* 0x000fea0003800000 */
.L_x_4379:
        /* <DEDUP_REMOVED lines=15> */
.L_x_4305:
        /* <DEDUP_REMOVED lines=20> */
.L_x_4382:
        /* <DEDUP_REMOVED lines=13> */
.L_x_4384:
[----:B------:R-:W-:-:S05]  /*66d0*/  ULDC UR5, c[0x0][0x8bc] ;  /* 0x00022f0000057ab9 */ /* 0x000fca0000000800 */
.L_x_4383:
        /* <DEDUP_REMOVED lines=40> */
.L_x_4385:
        /* <DEDUP_REMOVED lines=53> */
.L_x_4407:
        /* <DEDUP_REMOVED lines=23> */
.L_x_4388:
[----:B------:R-:W-:Y:S05]  /*6e20*/  BSYNC B0 ;  /* 0x0000000000007941 */ /* 0x000fea0003800000 */
.L_x_4387:
        /* <DEDUP_REMOVED lines=12> */
.L_x_4390:
[----:B------:R-:W-:Y:S05]  /*6ef0*/  BSYNC B0 ;  /* 0x0000000000007941 */ /* 0x000fea0003800000 */
.L_x_4389:
        /* <DEDUP_REMOVED lines=13> */
.L_x_4392:
[----:B------:R-:W-:Y:S05]  /*6fd0*/  BSYNC B0 ;  /* 0x0000000000007941 */ /* 0x000fea0003800000 */
.L_x_4391:
[----:B------:R-:W-:Y:S06]  /*6fe0*/  BAR.ARV 0xa, 0xa0 ;  /* 0x0282800000007b1d */ /* 0x000fec0000002000 */
[----:B------:R-:W-:Y:S04]  /*6ff0*/  BSSY B0, `(.L_x_4393) ;  /* 0x0000003000007945 */ /* 0x000fe80003800000 */
[----:B------:R-:W-:Y:S05]  /*7000*/  @!P0 BRA `(.L_x_4394) ;  /* 0x0000000000048947 */ /* 0x000fea0003800000 */
[----:B------:R-:W-:-:S04]  /*7010*/  DEPBAR.LE SB0, 0x1 ;  /* 0x000080400000791a */ /* 0x000fc80000000000 */
.L_x_4394:
[----:B------:R-:W-:Y:S05]  /*7020*/  BSYNC B0 ;  /* 0x0000000000007941 */ /* 0x000fea0003800000 */
.L_x_4393:
[----:B------:R-:W-:Y:S06]  /*7030*/  BAR.ARV 0xb, 0xa0 ;  /* 0x02c2800000007b1d */ /* 0x000fec0000002000 */
[----:B------:R-:W-:Y:S04]  /*7040*/  BSSY B0, `(.L_x_4395) ;  /* 0x0000003000007945 */ /* 0x000fe80003800000 */
[----:B------:R-:W-:Y:S05]  /*7050*/  @!P0 BRA `(.L_x_4396) ;  /* 0x0000000000048947 */ /* 0x000fea0003800000 */
[----:B------:R-:W-:-:S04]  /*7060*/  DEPBAR.LE SB0, 0x0 ;  /* 0x000080000000791a */ /* 0x000fc80000000000 */
.L_x_4396:
[----:B------:R-:W-:Y:S05]  /*7070*/  BSYNC B0 ;  /* 0x0000000000007941 */ /* 0x000fea0003800000 */
.L_x_4395:
        /* <DEDUP_REMOVED lines=13> */
.L_x_4398:
[----:B------:R-:W-:Y:S05]  /*7150*/  BSYNC B0 ;  /* 0x0000000000007941 */ /* 0x000fea0003800000 */
.L_x_4397:
        /* <DEDUP_REMOVED lines=12> */
.L_x_4400:
[----:B------:R-:W-:Y:S05]  /*7220*/  BSYNC B0 ;  /* 0x0000000000007941 */ /* 0x000fea0003800000 */
.L_x_4399:
        /* <DEDUP_REMOVED lines=13> */
.L_x_4402:
[----:B------:R-:W-:Y:S05]  /*7300*/  BSYNC B0 ;  /* 0x0000000000007941 */ /* 0x000fea0003800000 */
.L_x_4401:
[----:B------:R-:W-:Y:S06]  /*7310*/  BAR.ARV 0xa, 0xa0 ;  /* 0x0282800000007b1d */ /* 0x000fec0000002000 */
[----:B------:R-:W-:Y:S04]  /*7320*/  BSSY B0, `(.L_x_4403) ;  /* 0x0000003000007945 */ /* 0x000fe80003800000 */
[----:B------:R-:W-:Y:S05]  /*7330*/  @!P0 BRA `(.L_x_4404) ;  /* 0x0000000000048947 */ /* 0x000fea0003800000 */
[----:B------:R-:W-:-:S04]  /*7340*/  DEPBAR.LE SB0, 0x1 ;  /* 0x000080400000791a */ /* 0x000fc80000000000 */
.L_x_4404:
[----:B------:R-:W-:Y:S05]  /*7350*/  BSYNC B0 ;  /* 0x0000000000007941 */ /* 0x000fea0003800000 */
.L_x_4403:
[----:B------:R-:W-:Y:S01]  /*7360*/  VIADD R0, R0, 0xfffffffe ;  /* 0xfffffffe00007836 */ /* 0x000fe20000000000 */
[----:B------:R-:W-:Y:S06]  /*7370*/  BAR.ARV 0xb, 0xa0 ;  /* 0x02c2800000007b1d */ /* 0x000fec0000002000 */
[----:B------:R-:W-:Y:S01]  /*7380*/  BSSY B0, `(.L_x_4405) ;  /* 0x0000004000007945 */ /* 0x000fe20003800000 */
[----:B------:R-:W-:-:S03]  /*7390*/  ISETP.NE.AND P1, PT, R0, RZ, PT ;  /* 0x000000ff0000720c */ /* 0x000fc60003f25270 */
[----:B------:R-:W-:Y:S10]  /*73a0*/  @!P0 BRA `(.L_x_4406) ;  /* 0x0000000000048947 */ /* 0x000ff40003800000 */
[----:B------:R-:W-:-:S04]  /*73b0*/  DEPBAR.LE SB0, 0x0 ;  /* 0x000080000000791a */ /* 0x000fc80000000000 */
.L_x_4406:
[----:B------:R-:W-:Y:S05]  /*73c0*/  BSYNC B0 ;  /* 0x0000000000007941 */ /* 0x000fea0003800000 */
.L_x_4405:
[----:B------:R-:W-:Y:S06]  /*73d0*/  BAR.ARV 0xc, 0xa0 ;  /* 0x0302800000007b1d */ /* 0x000fec0000002000 */
[----:B------:R-:W-:Y:S02]  /*73e0*/  UIADD3 UR5, UR5, 0x2, URZ ;  /* 0x0000000205057890 */ /* 0x000fe4000fffe03f */
[----:B------:R-:W-:Y:S01]  /*73f0*/  UIADD3 UR4, UR4, 0x1, URZ ;  /* 0x0000000104047890 */ /* 0x000fe2000fffe03f */
[----:B------:R-:W-:Y:S11]  /*7400*/  @P1 BRA `(.L_x_4407) ;  /* 0xfffffff800281947 */ /* 0x000ff6000383ffff */
[----:B------:R-:W-:-:S12]  /*7410*/  UIADD3 UR6, UR20, 0x6000, URZ ;  /* 0x0000600014067890 */ /* 0x000fd8000fffe03f */
.L_x_4386:
        /* <DEDUP_REMOVED lines=19> */
.L_x_4409:
[----:B------:R-:W-:Y:S05]  /*7550*/  BSYNC B0 ;  /* 0x0000000000007941 */ /* 0x000fea0003800000 */
.L_x_4408:
        /* <DEDUP_REMOVED lines=18> */
.L_x_4411:
[----:B------:R-:W-:Y:S05]  /*7680*/  BSYNC B0 ;  /* 0x0000000000007941 */ /* 0x000fea0003800000 */
.L_x_4410:
        /* <DEDUP_REMOVED lines=19> */
.L_x_4413:
[----:B------:R-:W-:Y:S05]  /*77c0*/  BSYNC B0 ;  /* 0x0000000000007941 */ /* 0x000fea0003800000 */
.L_x_4412:
[----:B------:R-:W-:Y:S06]  /*77d0*/  BAR.ARV 0xa, 0xa0 ;  /* 0x0282800000007b1d */ /* 0x000fec0000002000 */
[----:B------:R-:W-:Y:S04]  /*77e0*/  BSSY B0, `(.L_x_4414) ;  /* 0x0000003000007945 */ /* 0x000fe80003800000 */
[----:B------:R-:W-:Y:S05]  /*77f0*/  @!P0 BRA `(.L_x_4415) ;  /* 0x0000000000048947 */ /* 0x000fea0003800000 */
[----:B------:R-:W-:-:S04]  /*7800*/  DEPBAR.LE SB0, 0x1 ;  /* 0x000080400000791a */ /* 0x000fc80000000000 */
.L_x_4415:
[----:B------:R-:W-:Y:S05]  /*7810*/  BSYNC B0 ;  /* 0x0000000000007941 */ /* 0x000fea0003800000 */
.L_x_4414:
[----:B------:R-:W-:Y:S06]  /*7820*/  BAR.ARV 0xb, 0xa0 ;  /* 0x02c2800000007b1d */ /* 0x000fec0000002000 */
[----:B------:R-:W-:Y:S04]  /*7830*/  BSSY B0, `(.L_x_4416) ;  /* 0x0000003000007945 */ /* 0x000fe80003800000 */
[----:B------:R-:W-:Y:S05]  /*7840*/  @!P0 BRA `(.L_x_4417) ;  /* 0x0000000000048947 */ /* 0x000fea0003800000 */
[----:B------:R-:W-:-:S04]  /*7850*/  DEPBAR.LE SB0, 0x0 ;  /* 0x000080000000791a */ /* 0x000fc80000000000 */
.L_x_4417:
[----:B------:R-:W-:Y:S05]  /*7860*/  BSYNC B0 ;  /* 0x0000000000007941 */ /* 0x000fea0003800000 */
.L_x_4416:
[----:B------:R-:W-:Y:S06]  /*7870*/  BAR.ARV 0xc, 0xa0 ;  /* 0x0302800000007b1d */ /* 0x000fec0000002000 */
[----:B------:R-:W-:Y:S05]  /*7880*/  BRA `(.L_x_4310) ;  /* 0x0000002400887947 */ /* 0x000fea0003800000 */
.L_x_4381:
        /* <DEDUP_REMOVED lines=10> */
.L_x_4418:
        /* <DEDUP_REMOVED lines=10> */
.L_x_4420:
[----:B------:R-:W3:Y:S02]  /*79d0*/  LDC R0, c[0x0][0x8bc] ;  /* 0x00022f00ff007b82 */ /* 0x000ee40000000800 */
.L_x_4419:
        /* <DEDUP_REMOVED lines=42> */
.L_x_4422:
        /* <DEDUP_REMOVED lines=36> */
[----:B--2---:R-:W-:-:S03]  /*7ec0*/  IMAD R6, R15, R18, RZ ;  /* 0x000000120f067224 */ /* 0x004fc600078e02ff */
[----:B------:R-:W-:Y:S01]  /*7ed0*/  @UP0 USHF.R.U32.HI UR36, URZ, UR8, UR7 ;  /* 0x000000083f240299 */ /* 0x000fe20008011607 */
[----:B------:R-:W-:Y:S02]  /*7ee0*/  IMAD R19, R19, UR28, R6 ;  /* 0x0000001c13137c24 */ /* 0x000fe4000f8e0206 */
[----:B------:R-:W-:-:S04]  /*7ef0*/  IMAD.MOV.U32 R6, RZ, RZ, R2 ;  /* 0x000000ffff067224 */ /* 0x000fc800078e0002 */
[----:B------:R-:W-:-:S04]  /*7f00*/  IMAD.WIDE.U32 R2, R18, UR28, R6 ;  /* 0x0000001c12027c25 */ /* 0x000fc8000f8e0006 */
[----:B------:R-:W-:Y:S02]  /*7f10*/  IMAD.IADD R3, R3, 0x1, R19 ;  /* 0x0000000103037824 */ /* 0x000fe400078e0213 */
[----:B------:R-:W-:Y:S02]  /*7f20*/  IMAD R19, R5, UR29, R14 ;  /* 0x0000001d05137c24 */ /* 0x000fe4000f8e020e */
        /* <DEDUP_REMOVED lines=27> */
.L_x_4451:
        /* <DEDUP_REMOVED lines=9> */
.L_x_4425:
        /* <DEDUP_REMOVED lines=98> */
.L_x_4436:
[----:B-1----:R-:W-:-:S05]  /*8790*/  IMAD.MOV.U32 R11, RZ, RZ, 0x1 ;  /* 0x00000001ff0b7424 */ /* 0x002fca00078e00ff */
[----:B------:R-:W-:-:S04]  /*87a0*/  SHF.L.U32 R11, R11, 0x1f, RZ ;  /* 0x0000001f0b0b7819 */ /* 0x000fc800000006ff */
[----:B------:R-:W1:Y:S02]  /*87b0*/  SYNCS.PHASECHK.TRANS64.TRYWAIT P1, [R12+URZ+0x36438], R11 ;  /* 0x0364380b0c0075a7 */ /* 0x000e64000802017f */
[----:B-1234-:R-:W-:Y:S05]  /*87c0*/  @!P1 BRA `(.L_x_4428) ;  /* 0x00000018002c9947 */ /* 0x01efea0003800000 */
.L_x_4452:
[----:B------:R-:W-:Y:S05]  /*87d0*/  @P0 BRA `(.L_x_4429) ;  /* 0x0000000000140947 */ /* 0x000fea0003800000 */
[----:B------:R-:W-:Y:S01]  /*87e0*/  ISETP.NE.AND P1, PT, R8, RZ, PT ;  /* 0x000000ff0800720c */ /* 0x000fe20003f25270 */
[----:B------:R-:W-:-:S04]  /*87f0*/  IMAD.MOV.U32 R3, RZ, RZ, 0x6100 ;  /* 0x00006100ff037424 */ /* 0x000fc800078e00ff */
[----:B------:R2:W-:Y:S08]  /*8800*/  SYNCS.ARRIVE.TRANS64 RZ, [R12+URZ+0x36430], R3 ;  /* 0x036430030cff79a7 */ /* 0x0005f0000800003f */
[----:B------:R-:W-:Y:S05]  /*8810*/  @!P1 BRA `(.L_x_4429) ;  /* 0x0000000000049947 */ /* 0x000fea0003800000 */
[----:B------:R-:W-:Y:S01]  /*8820*/  BPT.TRAP 0x1 ;  /* 0x000000040000795c */ /* 0x000fe20000300000 */
.L_x_4429:
        /* <DEDUP_REMOVED lines=49> */
.L_x_4453:
[----:B------:R-:W-:Y:S05]  /*8b40*/  @P0 BRA `(.L_x_4431) ;  /* 0x0000000000140947 */ /* 0x000fea0003800000 */
[----:B------:R-:W-:Y:S01]  /*8b50*/  ISETP.NE.AND P1, PT, R8, RZ, PT ;  /* 0x000000ff0800720c */ /* 0x000fe20003f25270 */
[----:B--2---:R-:W-:-:S04]  /*8b60*/  IMAD.MOV.U32 R27, RZ, RZ, 0x6100 ;  /* 0x00006100ff1b7424 */ /* 0x004fc800078e00ff */
[----:B------:R3:W-:Y:S08]  /*8b70*/  SYNCS.ARRIVE.TRANS64 RZ, [R12+URZ+0x36418], R27 ;  /* 0x0364181b0cff79a7 */ /* 0x0007f0000800003f */
[----:B------:R-:W-:Y:S05]  /*8b80*/  @!P1 BRA `(.L_x_4431) ;  /* 0x0000000000049947 */ /* 0x000fea0003800000 */
[----:B------:R-:W-:Y:S01]  /*8b90*/  BPT.TRAP 0x1 ;  /* 0x000000040000795c */ /* 0x000fe20000300000 */
.L_x_4431:
        /* <DEDUP_REMOVED lines=37> */
.L_x_4454:
[----:B--2---:R-:W-:Y:S01]  /*8df0*/  SHF.R.S32.HI R28, RZ, 0x1f, R26 ;  /* 0x0000001fff1c7819 */ /* 0x004fe2000001141a */
[----:B------:R-:W-:Y:S06]  /*8e00*/  @P0 BRA `(.L_x_4433) ;  /* 0x0000000000140947 */ /* 0x000fec0003800000 */
[----:B------:R-:W-:Y:S01]  /*8e10*/  ISETP.NE.AND P1, PT, R8, RZ, PT ;  /* 0x000000ff0800720c */ /* 0x000fe20003f25270 */
[----:B------:R-:W-:-:S04]  /*8e20*/  IMAD.MOV.U32 R29, RZ, RZ, 0x6100 ;  /* 0x00006100ff1d7424 */ /* 0x000fc800078e00ff */
[----:B------:R2:W-:Y:S08]  /*8e30*/  SYNCS.ARRIVE.TRANS64 RZ, [R12+URZ+0x36430], R29 ;  /* 0x0364301d0cff79a7 */ /* 0x0005f0000800003f */
[----:B------:R-:W-:Y:S05]  /*8e40*/  @!P1 BRA `(.L_x_4433) ;  /* 0x0000000000049947 */ /* 0x000fea0003800000 */
[----:B------:R-:W-:Y:S01]  /*8e50*/  BPT.TRAP 0x1 ;  /* 0x000000040000795c */ /* 0x000fe20000300000 */
.L_x_4433:
        /* <DEDUP_REMOVED lines=37> */
.L_x_4456:
[----:B------:R-:W-:Y:S05]  /*90b0*/  @P0 BRA `(.L_x_4435) ;  /* 0x0000000000140947 */ /* 0x000fea0003800000 */
[----:B------:R-:W-:Y:S01]  /*90c0*/  ISETP.NE.AND P1, PT, R8, RZ, PT ;  /* 0x000000ff0800720c */ /* 0x000fe20003f25270 */
[----:B---3--:R-:W-:-:S04]  /*90d0*/  IMAD.MOV.U32 R5, RZ, RZ, 0x6100 ;  /* 0x00006100ff057424 */ /* 0x008fc800078e00ff */
[----:B------:R4:W-:Y:S08]  /*90e0*/  SYNCS.ARRIVE.TRANS64 RZ, [R12+URZ+0x36410], R5 ;  /* 0x036410050cff79a7 */ /* 0x0009f0000800003f */
[----:B------:R-:W-:Y:S05]  /*90f0*/  @!P1 BRA `(.L_x_4435) ;  /* 0x0000000000049947 */ /* 0x000fea0003800000 */
[----:B------:R-:W-:Y:S01]  /*9100*/  BPT.TRAP 0x1 ;  /* 0x000000040000795c */ /* 0x000fe20000300000 */
.L_x_4435:
        /* <DEDUP_REMOVED lines=37> */
.L_x_4427:
[----:B------:R-:W-:Y:S01]  /*9360*/  ISETP.NE.AND P1, PT, R16, RZ, PT ;  /* 0x000000ff1000720c */ /* 0x000fe20003f25270 */
[----:B------:R-:W-:-:S12]  /*9370*/  IMAD.MOV.U32 R4, RZ, RZ, 0x1 ;  /* 0x00000001ff047424 */ /* 0x000fd800078e00ff */
[----:B------:R-:W-:Y:S05]  /*9380*/  @!P1 BRA `(.L_x_4426) ;  /* 0x00000004006c9947 */ /* 0x000fea0003800000 */
[----:B------:R-:W3:Y:S02]  /*9390*/  SYNCS.PHASECHK.TRANS64.TRYWAIT P1, [R12+URZ+0x36438], R11 ;  /* 0x0364380b0c0075a7 */ /* 0x000ee4000802017f */
[----:B---3--:R-:W-:Y:S05]  /*93a0*/  @!P1 BRA `(.L_x_4437) ;  /* 0x0000000c00889947 */ /* 0x008fea0003800000 */
.L_x_4457:
[----:B------:R-:W-:Y:S05]  /*93b0*/  @P0 BRA `(.L_x_4438) ;  /* 0x0000000000140947 */ /* 0x000fea0003800000 */
[----:B------:R-:W-:Y:S01]  /*93c0*/  ISETP.NE.AND P1, PT, R8, RZ, PT ;  /* 0x000000ff0800720c */ /* 0x000fe20003f25270 */
[----:B------:R-:W-:-:S04]  /*93d0*/  IMAD.MOV.U32 R5, RZ, RZ, 0x6100 ;  /* 0x00006100ff057424 */ /* 0x000fc800078e00ff */
[----:B------:R4:W-:Y:S08]  /*93e0*/  SYNCS.ARRIVE.TRANS64 RZ, [R12+URZ+0x36430], R5 ;  /* 0x036430050cff79a7 */ /* 0x0009f0000800003f */
[----:B------:R-:W-:Y:S05]  /*93f0*/  @!P1 BRA `(.L_x_4438) ;  /* 0x0000000000049947 */ /* 0x000fea0003800000 */
[----:B------:R-:W-:Y:S01]  /*9400*/  BPT.TRAP 0x1 ;  /* 0x000000040000795c */ /* 0x000fe20000300000 */
.L_x_4438:
        /* <DEDUP_REMOVED lines=42> */
.L_x_4458:
[----:B------:R-:W-:Y:S01]  /*96b0*/  IMAD.MOV.U32 R4, RZ, RZ, RZ ;  /* 0x000000ffff047224 */ /* 0x000fe200078e00ff */
[----:B------:R-:W-:Y:S06]  /*96c0*/  @P0 BRA `(.L_x_4440) ;  /* 0x0000000000140947 */ /* 0x000fec0003800000 */
[----:B------:R-:W-:Y:S01]  /*96d0*/  ISETP.NE.AND P1, PT, R8, RZ, PT ;  /* 0x000000ff0800720c */ /* 0x000fe20003f25270 */
[----:B----4-:R-:W-:-:S04]  /*96e0*/  IMAD.MOV.U32 R5, RZ, RZ, 0x6100 ;  /* 0x00006100ff057424 */ /* 0x010fc800078e00ff */
[----:B------:R4:W-:Y:S08]  /*96f0*/  SYNCS.ARRIVE.TRANS64 RZ, [R12+URZ+0x36418], R5 ;  /* 0x036418050cff79a7 */ /* 0x0009f0000800003f */
[----:B------:R-:W-:Y:S05]  /*9700*/  @!P1 BRA `(.L_x_4440) ;  /* 0x0000000000049947 */ /* 0x000fea0003800000 */
[----:B------:R-:W-:Y:S01]  /*9710*/  BPT.TRAP 0x1 ;  /* 0x000000040000795c */ /* 0x000fe20000300000 */
.L_x_4440:
        /* <DEDUP_REMOVED lines=34> */
.L_x_4426:
[----:B------:R-:W-:-:S04]  /*9940*/  SHF.L.U32 R3, R4, 0x1f, RZ ;  /* 0x0000001f04037819 */ /* 0x000fc800000006ff */
[----:B------:R-:W4:Y:S02]  /*9950*/  SYNCS.PHASECHK.TRANS64.TRYWAIT P1, [R12+URZ+0x36438], R3 ;  /* 0x036438030c0075a7 */ /* 0x000f24000802017f */
[----:B----4-:R-:W-:Y:S05]  /*9960*/  @!P1 BRA `(.L_x_4441) ;  /* 0x0000000800409947 */ /* 0x010fea0003800000 */
.L_x_4459:
[----:B------:R-:W-:Y:S05]  /*9970*/  @P0 BRA `(.L_x_4442) ;  /* 0x0000000000180947 */ /* 0x000fea0003800000 */
[----:B------:R-:W5:Y:S01]  /*9980*/  S2R R2, SR_TID.X ;  /* 0x0000000000027919 */ /* 0x000f620000002100 */
[----:B----4-:R-:W-:-:S04]  /*9990*/  IMAD.MOV.U32 R3, RZ, RZ, 0x6100 ;  /* 0x00006100ff037424 */ /* 0x010fc800078e00ff */
[----:B------:R4:W-:Y:S01]  /*99a0*/  SYNCS.ARRIVE.TRANS64 RZ, [R12+URZ+0x36430], R3 ;  /* 0x036430030cff79a7 */ /* 0x0009e2000800003f */
[----:B-----5:R-:W-:-:S13]  /*99b0*/  LOP3.LUT P0, RZ, R2, 0x1f, RZ, 0xc0, !PT ;  /* 0x0000001f02ff7812 */ /* 0x020fda000780c0ff */
[----:B----4-:R-:W-:Y:S05]  /*99c0*/  @!P0 BRA `(.L_x_4442) ;  /* 0x0000000000048947 */ /* 0x010fea0003800000 */
[----:B------:R-:W-:Y:S01]  /*99d0*/  BPT.TRAP 0x1 ;  /* 0x000000040000795c */ /* 0x000fe20000300000 */
.L_x_4442:
        /* <DEDUP_REMOVED lines=44> */
.L_x_4423:
[----:B------:R-:W-:Y:S05]  /*9ca0*/  BSYNC B0 ;  /* 0x0000000000007941 */ /* 0x000fea0003800000 */
.L_x_4421:
[----:B------:R-:W-:-:S03]  /*9cb0*/  UMOV UR6, 0xffffffff ;  /* 0xffffffff00067882 */ /* 0x000fc60000000000 */
[----:B------:R-:W-:Y:S05]  /*9cc0*/  BRA.DIV UR6, `(.L_x_4443) ;  /* 0x00000006067c7947 */ /* 0x000fea000b800000 */
[----:B------:R-:W-:-:S13]  /*9cd0*/  ELECT P6, URZ, PT ;  /* 0x00000000003f782f */ /* 0x000fda00038c0000 */
.L_x_4462:
[----:B------:R-:W-:Y:S05]  /*9ce0*/  @!P6 BRA `(.L_x_4310) ;  /* 0x000000000070e947 */ /* 0x000fea0003800000 */
[----:B------:R-:W-:-:S04]  /*9cf0*/  LOP3.LUT R17, R17, 0x2, RZ, 0xfc, !PT ;  /* 0x0000000211117812 */ /* 0x000fc800078efcff */
[----:B------:R-:W-:-:S13]  /*9d00*/  ISETP.NE.AND P2, PT, R17, 0x3, PT ;  /* 0x000000031100780c */ /* 0x000fda0003f45270 */
[----:B------:R-:W-:Y:S05]  /*9d10*/  @!P2 BRA `(.L_x_4444) ;  /* 0x000000000004a947 */ /* 0x000fea0003800000 */
[----:B--2---:R-:W-:Y:S01]  /*9d20*/  BPT.TRAP 0x1 ;  /* 0x000000040000795c */ /* 0x004fe20000300000 */
.L_x_4444:
        /* <DEDUP_REMOVED lines=15> */
.L_x_4463:
[----:B------:R-:W5:Y:S02]  /*9e20*/  SYNCS.PHASECHK.TRANS64.TRYWAIT P0, [R5+URZ], R0 ;  /* 0x00000000050075a7 */ /* 0x000f64000800017f */
[----:B-----5:R-:W-:Y:S05]  /*9e30*/  @!P0 BRA `(.L_x_4446) ;  /* 0x0000000400548947 */ /* 0x020fea0003800000 */
.L_x_4464:
[----:B------:R-:W-:Y:S05]  /*9e40*/  @!P2 BRA `(.L_x_4447) ;  /* 0x000000000004a947 */ /* 0x000fea0003800000 */
[----:B--2---:R-:W-:Y:S01]  /*9e50*/  BPT.TRAP 0x1 ;  /* 0x000000040000795c */ /* 0x004fe20000300000 */
.L_x_4447:
[----:B------:R-:W-:-:S07]  /*9e60*/  SHF.L.U32 R4, R4, 0x1f, RZ ;  /* 0x0000001f04047819 */ /* 0x000fce00000006ff */
.L_x_4448:
[----:B------:R1:W1:Y:S02]  /*9e70*/  SYNCS.PHASECHK.TRANS64.TRYWAIT P0, [R9+URZ+0x36438], R4 ;  /* 0x03643804090075a7 */ /* 0x000264000800017f */
[----:B-1----:R-:W-:Y:S05]  /*9e80*/  @!P0 NANOSLEEP.SYNCS 0x989680 ;  /* 0x009896800000895d */ /* 0x002fea0003900000 */
[----:B------:R-:W1:Y:S02]  /*9e90*/  @!P0 SYNCS.PHASECHK.TRANS64 P0, [R9+URZ+0x36438], R4 ;  /* 0x03643804090085a7 */ /* 0x000e64000800007f */
[----:B-1----:R-:W-:Y:S05]  /*9ea0*/  @!P0 BRA `(.L_x_4448) ;  /* 0xfffffffc00f08947 */ /* 0x002fea000383ffff */
.L_x_4310:
[----:B--2---:R-:W-:Y:S05]  /*9eb0*/  BSYNC B6 ;  /* 0x0000000000067941 */ /* 0x004fea0003800000 */
.L_x_4304:
[----:B------:R-:W-:Y:S05]  /*9ec0*/  EXIT ;  /* 0x000000000000794d */ /* 0x000fea0003800000 */
.L_x_4320:
[----:B------:R-:W-:Y:S02]  /*9ed0*/  IMAD.MOV.U32 R12, RZ, RZ, RZ ;  /* 0x000000ffff0c7224 */ /* 0x000fe400078e00ff */
[----:B------:R-:W-:Y:S02]  /*9ee0*/  IMAD.MOV.U32 R11, RZ, RZ, 0x1f ;  /* 0x0000001fff0b7424 */ /* 0x000fe400078e00ff */
[----:B------:R-:W-:-:S07]  /*9ef0*/  IMAD.MOV.U32 R15, RZ, RZ, -0x1 ;  /* 0xffffffffff0f7424 */ /* 0x000fce00078e00ff */
[----:B------:R-:W-:Y:S05]  /*9f00*/  WARPSYNC.COLLECTIVE R15, `(.L_x_4449) ;  /* 0x000000000f087348 */ /* 0x000fea0003c00000 */
[----:B------:R1:W2:Y:S02]  /*9f10*/  SHFL.IDX P6, R14, R13, R12, R11 ;  /* 0x0000000c0d0e7389 */ /* 0x0002a400000c000b */
[----:B-12---:R-:W-:Y:S01]  /*9f20*/  ENDCOLLECTIVE ;  /* 0x000000000000791b */ /* 0x006fe20003800000 */
.L_x_4449:
[----:B------:R-:W-:Y:S05]  /*9f30*/  BRA `(.L_x_4450) ;  /* 0xffffff7000bc7947 */ /* 0x000fea000383ffff */
.L_x_4322:
[----:B--2---:R2:W3:Y:S02]  /*9f40*/  SYNCS.PHASECHK.TRANS64.TRYWAIT P0, [R152+URZ+0x36400], R15 ;  /* 0x0364000f980075a7 */ /* 0x0044e4000800017f */
[----:B---3--:R-:W-:Y:S05]  /*9f50*/  @!P0 NANOSLEEP.SYNCS 0x989680 ;  /* 0x009896800000895d */ /* 0x008fea0003900000 */
[----:B------:R-:W3:Y:S02]  /*9f60*/  @!P0 SYNCS.PHASECHK.TRANS64 P0, [R152+URZ+0x36400], R15 ;  /* 0x0364000f980085a7 */ /* 0x000ee4000800007f */
[----:B---3--:R-:W-:Y:S05]  /*9f70*/  @!P0 BRA `(.L_x_4322) ;  /* 0xfffffffc00f08947 */ /* 0x008fea000383ffff */
[----:B------:R-:W-:Y:S05]  /*9f80*/  BRA `(.L_x_4321) ;  /* 0xffffff7400107947 */ /* 0x000fea000383ffff */
.L_x_4326:
[----:B--2---:R2:W3:Y:S02]  /*9f90*/  SYNCS.PHASECHK.TRANS64.TRYWAIT P1, [R4+URZ+0x36410], R9 ;  /* 0x03641009040075a7 */ /* 0x0044e4000802017f */
[----:B---3--:R-:W-:Y:S05]  /*9fa0*/  @!P1 NANOSLEEP.SYNCS 0x989680 ;  /* 0x009896800000995d */ /* 0x008fea0003900000 */
[----:B------:R-:W3:Y:S02]  /*9fb0*/  @!P1 SYNCS.PHASECHK.TRANS64 P1, [R4+URZ+0x36410], R9 ;  /* 0x03641009040095a7 */ /* 0x000ee4000802007f */
[----:B---3--:R-:W-:Y:S05]  /*9fc0*/  @!P1 BRA `(.L_x_4326) ;  /* 0xfffffffc00f09947 */ /* 0x008fea000383ffff */
[----:B------:R-:W-:Y:S05]  /*9fd0*/  BRA `(.L_x_4325) ;  /* 0xffffff7800b07947 */ /* 0x000fea000383ffff */
.L_x_4330:
[----:B--2---:R2:W1:Y:S02]  /*9fe0*/  SYNCS.PHASECHK.TRANS64.TRYWAIT P1, [R152+URZ+0x36430], R9 ;  /* 0x03643009980075a7 */ /* 0x004464000802017f */
[----:B-1----:R-:W-:Y:S05]  /*9ff0*/  @!P1 NANOSLEEP.SYNCS 0x989680 ;  /* 0x009896800000995d */ /* 0x002fea0003900000 */
[----:B------:R-:W1:Y:S02]  /*a000*/  @!P1 SYNCS.PHASECHK.TRANS64 P1, [R152+URZ+0x36430], R9 ;  /* 0x03643009980095a7 */ /* 0x000e64000802007f */
[----:B-1----:R-:W-:Y:S05]  /*a010*/  @!P1 BRA `(.L_x_4330) ;  /* 0xfffffffc00f09947 */ /* 0x002fea000383ffff */
[----:B------:R-:W-:Y:S05]  /*a020*/  BRA `(.L_x_4329) ;  /* 0xffffff8000547947 */ /* 0x000fea000383ffff */
.L_x_4424:
[----:B-1----:R1:W2:Y:S02]  /*a030*/  SYNCS.PHASECHK.TRANS64.TRYWAIT P1, [R12+URZ+0x36420], R11 ;  /* 0x0364200b0c0075a7 */ /* 0x0022a4000802017f */
[----:B--2---:R-:W-:Y:S05]  /*a040*/  @!P1 NANOSLEEP.SYNCS 0x989680 ;  /* 0x009896800000995d */ /* 0x004fea0003900000 */
[----:B------:R-:W2:Y:S02]  /*a050*/  @!P1 SYNCS.PHASECHK.TRANS64 P1, [R12+URZ+0x36420], R11 ;  /* 0x0364200b0c0095a7 */ /* 0x000ea4000802007f */
[----:B--2---:R-:W-:Y:S05]  /*a060*/  @!P1 BRA `(.L_x_4424) ;  /* 0xfffffffc00f09947 */ /* 0x004fea000383ffff */
[----:B------:R-:W-:Y:S05]  /*a070*/  BRA `(.L_x_4451) ;  /* 0xffffffe000187947 */ /* 0x000fea000383ffff */
.L_x_4428:
[----:B-1----:R1:W2:Y:S02]  /*a080*/  SYNCS.PHASECHK.TRANS64.TRYWAIT P1, [R12+URZ+0x36438], R11 ;  /* 0x0364380b0c0075a7 */ /* 0x0022a4000802017f */
[----:B--2---:R-:W-:Y:S05]  /*a090*/  @!P1 NANOSLEEP.SYNCS 0x989680 ;  /* 0x009896800000995d */ /* 0x004fea0003900000 */
[----:B------:R-:W2:Y:S02]  /*a0a0*/  @!P1 SYNCS.PHASECHK.TRANS64 P1, [R12+URZ+0x36438], R11 ;  /* 0x0364380b0c0095a7 */ /* 0x000ea4000802007f */
[----:B--2---:R-:W-:Y:S05]  /*a0b0*/  @!P1 BRA `(.L_x_4428) ;  /* 0xfffffffc00f09947 */ /* 0x004fea000383ffff */
[----:B------:R-:W-:Y:S05]  /*a0c0*/  BRA `(.L_x_4452) ;  /* 0xffffffe400c07947 */ /* 0x000fea000383ffff */
.L_x_4430:
[----:B--2---:R2:W3:Y:S02]  /*a0d0*/  SYNCS.PHASECHK.TRANS64.TRYWAIT P1, [R12+URZ+0x36428], R27 ;  /* 0x0364281b0c0075a7 */ /* 0x0044e4000802017f */
[----:B---3--:R-:W-:Y:S05]  /*a0e0*/  @!P1 NANOSLEEP.SYNCS 0x989680 ;  /* 0x009896800000995d */ /* 0x008fea0003900000 */
[----:B------:R-:W3:Y:S02]  /*a0f0*/  @!P1 SYNCS.PHASECHK.TRANS64 P1, [R12+URZ+0x36428], R27 ;  /* 0x0364281b0c0095a7 */ /* 0x000ee4000802007f */
[----:B---3--:R-:W-:Y:S05]  /*a100*/  @!P1 BRA `(.L_x_4430) ;  /* 0xfffffffc00f09947 */ /* 0x008fea000383ffff */
[----:B------:R-:W-:Y:S05]  /*a110*/  BRA `(.L_x_4453) ;  /* 0xffffffe800887947 */ /* 0x000fea000383ffff */
.L_x_4432:
[----:B--2---:R2:W3:Y:S02]  /*a120*/  SYNCS.PHASECHK.TRANS64.TRYWAIT P1, [R12+URZ+0x36438], R28 ;  /* 0x0364381c0c0075a7 */ /* 0x0044e4000802017f */
[----:B---3--:R-:W-:Y:S05]  /*a130*/  @!P1 NANOSLEEP.SYNCS 0x989680 ;  /* 0x009896800000995d */ /* 0x008fea0003900000 */
[----:B------:R-:W3:Y:S02]  /*a140*/  @!P1 SYNCS.PHASECHK.TRANS64 P1, [R12+URZ+0x36438], R28 ;  /* 0x0364381c0c0095a7 */ /* 0x000ee4000802007f */
[----:B---3--:R-:W-:Y:S05]  /*a150*/  @!P1 BRA `(.L_x_4432) ;  /* 0xfffffffc00f09947 */ /* 0x008fea000383ffff */
[----:B------:R-:W-:Y:S05]  /*a160*/  BRA `(.L_x_4454) ;  /* 0xffffffec00207947 */ /* 0x000fea000383ffff */
.L_x_4434:
[----:B------:R-:W-:-:S07]  /*a170*/  SHF.L.U32 R5, R0, 0x1f, RZ ;  /* 0x0000001f00057819 */ /* 0x000fce00000006ff */
.L_x_4455:
[----:B---3--:R3:W4:Y:S02]  /*a180*/  SYNCS.PHASECHK.TRANS64.TRYWAIT P1, [R12+URZ+0x36420], R5 ;  /* 0x036420050c0075a7 */ /* 0x008724000802017f */
[----:B----4-:R-:W-:Y:S05]  /*a190*/  @!P1 NANOSLEEP.SYNCS 0x989680 ;  /* 0x009896800000995d */ /* 0x010fea0003900000 */
[----:B------:R-:W4:Y:S02]  /*a1a0*/  @!P1 SYNCS.PHASECHK.TRANS64 P1, [R12+URZ+0x36420], R5 ;  /* 0x036420050c0095a7 */ /* 0x000f24000802007f */
[----:B----4-:R-:W-:Y:S05]  /*a1b0*/  @!P1 BRA `(.L_x_4455) ;  /* 0xfffffffc00f09947 */ /* 0x010fea000383ffff */
[----:B------:R-:W-:Y:S05]  /*a1c0*/  BRA `(.L_x_4456) ;  /* 0xffffffec00b87947 */ /* 0x000fea000383ffff */
.L_x_4437:
[----:B---3--:R3:W4:Y:S02]  /*a1d0*/  SYNCS.PHASECHK.TRANS64.TRYWAIT P1, [R12+URZ+0x36438], R11 ;  /* 0x0364380b0c0075a7 */ /* 0x008724000802017f */
[----:B----4-:R-:W-:Y:S05]  /*a1e0*/  @!P1 NANOSLEEP.SYNCS 0x989680 ;  /* 0x009896800000995d */ /* 0x010fea0003900000 */
[----:B------:R-:W4:Y:S02]  /*a1f0*/  @!P1 SYNCS.PHASECHK.TRANS64 P1, [R12+URZ+0x36438], R11 ;  /* 0x0364380b0c0095a7 */ /* 0x000f24000802007f */
[----:B----4-:R-:W-:Y:S05]  /*a200*/  @!P1 BRA `(.L_x_4437) ;  /* 0xfffffffc00f09947 */ /* 0x010fea000383ffff */
[----:B------:R-:W-:Y:S05]  /*a210*/  BRA `(.L_x_4457) ;  /* 0xfffffff000647947 */ /* 0x000fea000383ffff */
.L_x_4439:
[----:B----4-:R4:W1:Y:S02]  /*a220*/  SYNCS.PHASECHK.TRANS64.TRYWAIT P1, [R12+URZ+0x36428], R5 ;  /* 0x036428050c0075a7 */ /* 0x010864000802017f */
[----:B-1----:R-:W-:Y:S05]  /*a230*/  @!P1 NANOSLEEP.SYNCS 0x989680 ;  /* 0x009896800000995d */ /* 0x002fea0003900000 */
[----:B------:R-:W1:Y:S02]  /*a240*/  @!P1 SYNCS.PHASECHK.TRANS64 P1, [R12+URZ+0x36428], R5 ;  /* 0x036428050c0095a7 */ /* 0x000e64000802007f */
[----:B-1----:R-:W-:Y:S05]  /*a250*/  @!P1 BRA `(.L_x_4439) ;  /* 0xfffffffc00f09947 */ /* 0x002fea000383ffff */
[----:B------:R-:W-:Y:S05]  /*a260*/  BRA `(.L_x_4458) ;  /* 0xfffffff400107947 */ /* 0x000fea000383ffff */
.L_x_4441:
[----:B----4-:R4:W1:Y:S02]  /*a270*/  SYNCS.PHASECHK.TRANS64.TRYWAIT P1, [R12+URZ+0x36438], R3 ;  /* 0x036438030c0075a7 */ /* 0x010864000802017f */
[----:B-1----:R-:W-:Y:S05]  /*a280*/  @!P1 NANOSLEEP.SYNCS 0x989680 ;  /* 0x009896800000995d */ /* 0x002fea0003900000 */
[----:B------:R-:W1:Y:S02]  /*a290*/  @!P1 SYNCS.PHASECHK.TRANS64 P1, [R12+URZ+0x36438], R3 ;  /* 0x036438030c0095a7 */ /* 0x000e64000802007f */
[----:B-1----:R-:W-:Y:S05]  /*a2a0*/  @!P1 BRA `(.L_x_4441) ;  /* 0xfffffffc00f09947 */ /* 0x002fea000383ffff */
[----:B------:R-:W-:Y:S05]  /*a2b0*/  BRA `(.L_x_4459) ;  /* 0xfffffff400ac7947 */ /* 0x000fea000383ffff */
.L_x_4443:
[----:B------:R-:W-:Y:S01]  /*a2c0*/  BSSY B0, `(.L_x_4460) ;  /* 0x0000006000007945 */ /* 0x000fe20003800000 */
[----:B------:R-:W-:-:S07]  /*a2d0*/  IMAD.MOV.U32 R15, RZ, RZ, -0x1 ;  /* 0xffffffffff0f7424 */ /* 0x000fce00078e00ff */
[----:B-123--:R-:W-:Y:S05]  /*a2e0*/  WARPSYNC.COLLECTIVE R15, `(.L_x_4461) ;  /* 0x000000000f0c7348 */ /* 0x00efea0003c00000 */
[----:B------:R-:W-:Y:S02]  /*a2f0*/  ELECT P6, UR62, PT ;  /* 0x00000000003e782f */ /* 0x000fe400038c0000 */
[----:B------:R-:W-:Y:S01]  /*a300*/  MOV R14, UR62 ;  /* 0x0000003e000e7c02 */ /* 0x000fe20008000f00 */
[----:B-123--:R-:W-:Y:S10]  /*a310*/  ENDCOLLECTIVE ;  /* 0x000000000000791b */ /* 0x00eff40003800000 */
.L_x_4461:
[----:B------:R-:W-:Y:S05]  /*a320*/  BSYNC B0 ;  /* 0x0000000000007941 */ /* 0x000fea0003800000 */
.L_x_4460:
[----:B------:R-:W-:Y:S05]  /*a330*/  BRA `(.L_x_4462) ;  /* 0xfffffff800687947 */ /* 0x000fea000383ffff */
.L_x_4445:
[----:B----4-:R4:W1:Y:S02]  /*a340*/  SYNCS.PHASECHK.TRANS64.TRYWAIT P0, [R7+URZ], R6 ;  /* 0x00000006070075a7 */ /* 0x010864000800017f */
[----:B-1----:R-:W-:Y:S05]  /*a350*/  @!P0 NANOSLEEP.SYNCS 0x989680 ;  /* 0x009896800000895d */ /* 0x002fea0003900000 */
[----:B------:R-:W1:Y:S02]  /*a360*/  @!P0 SYNCS.PHASECHK.TRANS64 P0, [R7+URZ], R6 ;  /* 0x00000006070085a7 */ /* 0x000e64000800007f */
[----:B-1----:R-:W-:Y:S05]  /*a370*/  @!P0 BRA `(.L_x_4445) ;  /* 0xfffffffc00f08947 */ /* 0x002fea000383ffff */
[----:B------:R-:W-:Y:S05]  /*a380*/  BRA `(.L_x_4463) ;  /* 0xfffffff800a47947 */ /* 0x000fea000383ffff */
.L_x_4446:
[----:B------:R1:W1:Y:S02]  /*a390*/  SYNCS.PHASECHK.TRANS64.TRYWAIT P0, [R5+URZ], R0 ;  /* 0x00000000050075a7 */ /* 0x000264000800017f */
[----:B-1----:R-:W-:Y:S05]  /*a3a0*/  @!P0 NANOSLEEP.SYNCS 0x989680 ;  /* 0x009896800000895d */ /* 0x002fea0003900000 */
[----:B------:R-:W1:Y:S02]  /*a3b0*/  @!P0 SYNCS.PHASECHK.TRANS64 P0, [R5+URZ], R0 ;  /* 0x00000000050085a7 */ /* 0x000e64000800007f */
[----:B-1----:R-:W-:Y:S05]  /*a3c0*/  @!P0 BRA `(.L_x_4446) ;  /* 0xfffffffc00f08947 */ /* 0x002fea000383ffff */
[----:B------:R-:W-:Y:S05]  /*a3d0*/  BRA `(.L_x_4464) ;  /* 0xfffffff800987947 */ /* 0x000fea000383ffff */
.L_x_4465:
        /* <DEDUP_REMOVED lines=10> */
.L_x_7677:


//--------------------- .text._ZN7cutlass13device_kernelIN5flash11enable_sm90INS1_16FlashAttnBwdSm90INS1_25CollectiveMainloopBwdSm90ILi2ELi1ELi1EN4cute5tupleIJNS5_1CILi1EEES8_S8_EEENS6_IJNS7_ILi64EEENS7_ILi96EEENS7_ILi192EEEEEENS_6half_tEfNS_4arch4Sm90ELb0ELb0ELb0ELb1ELb1ELb0ELb1ELb0ELi3ELi1ELi1ELi1ELb0EEENS1_21CollectiveEpilogueBwdISD_SE_SG_Li384ELb1ELb1ELi3EEENS1_19SingleTileSchedulerILb1ELb0ELb0ELi96EEEEEEEEEvNT_6ParamsE --------------------------
	.section	.text._ZN7cutlass13device_kernelIN5flash11enable_sm90INS1_16FlashAttnBwdSm90INS1_25CollectiveMainloopBwdSm90ILi2ELi1ELi1EN4cute5tupleIJNS5_1CILi1EEES8_S8_EEENS6_IJNS7_ILi64EEENS7_ILi96EEENS7_ILi192EEEEEENS_6half_tEfNS_4arch4Sm90ELb0ELb0ELb0ELb1ELb1ELb0ELb1ELb0ELi3ELi1ELi1ELi1ELb0EEENS1_21CollectiveEpilogueBwdISD_SE_SG_Li384ELb1ELb1ELi3EEENS1_19SingleTileSchedulerILb1ELb0ELb0ELi96EEEEEEEEEvNT_6ParamsE,"ax",@progbits
	.align	128
.text._ZN7cutlass13device_kernelIN5flash11enable_sm90INS1_16FlashAttnBwdSm90INS1_25CollectiveMainloopBwdSm90ILi2ELi1ELi1EN4cute5tupleIJNS5_1CILi1EEES8_S8_EEENS6_IJNS7_ILi64EEENS7_ILi96EEENS7_ILi192EEEEEENS_6half_tEfNS_4arch4Sm90ELb0ELb0ELb0ELb1ELb1ELb0ELb1ELb0ELi3ELi1ELi1ELi1ELb0EEENS1_21CollectiveEpilogueBwdISD_SE_SG_Li384ELb1ELb1ELi3EEENS1_19SingleTileSchedulerILb1ELb0ELb0ELi96EEEEEEEEEvNT_6ParamsE:
        .type           _ZN7cutlass13device_kernelIN5flash11enable_sm90INS1_16FlashAttnBwdSm90INS1_25CollectiveMainloopBwdSm90ILi2ELi1ELi1EN4cute5tupleIJNS5_1CILi1EEES8_S8_EEENS6_IJNS7_ILi64EEENS7_ILi96EEENS7_ILi192EEEEEENS_6half_tEfNS_4arch4Sm90ELb0ELb0ELb0ELb1ELb1ELb0ELb1ELb0ELi3ELi1ELi1ELi1ELb0EEENS1_21CollectiveEpilogueBwdISD_SE_SG_Li384ELb1ELb1ELi3EEENS1_19SingleTileSchedulerILb1ELb0ELb0ELi96EEEEEEEEEvNT_6ParamsE,@function
        .size           _ZN7cutlass13device_kernelIN5flash11enable_sm90INS1_16FlashAttnBwdSm90INS1_25CollectiveMainloopBwdSm90ILi2ELi1ELi1EN4cute5tupleIJNS5_1CILi1EEES8_S8_EEENS6_IJNS7_ILi64EEENS7_ILi96EEENS7_ILi192EEEEEENS_6half_tEfNS_4arch4Sm90ELb0ELb0ELb0ELb1ELb1ELb0ELb1ELb0ELi3ELi1ELi1ELi1ELb0EEENS1_21CollectiveEpilogueBwdISD_SE_SG_Li384ELb1ELb1ELi3EEENS1_19SingleTileSchedulerILb1ELb0ELb0ELi96EEEEEEEEEvNT_6ParamsE,(.L_x_7678 - _ZN7cutlass13device_kernelIN5flash11enable_sm90INS1_16FlashAttnBwdSm90INS1_25CollectiveMainloopBwdSm90ILi2ELi1ELi1EN4cute5tupleIJNS5_1CILi1EEES8_S8_EEENS6_IJNS7_ILi64EEENS7_ILi96EEENS7_ILi192EEEEEENS_6half_tEfNS_4arch4Sm90ELb0ELb0ELb0ELb1ELb1ELb0ELb1ELb0ELi3ELi1ELi1ELi1ELb0EEENS1_21CollectiveEpilogueBwdISD_SE_SG_Li384ELb1ELb1ELi3EEENS1_19SingleTileSchedulerILb1ELb0ELb0ELi96EEEEEEEEEvNT_6ParamsE)
        .other          _ZN7cutlass13device_kernelIN5flash11enable_sm90INS1_16FlashAttnBwdSm90INS1_25CollectiveMainloopBwdSm90ILi2ELi1ELi1EN4cute5tupleIJNS5_1CILi1EEES8_S8_EEENS6_IJNS7_ILi64EEENS7_ILi96EEENS7_ILi192EEEEEENS_6half_tEfNS_4arch4Sm90ELb0ELb0ELb0ELb1ELb1ELb0ELb1ELb0ELi3ELi1ELi1ELi1ELb0EEENS1_21CollectiveEpilogueBwdISD_SE_SG_Li384ELb1ELb1ELi3EEENS1_19SingleTileSchedulerILb1ELb0ELb0ELi96EEEEEEEEEvNT_6ParamsE,@"STO_CUDA_ENTRY STV_DEFAULT"
_ZN7cutlass13device_kernelIN5flash11enable_sm90INS1_16FlashAttnBwdSm90INS1_25CollectiveMainloopBwdSm90ILi2ELi1ELi1EN4cute5tupleIJNS5_1CILi1EEES8_S8_EEENS6_IJNS7_ILi64EEENS7_ILi96EEENS7_ILi192EEEEEENS_6half_tEfNS_4arch4Sm90ELb0ELb0ELb0ELb1ELb1ELb0ELb1ELb0ELi3ELi1ELi1ELi1ELb0EEENS1_21CollectiveEpilogueBwdISD_SE_SG_Li384ELb1ELb1ELi3EEENS1_19SingleTileSchedulerILb1ELb0ELb0ELi96EEEEEEEEEvNT_6ParamsE:
        /* <DEDUP_REMOVED lines=22> */
.L_x_4467:
[----:B------:R-:W-:Y:S05]  /*0160*/  BSYNC B0 ;  /* 0x0000000000007941 */ /* 0x000fea0003800000 */
.L_x_4466:
        /* <DEDUP_REMOVED lines=34> */
.L_x_4468:
        /* <DEDUP_REMOVED lines=20> */
.L_x_4469:
        /* <DEDUP_REMOVED lines=8> */
.L_x_4472:
        /* <DEDUP_REMOVED lines=21> */
.L_x_4473:
        /* <DEDUP_REMOVED lines=10> */
.L_x_4475:
[----:B------:R-:W2:Y:S02]  /*0740*/  LDC R0, c[0x0][0x8bc] ;  /* 0x00022f00ff007b82 */ /* 0x000ea40000000800 */
.L_x_4474:
        /* <DEDUP_REMOVED lines=14> */
.L_x_4477:
        /* <DEDUP_REMOVED lines=10> */
.L_x_4478:
        /* <DEDUP_REMOVED lines=8> */
.L_x_4479:
        /* <DEDUP_REMOVED lines=9> */
.L_x_4480:
        /* <DEDUP_REMOVED lines=75> */
.L_x_4483:
        /* <DEDUP_REMOVED lines=15> */
.L_x_4482:
        /* <DEDUP_REMOVED lines=20> */
.L_x_4485:
        /* <DEDUP_REMOVED lines=15> */
.L_x_4484:
        /* <DEDUP_REMOVED lines=8> */
.L_x_4632:
        /* <DEDUP_REMOVED lines=26> */
.L_x_4487:
        /* <DEDUP_REMOVED lines=98> */
.L_x_4499:
[----:B------:R-:W-:-:S13]  /*19f0*/  ISETP.NE.AND P0, PT, R13, 0x3, PT ;  /* 0x000000030d00780c */ /* 0x000fda0003f05270 */
[----:B-1----:R-:W-:Y:S05]  /*1a00*/  @!P0 BRA `(.L_x_4489) ;  /* 0x0000000000048947 */ /* 0x002fea0003800000 */
[----:B------:R-:W-:Y:S01]  /*1a10*/  BPT.TRAP 0x1 ;  /* 0x000000040000795c */ /* 0x000fe20000300000 */
.L_x_4489:
[----:B------:R-:W-:Y:S02]  /*1a20*/  LEA R4, R3, UR36, 0x3 ;  /* 0x0000002403047c11 */ /* 0x000fe4000f8e18ff */
[----:B------:R-:W-:-:S04]  /*1a30*/  SHF.L.U32 R9, R7, 0x1f, RZ ;  /* 0x0000001f07097819 */ /* 0x000fc800000006ff */
[----:B------:R1:W2:Y:S01]  /*1a40*/  SYNCS.PHASECHK.TRANS64.TRYWAIT P1, [R4+URZ+0x36410], R9 ;  /* 0x03641009040075a7 */ /* 0x0002a2000802017f */
[----:B------:R-:W-:Y:S05]  /*1a50*/  @!P0 BRA `(.L_x_4490) ;  /* 0x0000000000048947 */ /* 0x000fea0003800000 */
[----:B------:R-:W-:Y:S01]  /*1a60*/  BPT.TRAP 0x1 ;  /* 0x000000040000795c */ /* 0x000fe20000300000 */
.L_x_4490:
[----:B--2---:R-:W-:Y:S05]  /*1a70*/  @P1 BRA `(.L_x_4491) ;  /* 0x0000000000081947 */ /* 0x004fea0003800000 */
[----:B------:R-:W2:Y:S02]  /*1a80*/  SYNCS.PHASECHK.TRANS64.TRYWAIT P1, [R4+URZ+0x36410], R9 ;  /* 0x03641009040075a7 */ /* 0x000ea4000802017f */
[----:B--2---:R-:W-:Y:S05]  /*1a90*/  @!P1 BRA `(.L_x_4492) ;  /* 0x0000008c00309947 */ /* 0x004fea0003800000 */
.L_x_4491:
        /* <DEDUP_REMOVED lines=103> */
.L_x_4493:
[----:B-12---:R-:W-:-:S04]  /*2110*/  SHF.L.U32 R9, R6, 0x1f, RZ ;  /* 0x0000001f06097819 */ /* 0x006fc800000006ff */
[----:B------:R1:W2:Y:S01]  /*2120*/  SYNCS.PHASECHK.TRANS64.TRYWAIT P1, [UR36+0x36430], R9 ;  /* 0x03643009ff0075a7 */ /* 0x0002a20008020164 */
[----:B------:R-:W-:Y:S05]  /*2130*/  @!P0 BRA `(.L_x_4494) ;  /* 0x0000000000048947 */ /* 0x000fea0003800000 */
[----:B------:R-:W-:Y:S01]  /*2140*/  BPT.TRAP 0x1 ;  /* 0x000000040000795c */ /* 0x000fe20000300000 */
.L_x_4494:
[----:B--2---:R-:W-:Y:S05]  /*2150*/  @P1 BRA `(.L_x_4495) ;  /* 0x0000000000081947 */ /* 0x004fea0003800000 */
[----:B------:R-:W2:Y:S02]  /*2160*/  SYNCS.PHASECHK.TRANS64.TRYWAIT P1, [UR36+0x36430], R9 ;  /* 0x03643009ff0075a7 */ /* 0x000ea40008020164 */
[----:B--2---:R-:W-:Y:S05]  /*2170*/  @!P1 BRA `(.L_x_4496) ;  /* 0x00000084008c9947 */ /* 0x004fea0003800000 */
.L_x_4495:
        /* <DEDUP_REMOVED lines=303> */
.L_x_4497:
        /* <DEDUP_REMOVED lines=60> */
.L_x_4498:
        /* <DEDUP_REMOVED lines=62> */
.L_x_4481:
        /* <DEDUP_REMOVED lines=128> */
.L_x_4501:
        /* <DEDUP_REMOVED lines=54> */
.L_x_4503:
[----:B------:R-:W-:Y:S05]  /*4770*/  BSYNC B0 ;  /* 0x0000000000007941 */ /* 0x000fea0003800000 */
.L_x_4502:
        /* <DEDUP_REMOVED lines=15> */
.L_x_4505:
[----:B------:R-:W-:Y:S05]  /*4870*/  BSYNC B0 ;  /* 0x0000000000007941 */ /* 0x000fea0003800000 */
.L_x_4504:
        /* <DEDUP_REMOVED lines=18> */
.L_x_4507:
[----:B------:R-:W-:Y:S05]  /*49a0*/  BSYNC B0 ;  /* 0x0000000000007941 */ /* 0x000fea0003800000 */
.L_x_4506:
        /* <DEDUP_REMOVED lines=17> */
.L_x_4509:
[----:B------:R-:W-:Y:S05]  /*4ac0*/  BSYNC B0 ;  /* 0x0000000000007941 */ /* 0x000fea0003800000 */
.L_x_4508:
        /* <DEDUP_REMOVED lines=18> */
.L_x_4511:
[----:B------:R-:W-:Y:S05]  /*4bf0*/  BSYNC B0 ;  /* 0x0000000000007941 */ /* 0x000fea0003800000 */
.L_x_4510:
        /* <DEDUP_REMOVED lines=19> */
.L_x_4513:
[----:B------:R-:W-:Y:S05]  /*4d30*/  BSYNC B0 ;  /* 0x0000000000007941 */ /* 0x000fea0003800000 */
.L_x_4512:
        /* <DEDUP_REMOVED lines=26> */
.L_x_4515:
[----:B------:R-:W-:Y:S05]  /*4ee0*/  BSYNC B0 ;  /* 0x0000000000007941 */ /* 0x000fea0003800000 */
.L_x_4514:
        /* <DEDUP_REMOVED lines=15> */
.L_x_4517:
[----:B------:R-:W-:Y:S05]  /*4fe0*/  BSYNC B0 ;  /* 0x0000000000007941 */ /* 0x000fea0003800000 */
.L_x_4516:
        /* <DEDUP_REMOVED lines=15> */
.L_x_4519:
[----:B------:R-:W-:Y:S05]  /*50e0*/  BSYNC B0 ;  /* 0x0000000000007941 */ /* 0x000fea0003800000 */
.L_x_4518:
        /* <DEDUP_REMOVED lines=15> */
.L_x_4521:
[----:B------:R-:W-:Y:S05]  /*51e0*/  BSYNC B0 ;  /* 0x0000000000007941 */ /* 0x000fea0003800000 */
.L_x_4520:
        /* <DEDUP_REMOVED lines=15> */
.L_x_4523:
[----:B------:R-:W-:Y:S05]  /*52e0*/  BSYNC B0 ;  /* 0x0000000000007941 */ /* 0x000fea0003800000 */
.L_x_4522:
        /* <DEDUP_REMOVED lines=15> */
.L_x_4500:
        /* <DEDUP_REMOVED lines=30> */
.L_x_4524:
        /* <DEDUP_REMOVED lines=45> */
.L_x_4526:
[----:B------:R-:W-:Y:S05]  /*5890*/  BSYNC B0 ;  /* 0x0000000000007941 */ /* 0x000fea0003800000 */
.L_x_4525:
        /* <DEDUP_REMOVED lines=16> */
.L_x_4528:
[----:B------:R-:W-:Y:S05]  /*59a0*/  BSYNC B0 ;  /* 0x0000000000007941 */ /* 0x000fea0003800000 */
.L_x_4527:
        /* <DEDUP_REMOVED lines=16> */
.L_x_4530:
[----:B------:R-:W-:Y:S05]  /*5ab0*/  BSYNC B0 ;  /* 0x0000000000007941 */ /* 0x000fea0003800000 */
.L_x_4529:
        /* <DEDUP_REMOVED lines=17> */
.L_x_4532:
[----:B------:R-:W-:Y:S05]  /*5bd0*/  BSYNC B0 ;  /* 0x0000000000007941 */ /* 0x000fea0003800000 */
.L_x_4531:
        /* <DEDUP_REMOVED lines=16> */
.L_x_4534:
[----:B------:R-:W-:Y:S05]  /*5ce0*/  BSYNC B0 ;  /* 0x0000000000007941 */ /* 0x000fea0003800000 */
.L_x_4533:
        /* <DEDUP_REMOVED lines=20> */
.L_x_4536:
[----:B------:R-:W-:Y:S05]  /*5e30*/  BSYNC B0 ;  /* 0x0000000000007941 */ /* 0x000fea0003800000 */
.L_x_4535:
        /* <DEDUP_REMOVED lines=24> */
.L_x_4538:
[----:B------:R-:W-:Y:S05]  /*5fc0*/  BSYNC B0 ;  /* 0x0000000000007941 */ /* 0x000fea0003800000 */
.L_x_4537:
        /* <DEDUP_REMOVED lines=15> */
.L_x_4540:
[----:B------:R-:W-:Y:S05]  /*60c0*/  BSYNC B0 ;  /* 0x0000000000007941 */ /* 0x000fea0003800000 */
.L_x_4539:
        /* <DEDUP_REMOVED lines=15> */
.L_x_4542:
[----:B------:R-:W-:Y:S05]  /*61c0*/  BSYNC B0 ;  /* 0x0000000000007941 */ /* 0x000fea0003800000 */
.L_x_4541:
        /* <DEDUP_REMOVED lines=15> */
.L_x_4544:
[----:B------:R-:W-:Y:S05]  /*62c0*/  BSYNC B0 ;  /* 0x0000000000007941 */ /* 0x000fea0003800000 */
.L_x_4543:
        /* <DEDUP_REMOVED lines=15> */
.L_x_4546:
[----:B------:R-:W-:Y:S05]  /*63c0*/  BSYNC B0 ;  /* 0x0000000000007941 */ /* 0x000fea0003800000 */
.L_x_4545:
        /* <DEDUP_REMOVED lines=15> */
.L_x_4471:
        /* <DEDUP_REMOVED lines=21> */
.L_x_4548:
        /* <DEDUP_REMOVED lines=13> */
.L_x_4550:
[----:B------:R-:W-:-:S05]  /*66e0*/  ULDC UR4, c[0x0][0x8bc] ;  /* 0x00022f0000047ab9 */ /* 0x000fca0000000800 */
.L_x_4549:
        /* <DEDUP_REMOVED lines=39> */
.L_x_4551:
        /* <DEDUP_REMOVED lines=52> */
.L_x_4585:
        /* <DEDUP_REMOVED lines=13> */
.L_x_4555:
[----:B------:R-:W2:Y:S04]  /*6d70*/  LDG.E.STRONG.GPU R5, desc[UR38][R2.64] ;  /* 0x0000002602057981 */ /* 0x000ea8000c1ef900 */
[----:B--2---:R-:W-:Y:S01]  /*6d80*/  CCTL.IVALL ;  /* 0x00000000ff00798f */ /* 0x004fe20002000000 */
[----:B------:R-:W-:Y:S05]  /*6d90*/  YIELD ;  /* 0x0000000000007946 */ /* 0x000fea0003800000 */
[----:B------:R-:W-:-:S13]  /*6da0*/  ISETP.NE.AND P1, PT, R5, UR18, PT ;  /* 0x0000001205007c0c */ /* 0x000fda000bf25270 */
[----:B------:R-:W-:Y:S05]  /*6db0*/  @P1 BRA `(.L_x_4555) ;  /* 0xfffffffc00ec1947 */ /* 0x000fea000383ffff */
.L_x_4554:
[----:B------:R-:W-:Y:S05]  /*6dc0*/  BSYNC B0 ;  /* 0x0000000000007941 */ /* 0x000fea0003800000 */
.L_x_4553:
[----:B------:R-:W-:-:S03]  /*6dd0*/  UMOV UR5, 0xffffffff ;  /* 0xffffffff00057882 */ /* 0x000fc60000000000 */
[----:B------:R-:W-:Y:S05]  /*6de0*/  BRA.DIV UR5, `(.L_x_4556) ;  /* 0x0000003a05847947 */ /* 0x000fea000b800000 */
[----:B------:R-:W-:Y:S01]  /*6df0*/  NOP ;  /* 0x0000000000007918 */ /* 0x000fe20000000000 */
.L_x_4635:
        /* <DEDUP_REMOVED lines=19> */
.L_x_4558:
[----:B------:R-:W-:Y:S05]  /*6f30*/  BSYNC B0 ;  /* 0x0000000000007941 */ /* 0x000fea0003800000 */
.L_x_4557:
        /* <DEDUP_REMOVED lines=14> */
.L_x_4560:
[----:B------:R-:W-:Y:S05]  /*7020*/  BSYNC B0 ;  /* 0x0000000000007941 */ /* 0x000fea0003800000 */
.L_x_4559:
        /* <DEDUP_REMOVED lines=15> */
.L_x_4562:
[----:B------:R-:W-:Y:S05]  /*7120*/  BSYNC B0 ;  /* 0x0000000000007941 */ /* 0x000fea0003800000 */
.L_x_4561:
[----:B------:R-:W-:Y:S06]  /*7130*/  BAR.ARV 0xa, 0xa0 ;  /* 0x0282800000007b1d */ /* 0x000fec0000002000 */
[----:B------:R-:W-:Y:S04]  /*7140*/  BSSY B0, `(.L_x_4563) ;  /* 0x0000003000007945 */ /* 0x000fe80003800000 */
[----:B------:R-:W-:Y:S05]  /*7150*/  @!P0 BRA `(.L_x_4564) ;  /* 0x0000000000048947 */ /* 0x000fea0003800000 */
[----:B------:R-:W-:-:S04]  /*7160*/  DEPBAR.LE SB0, 0x1 ;  /* 0x000080400000791a */ /* 0x000fc80000000000 */
.L_x_4564:
[----:B------:R-:W-:Y:S05]  /*7170*/  BSYNC B0 ;  /* 0x0000000000007941 */ /* 0x000fea0003800000 */
.L_x_4563:
[----:B------:R-:W-:Y:S06]  /*7180*/  BAR.ARV 0xb, 0xa0 ;  /* 0x02c2800000007b1d */ /* 0x000fec0000002000 */
[----:B------:R-:W-:Y:S04]  /*7190*/  BSSY B0, `(.L_x_4565) ;  /* 0x0000003000007945 */ /* 0x000fe80003800000 */
[----:B------:R-:W-:Y:S05]  /*71a0*/  @!P0 BRA `(.L_x_4566) ;  /* 0x0000000000048947 */ /* 0x000fea0003800000 */
[----:B------:R-:W-:-:S04]  /*71b0*/  DEPBAR.LE SB0, 0x0 ;  /* 0x000080000000791a */ /* 0x000fc80000000000 */
.L_x_4566:
[----:B------:R-:W-:Y:S05]  /*71c0*/  BSYNC B0 ;  /* 0x0000000000007941 */ /* 0x000fea0003800000 */
.L_x_4565:
        /* <DEDUP_REMOVED lines=19> */
.L_x_4568:
[----:B------:R-:W-:Y:S05]  /*7300*/  BSYNC B0 ;  /* 0x0000000000007941 */ /* 0x000fea0003800000 */
.L_x_4567:
        /* <DEDUP_REMOVED lines=9> */
.L_x_4571:
[----:B------:R-:W2:Y:S04]  /*73a0*/  LDG.E.STRONG.GPU R5, desc[UR38][R2.64] ;  /* 0x0000002602057981 */ /* 0x000ea8000c1ef900 */
[----:B--2---:R-:W-:Y:S01]  /*73b0*/  CCTL.IVALL ;  /* 0x00000000ff00798f */ /* 0x004fe20002000000 */
[----:B------:R-:W-:Y:S05]  /*73c0*/  YIELD ;  /* 0x0000000000007946 */ /* 0x000fea0003800000 */
[----:B------:R-:W-:-:S13]  /*73d0*/  ISETP.NE.AND P1, PT, R5, UR18, PT ;  /* 0x0000001205007c0c */ /* 0x000fda000bf25270 */
[----:B------:R-:W-:Y:S05]  /*73e0*/  @P1 BRA `(.L_x_4571) ;  /* 0xfffffffc00ec1947 */ /* 0x000fea000383ffff */
.L_x_4570:
[----:B------:R-:W-:Y:S05]  /*73f0*/  BSYNC B0 ;  /* 0x0000000000007941 */ /* 0x000fea0003800000 */
.L_x_4569:
[----:B------:R-:W-:-:S03]  /*7400*/  UMOV UR5, 0xffffffff ;  /* 0xffffffff00057882 */ /* 0x000fc60000000000 */
[----:B------:R-:W-:Y:S05]  /*7410*/  BRA.DIV UR5, `(.L_x_4572) ;  /* 0x0000003605147947 */ /* 0x000fea000b800000 */
[----:B------:R-:W-:Y:S01]  /*7420*/  NOP ;  /* 0x0000000000007918 */ /* 0x000fe20000000000 */
.L_x_4638:
        /* <DEDUP_REMOVED lines=15> */
.L_x_4574:
[----:B------:R-:W-:Y:S05]  /*7520*/  BSYNC B0 ;  /* 0x0000000000007941 */ /* 0x000fea0003800000 */
.L_x_4573:
        /* <DEDUP_REMOVED lines=14> */
.L_x_4576:
[----:B------:R-:W-:Y:S05]  /*7610*/  BSYNC B0 ;  /* 0x0000000000007941 */ /* 0x000fea0003800000 */
.L_x_4575:
        /* <DEDUP_REMOVED lines=15> */
.L_x_4578:
[----:B------:R-:W-:Y:S05]  /*7710*/  BSYNC B0 ;  /* 0x0000000000007941 */ /* 0x000fea0003800000 */
.L_x_4577:
[----:B------:R-:W-:Y:S06]  /*7720*/  BAR.ARV 0xa, 0xa0 ;  /* 0x0282800000007b1d */ /* 0x000fec0000002000 */
[----:B------:R-:W-:Y:S04]  /*7730*/  BSSY B0, `(.L_x_4579) ;  /* 0x0000003000007945 */ /* 0x000fe80003800000 */
[----:B------:R-:W-:Y:S05]  /*7740*/  @!P0 BRA `(.L_x_4580) ;  /* 0x0000000000048947 */ /* 0x000fea0003800000 */
[----:B------:R-:W-:-:S04]  /*7750*/  DEPBAR.LE SB0, 0x1 ;  /* 0x000080400000791a */ /* 0x000fc80000000000 */
.L_x_4580:
[----:B------:R-:W-:Y:S05]  /*7760*/  BSYNC B0 ;  /* 0x0000000000007941 */ /* 0x000fea0003800000 */
.L_x_4579:
[----:B------:R-:W-:Y:S06]  /*7770*/  BAR.ARV 0xb, 0xa0 ;  /* 0x02c2800000007b1d */ /* 0x000fec0000002000 */
[----:B------:R-:W-:Y:S04]  /*7780*/  BSSY B0, `(.L_x_4581) ;  /* 0x0000003000007945 */ /* 0x000fe80003800000 */
[----:B------:R-:W-:Y:S05]  /*7790*/  @!P0 BRA `(.L_x_4582) ;  /* 0x0000000000048947 */ /* 0x000fea0003800000 */
[----:B------:R-:W-:-:S04]  /*77a0*/  DEPBAR.LE SB0, 0x0 ;  /* 0x000080000000791a */ /* 0x000fc80000000000 */
.L_x_4582:
[----:B------:R-:W-:Y:S05]  /*77b0*/  BSYNC B0 ;  /* 0x0000000000007941 */ /* 0x000fea0003800000 */
.L_x_4581:
        /* <DEDUP_REMOVED lines=19> */
.L_x_4584:
[----:B------:R-:W-:Y:S05]  /*78f0*/  BSYNC B0 ;  /* 0x0000000000007941 */ /* 0x000fea0003800000 */
.L_x_4583:
[----:B------:R-:W-:Y:S02]  /*7900*/  UIADD3 UR6, UR6, 0x2, URZ ;  /* 0x0000000206067890 */ /* 0x000fe4000fffe03f */
[----:B------:R-:W-:Y:S01]  /*7910*/  UIADD3 UR4, UR4, 0x1, URZ ;  /* 0x0000000104047890 */ /* 0x000fe2000fffe03f */
[----:B------:R-:W-:Y:S11]  /*7920*/  @P3 BRA `(.L_x_4585) ;  /* 0xfffffff000dc3947 */ /* 0x000ff6000383ffff */
.L_x_4552:
        /* <DEDUP_REMOVED lines=13> */
.L_x_4588:
[----:B------:R-:W2:Y:S04]  /*7a00*/  LDG.E.STRONG.GPU R0, desc[UR38][R2.64] ;  /* 0x0000002602007981 */ /* 0x000ea8000c1ef900 */
[----:B--2---:R-:W-:Y:S01]  /*7a10*/  CCTL.IVALL ;  /* 0x00000000ff00798f */ /* 0x004fe20002000000 */
[----:B------:R-:W-:Y:S05]  /*7a20*/  YIELD ;  /* 0x0000000000007946 */ /* 0x000fea0003800000 */
[----:B------:R-:W-:-:S13]  /*7a30*/  ISETP.NE.AND P1, PT, R0, UR18, PT ;  /* 0x0000001200007c0c */ /* 0x000fda000bf25270 */
[----:B------:R-:W-:Y:S05]  /*7a40*/  @P1 BRA `(.L_x_4588) ;  /* 0xfffffffc00ec1947 */ /* 0x000fea000383ffff */
.L_x_4587:
[----:B------:R-:W-:Y:S05]  /*7a50*/  BSYNC B0 ;  /* 0x0000000000007941 */ /* 0x000fea0003800000 */
.L_x_4586:
[----:B------:R-:W-:-:S03]  /*7a60*/  UMOV UR4, 0xffffffff ;  /* 0xffffffff00047882 */ /* 0x000fc60000000000 */
[----:B------:R-:W-:Y:S05]  /*7a70*/  BRA.DIV UR4, `(.L_x_4589) ;  /* 0x0000002e04987947 */ /* 0x000fea000b800000 */
[----:B------:R-:W-:Y:S01]  /*7a80*/  NOP ;  /* 0x0000000000007918 */ /* 0x000fe20000000000 */
.L_x_4641:
        /* <DEDUP_REMOVED lines=22> */
.L_x_4591:
[----:B------:R-:W-:Y:S05]  /*7bf0*/  BSYNC B0 ;  /* 0x0000000000007941 */ /* 0x000fea0003800000 */
.L_x_4590:
        /* <DEDUP_REMOVED lines=19> */
.L_x_4593:
[----:B------:R-:W-:Y:S05]  /*7d30*/  BSYNC B0 ;  /* 0x0000000000007941 */ /* 0x000fea0003800000 */
.L_x_4592:
        /* <DEDUP_REMOVED lines=20> */
.L_x_4595:
[----:B------:R-:W-:Y:S05]  /*7e80*/  BSYNC B0 ;  /* 0x0000000000007941 */ /* 0x000fea0003800000 */
.L_x_4594:
[----:B------:R-:W-:Y:S06]  /*7e90*/  BAR.ARV 0xa, 0xa0 ;  /* 0x0282800000007b1d */ /* 0x000fec0000002000 */
[----:B------:R-:W-:Y:S04]  /*7ea0*/  BSSY B0, `(.L_x_4596) ;  /* 0x0000003000007945 */ /* 0x000fe80003800000 */
[----:B------:R-:W-:Y:S05]  /*7eb0*/  @!P0 BRA `(.L_x_4597) ;  /* 0x0000000000048947 */ /* 0x000fea0003800000 */
[----:B------:R-:W-:-:S04]  /*7ec0*/  DEPBAR.LE SB0, 0x1 ;  /* 0x000080400000791a */ /* 0x000fc80000000000 */
.L_x_4597:
[----:B------:R-:W-:Y:S05]  /*7ed0*/  BSYNC B0 ;  /* 0x0000000000007941 */ /* 0x000fea0003800000 */
.L_x_4596:
[----:B------:R-:W-:Y:S06]  /*7ee0*/  BAR.ARV 0xb, 0xa0 ;  /* 0x02c2800000007b1d */ /* 0x000fec0000002000 */
[----:B------:R-:W-:Y:S04]  /*7ef0*/  BSSY B0, `(.L_x_4598) ;  /* 0x0000003000007945 */ /* 0x000fe80003800000 */
[----:B------:R-:W-:Y:S05]  /*7f00*/  @!P0 BRA `(.L_x_4599) ;  /* 0x0000000000048947 */ /* 0x000fea0003800000 */
[----:B------:R-:W-:-:S04]  /*7f10*/  DEPBAR.LE SB0, 0x0 ;  /* 0x000080000000791a */ /* 0x000fc80000000000 */
.L_x_4599:
[----:B------:R-:W-:Y:S05]  /*7f20*/  BSYNC B0 ;  /* 0x0000000000007941 */ /* 0x000fea0003800000 */
.L_x_4598:
        /* <DEDUP_REMOVED lines=19> */
.L_x_4547:
        /* <DEDUP_REMOVED lines=10> */
.L_x_4600:
        /* <DEDUP_REMOVED lines=10> */
.L_x_4602:
[----:B------:R-:W3:Y:S02]  /*81a0*/  LDC R0, c[0x0][0x8bc] ;  /* 0x00022f00ff007b82 */ /* 0x000ee40000000800 */
.L_x_4601:
        /* <DEDUP_REMOVED lines=42> */
.L_x_4604:
        /* <DEDUP_REMOVED lines=70> */
.L_x_4642:
        /* <DEDUP_REMOVED lines=9> */
.L_x_4607:
        /* <DEDUP_REMOVED lines=98> */
.L_x_4618:
[----:B-1----:R-:W-:-:S05]  /*8f60*/  IMAD.MOV.U32 R11, RZ, RZ, 0x1 ;  /* 0x00000001ff0b7424 */ /* 0x002fca00078e00ff */
[----:B------:R-:W-:-:S04]  /*8f70*/  SHF.L.U32 R11, R11, 0x1f, RZ ;  /* 0x0000001f0b0b7819 */ /* 0x000fc800000006ff */
[----:B------:R-:W1:Y:S02]  /*8f80*/  SYNCS.PHASECHK.TRANS64.TRYWAIT P1, [R12+URZ+0x36438], R11 ;  /* 0x0364380b0c0075a7 */ /* 0x000e64000802017f */
[----:B-1234-:R-:W-:Y:S05]  /*8f90*/  @!P1 BRA `(.L_x_4610) ;  /* 0x0000001800809947 */ /* 0x01efea0003800000 */
.L_x_4643:
[----:B------:R-:W-:Y:S05]  /*8fa0*/  @P0 BRA `(.L_x_4611) ;  /* 0x0000000000140947 */ /* 0x000fea0003800000 */
[----:B------:R-:W-:Y:S01]  /*8fb0*/  ISETP.NE.AND P1, PT, R8, RZ, PT ;  /* 0x000000ff0800720c */ /* 0x000fe20003f25270 */
[----:B------:R-:W-:-:S04]  /*8fc0*/  IMAD.MOV.U32 R3, RZ, RZ, 0x6100 ;  /* 0x00006100ff037424 */ /* 0x000fc800078e00ff */
[----:B------:R2:W-:Y:S08]  /*8fd0*/  SYNCS.ARRIVE.TRANS64 RZ, [R12+URZ+0x36430], R3 ;  /* 0x036430030cff79a7 */ /* 0x0005f0000800003f */
[----:B------:R-:W-:Y:S05]  /*8fe0*/  @!P1 BRA `(.L_x_4611) ;  /* 0x0000000000049947 */ /* 0x000fea0003800000 */
[----:B------:R-:W-:Y:S01]  /*8ff0*/  BPT.TRAP 0x1 ;  /* 0x000000040000795c */ /* 0x000fe20000300000 */
.L_x_4611:
        /* <DEDUP_REMOVED lines=49> */
.L_x_4644:
[----:B------:R-:W-:Y:S05]  /*9310*/  @P0 BRA `(.L_x_4613) ;  /* 0x0000000000140947 */ /* 0x000fea0003800000 */
[----:B------:R-:W-:Y:S01]  /*9320*/  ISETP.NE.AND P1, PT, R8, RZ, PT ;  /* 0x000000ff0800720c */ /* 0x000fe20003f25270 */
[----:B--2---:R-:W-:-:S04]  /*9330*/  IMAD.MOV.U32 R27, RZ, RZ, 0x6100 ;  /* 0x00006100ff1b7424 */ /* 0x004fc800078e00ff */
[----:B------:R3:W-:Y:S08]  /*9340*/  SYNCS.ARRIVE.TRANS64 RZ, [R12+URZ+0x36418], R27 ;  /* 0x0364181b0cff79a7 */ /* 0x0007f0000800003f */
[----:B------:R-:W-:Y:S05]  /*9350*/  @!P1 BRA `(.L_x_4613) ;  /* 0x0000000000049947 */ /* 0x000fea0003800000 */
[----:B------:R-:W-:Y:S01]  /*9360*/  BPT.TRAP 0x1 ;  /* 0x000000040000795c */ /* 0x000fe20000300000 */
.L_x_4613:
        /* <DEDUP_REMOVED lines=37> */
.L_x_4645:
[----:B--2---:R-:W-:Y:S01]  /*95c0*/  SHF.R.S32.HI R28, RZ, 0x1f, R26 ;  /* 0x0000001fff1c7819 */ /* 0x004fe2000001141a */
[----:B------:R-:W-:Y:S06]  /*95d0*/  @P0 BRA `(.L_x_4615) ;  /* 0x0000000000140947 */ /* 0x000fec0003800000 */
[----:B------:R-:W-:Y:S01]  /*95e0*/  ISETP.NE.AND P1, PT, R8, RZ, PT ;  /* 0x000000ff0800720c */ /* 0x000fe20003f25270 */
[----:B------:R-:W-:-:S04]  /*95f0*/  IMAD.MOV.U32 R29, RZ, RZ, 0x6100 ;  /* 0x00006100ff1d7424 */ /* 0x000fc800078e00ff */
[----:B------:R2:W-:Y:S08]  /*9600*/  SYNCS.ARRIVE.TRANS64 RZ, [R12+URZ+0x36430], R29 ;  /* 0x0364301d0cff79a7 */ /* 0x0005f0000800003f */
[----:B------:R-:W-:Y:S05]  /*9610*/  @!P1 BRA `(.L_x_4615) ;  /* 0x0000000000049947 */ /* 0x000fea0003800000 */
[----:B------:R-:W-:Y:S01]  /*9620*/  BPT.TRAP 0x1 ;  /* 0x000000040000795c */ /* 0x000fe20000300000 */
.L_x_4615:
        /* <DEDUP_REMOVED lines=37> */
.L_x_4647:
[----:B------:R-:W-:Y:S05]  /*9880*/  @P0 BRA `(.L_x_4617) ;  /* 0x0000000000140947 */ /* 0x000fea0003800000 */
[----:B------:R-:W-:Y:S01]  /*9890*/  ISETP.NE.AND P1, PT, R8, RZ, PT ;  /* 0x000000ff0800720c */ /* 0x000fe20003f25270 */
[----:B---3--:R-:W-:-:S04]  /*98a0*/  IMAD.MOV.U32 R5, RZ, RZ, 0x6100 ;  /* 0x00006100ff057424 */ /* 0x008fc800078e00ff */
[----:B------:R4:W-:Y:S08]  /*98b0*/  SYNCS.ARRIVE.TRANS64 RZ, [R12+URZ+0x36410], R5 ;  /* 0x036410050cff79a7 */ /* 0x0009f0000800003f */
[----:B------:R-:W-:Y:S05]  /*98c0*/  @!P1 BRA `(.L_x_4617) ;  /* 0x0000000000049947 */ /* 0x000fea0003800000 */
[----:B------:R-:W-:Y:S01]  /*98d0*/  BPT.TRAP 0x1 ;  /* 0x000000040000795c */ /* 0x000fe20000300000 */
.L_x_4617:
        /* <DEDUP_REMOVED lines=37> */
.L_x_4609:
[----:B------:R-:W-:Y:S01]  /*9b30*/  ISETP.NE.AND P1, PT, R16, RZ, PT ;  /* 0x000000ff1000720c */ /* 0x000fe20003f25270 */
[----:B------:R-:W-:-:S12]  /*9b40*/  IMAD.MOV.U32 R4, RZ, RZ, 0x1 ;  /* 0x00000001ff047424 */ /* 0x000fd800078e00ff */
[----:B------:R-:W-:Y:S05]  /*9b50*/  @!P1 BRA `(.L_x_4608) ;  /* 0x00000004006c9947 */ /* 0x000fea0003800000 */
[----:B------:R-:W3:Y:S02]  /*9b60*/  SYNCS.PHASECHK.TRANS64.TRYWAIT P1, [R12+URZ+0x36438], R11 ;  /* 0x0364380b0c0075a7 */ /* 0x000ee4000802017f */
[----:B---3--:R-:W-:Y:S05]  /*9b70*/  @!P1 BRA `(.L_x_4619) ;  /* 0x0000000c00dc9947 */ /* 0x008fea0003800000 */
.L_x_4648:
[----:B------:R-:W-:Y:S05]  /*9b80*/  @P0 BRA `(.L_x_4620) ;  /* 0x0000000000140947 */ /* 0x000fea0003800000 */
[----:B------:R-:W-:Y:S01]  /*9b90*/  ISETP.NE.AND P1, PT, R8, RZ, PT ;  /* 0x000000ff0800720c */ /* 0x000fe20003f25270 */
[----:B------:R-:W-:-:S04]  /*9ba0*/  IMAD.MOV.U32 R5, RZ, RZ, 0x6100 ;  /* 0x00006100ff057424 */ /* 0x000fc800078e00ff */
[----:B------:R4:W-:Y:S08]  /*9bb0*/  SYNCS.ARRIVE.TRANS64 RZ, [R12+URZ+0x36430], R5 ;  /* 0x036430050cff79a7 */ /* 0x0009f0000800003f */
[----:B------:R-:W-:Y:S05]  /*9bc0*/  @!P1 BRA `(.L_x_4620) ;  /* 0x0000000000049947 */ /* 0x000fea0003800000 */
[----:B------:R-:W-:Y:S01]  /*9bd0*/  BPT.TRAP 0x1 ;  /* 0x000000040000795c */ /* 0x000fe20000300000 */
.L_x_4620:
        /* <DEDUP_REMOVED lines=42> */
.L_x_4649:
[----:B------:R-:W-:Y:S01]  /*9e80*/  IMAD.MOV.U32 R4, RZ, RZ, RZ ;  /* 0x000000ffff047224 */ /* 0x000fe200078e00ff */
[----:B------:R-:W-:Y:S06]  /*9e90*/  @P0 BRA `(.L_x_4622) ;  /* 0x0000000000140947 */ /* 0x000fec0003800000 */
[----:B------:R-:W-:Y:S01]  /*9ea0*/  ISETP.NE.AND P1, PT, R8, RZ, PT ;  /* 0x000000ff0800720c */ /* 0x000fe20003f25270 */
[----:B----4-:R-:W-:-:S04]  /*9eb0*/  IMAD.MOV.U32 R5, RZ, RZ, 0x6100 ;  /* 0x00006100ff057424 */ /* 0x010fc800078e00ff */
[----:B------:R4:W-:Y:S08]  /*9ec0*/  SYNCS.ARRIVE.TRANS64 RZ, [R12+URZ+0x36418], R5 ;  /* 0x036418050cff79a7 */ /* 0x0009f0000800003f */
[----:B------:R-:W-:Y:S05]  /*9ed0*/  @!P1 BRA `(.L_x_4622) ;  /* 0x0000000000049947 */ /* 0x000fea0003800000 */
[----:B------:R-:W-:Y:S01]  /*9ee0*/  BPT.TRAP 0x1 ;  /* 0x000000040000795c */ /* 0x000fe20000300000 */
.L_x_4622:
        /* <DEDUP_REMOVED lines=34> */
.L_x_4608:
[----:B------:R-:W-:-:S04]  /*a110*/  SHF.L.U32 R3, R4, 0x1f, RZ ;  /* 0x0000001f04037819 */ /* 0x000fc800000006ff */
[----:B------:R-:W4:Y:S02]  /*a120*/  SYNCS.PHASECHK.TRANS64.TRYWAIT P1, [R12+URZ+0x36438], R3 ;  /* 0x036438030c0075a7 */ /* 0x000f24000802017f */
[----:B----4-:R-:W-:Y:S05]  /*a130*/  @!P1 BRA `(.L_x_4623) ;  /* 0x0000000800949947 */ /* 0x010fea0003800000 */
.L_x_4650:
[----:B------:R-:W-:Y:S05]  /*a140*/  @P0 BRA `(.L_x_4624) ;  /* 0x0000000000180947 */ /* 0x000fea0003800000 */
[----:B------:R-:W5:Y:S01]  /*a150*/  S2R R2, SR_TID.X ;  /* 0x0000000000027919 */ /* 0x000f620000002100 */
[----:B----4-:R-:W-:-:S04]  /*a160*/  IMAD.MOV.U32 R3, RZ, RZ, 0x6100 ;  /* 0x00006100ff037424 */ /* 0x010fc800078e00ff */
[----:B------:R4:W-:Y:S01]  /*a170*/  SYNCS.ARRIVE.TRANS64 RZ, [R12+URZ+0x36430], R3 ;  /* 0x036430030cff79a7 */ /* 0x0009e2000800003f */
[----:B-----5:R-:W-:-:S13]  /*a180*/  LOP3.LUT P0, RZ, R2, 0x1f, RZ, 0xc0, !PT ;  /* 0x0000001f02ff7812 */ /* 0x020fda000780c0ff */
[----:B----4-:R-:W-:Y:S05]  /*a190*/  @!P0 BRA `(.L_x_4624) ;  /* 0x0000000000048947 */ /* 0x010fea0003800000 */
[----:B------:R-:W-:Y:S01]  /*a1a0*/  BPT.TRAP 0x1 ;  /* 0x000000040000795c */ /* 0x000fe20000300000 */
.L_x_4624:
        /* <DEDUP_REMOVED lines=44> */
.L_x_4605:
[----:B------:R-:W-:Y:S05]  /*a470*/  BSYNC B0 ;  /* 0x0000000000007941 */ /* 0x000fea0003800000 */
.L_x_4603:
[----:B------:R-:W-:-:S03]  /*a480*/  UMOV UR6, 0xffffffff ;  /* 0xffffffff00067882 */ /* 0x000fc60000000000 */
[----:B------:R-:W-:Y:S05]  /*a490*/  BRA.DIV UR6, `(.L_x_4625) ;  /* 0x0000000606d07947 */ /* 0x000fea000b800000 */
[----:B------:R-:W-:-:S13]  /*a4a0*/  ELECT P6, URZ, PT ;  /* 0x00000000003f782f */ /* 0x000fda00038c0000 */
.L_x_4653:
[----:B------:R-:W-:Y:S05]  /*a4b0*/  @!P6 BRA `(.L_x_4476) ;  /* 0x000000000070e947 */ /* 0x000fea0003800000 */
[----:B------:R-:W-:-:S04]  /*a4c0*/  LOP3.LUT R17, R17, 0x2, RZ, 0xfc, !PT ;  /* 0x0000000211117812 */ /* 0x000fc800078efcff */
[----:B------:R-:W-:-:S13]  /*a4d0*/  ISETP.NE.AND P2, PT, R17, 0x3, PT ;  /* 0x000000031100780c */ /* 0x000fda0003f45270 */
[----:B------:R-:W-:Y:S05]  /*a4e0*/  @!P2 BRA `(.L_x_4626) ;  /* 0x000000000004a947 */ /* 0x000fea0003800000 */
[----:B--2---:R-:W-:Y:S01]  /*a4f0*/  BPT.TRAP 0x1 ;  /* 0x000000040000795c */ /* 0x004fe20000300000 */
.L_x_4626:
        /* <DEDUP_REMOVED lines=15> */
.L_x_4654:
[----:B------:R-:W5:Y:S02]  /*a5f0*/  SYNCS.PHASECHK.TRANS64.TRYWAIT P0, [R5+URZ], R0 ;  /* 0x00000000050075a7 */ /* 0x000f64000800017f */
[----:B-----5:R-:W-:Y:S05]  /*a600*/  @!P0 BRA `(.L_x_4628) ;  /* 0x0000000400a88947 */ /* 0x020fea0003800000 */
.L_x_4655:
[----:B------:R-:W-:Y:S05]  /*a610*/  @!P2 BRA `(.L_x_4629) ;  /* 0x000000000004a947 */ /* 0x000fea0003800000 */
[----:B--2---:R-:W-:Y:S01]  /*a620*/  BPT.TRAP 0x1 ;  /* 0x000000040000795c */ /* 0x004fe20000300000 */
.L_x_4629:
[----:B------:R-:W-:-:S07]  /*a630*/  SHF.L.U32 R4, R4, 0x1f, RZ ;  /* 0x0000001f04047819 */ /* 0x000fce00000006ff */
.L_x_4630:
[----:B------:R1:W1:Y:S02]  /*a640*/  SYNCS.PHASECHK.TRANS64.TRYWAIT P0, [R9+URZ+0x36438], R4 ;  /* 0x03643804090075a7 */ /* 0x000264000800017f */
[----:B-1----:R-:W-:Y:S05]  /*a650*/  @!P0 NANOSLEEP.SYNCS 0x989680 ;  /* 0x009896800000895d */ /* 0x002fea0003900000 */
[----:B------:R-:W1:Y:S02]  /*a660*/  @!P0 SYNCS.PHASECHK.TRANS64 P0, [R9+URZ+0x36438], R4 ;  /* 0x03643804090085a7 */ /* 0x000e64000800007f */
[----:B-1----:R-:W-:Y:S05]  /*a670*/  @!P0 BRA `(.L_x_4630) ;  /* 0xfffffffc00f08947 */ /* 0x002fea000383ffff */
.L_x_4476:
[----:B--2---:R-:W-:Y:S05]  /*a680*/  BSYNC B6 ;  /* 0x0000000000067941 */ /* 0x004fea0003800000 */
.L_x_4470:
[----:B------:R-:W-:Y:S05]  /*a690*/  EXIT ;  /* 0x000000000000794d */ /* 0x000fea0003800000 */
.L_x_4486:
[----:B------:R-:W-:Y:S02]  /*a6a0*/  IMAD.MOV.U32 R12, RZ, RZ, RZ ;  /* 0x000000ffff0c7224 */ /* 0x000fe400078e00ff */
[----:B------:R-:W-:Y:S02]  /*a6b0*/  IMAD.MOV.U32 R11, RZ, RZ, 0x1f ;  /* 0x0000001fff0b7424 */ /* 0x000fe400078e00ff */
[----:B------:R-:W-:-:S07]  /*a6c0*/  IMAD.MOV.U32 R15, RZ, RZ, -0x1 ;  /* 0xffffffffff0f7424 */ /* 0x000fce00078e00ff */
[----:B------:R-:W-:Y:S05]  /*a6d0*/  WARPSYNC.COLLECTIVE R15, `(.L_x_4631) ;  /* 0x000000000f087348 */ /* 0x000fea0003c00000 */
[----:B------:R1:W2:Y:S02]  /*a6e0*/  SHFL.IDX P6, R14, R13, R12, R11 ;  /* 0x0000000c0d0e7389 */ /* 0x0002a400000c000b */
[----:B-12---:R-:W-:Y:S01]  /*a6f0*/  ENDCOLLECTIVE ;  /* 0x000000000000791b */ /* 0x006fe20003800000 */
.L_x_4631:
[----:B------:R-:W-:Y:S05]  /*a700*/  BRA `(.L_x_4632) ;  /* 0xffffff6800c87947 */ /* 0x000fea000383ffff */
.L_x_4488:
[----:B--2---:R2:W3:Y:S02]  /*a710*/  SYNCS.PHASECHK.TRANS64.TRYWAIT P0, [R152+URZ+0x36400], R15 ;  /* 0x0364000f980075a7 */ /* 0x0044e4000800017f */
[----:B---3--:R-:W-:Y:S05]  /*a720*/  @!P0 NANOSLEEP.SYNCS 0x989680 ;  /* 0x009896800000895d */ /* 0x008fea0003900000 */
[----:B------:R-:W3:Y:S02]  /*a730*/  @!P0 SYNCS.PHASECHK.TRANS64 P0, [R152+URZ+0x36400], R15 ;  /* 0x0364000f980085a7 */ /* 0x000ee4000800007f */
[----:B---3--:R-:W-:Y:S05]  /*a740*/  @!P0 BRA `(.L_x_4488) ;  /* 0xfffffffc00f08947 */ /* 0x008fea000383ffff */
[----:B------:R-:W-:Y:S05]  /*a750*/  BRA `(.L_x_4487) ;  /* 0xffffff6c001c7947 */ /* 0x000fea000383ffff */
.L_x_4492:
[----:B--2---:R2:W3:Y:S02]  /*a760*/  SYNCS.PHASECHK.TRANS64.TRYWAIT P1, [R4+URZ+0x36410], R9 ;  /* 0x03641009040075a7 */ /* 0x0044e4000802017f */
[----:B---3--:R-:W-:Y:S05]  /*a770*/  @!P1 NANOSLEEP.SYNCS 0x989680 ;  /* 0x009896800000995d */ /* 0x008fea0003900000 */
[----:B------:R-:W3:Y:S02]  /*a780*/  @!P1 SYNCS.PHASECHK.TRANS64 P1, [R4+URZ+0x36410], R9 ;  /* 0x03641009040095a7 */ /* 0x000ee4000802007f */
[----:B---3--:R-:W-:Y:S05]  /*a790*/  @!P1 BRA `(.L_x_4492) ;  /* 0xfffffffc00f09947 */ /* 0x008fea000383ffff */
[----:B------:R-:W-:Y:S05]  /*a7a0*/  BRA `(.L_x_4491) ;  /* 0xffffff7000bc7947 */ /* 0x000fea000383ffff */
.L_x_4496:
[----:B--2---:R2:W1:Y:S02]  /*a7b0*/  SYNCS.PHASECHK.TRANS64.TRYWAIT P1, [R152+URZ+0x36430], R9 ;  /* 0x03643009980075a7 */ /* 0x004464000802017f */
[----:B-1----:R-:W-:Y:S05]  /*a7c0*/  @!P1 NANOSLEEP.SYNCS 0x989680 ;  /* 0x009896800000995d */ /* 0x002fea0003900000 */
[----:B------:R-:W1:Y:S02]  /*a7d0*/  @!P1 SYNCS.PHASECHK.TRANS64 P1, [R152+URZ+0x36430], R9 ;  /* 0x03643009980095a7 */ /* 0x000e64000802007f */
[----:B-1----:R-:W-:Y:S05]  /*a7e0*/  @!P1 BRA `(.L_x_4496) ;  /* 0xfffffffc00f09947 */ /* 0x002fea000383ffff */
[----:B------:R-:W-:Y:S05]  /*a7f0*/  BRA `(.L_x_4495) ;  /* 0xffffff7800607947 */ /* 0x000fea000383ffff */
.L_x_4556:
[----:B------:R-:W-:Y:S01]  /*a800*/  BSSY B0, `(.L_x_4633) ;  /* 0x0000005000007945 */ /* 0x000fe20003800000 */
[----:B------:R-:W-:-:S07]  /*a810*/  IMAD.MOV.U32 R15, RZ, RZ, -0x1 ;  /* 0xffffffffff0f7424 */ /* 0x000fce00078e00ff */
[----:B------:R-:W-:Y:S05]  /*a820*/  WARPSYNC.COLLECTIVE R15, `(.L_x_4634) ;  /* 0x000000000f087348 */ /* 0x000fea0003c00000 */
[----:B------:R-:W-:Y:S01]  /*a830*/  NOP ;  /* 0x0000000000007918 */ /* 0x000fe20000000000 */
[----:B------:R-:W-:Y:S01]  /*a840*/  ENDCOLLECTIVE ;  /* 0x000000000000791b */ /* 0x000fe20003800000 */
.L_x_4634:
[----:B------:R-:W-:Y:S05]  /*a850*/  BSYNC B0 ;  /* 0x0000000000007941 */ /* 0x000fea0003800000 */
.L_x_4633:
[----:B------:R-:W-:Y:S05]  /*a860*/  BRA `(.L_x_4635) ;  /* 0xffffffc400647947 */ /* 0x000fea000383ffff */
.L_x_4572:
[----:B------:R-:W-:Y:S01]  /*a870*/  BSSY B0, `(.L_x_4636) ;  /* 0x0000005000007945 */ /* 0x000fe20003800000 */
[----:B------:R-:W-:-:S07]  /*a880*/  IMAD.MOV.U32 R15, RZ, RZ, -0x1 ;  /* 0xffffffffff0f7424 */ /* 0x000fce00078e00ff */
[----:B------:R-:W-:Y:S05]  /*a890*/  WARPSYNC.COLLECTIVE R15, `(.L_x_4637) ;  /* 0x000000000f087348 */ /* 0x000fea0003c00000 */
[----:B------:R-:W-:Y:S01]  /*a8a0*/  NOP ;  /* 0x0000000000007918 */ /* 0x000fe20000000000 */
[----:B------:R-:W-:Y:S01]  /*a8b0*/  ENDCOLLECTIVE ;  /* 0x000000000000791b */ /* 0x000fe20003800000 */
.L_x_4637:
[----:B------:R-:W-:Y:S05]  /*a8c0*/  BSYNC B0 ;  /* 0x0000000000007941 */ /* 0x000fea0003800000 */
.L_x_4636:
[----:B------:R-:W-:Y:S05]  /*a8d0*/  BRA `(.L_x_4638) ;  /* 0xffffffc800d47947 */ /* 0x000fea000383ffff */
.L_x_4589:
[----:B------:R-:W-:Y:S01]  /*a8e0*/  BSSY B0, `(.L_x_4639) ;  /* 0x0000005000007945 */ /* 0x000fe20003800000 */
[----:B------:R-:W-:-:S07]  /*a8f0*/  IMAD.MOV.U32 R15, RZ, RZ, -0x1 ;  /* 0xffffffffff0f7424 */ /* 0x000fce00078e00ff */
[----:B------:R-:W-:Y:S05]  /*a900*/  WARPSYNC.COLLECTIVE R15, `(.L_x_4640) ;  /* 0x000000000f087348 */ /* 0x000fea0003c00000 */
[----:B------:R-:W-:Y:S01]  /*a910*/  NOP ;  /* 0x0000000000007918 */ /* 0x000fe20000000000 */
[----:B------:R-:W-:Y:S01]  /*a920*/  ENDCOLLECTIVE ;  /* 0x000000000000791b */ /* 0x000fe20003800000 */
.L_x_4640:
[----:B------:R-:W-:Y:S05]  /*a930*/  BSYNC B0 ;  /* 0x0000000000007941 */ /* 0x000fea0003800000 */
.L_x_4639:
[----:B------:R-:W-:Y:S05]  /*a940*/  BRA `(.L_x_4641) ;  /* 0xffffffd000507947 */ /* 0x000fea000383ffff */
.L_x_4606:
[----:B-1----:R1:W2:Y:S02]  /*a950*/  SYNCS.PHASECHK.TRANS64.TRYWAIT P1, [R12+URZ+0x36420], R11 ;  /* 0x0364200b0c0075a7 */ /* 0x0022a4000802017f */
[----:B--2---:R-:W-:Y:S05]  /*a960*/  @!P1 NANOSLEEP.SYNCS 0x989680 ;  /* 0x009896800000995d */ /* 0x004fea0003900000 */
[----:B------:R-:W2:Y:S02]  /*a970*/  @!P1 SYNCS.PHASECHK.TRANS64 P1, [R12+URZ+0x36420], R11 ;  /* 0x0364200b0c0095a7 */ /* 0x000ea4000802007f */
[----:B--2---:R-:W-:Y:S05]  /*a980*/  @!P1 BRA `(.L_x_4606) ;  /* 0xfffffffc00f09947 */ /* 0x004fea000383ffff */
[----:B------:R-:W-:Y:S05]  /*a990*/  BRA `(.L_x_4642) ;  /* 0xffffffdc00c47947 */ /* 0x000fea000383ffff */
.L_x_4610:
[----:B-1----:R1:W2:Y:S02]  /*a9a0*/  SYNCS.PHASECHK.TRANS64.TRYWAIT P1, [R12+URZ+0x36438], R11 ;  /* 0x0364380b0c0075a7 */ /* 0x0022a4000802017f */
[----:B--2---:R-:W-:Y:S05]  /*a9b0*/  @!P1 NANOSLEEP.SYNCS 0x989680 ;  /* 0x009896800000995d */ /* 0x004fea0003900000 */
[----:B------:R-:W2:Y:S02]  /*a9c0*/  @!P1 SYNCS.PHASECHK.TRANS64 P1, [R12+URZ+0x36438], R11 ;  /* 0x0364380b0c0095a7 */ /* 0x000ea4000802007f */
[----:B--2---:R-:W-:Y:S05]  /*a9d0*/  @!P1 BRA `(.L_x_4610) ;  /* 0xfffffffc00f09947 */ /* 0x004fea000383ffff */
[----:B------:R-:W-:Y:S05]  /*a9e0*/  BRA `(.L_x_4643) ;  /* 0xffffffe4006c7947 */ /* 0x000fea000383ffff */
.L_x_4612:
[----:B--2---:R2:W3:Y:S02]  /*a9f0*/  SYNCS.PHASECHK.TRANS64.TRYWAIT P1, [R12+URZ+0x36428], R27 ;  /* 0x0364281b0c0075a7 */ /* 0x0044e4000802017f */
[----:B---3--:R-:W-:Y:S05]  /*aa00*/  @!P1 NANOSLEEP.SYNCS 0x989680 ;  /* 0x009896800000995d */ /* 0x008fea0003900000 */
[----:B------:R-:W3:Y:S02]  /*aa10*/  @!P1 SYNCS.PHASECHK.TRANS64 P1, [R12+URZ+0x36428], R27 ;  /* 0x0364281b0c0095a7 */ /* 0x000ee4000802007f */
[----:B---3--:R-:W-:Y:S05]  /*aa20*/  @!P1 BRA `(.L_x_4612) ;  /* 0xfffffffc00f09947 */ /* 0x008fea000383ffff */
[----:B------:R-:W-:Y:S05]  /*aa30*/  BRA `(.L_x_4644) ;  /* 0xffffffe800347947 */ /* 0x000fea000383ffff */
.L_x_4614:
[----:B--2---:R2:W3:Y:S02]  /*aa40*/  SYNCS.PHASECHK.TRANS64.TRYWAIT P1, [R12+URZ+0x36438], R28 ;  /* 0x0364381c0c0075a7 */ /* 0x0044e4000802017f */
[----:B---3--:R-:W-:Y:S05]  /*aa50*/  @!P1 NANOSLEEP.SYNCS 0x989680 ;  /* 0x009896800000995d */ /* 0x008fea0003900000 */
[----:B------:R-:W3:Y:S02]  /*aa60*/  @!P1 SYNCS.PHASECHK.TRANS64 P1, [R12+URZ+0x36438], R28 ;  /* 0x0364381c0c0095a7 */ /* 0x000ee4000802007f */
[----:B---3--:R-:W-:Y:S05]  /*aa70*/  @!P1 BRA `(.L_x_4614) ;  /* 0xfffffffc00f09947 */ /* 0x008fea000383ffff */
[----:B------:R-:W-:Y:S05]  /*aa80*/  BRA `(.L_x_4645) ;  /* 0xffffffe800cc7947 */ /* 0x000fea000383ffff */
.L_x_4616:
[----:B------:R-:W-:-:S07]  /*aa90*/  SHF.L.U32 R5, R0, 0x1f, RZ ;  /* 0x0000001f00057819 */ /* 0x000fce00000006ff */
.L_x_4646:
[----:B---3--:R3:W4:Y:S02]  /*aaa0*/  SYNCS.PHASECHK.TRANS64.TRYWAIT P1, [R12+URZ+0x36420], R5 ;  /* 0x036420050c0075a7 */ /* 0x008724000802017f */
[----:B----4-:R-:W-:Y:S05]  /*aab0*/  @!P1 NANOSLEEP.SYNCS 0x989680 ;  /* 0x009896800000995d */ /* 0x010fea0003900000 */
[----:B------:R-:W4:Y:S02]  /*aac0*/  @!P1 SYNCS.PHASECHK.TRANS64 P1, [R12+URZ+0x36420], R5 ;  /* 0x036420050c0095a7 */ /* 0x000f24000802007f */
[----:B----4-:R-:W-:Y:S05]  /*aad0*/  @!P1 BRA `(.L_x_4646) ;  /* 0xfffffffc00f09947 */ /* 0x010fea000383ffff */
[----:B------:R-:W-:Y:S05]  /*aae0*/  BRA `(.L_x_4647) ;  /* 0xffffffec00647947 */ /* 0x000fea000383ffff */
.L_x_4619:
[----:B---3--:R3:W4:Y:S02]  /*aaf0*/  SYNCS.PHASECHK.TRANS64.TRYWAIT P1, [R12+URZ+0x36438], R11 ;  /* 0x0364380b0c0075a7 */ /* 0x008724000802017f */
[----:B----4-:R-:W-:Y:S05]  /*ab00*/  @!P1 NANOSLEEP.SYNCS 0x989680 ;  /* 0x009896800000995d */ /* 0x010fea0003900000 */
[----:B------:R-:W4:Y:S02]  /*ab10*/  @!P1 SYNCS.PHASECHK.TRANS64 P1, [R12+URZ+0x36438], R11 ;  /* 0x0364380b0c0095a7 */ /* 0x000f24000802007f */
[----:B----4-:R-:W-:Y:S05]  /*ab20*/  @!P1 BRA `(.L_x_4619) ;  /* 0xfffffffc00f09947 */ /* 0x010fea000383ffff */
[----:B------:R-:W-:Y:S05]  /*ab30*/  BRA `(.L_x_4648) ;  /* 0xfffffff000107947 */ /* 0x000fea000383ffff */
.L_x_4621:
[----:B----4-:R4:W1:Y:S02]  /*ab40*/  SYNCS.PHASECHK.TRANS64.TRYWAIT P1, [R12+URZ+0x36428], R5 ;  /* 0x036428050c0075a7 */ /* 0x010864000802017f */
[----:B-1----:R-:W-:Y:S05]  /*ab50*/  @!P1 NANOSLEEP.SYNCS 0x989680 ;  /* 0x009896800000995d */ /* 0x002fea0003900000 */
[----:B------:R-:W1:Y:S02]  /*ab60*/  @!P1 SYNCS.PHASECHK.TRANS64 P1, [R12+URZ+0x36428], R5 ;  /* 0x036428050c0095a7 */ /* 0x000e64000802007f */
[----:B-1----:R-:W-:Y:S05]  /*ab70*/  @!P1 BRA `(.L_x_4621) ;  /* 0xfffffffc00f09947 */ /* 0x002fea000383ffff */
[----:B------:R-:W-:Y:S05]  /*ab80*/  BRA `(.L_x_4649) ;  /* 0xfffffff000bc7947 */ /* 0x000fea000383ffff */
.L_x_4623:
[----:B----4-:R4:W1:Y:S02]  /*ab90*/  SYNCS.PHASECHK.TRANS64.TRYWAIT P1, [R12+URZ+0x36438], R3 ;  /* 0x036438030c0075a7 */ /* 0x010864000802017f */
[----:B-1----:R-:W-:Y:S05]  /*aba0*/  @!P1 NANOSLEEP.SYNCS 0x989680 ;  /* 0x009896800000995d */ /* 0x002fea0003900000 */
[----:B------:R-:W1:Y:S02]  /*abb0*/  @!P1 SYNCS.PHASECHK.TRANS64 P1, [R12+URZ+0x36438], R3 ;  /* 0x036438030c0095a7 */ /* 0x000e64000802007f */
[----:B-1----:R-:W-:Y:S05]  /*abc0*/  @!P1 BRA `(.L_x_4623) ;  /* 0xfffffffc00f09947 */ /* 0x002fea000383ffff */
[----:B------:R-:W-:Y:S05]  /*abd0*/  BRA `(.L_x_4650) ;  /* 0xfffffff400587947 */ /* 0x000fea000383ffff */
.L_x_4625:
[----:B------:R-:W-:Y:S01]  /*abe0*/  BSSY B0, `(.L_x_4651) ;  /* 0x0000006000007945 */ /* 0x000fe20003800000 */
[----:B------:R-:W-:-:S07]  /*abf0*/  IMAD.MOV.U32 R15, RZ, RZ, -0x1 ;  /* 0xffffffffff0f7424 */ /* 0x000fce00078e00ff */
[----:B-1234-:R-:W-:Y:S05]  /*ac00*/  WARPSYNC.COLLECTIVE R15, `(.L_x_4652) ;  /* 0x000000000f0c7348 */ /* 0x01efea0003c00000 */
[----:B------:R-:W-:Y:S02]  /*ac10*/  ELECT P6, UR62, PT ;  /* 0x00000000003e782f */ /* 0x000fe400038c0000 */
[----:B------:R-:W-:Y:S01]  /*ac20*/  MOV R14, UR62 ;  /* 0x0000003e000e7c02 */ /* 0x000fe20008000f00 */
[----:B-1234-:R-:W-:Y:S10]  /*ac30*/  ENDCOLLECTIVE ;  /* 0x000000000000791b */ /* 0x01eff40003800000 */
.L_x_4652:
[----:B------:R-:W-:Y:S05]  /*ac40*/  BSYNC B0 ;  /* 0x0000000000007941 */ /* 0x000fea0003800000 */
.L_x_4651:
[----:B------:R-:W-:Y:S05]  /*ac50*/  BRA `(.L_x_4653) ;  /* 0xfffffff800147947 */ /* 0x000fea000383ffff */
.L_x_4627:
[----:B----4-:R4:W1:Y:S02]  /*ac60*/  SYNCS.PHASECHK.TRANS64.TRYWAIT P0, [R7+URZ], R6 ;  /* 0x00000006070075a7 */ /* 0x010864000800017f */
[----:B-1----:R-:W-:Y:S05]  /*ac70*/  @!P0 NANOSLEEP.SYNCS 0x989680 ;  /* 0x009896800000895d */ /* 0x002fea0003900000 */
[----:B------:R-:W1:Y:S02]  /*ac80*/  @!P0 SYNCS.PHASECHK.TRANS64 P0, [R7+URZ], R6 ;  /* 0x00000006070085a7 */ /* 0x000e64000800007f */
[----:B-1----:R-:W-:Y:S05]  /*ac90*/  @!P0 BRA `(.L_x_4627) ;  /* 0xfffffffc00f08947 */ /* 0x002fea000383ffff */
[----:B------:R-:W-:Y:S05]  /*aca0*/  BRA `(.L_x_4654) ;  /* 0xfffffff800507947 */ /* 0x000fea000383ffff */
.L_x_4628:
[----:B------:R1:W1:Y:S02]  /*acb0*/  SYNCS.PHASECHK.TRANS64.TRYWAIT P0, [R5+URZ], R0 ;  /* 0x00000000050075a7 */ /* 0x000264000800017f */
[----:B-1----:R-:W-:Y:S05]  /*acc0*/  @!P0 NANOSLEEP.SYNCS 0x989680 ;  /* 0x009896800000895d */ /* 0x002fea0003900000 */
[----:B------:R-:W1:Y:S02]  /*acd0*/  @!P0 SYNCS.PHASECHK.TRANS64 P0, [R5+URZ], R0 ;  /* 0x00000000050085a7 */ /* 0x000e64000800007f */
[----:B-1----:R-:W-:Y:S05]  /*ace0*/  @!P0 BRA `(.L_x_4628) ;  /* 0xfffffffc00f08947 */ /* 0x002fea000383ffff */
[----:B------:R-:W-:Y:S05]  /*acf0*/  BRA `(.L_x_4655) ;  /* 0xfffffff800447947 */ /* 0x000fea000383ffff */
.L_x_4656:
        /* <DEDUP_REMOVED lines=16> */
.L_x_7678:


//--------------------- .text._ZN7cutlass13device_kernelIN5flash11enable_sm90INS1_16FlashAttnBwdSm90INS1_25CollectiveMainloopBwdSm90ILi2ELi1ELi1EN4cute5tupleIJNS5_1CILi1EEES8_S8_EEENS6_IJNS7_ILi64EEENS7_ILi96EEENS7_ILi192EEEEEENS_6half_tEfNS_4arch4Sm90ELb0ELb0ELb0ELb1ELb0ELb0ELb1ELb0ELi3ELi1ELi1ELi1ELb0EEENS1_24CollectiveEpilogueBwdGQAISD_fSG_Li384ELb1ELb0EEENS1_19SingleTileSchedulerILb1ELb0ELb0ELi96EEEEEEEEEvNT_6ParamsE --------------------------
	.section	.text._ZN7cutlass13device_kernelIN5flash11enable_sm90INS1_16FlashAttnBwdSm90INS1_25CollectiveMainloopBwdSm90ILi2ELi1ELi1EN4cute5tupleIJNS5_1CILi1EEES8_S8_EEENS6_IJNS7_ILi64EEENS7_ILi96EEENS7_ILi192EEEEEENS_6half_tEfNS_4arch4Sm90ELb0ELb0ELb0ELb1ELb0ELb0ELb1ELb0ELi3ELi1ELi1ELi1ELb0EEENS1_24CollectiveEpilogueBwdGQAISD_fSG_Li384ELb1ELb0EEENS1_19SingleTileSchedulerILb1ELb0ELb0ELi96EEEEEEEEEvNT_6ParamsE,"ax",@progbits
	.align	128
.text._ZN7cutlass13device_kernelIN5flash11enable_sm90INS1_16FlashAttnBwdSm90INS1_25CollectiveMainloopBwdSm90ILi2ELi1ELi1EN4cute5tupleIJNS5_1CILi1EEES8_S8_EEENS6_IJNS7_ILi64EEENS7_ILi96EEENS7_ILi192EEEEEENS_6half_tEfNS_4arch4Sm90ELb0ELb0ELb0ELb1ELb0ELb0ELb1ELb0ELi3ELi1ELi1ELi1ELb0EEENS1_24CollectiveEpilogueBwdGQAISD_fSG_Li384ELb1ELb0EEENS1_19SingleTileSchedulerILb1ELb0ELb0ELi96EEEEEEEEEvNT_6ParamsE:
        .type           _ZN7cutlass13device_kernelIN5flash11enable_sm90INS1_16FlashAttnBwdSm90INS1_25CollectiveMainloopBwdSm90ILi2ELi1ELi1EN4cute5tupleIJNS5_1CILi1EEES8_S8_EEENS6_IJNS7_ILi64EEENS7_ILi96EEENS7_ILi192EEEEEENS_6half_tEfNS_4arch4Sm90ELb0ELb0ELb0ELb1ELb0ELb0ELb1ELb0ELi3ELi1ELi1ELi1ELb0EEENS1_24CollectiveEpilogueBwdGQAISD_fSG_Li384ELb1ELb0EEENS1_19SingleTileSchedulerILb1ELb0ELb0ELi96EEEEEEEEEvNT_6ParamsE,@function
        .size           _ZN7cutlass13device_kernelIN5flash11enable_sm90INS1_16FlashAttnBwdSm90INS1_25CollectiveMainloopBwdSm90ILi2ELi1ELi1EN4cute5tupleIJNS5_1CILi1EEES8_S8_EEENS6_IJNS7_ILi64EEENS7_ILi96EEENS7_ILi192EEEEEENS_6half_tEfNS_4arch4Sm90ELb0ELb0ELb0ELb1ELb0ELb0ELb1ELb0ELi3ELi1ELi1ELi1ELb0EEENS1_24CollectiveEpilogueBwdGQAISD_fSG_Li384ELb1ELb0EEENS1_19SingleTileSchedulerILb1ELb0ELb0ELi96EEEEEEEEEvNT_6ParamsE,(.L_x_7679 - _ZN7cutlass13device_kernelIN5flash11enable_sm90INS1_16FlashAttnBwdSm90INS1_25CollectiveMainloopBwdSm90ILi2ELi1ELi1EN4cute5tupleIJNS5_1CILi1EEES8_S8_EEENS6_IJNS7_ILi64EEENS7_ILi96EEENS7_ILi192EEEEEENS_6half_tEfNS_4arch4Sm90ELb0ELb0ELb0ELb1ELb0ELb0ELb1ELb0ELi3ELi1ELi1ELi1ELb0EEENS1_24CollectiveEpilogueBwdGQAISD_fSG_Li384ELb1ELb0EEENS1_19SingleTileSchedulerILb1ELb0ELb0ELi96EEEEEEEEEvNT_6ParamsE)
        .other          _ZN7cutlass13device_kernelIN5flash11enable_sm90INS1_16FlashAttnBwdSm90INS1_25CollectiveMainloopBwdSm90ILi2ELi1ELi1EN4cute5tupleIJNS5_1CILi1EEES8_S8_EEENS6_IJNS7_ILi64EEENS7_ILi96EEENS7_ILi192EEEEEENS_6half_tEfNS_4arch4Sm90ELb0ELb0ELb0ELb1ELb0ELb0ELb1ELb0ELi3ELi1ELi1ELi1ELb0EEENS1_24CollectiveEpilogueBwdGQAISD_fSG_Li384ELb1ELb0EEENS1_19SingleTileSchedulerILb1ELb0ELb0ELi96EEEEEEEEEvNT_6ParamsE,@"STO_CUDA_ENTRY STV_DEFAULT"
_ZN7cutlass13device_kernelIN5flash11enable_sm90INS1_16FlashAttnBwdSm90INS1_25CollectiveMainloopBwdSm90ILi2ELi1ELi1EN4cute5tupleIJNS5_1CILi1EEES8_S8_EEENS6_IJNS7_ILi64EEENS7_ILi96EEENS7_ILi192EEEEEENS_6half_tEfNS_4arch4Sm90ELb0ELb0ELb0ELb1ELb0ELb0ELb1ELb0ELi3ELi1ELi1ELi1ELb0EEENS1_24CollectiveEpilogueBwdGQAISD_fSG_Li384ELb1ELb0EEENS1_19SingleTileSchedulerILb1ELb0ELb0ELi96EEEEEEEEEvNT_6ParamsE:
        /* <DEDUP_REMOVED lines=22> */
.L_x_4658:
[----:B------:R-:W-:Y:S05]  /*0160*/  BSYNC B0 ;  /* 0x0000000000007941 */ /* 0x000fea0003800000 */
.L_x_4657:
        /* <DEDUP_REMOVED lines=34> */
.L_x_4659:
        /* <DEDUP_REMOVED lines=20> */
.L_x_4660:
        /* <DEDUP_REMOVED lines=8> */
.L_x_4663:
        /* <DEDUP_REMOVED lines=21> */
.L_x_4664:
        /* <DEDUP_REMOVED lines=10> */
.L_x_4666:
[----:B------:R-:W2:Y:S02]  /*0740*/  LDC R0, c[0x0][0x8c4] ;  /* 0x00023100ff007b82 */ /* 0x000ea40000000800 */
.L_x_4665:
        /* <DEDUP_REMOVED lines=14> */
.L_x_4668:
        /* <DEDUP_REMOVED lines=10> */
.L_x_4669:
        /* <DEDUP_REMOVED lines=8> */
.L_x_4670:
        /* <DEDUP_REMOVED lines=9> */
.L_x_4671:
        /* <DEDUP_REMOVED lines=75> */
.L_x_4674:
        /* <DEDUP_REMOVED lines=15> */
.L_x_4673:
        /* <DEDUP_REMOVED lines=20> */
.L_x_4676:
        /* <DEDUP_REMOVED lines=15> */
.L_x_4675:
        /* <DEDUP_REMOVED lines=8> */
.L_x_4764:
        /* <DEDUP_REMOVED lines=26> */
.L_x_4678:
        /* <DEDUP_REMOVED lines=98> */
.L_x_4690:
[----:B------:R-:W-:-:S13]  /*19f0*/  ISETP.NE.AND P0, PT, R13, 0x3, PT ;  /* 0x000000030d00780c */ /* 0x000fda0003f05270 */
[----:B-1----:R-:W-:Y:S05]  /*1a00*/  @!P0 BRA `(.L_x_4680) ;  /* 0x0000000000048947 */ /* 0x002fea0003800000 */
[----:B------:R-:W-:Y:S01]  /*1a10*/  BPT.TRAP 0x1 ;  /* 0x000000040000795c */ /* 0x000fe20000300000 */
.L_x_4680:
[----:B------:R-:W-:Y:S02]  /*1a20*/  LEA R4, R3, UR36, 0x3 ;  /* 0x0000002403047c11 */ /* 0x000fe4000f8e18ff */
[----:B------:R-:W-:-:S04]  /*1a30*/  SHF.L.U32 R9, R7, 0x1f, RZ ;  /* 0x0000001f07097819 */ /* 0x000fc800000006ff */
[----:B------:R1:W2:Y:S01]  /*1a40*/  SYNCS.PHASECHK.TRANS64.TRYWAIT P1, [R4+URZ+0x36410], R9 ;  /* 0x03641009040075a7 */ /* 0x0002a2000802017f */
[----:B------:R-:W-:Y:S05]  /*1a50*/  @!P0 BRA `(.L_x_4681) ;  /* 0x0000000000048947 */ /* 0x000fea0003800000 */
[----:B------:R-:W-:Y:S01]  /*1a60*/  BPT.TRAP 0x1 ;  /* 0x000000040000795c */ /* 0x000fe20000300000 */
.L_x_4681:
[----:B--2---:R-:W-:Y:S05]  /*1a70*/  @P1 BRA `(.L_x_4682) ;  /* 0x0000000000081947 */ /* 0x004fea0003800000 */
[----:B------:R-:W2:Y:S02]  /*1a80*/  SYNCS.PHASECHK.TRANS64.TRYWAIT P1, [R4+URZ+0x36410], R9 ;  /* 0x03641009040075a7 */ /* 0x000ea4000802017f */
[----:B--2---:R-:W-:Y:S05]  /*1a90*/  @!P1 BRA `(.L_x_4683) ;  /* 0x0000006400489947 */ /* 0x004fea0003800000 */
.L_x_4682:
        /* <DEDUP_REMOVED lines=103> */
.L_x_4684:
[----:B-12---:R-:W-:-:S04]  /*2110*/  SHF.L.U32 R9, R6, 0x1f, RZ ;  /* 0x0000001f06097819 */ /* 0x006fc800000006ff */
[----:B------:R1:W2:Y:S01]  /*2120*/  SYNCS.PHASECHK.TRANS64.TRYWAIT P1, [UR36+0x36430], R9 ;  /* 0x03643009ff0075a7 */ /* 0x0002a20008020164 */
[----:B------:R-:W-:Y:S05]  /*2130*/  @!P0 BRA `(.L_x_4685) ;  /* 0x0000000000048947 */ /* 0x000fea0003800000 */
[----:B------:R-:W-:Y:S01]  /*2140*/  BPT.TRAP 0x1 ;  /* 0x000000040000795c */ /* 0x000fe20000300000 */
.L_x_4685:
[----:B--2---:R-:W-:Y:S05]  /*2150*/  @P1 BRA `(.L_x_4686) ;  /* 0x0000000000081947 */ /* 0x004fea0003800000 */
[----:B------:R-:W2:Y:S02]  /*2160*/  SYNCS.PHASECHK.TRANS64.TRYWAIT P1, [UR36+0x36430], R9 ;  /* 0x03643009ff0075a7 */ /* 0x000ea40008020164 */
[----:B--2---:R-:W-:Y:S05]  /*2170*/  @!P1 BRA `(.L_x_4687) ;  /* 0x0000005c00a49947 */ /* 0x004fea0003800000 */
.L_x_4686:
        /* <DEDUP_REMOVED lines=303> */
.L_x_4688:
        /* <DEDUP_REMOVED lines=60> */
.L_x_4689:
        /* <DEDUP_REMOVED lines=62> */
.L_x_4672:
[----:B------:R-:W-:Y:S05]  /*3c10*/  @P0 BRA `(.L_x_4667) ;  /* 0x0000004000b00947 */ /* 0x000fea0003800000 */
[----:B-12---:R-:W1:Y:S01]  /*3c20*/  LDC.64 R2, c[0x0][0x878] ;  /* 0x00021e00ff027b82 */ /* 0x006e620000000a00 */
[----:B------:R-:W2:Y:S01]  /*3c30*/  S2R R0, SR_TID.X ;  /* 0x0000000000007919 */ /* 0x000ea20000002100 */
[----:B------:R-:W3:Y:S06]  /*3c40*/  S2R R6, SR_CTAID.Y ;  /* 0x0000000000067919 */ /* 0x000eec0000002600 */
[----:B------:R-:W4:Y:S01]  /*3c50*/  S2UR UR5, SR_CgaCtaId ;  /* 0x00000000000579c3 */ /* 0x000f220000008800 */
[----:B------:R-:W5:Y:S01]  /*3c60*/  S2R R10, SR_CTAID.X ;  /* 0x00000000000a7919 */ /* 0x000f620000002500 */
[----:B------:R-:W-:-:S06]  /*3c70*/  UMOV UR4, 0x400 ;  /* 0x0000040000047882 */ /* 0x000fcc0000000000 */
[----:B------:R-:W5:Y:S01]  /*3c80*/  LDC.64 R12, c[0x0][0x818] ;  /* 0x00020600ff0c7b82 */ /* 0x000f620000000a00 */
[----:B-1----:R-:W-:-:S07]  /*3c90*/  ISETP.NE.U32.AND P0, PT, R2, RZ, PT ;  /* 0x000000ff0200720c */ /* 0x002fce0003f05070 */
[----:B------:R-:W1:Y:S01]  /*3ca0*/  LDC.64 R16, c[0x0][0x840] ;  /* 0x00021000ff107b82 */ /* 0x000e620000000a00 */
[----:B------:R-:W-:-:S07]  /*3cb0*/  ISETP.NE.AND.EX P0, PT, R3, RZ, PT, P0 ;  /* 0x000000ff0300720c */ /* 0x000fce0003f05300 */
[----:B------:R-:W4:Y:S08]  /*3cc0*/  LDC R2, c[0x0][0x850] ;  /* 0x00021400ff027b82 */ /* 0x000f300000000800 */
[----:B------:R-:W2:Y:S08]  /*3cd0*/  @P0 LDC.64 R4, c[0x0][0x878] ;  /* 0x00021e00ff040b82 */ /* 0x000eb00000000a00 */
[----:B------:R-:W1:Y:S08]  /*3ce0*/  LDC.64 R14, c[0x0][0x820] ;  /* 0x00020800ff0e7b82 */ /* 0x000e700000000a00 */
[----:B------:R-:W1:Y:S01]  /*3cf0*/  LDC.64 R20, c[0x0][0x848] ;  /* 0x00021200ff147b82 */ /* 0x000e620000000a00 */
[----:B--2---:R-:W-:-:S07]  /*3d00*/  @P0 IMAD.WIDE R4, R18, 0x4, R4 ;  /* 0x0000000412040825 */ /* 0x004fce00078e0204 */
[----:B------:R-:W2:Y:S01]  /*3d10*/  LDC.64 R22, c[0x0][0x800] ;  /* 0x00020000ff167b82 */ /* 0x000ea20000000a00 */
[----:B------:R3:W2:Y:S07]  /*3d20*/  @P0 LDG.E R5, desc[UR38][R4.64] ;  /* 0x0000002604050981 */ /* 0x0006ae000c1e1900 */
        /* <DEDUP_REMOVED lines=9> */
[----:B---3--:R-:W-:-:S03]  /*3dc0*/  SHF.R.S32.HI R4, RZ, 0x7, R7 ;  /* 0x00000007ff047819 */ /* 0x008fc60000011407 */
[----:B------:R-:W-:Y:S02]  /*3dd0*/  IMAD.IADD R3, R2, 0x1, -R3 ;  /* 0x0000000102037824 */ /* 0x000fe400078e0a03 */
[----:B------:R-:W3:Y:S02]  /*3de0*/  @P1 LDC R11, c[0x0][0x858] ;  /* 0x00021600ff0b1b82 */ /* 0x000ee40000000800 */
[----:B------:R-:W-:Y:S02]  /*3df0*/  IMAD R7, R4, 0x600, R3 ;  /* 0x0000060004077824 */ /* 0x000fe400078e0203 */
[----:B------:R-:W-:Y:S02]  /*3e00*/  IMAD.MOV.U32 R3, RZ, RZ, R6 ;  /* 0x000000ffff037224 */ /* 0x000fe400078e0006 */
[----:B------:R-:W-:-:S05]  /*3e10*/  IMAD.SHL.U32 R7, R7, 0x4, RZ ;  /* 0x0000000407077824 */ /* 0x000fca00078e00ff */
[----:B------:R-:W-:Y:S01]  /*3e20*/  LEA R8, R7, UR4, 0x2 ;  /* 0x0000000407087c11 */ /* 0x000fe2000f8e10ff */
[----:B-----5:R-:W-:Y:S02]  /*3e30*/  IMAD R7, R10, 0x4800, RZ ;  /* 0x000048000a077824 */ /* 0x020fe400078e02ff */
[----:B----4-:R-:W-:Y:S02]  /*3e40*/  @P1 IMAD.HI.U32 R4, R6, R9, RZ ;  /* 0x0000000906041227 */ /* 0x010fe400078e00ff */
[----:B------:R4:W-:Y:S04]  /*3e50*/  STS.128 [R8], R24 ;  /* 0x0000001808007388 */ /* 0x0009e80000000c00 */
[----:B------:R2:W-:Y:S01]  /*3e60*/  STS.128 [R8+0x800], R28 ;  /* 0x0008001c08007388 */ /* 0x0005e20000000c00 */
[----:B---3--:R-:W-:-:S03]  /*3e70*/  @P1 SHF.R.U32.HI R3, RZ, R11, R4 ;  /* 0x0000000bff031219 */ /* 0x008fc60000011604 */
[----:B------:R3:W-:Y:S01]  /*3e80*/  STS.128 [R8+0x1000], R32 ;  /* 0x0010002008007388 */ /* 0x0007e20000000c00 */
[----:B------:R-:W-:-:S03]  /*3e90*/  SHF.R.S32.HI R9, RZ, 0x1f, R3 ;  /* 0x0000001fff097819 */ /* 0x000fc60000011403 */
[----:B------:R3:W-:Y:S04]  /*3ea0*/  STS.128 [R8+0x1800], R36 ;  /* 0x0018002408007388 */ /* 0x0007e80000000c00 */
[----:B------:R3:W-:Y:S01]  /*3eb0*/  STS.128 [R8+0x2000], R40 ;  /* 0x0020002808007388 */ /* 0x0007e20000000c00 */
[----:B-1----:R-:W-:Y:S01]  /*3ec0*/  IMAD R10, R9, R16, RZ ;  /* 0x00000010090a7224 */ /* 0x002fe200078e02ff */
[----:B----4-:R-:W1:Y:S02]  /*3ed0*/  LDC.64 R24, c[0x0][0x828] ;  /* 0x00020a00ff187b82 */ /* 0x010e640000000a00 */
        /* <DEDUP_REMOVED lines=12> */
[----:B----4-:R-:W4:Y:S01]  /*3fa0*/  FENCE.VIEW.ASYNC.S ;  /* 0x00000000000073c6 */ /* 0x010f220000000000 */
[----:B--2---:R-:W-:-:S04]  /*3fb0*/  @P0 IMAD R5, R18, 0x60, R5 ;  /* 0x0000006012050824 */ /* 0x004fc800078e0205 */
[----:B------:R-:W-:-:S05]  /*3fc0*/  @P0 IMAD.HI R5, R5, 0x2aaaaaab, RZ ;  /* 0x2aaaaaab05050827 */ /* 0x000fca00078e02ff */
[----:B------:R-:W-:-:S04]  /*3fd0*/  @P0 SHF.R.U32.HI R6, RZ, 0x1f, R5 ;  /* 0x0000001fff060819 */ /* 0x000fc80000011605 */
[----:B------:R-:W-:-:S05]  /*3fe0*/  @P0 LEA.HI.SX32 R6, R5, R6, 0x1c ;  /* 0x0000000605060211 */ /* 0x000fca00078fe2ff */
[----:B------:R-:W-:-:S05]  /*3ff0*/  @P0 IMAD R4, R6, 0x4800, RZ ;  /* 0x0000480006040824 */ /* 0x000fca00078e02ff */
[----:B------:R-:W-:Y:S02]  /*4000*/  @P0 SHF.R.S32.HI R5, RZ, 0x1f, R4 ;  /* 0x0000001fff050819 */ /* 0x000fe40000011404 */
[----:B------:R-:W-:Y:S01]  /*4010*/  @!P0 CS2R R4, SRZ ;  /* 0x0000000000048805 */ /* 0x000fe2000001ff00 */
[----:B----4-:R-:W-:Y:S05]  /*4020*/  BAR.SYNC.DEFER_BLOCKING 0x1, 0x180 ;  /* 0x0046000000007b1d */ /* 0x010fea0000010000 */
        /* <DEDUP_REMOVED lines=19> */
[----:B-1----:R-:W-:Y:S01]  /*4160*/  LEA R24, P2, R6, R24, 0x2 ;  /* 0x0000001806187211 */ /* 0x002fe200078410ff */
[----:B------:R-:W-:Y:S02]  /*4170*/  IMAD R9, R9, R21, R12 ;  /* 0x0000001509097224 */ /* 0x000fe400078e020c */
[----:B------:R-:W-:Y:S02]  /*4180*/  IMAD.IADD R3, R5, 0x1, R3 ;  /* 0x0000000105037824 */ /* 0x000fe400078e0203 */
[----:B------:R-:W-:-:S03]  /*4190*/  IMAD.IADD R2, R7, 0x1, R9 ;  /* 0x0000000107027824 */ /* 0x000fc600078e0209 */
[----:B------:R-:W-:Y:S02]  /*41a0*/  LEA.HI.X R3, R4, R23, R3, 0x2, P1 ;  /* 0x0000001704037211 */ /* 0x000fe400008f1403 */
[----:B------:R-:W-:Y:S01]  /*41b0*/  LEA.HI.X R2, R6, R25, R2, 0x2, P2 ;  /* 0x0000001906027211 */ /* 0x000fe200010f1402 */
[----:B---3--:R-:W-:Y:S06]  /*41c0*/  @P0 BRA `(.L_x_4692) ;  /* 0x0000000000340947 */ /* 0x008fec0003800000 */
[----:B------:R-:W-:Y:S01]  /*41d0*/  R2UR UR6, R24 ;  /* 0x00000000180672ca */ /* 0x000fe200000e0000 */
[----:B------:R-:W-:Y:S01]  /*41e0*/  UMOV UR5, 0x1200 ;  /* 0x0000120000057882 */ /* 0x000fe20000000000 */
[----:B------:R-:W-:Y:S01]  /*41f0*/  R2UR UR7, R2 ;  /* 0x00000000020772ca */ /* 0x000fe200000e0000 */
[----:B------:R-:W-:Y:S01]  /*4200*/  UMOV UR8, 0x0 ;  /* 0x0000000000087882 */ /* 0x000fe20000000000 */
[----:B------:R-:W-:Y:S01]  /*4210*/  PLOP3.LUT P0, PT, PT, PT, PT, 0x80, 0x0 ;  /* 0x000000000000781c */ /* 0x000fe20003f0f070 */
[----:B------:R-:W-:-:S12]  /*4220*/  UMOV UR9, 0x14f00000 ;  /* 0x14f0000000097882 */ /* 0x000fd80000000000 */
.L_x_4693:
[----:B------:R-:W-:Y:S01]  /*4230*/  @P0 ELECT P1, URZ, PT ;  /* 0x00000000003f082f */ /* 0x000fe20003820000 */
[----:B------:R1:W-:-:S12]  /*4240*/  UBLKRED.G.S.ADD.F32.RN [UR6], [UR4], UR5, desc[UR8] ;  /* 0x00000806040073bb */ /* 0x0003d800080a1405 */
[----:B------:R-:W-:Y:S02]  /*4250*/  @P1 PLOP3.LUT P0, PT, P1, PT, PT, 0x8, 0x0 ;  /* 0x000000000000181c */ /* 0x000fe40000f0e170 */
[----:B------:R-:W-:-:S11]  /*4260*/  PLOP3.LUT P1, PT, PT, PT, PT, 0x8, 0x0 ;  /* 0x000000000000781c */ /* 0x000fd60003f2e170 */
[----:B-1----:R-:W-:Y:S05]  /*4270*/  @P0 BRA.U.ANY `(.L_x_4693) ;  /* 0xfffffffd00ec0947 */ /* 0x002fea000393ffff */
[----:B------:R0:W-:Y:S01]  /*4280*/  UTMACMDFLUSH ;  /* 0x00000000000079b7 */ /* 0x0001e20000000000 */
[----:B------:R-:W-:-:S04]  /*4290*/  DEPBAR.LE SB0, 0x0 ;  /* 0x000080000000791a */ /* 0x000fc80000000000 */
.L_x_4692:
[----:B------:R-:W-:Y:S05]  /*42a0*/  BSYNC B0 ;  /* 0x0000000000007941 */ /* 0x000fea0003800000 */
.L_x_4691:
        /* <DEDUP_REMOVED lines=28> */
.L_x_4694:
        /* <DEDUP_REMOVED lines=8> */
.L_x_4662:
        /* <DEDUP_REMOVED lines=20> */
.L_x_4696:
        /* <DEDUP_REMOVED lines=13> */
.L_x_4698:
[----:B------:R-:W-:-:S05]  /*4700*/  ULDC UR5, c[0x0][0x8c4] ;  /* 0x0002310000057ab9 */ /* 0x000fca0000000800 */
.L_x_4697:
        /* <DEDUP_REMOVED lines=40> */
.L_x_4699:
        /* <DEDUP_REMOVED lines=53> */
.L_x_4721:
        /* <DEDUP_REMOVED lines=23> */
.L_x_4702:
[----:B------:R-:W-:Y:S05]  /*4e50*/  BSYNC B0 ;  /* 0x0000000000007941 */ /* 0x000fea0003800000 */
.L_x_4701:
        /* <DEDUP_REMOVED lines=12> */
.L_x_4704:
[----:B------:R-:W-:Y:S05]  /*4f20*/  BSYNC B0 ;  /* 0x0000000000007941 */ /* 0x000fea0003800000 */
.L_x_4703:
        /* <DEDUP_REMOVED lines=13> */
.L_x_4706:
[----:B------:R-:W-:Y:S05]  /*5000*/  BSYNC B0 ;  /* 0x0000000000007941 */ /* 0x000fea0003800000 */
.L_x_4705:
[----:B------:R-:W-:Y:S06]  /*5010*/  BAR.ARV 0xa, 0xa0 ;  /* 0x0282800000007b1d */ /* 0x000fec0000002000 */
[----:B------:R-:W-:Y:S04]  /*5020*/  BSSY B0, `(.L_x_4707) ;  /* 0x0000003000007945 */ /* 0x000fe80003800000 */
[----:B------:R-:W-:Y:S05]  /*5030*/  @!P0 BRA `(.L_x_4708) ;  /* 0x0000000000048947 */ /* 0x000fea0003800000 */
[----:B------:R-:W-:-:S04]  /*5040*/  DEPBAR.LE SB0, 0x1 ;  /* 0x000080400000791a */ /* 0x000fc80000000000 */
.L_x_4708:
[----:B------:R-:W-:Y:S05]  /*5050*/  BSYNC B0 ;  /* 0x0000000000007941 */ /* 0x000fea0003800000 */
.L_x_4707:
[----:B------:R-:W-:Y:S06]  /*5060*/  BAR.ARV 0xb, 0xa0 ;  /* 0x02c2800000007b1d */ /* 0x000fec0000002000 */
[----:B------:R-:W-:Y:S04]  /*5070*/  BSSY B0, `(.L_x_4709) ;  /* 0x0000003000007945 */ /* 0x000fe80003800000 */
[----:B------:R-:W-:Y:S05]  /*5080*/  @!P0 BRA `(.L_x_4710) ;  /* 0x0000000000048947 */ /* 0x000fea0003800000 */
[----:B------:R-:W-:-:S04]  /*5090*/  DEPBAR.LE SB0, 0x0 ;  /* 0x000080000000791a */ /* 0x000fc80000000000 */
.L_x_4710:
[----:B------:R-:W-:Y:S05]  /*50a0*/  BSYNC B0 ;  /* 0x0000000000007941 */ /* 0x000fea0003800000 */
.L_x_4709:
        /* <DEDUP_REMOVED lines=13> */
.L_x_4712:
[----:B------:R-:W-:Y:S05]  /*5180*/  BSYNC B0 ;  /* 0x0000000000007941 */ /* 0x000fea0003800000 */
.L_x_4711:
        /* <DEDUP_REMOVED lines=12> */
.L_x_4714:
[----:B------:R-:W-:Y:S05]  /*5250*/  BSYNC B0 ;  /* 0x0000000000007941 */ /* 0x000fea0003800000 */
.L_x_4713:
        /* <DEDUP_REMOVED lines=13> */
.L_x_4716:
[----:B------:R-:W-:Y:S05]  /*5330*/  BSYNC B0 ;  /* 0x0000000000007941 */ /* 0x000fea0003800000 */
.L_x_4715:
[----:B------:R-:W-:Y:S06]  /*5340*/  BAR.ARV 0xa, 0xa0 ;  /* 0x0282800000007b1d */ /* 0x000fec0000002000 */
[----:B------:R-:W-:Y:S04]  /*5350*/  BSSY B0, `(.L_x_4717) ;  /* 0x0000003000007945 */ /* 0x000fe80003800000 */
[----:B------:R-:W-:Y:S05]  /*5360*/  @!P0 BRA `(.L_x_4718) ;  /* 0x0000000000048947 */ /* 0x000fea0003800000 */
[----:B------:R-:W-:-:S04]  /*5370*/  DEPBAR.LE SB0, 0x1 ;  /* 0x000080400000791a */ /* 0x000fc80000000000 */
.L_x_4718:
[----:B------:R-:W-:Y:S05]  /*5380*/  BSYNC B0 ;  /* 0x0000000000007941 */ /* 0x000fea0003800000 */
.L_x_4717:
[----:B------:R-:W-:Y:S01]  /*5390*/  VIADD R0, R0, 0xfffffffe ;  /* 0xfffffffe00007836 */ /* 0x000fe20000000000 */
[----:B------:R-:W-:Y:S06]  /*53a0*/  BAR.ARV 0xb, 0xa0 ;  /* 0x02c2800000007b1d */ /* 0x000fec0000002000 */
[----:B------:R-:W-:Y:S01]  /*53b0*/  BSSY B0, `(.L_x_4719) ;  /* 0x0000004000007945 */ /* 0x000fe20003800000 */
[----:B------:R-:W-:-:S03]  /*53c0*/  ISETP.NE.AND P1, PT, R0, RZ, PT ;  /* 0x000000ff0000720c */ /* 0x000fc60003f25270 */
[----:B------:R-:W-:Y:S10]  /*53d0*/  @!P0 BRA `(.L_x_4720) ;  /* 0x0000000000048947 */ /* 0x000ff40003800000 */
[----:B------:R-:W-:-:S04]  /*53e0*/  DEPBAR.LE SB0, 0x0 ;  /* 0x000080000000791a */ /* 0x000fc80000000000 */
.L_x_4720:
[----:B------:R-:W-:Y:S05]  /*53f0*/  BSYNC B0 ;  /* 0x0000000000007941 */ /* 0x000fea0003800000 */
.L_x_4719:
[----:B------:R-:W-:Y:S06]  /*5400*/  BAR.ARV 0xc, 0xa0 ;  /* 0x0302800000007b1d */ /* 0x000fec0000002000 */
[----:B------:R-:W-:Y:S02]  /*5410*/  UIADD3 UR5, UR5, 0x2, URZ ;  /* 0x0000000205057890 */ /* 0x000fe4000fffe03f */
[----:B------:R-:W-:Y:S01]  /*5420*/  UIADD3 UR4, UR4, 0x1, URZ ;  /* 0x0000000104047890 */ /* 0x000fe2000fffe03f */
[----:B------:R-:W-:Y:S11]  /*5430*/  @P1 BRA `(.L_x_4721) ;  /* 0xfffffff800281947 */ /* 0x000ff6000383ffff */
[----:B------:R-:W-:-:S12]  /*5440*/  UIADD3 UR6, UR20, 0x6000, URZ ;  /* 0x0000600014067890 */ /* 0x000fd8000fffe03f */
.L_x_4700:
        /* <DEDUP_REMOVED lines=19> */
.L_x_4723:
[----:B------:R-:W-:Y:S05]  /*5580*/  BSYNC B0 ;  /* 0x0000000000007941 */ /* 0x000fea0003800000 */
.L_x_4722:
        /* <DEDUP_REMOVED lines=18> */
.L_x_4725:
[----:B------:R-:W-:Y:S05]  /*56b0*/  BSYNC B0 ;  /* 0x0000000000007941 */ /* 0x000fea0003800000 */
.L_x_4724:
        /* <DEDUP_REMOVED lines=19> */
.L_x_4727:
[----:B------:R-:W-:Y:S05]  /*57f0*/  BSYNC B0 ;  /* 0x0000000000007941 */ /* 0x000fea0003800000 */
.L_x_4726:
[----:B------:R-:W-:Y:S06]  /*5800*/  BAR.ARV 0xa, 0xa0 ;  /* 0x0282800000007b1d */ /* 0x000fec0000002000 */
[----:B------:R-:W-:Y:S04]  /*5810*/  BSSY B0, `(.L_x_4728) ;  /* 0x0000003000007945 */ /* 0x000fe80003800000 */
[----:B------:R-:W-:Y:S05]  /*5820*/  @!P0 BRA `(.L_x_4729) ;  /* 0x0000000000048947 */ /* 0x000fea0003800000 */
[----:B------:R-:W-:-:S04]  /*5830*/  DEPBAR.LE SB0, 0x1 ;  /* 0x000080400000791a */ /* 0x000fc80000000000 */
.L_x_4729:
[----:B------:R-:W-:Y:S05]  /*5840*/  BSYNC B0 ;  /* 0x0000000000007941 */ /* 0x000fea0003800000 */
.L_x_4728:
[----:B------:R-:W-:Y:S06]  /*5850*/  BAR.ARV 0xb, 0xa0 ;  /* 0x02c2800000007b1d */ /* 0x000fec0000002000 */
[----:B------:R-:W-:Y:S04]  /*5860*/  BSSY B0, `(.L_x_4730) ;  /* 0x0000003000007945 */ /* 0x000fe80003800000 */
[----:B------:R-:W-:Y:S05]  /*5870*/  @!P0 BRA `(.L_x_4731) ;  /* 0x0000000000048947 */ /* 0x000fea0003800000 */
[----:B------:R-:W-:-:S04]  /*5880*/  DEPBAR.LE SB0, 0x0 ;  /* 0x000080000000791a */ /* 0x000fc80000000000 */
.L_x_4731:
[----:B------:R-:W-:Y:S05]  /*5890*/  BSYNC B0 ;  /* 0x0000000000007941 */ /* 0x000fea0003800000 */
.L_x_4730:
[----:B------:R-:W-:Y:S06]  /*58a0*/  BAR.ARV 0xc, 0xa0 ;  /* 0x0302800000007b1d */ /* 0x000fec0000002000 */
[----:B------:R-:W-:Y:S05]  /*58b0*/  BRA `(.L_x_4667) ;  /* 0x0000002400887947 */ /* 0x000fea0003800000 */
.L_x_4695:
        /* <DEDUP_REMOVED lines=10> */
.L_x_4732:
        /* <DEDUP_REMOVED lines=10> */
.L_x_4734:
[----:B------:R-:W3:Y:S02]  /*5a00*/  LDC R0, c[0x0][0x8c4] ;  /* 0x00023100ff007b82 */ /* 0x000ee40000000800 */
.L_x_4733:
        /* <DEDUP_REMOVED lines=42> */
.L_x_4736:
        /* <DEDUP_REMOVED lines=70> */
.L_x_4765:
        /* <DEDUP_REMOVED lines=9> */
.L_x_4739:
        /* <DEDUP_REMOVED lines=98> */
.L_x_4750:
[----:B-1----:R-:W-:-:S05]  /*67c0*/  IMAD.MOV.U32 R11, RZ, RZ, 0x1 ;  /* 0x00000001ff0b7424 */ /* 0x002fca00078e00ff */
[----:B------:R-:W-:-:S04]  /*67d0*/  SHF.L.U32 R11, R11, 0x1f, RZ ;  /* 0x0000001f0b0b7819 */ /* 0x000fc800000006ff */
[----:B------:R-:W1:Y:S02]  /*67e0*/  SYNCS.PHASECHK.TRANS64.TRYWAIT P1, [R12+URZ+0x36438], R11 ;  /* 0x0364380b0c0075a7 */ /* 0x000e64000802017f */
[----:B-1234-:R-:W-:Y:S05]  /*67f0*/  @!P1 BRA `(.L_x_4742) ;  /* 0x00000018002c9947 */ /* 0x01efea0003800000 */
.L_x_4766:
[----:B------:R-:W-:Y:S05]  /*6800*/  @P0 BRA `(.L_x_4743) ;  /* 0x0000000000140947 */ /* 0x000fea0003800000 */
[----:B------:R-:W-:Y:S01]  /*6810*/  ISETP.NE.AND P1, PT, R8, RZ, PT ;  /* 0x000000ff0800720c */ /* 0x000fe20003f25270 */
[----:B------:R-:W-:-:S04]  /*6820*/  IMAD.MOV.U32 R3, RZ, RZ, 0x6100 ;  /* 0x00006100ff037424 */ /* 0x000fc800078e00ff */
[----:B------:R2:W-:Y:S08]  /*6830*/  SYNCS.ARRIVE.TRANS64 RZ, [R12+URZ+0x36430], R3 ;  /* 0x036430030cff79a7 */ /* 0x0005f0000800003f */
[----:B------:R-:W-:Y:S05]  /*6840*/  @!P1 BRA `(.L_x_4743) ;  /* 0x0000000000049947 */ /* 0x000fea0003800000 */
[----:B------:R-:W-:Y:S01]  /*6850*/  BPT.TRAP 0x1 ;  /* 0x000000040000795c */ /* 0x000fe20000300000 */
.L_x_4743:
        /* <DEDUP_REMOVED lines=49> */
.L_x_4767:
[----:B------:R-:W-:Y:S05]  /*6b70*/  @P0 BRA `(.L_x_4745) ;  /* 0x0000000000140947 */ /* 0x000fea0003800000 */
[----:B------:R-:W-:Y:S01]  /*6b80*/  ISETP.NE.AND P1, PT, R8, RZ, PT ;  /* 0x000000ff0800720c */ /* 0x000fe20003f25270 */
[----:B--2---:R-:W-:-:S04]  /*6b90*/  IMAD.MOV.U32 R27, RZ, RZ, 0x6100 ;  /* 0x00006100ff1b7424 */ /* 0x004fc800078e00ff */
[----:B------:R3:W-:Y:S08]  /*6ba0*/  SYNCS.ARRIVE.TRANS64 RZ, [R12+URZ+0x36418], R27 ;  /* 0x0364181b0cff79a7 */ /* 0x0007f0000800003f */
[----:B------:R-:W-:Y:S05]  /*6bb0*/  @!P1 BRA `(.L_x_4745) ;  /* 0x0000000000049947 */ /* 0x000fea0003800000 */
[----:B------:R-:W-:Y:S01]  /*6bc0*/  BPT.TRAP 0x1 ;  /* 0x000000040000795c */ /* 0x000fe20000300000 */
.L_x_4745:
        /* <DEDUP_REMOVED lines=37> */
.L_x_4768:
[----:B--2---:R-:W-:Y:S01]  /*6e20*/  SHF.R.S32.HI R28, RZ, 0x1f, R26 ;  /* 0x0000001fff1c7819 */ /* 0x004fe2000001141a */
[----:B------:R-:W-:Y:S06]  /*6e30*/  @P0 BRA `(.L_x_4747) ;  /* 0x0000000000140947 */ /* 0x000fec0003800000 */
[----:B------:R-:W-:Y:S01]  /*6e40*/  ISETP.NE.AND P1, PT, R8, RZ, PT ;  /* 0x000000ff0800720c */ /* 0x000fe20003f25270 */
[----:B------:R-:W-:-:S04]  /*6e50*/  IMAD.MOV.U32 R29, RZ, RZ, 0x6100 ;  /* 0x00006100ff1d7424 */ /* 0x000fc800078e00ff */
[----:B------:R2:W-:Y:S08]  /*6e60*/  SYNCS.ARRIVE.TRANS64 RZ, [R12+URZ+0x36430], R29 ;  /* 0x0364301d0cff79a7 */ /* 0x0005f0000800003f */
[----:B------:R-:W-:Y:S05]  /*6e70*/  @!P1 BRA `(.L_x_4747) ;  /* 0x0000000000049947 */ /* 0x000fea0003800000 */
[----:B------:R-:W-:Y:S01]  /*6e80*/  BPT.TRAP 0x1 ;  /* 0x000000040000795c */ /* 0x000fe20000300000 */
.L_x_4747:
        /* <DEDUP_REMOVED lines=37> */
.L_x_4770:
[----:B------:R-:W-:Y:S05]  /*70e0*/  @P0 BRA `(.L_x_4749) ;  /* 0x0000000000140947 */ /* 0x000fea0003800000 */
[----:B------:R-:W-:Y:S01]  /*70f0*/  ISETP.NE.AND P1, PT, R8, RZ, PT ;  /* 0x000000ff0800720c */ /* 0x000fe20003f25270 */
[----:B---3--:R-:W-:-:S04]  /*7100*/  IMAD.MOV.U32 R5, RZ, RZ, 0x6100 ;  /* 0x00006100ff057424 */ /* 0x008fc800078e00ff */
[----:B------:R4:W-:Y:S08]  /*7110*/  SYNCS.ARRIVE.TRANS64 RZ, [R12+URZ+0x36410], R5 ;  /* 0x036410050cff79a7 */ /* 0x0009f0000800003f */
[----:B------:R-:W-:Y:S05]  /*7120*/  @!P1 BRA `(.L_x_4749) ;  /* 0x0000000000049947 */ /* 0x000fea0003800000 */
[----:B------:R-:W-:Y:S01]  /*7130*/  BPT.TRAP 0x1 ;  /* 0x000000040000795c */ /* 0x000fe20000300000 */
.L_x_4749:
        /* <DEDUP_REMOVED lines=37> */
.L_x_4741:
[----:B------:R-:W-:Y:S01]  /*7390*/  ISETP.NE.AND P1, PT, R16, RZ, PT ;  /* 0x000000ff1000720c */ /* 0x000fe20003f25270 */
[----:B------:R-:W-:-:S12]  /*73a0*/  IMAD.MOV.U32 R4, RZ, RZ, 0x1 ;  /* 0x00000001ff047424 */ /* 0x000fd800078e00ff */
[----:B------:R-:W-:Y:S05]  /*73b0*/  @!P1 BRA `(.L_x_4740) ;  /* 0x00000004006c9947 */ /* 0x000fea0003800000 */
[----:B------:R-:W3:Y:S02]  /*73c0*/  SYNCS.PHASECHK.TRANS64.TRYWAIT P1, [R12+URZ+0x36438], R11 ;  /* 0x0364380b0c0075a7 */ /* 0x000ee4000802017f */
[----:B---3--:R-:W-:Y:S05]  /*73d0*/  @!P1 BRA `(.L_x_4751) ;  /* 0x0000000c00889947 */ /* 0x008fea0003800000 */
.L_x_4771:
[----:B------:R-:W-:Y:S05]  /*73e0*/  @P0 BRA `(.L_x_4752) ;  /* 0x0000000000140947 */ /* 0x000fea0003800000 */
[----:B------:R-:W-:Y:S01]  /*73f0*/  ISETP.NE.AND P1, PT, R8, RZ, PT ;  /* 0x000000ff0800720c */ /* 0x000fe20003f25270 */
[----:B------:R-:W-:-:S04]  /*7400*/  IMAD.MOV.U32 R5, RZ, RZ, 0x6100 ;  /* 0x00006100ff057424 */ /* 0x000fc800078e00ff */
[----:B------:R4:W-:Y:S08]  /*7410*/  SYNCS.ARRIVE.TRANS64 RZ, [R12+URZ+0x36430], R5 ;  /* 0x036430050cff79a7 */ /* 0x0009f0000800003f */
[----:B------:R-:W-:Y:S05]  /*7420*/  @!P1 BRA `(.L_x_4752) ;  /* 0x0000000000049947 */ /* 0x000fea0003800000 */
[----:B------:R-:W-:Y:S01]  /*7430*/  BPT.TRAP 0x1 ;  /* 0x000000040000795c */ /* 0x000fe20000300000 */
.L_x_4752:
        /* <DEDUP_REMOVED lines=42> */
.L_x_4772:
[----:B------:R-:W-:Y:S01]  /*76e0*/  IMAD.MOV.U32 R4, RZ, RZ, RZ ;  /* 0x000000ffff047224 */ /* 0x000fe200078e00ff */
[----:B------:R-:W-:Y:S06]  /*76f0*/  @P0 BRA `(.L_x_4754) ;  /* 0x0000000000140947 */ /* 0x000fec0003800000 */
[----:B------:R-:W-:Y:S01]  /*7700*/  ISETP.NE.AND P1, PT, R8, RZ, PT ;  /* 0x000000ff0800720c */ /* 0x000fe20003f25270 */
[----:B----4-:R-:W-:-:S04]  /*7710*/  IMAD.MOV.U32 R5, RZ, RZ, 0x6100 ;  /* 0x00006100ff057424 */ /* 0x010fc800078e00ff */
[----:B------:R4:W-:Y:S08]  /*7720*/  SYNCS.ARRIVE.TRANS64 RZ, [R12+URZ+0x36418], R5 ;  /* 0x036418050cff79a7 */ /* 0x0009f0000800003f */
[----:B------:R-:W-:Y:S05]  /*7730*/  @!P1 BRA `(.L_x_4754) ;  /* 0x0000000000049947 */ /* 0x000fea0003800000 */
[----:B------:R-:W-:Y:S01]  /*7740*/  BPT.TRAP 0x1 ;  /* 0x000000040000795c */ /* 0x000fe20000300000 */
.L_x_4754:
        /* <DEDUP_REMOVED lines=34> */
.L_x_4740:
[----:B------:R-:W-:-:S04]  /*7970*/  SHF.L.U32 R3, R4, 0x1f, RZ ;  /* 0x0000001f04037819 */ /* 0x000fc800000006ff */
[----:B------:R-:W4:Y:S02]  /*7980*/  SYNCS.PHASECHK.TRANS64.TRYWAIT P1, [R12+URZ+0x36438], R3 ;  /* 0x036438030c0075a7 */ /* 0x000f24000802017f */
[----:B----4-:R-:W-:Y:S05]  /*7990*/  @!P1 BRA `(.L_x_4755) ;  /* 0x0000000800409947 */ /* 0x010fea0003800000 */
.L_x_4773:
[----:B------:R-:W-:Y:S05]  /*79a0*/  @P0 BRA `(.L_x_4756) ;  /* 0x0000000000180947 */ /* 0x000fea0003800000 */
[----:B------:R-:W5:Y:S01]  /*79b0*/  S2R R2, SR_TID.X ;  /* 0x0000000000027919 */ /* 0x000f620000002100 */
[----:B----4-:R-:W-:-:S04]  /*79c0*/  IMAD.MOV.U32 R3, RZ, RZ, 0x6100 ;  /* 0x00006100ff037424 */ /* 0x010fc800078e00ff */
[----:B------:R4:W-:Y:S01]  /*79d0*/  SYNCS.ARRIVE.TRANS64 RZ, [R12+URZ+0x36430], R3 ;  /* 0x036430030cff79a7 */ /* 0x0009e2000800003f */
[----:B-----5:R-:W-:-:S13]  /*79e0*/  LOP3.LUT P0, RZ, R2, 0x1f, RZ, 0xc0, !PT ;  /* 0x0000001f02ff7812 */ /* 0x020fda000780c0ff */
[----:B----4-:R-:W-:Y:S05]  /*79f0*/  @!P0 BRA `(.L_x_4756) ;  /* 0x0000000000048947 */ /* 0x010fea0003800000 */
[----:B------:R-:W-:Y:S01]  /*7a00*/  BPT.TRAP 0x1 ;  /* 0x000000040000795c */ /* 0x000fe20000300000 */
.L_x_4756:
        /* <DEDUP_REMOVED lines=44> */
.L_x_4737:
[----:B------:R-:W-:Y:S05]  /*7cd0*/  BSYNC B0 ;  /* 0x0000000000007941 */ /* 0x000fea0003800000 */
.L_x_4735:
[----:B------:R-:W-:-:S03]  /*7ce0*/  UMOV UR6, 0xffffffff ;  /* 0xffffffff00067882 */ /* 0x000fc60000000000 */
[----:B------:R-:W-:Y:S05]  /*7cf0*/  BRA.DIV UR6, `(.L_x_4757) ;  /* 0x00000006067c7947 */ /* 0x000fea000b800000 */
[----:B------:R-:W-:-:S13]  /*7d00*/  ELECT P0, URZ, PT ;  /* 0x00000000003f782f */ /* 0x000fda0003800000 */
.L_x_4776:
[----:B------:R-:W-:Y:S05]  /*7d10*/  @!P0 BRA `(.L_x_4667) ;  /* 0x0000000000708947 */ /* 0x000fea0003800000 */
[----:B------:R-:W-:-:S04]  /*7d20*/  LOP3.LUT R17, R17, 0x2, RZ, 0xfc, !PT ;  /* 0x0000000211117812 */ /* 0x000fc800078efcff */
[----:B------:R-:W-:-:S13]  /*7d30*/  ISETP.NE.AND P0, PT, R17, 0x3, PT ;  /* 0x000000031100780c */ /* 0x000fda0003f05270 */
[----:B------:R-:W-:Y:S05]  /*7d40*/  @!P0 BRA `(.L_x_4758) ;  /* 0x0000000000048947 */ /* 0x000fea0003800000 */
[----:B--2---:R-:W-:Y:S01]  /*7d50*/  BPT.TRAP 0x1 ;  /* 0x000000040000795c */ /* 0x004fe20000300000 */
.L_x_4758:
        /* <DEDUP_REMOVED lines=15> */
.L_x_4777:
[----:B------:R-:W5:Y:S02]  /*7e50*/  SYNCS.PHASECHK.TRANS64.TRYWAIT P1, [R5+URZ], R0 ;  /* 0x00000000050075a7 */ /* 0x000f64000802017f */
[----:B-----5:R-:W-:Y:S05]  /*7e60*/  @!P1 BRA `(.L_x_4760) ;  /* 0x0000000400589947 */ /* 0x020fea0003800000 */
.L_x_4778:
[----:B------:R-:W-:Y:S05]  /*7e70*/  @!P0 BRA `(.L_x_4761) ;  /* 0x0000000000048947 */ /* 0x000fea0003800000 */
[----:B--2---:R-:W-:Y:S01]  /*7e80*/  BPT.TRAP 0x1 ;  /* 0x000000040000795c */ /* 0x004fe20000300000 */
.L_x_4761:
[----:B------:R-:W-:-:S07]  /*7e90*/  SHF.L.U32 R4, R4, 0x1f, RZ ;  /* 0x0000001f04047819 */ /* 0x000fce00000006ff */
.L_x_4762:
[----:B------:R1:W1:Y:S02]  /*7ea0*/  SYNCS.PHASECHK.TRANS64.TRYWAIT P0, [R9+URZ+0x36438], R4 ;  /* 0x03643804090075a7 */ /* 0x000264000800017f */
[----:B-1----:R-:W-:Y:S05]  /*7eb0*/  @!P0 NANOSLEEP.SYNCS 0x989680 ;  /* 0x009896800000895d */ /* 0x002fea0003900000 */
[----:B------:R-:W1:Y:S02]  /*7ec0*/  @!P0 SYNCS.PHASECHK.TRANS64 P0, [R9+URZ+0x36438], R4 ;  /* 0x03643804090085a7 */ /* 0x000e64000800007f */
[----:B-1----:R-:W-:Y:S05]  /*7ed0*/  @!P0 BRA `(.L_x_4762) ;  /* 0xfffffffc00f08947 */ /* 0x002fea000383ffff */
.L_x_4667:
[----:B--2---:R-:W-:Y:S05]  /*7ee0*/  BSYNC B6 ;  /* 0x0000000000067941 */ /* 0x004fea0003800000 */
.L_x_4661:
[----:B------:R-:W-:Y:S05]  /*7ef0*/  EXIT ;  /* 0x000000000000794d */ /* 0x000fea0003800000 */
.L_x_4677:
[----:B------:R-:W-:Y:S02]  /*7f00*/  IMAD.MOV.U32 R12, RZ, RZ, RZ ;  /* 0x000000ffff0c7224 */ /* 0x000fe400078e00ff */
[----:B------:R-:W-:Y:S02]  /*7f10*/  IMAD.MOV.U32 R11, RZ, RZ, 0x1f ;  /* 0x0000001fff0b7424 */ /* 0x000fe400078e00ff */
[----:B------:R-:W-:-:S07]  /*7f20*/  IMAD.MOV.U32 R15, RZ, RZ, -0x1 ;  /* 0xffffffffff0f7424 */ /* 0x000fce00078e00ff */
[----:B------:R-:W-:Y:S05]  /*7f30*/  WARPSYNC.COLLECTIVE R15, `(.L_x_4763) ;  /* 0x000000000f087348 */ /* 0x000fea0003c00000 */
[----:B------:R1:W2:Y:S02]  /*7f40*/  SHFL.IDX P6, R14, R13, R12, R11 ;  /* 0x0000000c0d0e7389 */ /* 0x0002a400000c000b */
[----:B-12---:R-:W-:Y:S01]  /*7f50*/  ENDCOLLECTIVE ;  /* 0x000000000000791b */ /* 0x006fe20003800000 */
.L_x_4763:
[----:B------:R-:W-:Y:S05]  /*7f60*/  BRA `(.L_x_4764) ;  /* 0xffffff9000b07947 */ /* 0x000fea000383ffff */
.L_x_4679:
[----:B--2---:R2:W3:Y:S02]  /*7f70*/  SYNCS.PHASECHK.TRANS64.TRYWAIT P0, [R152+URZ+0x36400], R15 ;  /* 0x0364000f980075a7 */ /* 0x0044e4000800017f */
[----:B---3--:R-:W-:Y:S05]  /*7f80*/  @!P0 NANOSLEEP.SYNCS 0x989680 ;  /* 0x009896800000895d */ /* 0x008fea0003900000 */
[----:B------:R-:W3:Y:S02]  /*7f90*/  @!P0 SYNCS.PHASECHK.TRANS64 P0, [R152+URZ+0x36400], R15 ;  /* 0x0364000f980085a7 */ /* 0x000ee4000800007f */
[----:B---3--:R-:W-:Y:S05]  /*7fa0*/  @!P0 BRA `(.L_x_4679) ;  /* 0xfffffffc00f08947 */ /* 0x008fea000383ffff */
[----:B------:R-:W-:Y:S05]  /*7fb0*/  BRA `(.L_x_4678) ;  /* 0xffffff9400047947 */ /* 0x000fea000383ffff */
.L_x_4683:
[----:B--2---:R2:W3:Y:S02]  /*7fc0*/  SYNCS.PHASECHK.TRANS64.TRYWAIT P1, [R4+URZ+0x36410], R9 ;  /* 0x03641009040075a7 */ /* 0x0044e4000802017f */
[----:B---3--:R-:W-:Y:S05]  /*7fd0*/  @!P1 NANOSLEEP.SYNCS 0x989680 ;  /* 0x009896800000995d */ /* 0x008fea0003900000 */
[----:B------:R-:W3:Y:S02]  /*7fe0*/  @!P1 SYNCS.PHASECHK.TRANS64 P1, [R4+URZ+0x36410], R9 ;  /* 0x03641009040095a7 */ /* 0x000ee4000802007f */
[----:B---3--:R-:W-:Y:S05]  /*7ff0*/  @!P1 BRA `(.L_x_4683) ;  /* 0xfffffffc00f09947 */ /* 0x008fea000383ffff */
[----:B------:R-:W-:Y:S05]  /*8000*/  BRA `(.L_x_4682) ;  /* 0xffffff9800a47947 */ /* 0x000fea000383ffff */
.L_x_4687:
[----:B--2---:R2:W1:Y:S02]  /*8010*/  SYNCS.PHASECHK.TRANS64.TRYWAIT P1, [R152+URZ+0x36430], R9 ;  /* 0x03643009980075a7 */ /* 0x004464000802017f */
[----:B-1----:R-:W-:Y:S05]  /*8020*/  @!P1 NANOSLEEP.SYNCS 0x989680 ;  /* 0x009896800000995d */ /* 0x002fea0003900000 */
[----:B------:R-:W1:Y:S02]  /*8030*/  @!P1 SYNCS.PHASECHK.TRANS64 P1, [R152+URZ+0x36430], R9 ;  /* 0x03643009980095a7 */ /* 0x000e64000802007f */
[----:B-1----:R-:W-:Y:S05]  /*8040*/  @!P1 BRA `(.L_x_4687) ;  /* 0xfffffffc00f09947 */ /* 0x002fea000383ffff */
[----:B------:R-:W-:Y:S05]  /*8050*/  BRA `(.L_x_4686) ;  /* 0xffffffa000487947 */ /* 0x000fea000383ffff */
.L_x_4738:
[----:B-1----:R1:W2:Y:S02]  /*8060*/  SYNCS.PHASECHK.TRANS64.TRYWAIT P1, [R12+URZ+0x36420], R11 ;  /* 0x0364200b0c0075a7 */ /* 0x0022a4000802017f */
[----:B--2---:R-:W-:Y:S05]  /*8070*/  @!P1 NANOSLEEP.SYNCS 0x989680 ;  /* 0x009896800000995d */ /* 0x004fea0003900000 */
[----:B------:R-:W2:Y:S02]  /*8080*/  @!P1 SYNCS.PHASECHK.TRANS64 P1, [R12+URZ+0x36420], R11 ;  /* 0x0364200b0c0095a7 */ /* 0x000ea4000802007f */
[----:B--2---:R-:W-:Y:S05]  /*8090*/  @!P1 BRA `(.L_x_4738) ;  /* 0xfffffffc00f09947 */ /* 0x004fea000383ffff */
[----:B------:R-:W-:Y:S05]  /*80a0*/  BRA `(.L_x_4765) ;  /* 0xffffffe000187947 */ /* 0x000fea000383ffff */
.L_x_4742:
[----:B-1----:R1:W2:Y:S02]  /*80b0*/  SYNCS.PHASECHK.TRANS64.TRYWAIT P1, [R12+URZ+0x36438], R11 ;  /* 0x0364380b0c0075a7 */ /* 0x0022a4000802017f */
[----:B--2---:R-:W-:Y:S05]  /*80c0*/  @!P1 NANOSLEEP.SYNCS 0x989680 ;  /* 0x009896800000995d */ /* 0x004fea0003900000 */
[----:B------:R-:W2:Y:S02]  /*80d0*/  @!P1 SYNCS.PHASECHK.TRANS64 P1, [R12+URZ+0x36438], R11 ;  /* 0x0364380b0c0095a7 */ /* 0x000ea4000802007f */
[----:B--2---:R-:W-:Y:S05]  /*80e0*/  @!P1 BRA `(.L_x_4742) ;  /* 0xfffffffc00f09947 */ /* 0x004fea000383ffff */
[----:B------:R-:W-:Y:S05]  /*80f0*/  BRA `(.L_x_4766) ;  /* 0xffffffe400c07947 */ /* 0x000fea000383ffff */
.L_x_4744:
[----:B--2---:R2:W3:Y:S02]  /*8100*/  SYNCS.PHASECHK.TRANS64.TRYWAIT P1, [R12+URZ+0x36428], R27 ;  /* 0x0364281b0c0075a7 */ /* 0x0044e4000802017f */
[----:B---3--:R-:W-:Y:S05]  /*8110*/  @!P1 NANOSLEEP.SYNCS 0x989680 ;  /* 0x009896800000995d */ /* 0x008fea0003900000 */
[----:B------:R-:W3:Y:S02]  /*8120*/  @!P1 SYNCS.PHASECHK.TRANS64 P1, [R12+URZ+0x36428], R27 ;  /* 0x0364281b0c0095a7 */ /* 0x000ee4000802007f */
[----:B---3--:R-:W-:Y:S05]  /*8130*/  @!P1 BRA `(.L_x_4744) ;  /* 0xfffffffc00f09947 */ /* 0x008fea000383ffff */
[----:B------:R-:W-:Y:S05]  /*8140*/  BRA `(.L_x_4767) ;  /* 0xffffffe800887947 */ /* 0x000fea000383ffff */
.L_x_4746:
[----:B--2---:R2:W3:Y:S02]  /*8150*/  SYNCS.PHASECHK.TRANS64.TRYWAIT P1, [R12+URZ+0x36438], R28 ;  /* 0x0364381c0c0075a7 */ /* 0x0044e4000802017f */
[----:B---3--:R-:W-:Y:S05]  /*8160*/  @!P1 NANOSLEEP.SYNCS 0x989680 ;  /* 0x009896800000995d */ /* 0x008fea0003900000 */
[----:B------:R-:W3:Y:S02]  /*8170*/  @!P1 SYNCS.PHASECHK.TRANS64 P1, [R12+URZ+0x36438], R28 ;  /* 0x0364381c0c0095a7 */ /* 0x000ee4000802007f */
[----:B---3--:R-:W-:Y:S05]  /*8180*/  @!P1 BRA `(.L_x_4746) ;  /* 0xfffffffc00f09947 */ /* 0x008fea000383ffff */
[----:B------:R-:W-:Y:S05]  /*8190*/  BRA `(.L_x_4768) ;  /* 0xffffffec00207947 */ /* 0x000fea000383ffff */
.L_x_4748:
[----:B------:R-:W-:-:S07]  /*81a0*/  SHF.L.U32 R5, R0, 0x1f, RZ ;  /* 0x0000001f00057819 */ /* 0x000fce00000006ff */
.L_x_4769:
[----:B---3--:R3:W4:Y:S02]  /*81b0*/  SYNCS.PHASECHK.TRANS64.TRYWAIT P1, [R12+URZ+0x36420], R5 ;  /* 0x036420050c0075a7 */ /* 0x008724000802017f */
[----:B----4-:R-:W-:Y:S05]  /*81c0*/  @!P1 NANOSLEEP.SYNCS 0x989680 ;  /* 0x009896800000995d */ /* 0x010fea0003900000 */
[----:B------:R-:W4:Y:S02]  /*81d0*/  @!P1 SYNCS.PHASECHK.TRANS64 P1, [R12+URZ+0x36420], R5 ;  /* 0x036420050c0095a7 */ /* 0x000f24000802007f */
[----:B----4-:R-:W-:Y:S05]  /*81e0*/  @!P1 BRA `(.L_x_4769) ;  /* 0xfffffffc00f09947 */ /* 0x010fea000383ffff */
[----:B------:R-:W-:Y:S05]  /*81f0*/  BRA `(.L_x_4770) ;  /* 0xffffffec00b87947 */ /* 0x000fea000383ffff */
.L_x_4751:
[----:B---3--:R3:W4:Y:S02]  /*8200*/  SYNCS.PHASECHK.TRANS64.TRYWAIT P1, [R12+URZ+0x36438], R11 ;  /* 0x0364380b0c0075a7 */ /* 0x008724000802017f */
[----:B----4-:R-:W-:Y:S05]  /*8210*/  @!P1 NANOSLEEP.SYNCS 0x989680 ;  /* 0x009896800000995d */ /* 0x010fea0003900000 */
[----:B------:R-:W4:Y:S02]  /*8220*/  @!P1 SYNCS.PHASECHK.TRANS64 P1, [R12+URZ+0x36438], R11 ;  /* 0x0364380b0c0095a7 */ /* 0x000f24000802007f */
[----:B----4-:R-:W-:Y:S05]  /*8230*/  @!P1 BRA `(.L_x_4751) ;  /* 0xfffffffc00f09947 */ /* 0x010fea000383ffff */
[----:B------:R-:W-:Y:S05]  /*8240*/  BRA `(.L_x_4771) ;  /* 0xfffffff000647947 */ /* 0x000fea000383ffff */
.L_x_4753:
[----:B----4-:R4:W1:Y:S02]  /*8250*/  SYNCS.PHASECHK.TRANS64.TRYWAIT P1, [R12+URZ+0x36428], R5 ;  /* 0x036428050c0075a7 */ /* 0x010864000802017f */
[----:B-1----:R-:W-:Y:S05]  /*8260*/  @!P1 NANOSLEEP.SYNCS 0x989680 ;  /* 0x009896800000995d */ /* 0x002fea0003900000 */
[----:B------:R-:W1:Y:S02]  /*8270*/  @!P1 SYNCS.PHASECHK.TRANS64 P1, [R12+URZ+0x36428], R5 ;  /* 0x036428050c0095a7 */ /* 0x000e64000802007f */
[----:B-1----:R-:W-:Y:S05]  /*8280*/  @!P1 BRA `(.L_x_4753) ;  /* 0xfffffffc00f09947 */ /* 0x002fea000383ffff */
[----:B------:R-:W-:Y:S05]  /*8290*/  BRA `(.L_x_4772) ;  /* 0xfffffff400107947 */ /* 0x000fea000383ffff */
.L_x_4755:
[----:B----4-:R4:W1:Y:S02]  /*82a0*/  SYNCS.PHASECHK.TRANS64.TRYWAIT P1, [R12+URZ+0x36438], R3 ;  /* 0x036438030c0075a7 */ /* 0x010864000802017f */
[----:B-1----:R-:W-:Y:S05]  /*82b0*/  @!P1 NANOSLEEP.SYNCS 0x989680 ;  /* 0x009896800000995d */ /* 0x002fea0003900000 */
[----:B------:R-:W1:Y:S02]  /*82c0*/  @!P1 SYNCS.PHASECHK.TRANS64 P1, [R12+URZ+0x36438], R3 ;  /* 0x036438030c0095a7 */ /* 0x000e64000802007f */
[----:B-1----:R-:W-:Y:S05]  /*82d0*/  @!P1 BRA `(.L_x_4755) ;  /* 0xfffffffc00f09947 */ /* 0x002fea000383ffff */
[----:B------:R-:W-:Y:S05]  /*82e0*/  BRA `(.L_x_4773) ;  /* 0xfffffff400ac7947 */ /* 0x000fea000383ffff */
.L_x_4757:
[----:B------:R-:W-:Y:S01]  /*82f0*/  BSSY B0, `(.L_x_4774) ;  /* 0x0000006000007945 */ /* 0x000fe20003800000 */
[----:B------:R-:W-:-:S07]  /*8300*/  IMAD.MOV.U32 R15, RZ, RZ, -0x1 ;  /* 0xffffffffff0f7424 */ /* 0x000fce00078e00ff */
[----:B-1234-:R-:W-:Y:S05]  /*8310*/  WARPSYNC.COLLECTIVE R15, `(.L_x_4775) ;  /* 0x000000000f0c7348 */ /* 0x01efea0003c00000 */
[----:B------:R-:W-:Y:S02]  /*8320*/  ELECT P6, UR62, PT ;  /* 0x00000000003e782f */ /* 0x000fe400038c0000 */
[----:B------:R-:W-:Y:S01]  /*8330*/  MOV R14, UR62 ;  /* 0x0000003e000e7c02 */ /* 0x000fe20008000f00 */
[----:B-1234-:R-:W-:Y:S10]  /*8340*/  ENDCOLLECTIVE ;  /* 0x000000000000791b */ /* 0x01eff40003800000 */
.L_x_4775:
[----:B------:R-:W-:Y:S05]  /*8350*/  BSYNC B0 ;  /* 0x0000000000007941 */ /* 0x000fea0003800000 */
.L_x_4774:
[----:B------:R-:W-:Y:S01]  /*8360*/  PLOP3.LUT P0, PT, P6, PT, PT, 0x80, 0x0 ;  /* 0x000000000000781c */ /* 0x000fe2000370f070 */
[----:B------:R-:W-:-:S12]  /*8370*/  BRA `(.L_x_4776) ;  /* 0xfffffff800647947 */ /* 0x000fd8000383ffff */
.L_x_4759:
[----:B----4-:R4:W1:Y:S02]  /*8380*/  SYNCS.PHASECHK.TRANS64.TRYWAIT P1, [R7+URZ], R6 ;  /* 0x00000006070075a7 */ /* 0x010864000802017f */
[----:B-1----:R-:W-:Y:S05]  /*8390*/  @!P1 NANOSLEEP.SYNCS 0x989680 ;  /* 0x009896800000995d */ /* 0x002fea0003900000 */
[----:B------:R-:W1:Y:S02]  /*83a0*/  @!P1 SYNCS.PHASECHK.TRANS64 P1, [R7+URZ], R6 ;  /* 0x00000006070095a7 */ /* 0x000e64000802007f */
[----:B-1----:R-:W-:Y:S05]  /*83b0*/  @!P1 BRA `(.L_x_4759) ;  /* 0xfffffffc00f09947 */ /* 0x002fea000383ffff */
[----:B------:R-:W-:Y:S05]  /*83c0*/  BRA `(.L_x_4777) ;  /* 0xfffffff800a07947 */ /* 0x000fea000383ffff */
.L_x_4760:
[----:B------:R1:W1:Y:S02]  /*83d0*/  SYNCS.PHASECHK.TRANS64.TRYWAIT P1, [R5+URZ], R0 ;  /* 0x00000000050075a7 */ /* 0x000264000802017f */
[----:B-1----:R-:W-:Y:S05]  /*83e0*/  @!P1 NANOSLEEP.SYNCS 0x989680 ;  /* 0x009896800000995d */ /* 0x002fea0003900000 */
[----:B------:R-:W1:Y:S02]  /*83f0*/  @!P1 SYNCS.PHASECHK.TRANS64 P1, [R5+URZ], R0 ;  /* 0x00000000050095a7 */ /* 0x000e64000802007f */
[----:B-1----:R-:W-:Y:S05]  /*8400*/  @!P1 BRA `(.L_x_4760) ;  /* 0xfffffffc00f09947 */ /* 0x002fea000383ffff */
[----:B------:R-:W-:Y:S05]  /*8410*/  BRA `(.L_x_4778) ;  /* 0xfffffff800947947 */ /* 0x000fea000383ffff */
.L_x_4779:
        /* <DEDUP_REMOVED lines=14> */
.L_x_7679:


//--------------------- .text._ZN7cutlass13device_kernelIN5flash11enable_sm90INS1_16FlashAttnBwdSm90INS1_25CollectiveMainloopBwdSm90ILi2ELi1ELi1EN4cute5tupleIJNS5_1CILi1EEES8_S8_EEENS6_IJNS7_ILi64EEENS7_ILi96EEENS7_ILi192EEEEEENS_6half_tEfNS_4arch4Sm90ELb0ELb0ELb0ELb1ELb1ELb0ELb1ELb0ELi3ELi1ELi1ELi1ELb0EEENS1_24CollectiveEpilogueBwdGQAISD_fSG_Li384ELb1ELb1EEENS1_19SingleTileSchedulerILb1ELb0ELb0ELi96EEEEEEEEEvNT_6ParamsE --------------------------
	.section	.text._ZN7cutlass13device_kernelIN5flash11enable_sm90INS1_16FlashAttnBwdSm90INS1_25CollectiveMainloopBwdSm90ILi2ELi1ELi1EN4cute5tupleIJNS5_1CILi1EEES8_S8_EEENS6_IJNS7_ILi64EEENS7_ILi96EEENS7_ILi192EEEEEENS_6half_tEfNS_4arch4Sm90ELb0ELb0ELb0ELb1ELb1ELb0ELb1ELb0ELi3ELi1ELi1ELi1ELb0EEENS1_24CollectiveEpilogueBwdGQAISD_fSG_Li384ELb1ELb1EEENS1_19SingleTileSchedulerILb1ELb0ELb0ELi96EEEEEEEEEvNT_6ParamsE,"ax",@progbits
	.align	128
.text._ZN7cutlass13device_kernelIN5flash11enable_sm90INS1_16FlashAttnBwdSm90INS1_25CollectiveMainloopBwdSm90ILi2ELi1ELi1EN4cute5tupleIJNS5_1CILi1EEES8_S8_EEENS6_IJNS7_ILi64EEENS7_ILi96EEENS7_ILi192EEEEEENS_6half_tEfNS_4arch4Sm90ELb0ELb0ELb0ELb1ELb1ELb0ELb1ELb0ELi3ELi1ELi1ELi1ELb0EEENS1_24CollectiveEpilogueBwdGQAISD_fSG_Li384ELb1ELb1EEENS1_19SingleTileSchedulerILb1ELb0ELb0ELi96EEEEEEEEEvNT_6ParamsE:
        .type           _ZN7cutlass13device_kernelIN5flash11enable_sm90INS1_16FlashAttnBwdSm90INS1_25CollectiveMainloopBwdSm90ILi2ELi1ELi1EN4cute5tupleIJNS5_1CILi1EEES8_S8_EEENS6_IJNS7_ILi64EEENS7_ILi96EEENS7_ILi192EEEEEENS_6half_tEfNS_4arch4Sm90ELb0ELb0ELb0ELb1ELb1ELb0ELb1ELb0ELi3ELi1ELi1ELi1ELb0EEENS1_24CollectiveEpilogueBwdGQAISD_fSG_Li384ELb1ELb1EEENS1_19SingleTileSchedulerILb1ELb0ELb0ELi96EEEEEEEEEvNT_6ParamsE,@function
        .size           _ZN7cutlass13device_kernelIN5flash11enable_sm90INS1_16FlashAttnBwdSm90INS1_25CollectiveMainloopBwdSm90ILi2ELi1ELi1EN4cute5tupleIJNS5_1CILi1EEES8_S8_EEENS6_IJNS7_ILi64EEENS7_ILi96EEENS7_ILi192EEEEEENS_6half_tEfNS_4arch4Sm90ELb0ELb0ELb0ELb1ELb1ELb0ELb1ELb0ELi3ELi1ELi1ELi1ELb0EEENS1_24CollectiveEpilogueBwdGQAISD_fSG_Li384ELb1ELb1EEENS1_19SingleTileSchedulerILb1ELb0ELb0ELi96EEEEEEEEEvNT_6ParamsE,(.L_x_7680 - _ZN7cutlass13device_kernelIN5flash11enable_sm90INS1_16FlashAttnBwdSm90INS1_25CollectiveMainloopBwdSm90ILi2ELi1ELi1EN4cute5tupleIJNS5_1CILi1EEES8_S8_EEENS6_IJNS7_ILi64EEENS7_ILi96EEENS7_ILi192EEEEEENS_6half_tEfNS_4arch4Sm90ELb0ELb0ELb0ELb1ELb1ELb0ELb1ELb0ELi3ELi1ELi1ELi1ELb0EEENS1_24CollectiveEpilogueBwdGQAISD_fSG_Li384ELb1ELb1EEENS1_19SingleTileSchedulerILb1ELb0ELb0ELi96EEEEEEEEEvNT_6ParamsE)
        .other          _ZN7cutlass13device_kernelIN5flash11enable_sm90INS1_16FlashAttnBwdSm90INS1_25CollectiveMainloopBwdSm90ILi2ELi1ELi1EN4cute5tupleIJNS5_1CILi1EEES8_S8_EEENS6_IJNS7_ILi64EEENS7_ILi96EEENS7_ILi192EEEEEENS_6half_tEfNS_4arch4Sm90ELb0ELb0ELb0ELb1ELb1ELb0ELb1ELb0ELi3ELi1ELi1ELi1ELb0EEENS1_24CollectiveEpilogueBwdGQAISD_fSG_Li384ELb1ELb1EEENS1_19SingleTileSchedulerILb1ELb0ELb0ELi96EEEEEEEEEvNT_6ParamsE,@"STO_CUDA_ENTRY STV_DEFAULT"
_ZN7cutlass13device_kernelIN5flash11enable_sm90INS1_16FlashAttnBwdSm90INS1_25CollectiveMainloopBwdSm90ILi2ELi1ELi1EN4cute5tupleIJNS5_1CILi1EEES8_S8_EEENS6_IJNS7_ILi64EEENS7_ILi96EEENS7_ILi192EEEEEENS_6half_tEfNS_4arch4Sm90ELb0ELb0ELb0ELb1ELb1ELb0ELb1ELb0ELi3ELi1ELi1ELi1ELb0EEENS1_24CollectiveEpilogueBwdGQAISD_fSG_Li384ELb1ELb1EEENS1_19SingleTileSchedulerILb1ELb0ELb0ELi96EEEEEEEEEvNT_6ParamsE:
        /* <DEDUP_REMOVED lines=22> */
.L_x_4781:
[----:B------:R-:W-:Y:S05]  /*0160*/  BSYNC B0 ;  /* 0x0000000000007941 */ /* 0x000fea0003800000 */
.L_x_4780:
        /* <DEDUP_REMOVED lines=34> */
.L_x_4782:
        /* <DEDUP_REMOVED lines=20> */
.L_x_4783:
        /* <DEDUP_REMOVED lines=8> */
.L_x_4786:
        /* <DEDUP_REMOVED lines=21> */
.L_x_4787:
        /* <DEDUP_REMOVED lines=10> */
.L_x_4789:
[----:B------:R-:W2:Y:S02]  /*0740*/  LDC R0, c[0x0][0x8c4] ;  /* 0x00023100ff007b82 */ /* 0x000ea40000000800 */
.L_x_4788:
        /* <DEDUP_REMOVED lines=14> */
.L_x_4791:
        /* <DEDUP_REMOVED lines=10> */
.L_x_4792:
        /* <DEDUP_REMOVED lines=8> */
.L_x_4793:
        /* <DEDUP_REMOVED lines=9> */
.L_x_4794:
        /* <DEDUP_REMOVED lines=75> */
.L_x_4797:
        /* <DEDUP_REMOVED lines=15> */
.L_x_4796:
        /* <DEDUP_REMOVED lines=20> */
.L_x_4799:
        /* <DEDUP_REMOVED lines=15> */
.L_x_4798:
        /* <DEDUP_REMOVED lines=8> */
.L_x_4915:
        /* <DEDUP_REMOVED lines=26> */
.L_x_4801:
        /* <DEDUP_REMOVED lines=98> */
.L_x_4813:
[----:B------:R-:W-:-:S13]  /*19f0*/  ISETP.NE.AND P0, PT, R13, 0x3, PT ;  /* 0x000000030d00780c */ /* 0x000fda0003f05270 */
[----:B-1----:R-:W-:Y:S05]  /*1a00*/  @!P0 BRA `(.L_x_4803) ;  /* 0x0000000000048947 */ /* 0x002fea0003800000 */
[----:B------:R-:W-:Y:S01]  /*1a10*/  BPT.TRAP 0x1 ;  /* 0x000000040000795c */ /* 0x000fe20000300000 */
.L_x_4803:
[----:B------:R-:W-:Y:S02]  /*1a20*/  LEA R4, R3, UR36, 0x3 ;  /* 0x0000002403047c11 */ /* 0x000fe4000f8e18ff */
[----:B------:R-:W-:-:S04]  /*1a30*/  SHF.L.U32 R9, R7, 0x1f, RZ ;  /* 0x0000001f07097819 */ /* 0x000fc800000006ff */
[----:B------:R1:W2:Y:S01]  /*1a40*/  SYNCS.PHASECHK.TRANS64.TRYWAIT P1, [R4+URZ+0x36410], R9 ;  /* 0x03641009040075a7 */ /* 0x0002a2000802017f */
[----:B------:R-:W-:Y:S05]  /*1a50*/  @!P0 BRA `(.L_x_4804) ;  /* 0x0000000000048947 */ /* 0x000fea0003800000 */
[----:B------:R-:W-:Y:S01]  /*1a60*/  BPT.TRAP 0x1 ;  /* 0x000000040000795c */ /* 0x000fe20000300000 */
.L_x_4804:
[----:B--2---:R-:W-:Y:S05]  /*1a70*/  @P1 BRA `(.L_x_4805) ;  /* 0x0000000000081947 */ /* 0x004fea0003800000 */
[----:B------:R-:W2:Y:S02]  /*1a80*/  SYNCS.PHASECHK.TRANS64.TRYWAIT P1, [R4+URZ+0x36410], R9 ;  /* 0x03641009040075a7 */ /* 0x000ea4000802017f */
[----:B--2---:R-:W-:Y:S05]  /*1a90*/  @!P1 BRA `(.L_x_4806) ;  /* 0x0000007000609947 */ /* 0x004fea0003800000 */
.L_x_4805:
        /* <DEDUP_REMOVED lines=103> */
.L_x_4807:
[----:B-12---:R-:W-:-:S04]  /*2110*/  SHF.L.U32 R9, R6, 0x1f, RZ ;  /* 0x0000001f06097819 */ /* 0x006fc800000006ff */
[----:B------:R1:W2:Y:S01]  /*2120*/  SYNCS.PHASECHK.TRANS64.TRYWAIT P1, [UR36+0x36430], R9 ;  /* 0x03643009ff0075a7 */ /* 0x0002a20008020164 */
[----:B------:R-:W-:Y:S05]  /*2130*/  @!P0 BRA `(.L_x_4808) ;  /* 0x0000000000048947 */ /* 0x000fea0003800000 */
[----:B------:R-:W-:Y:S01]  /*2140*/  BPT.TRAP 0x1 ;  /* 0x000000040000795c */ /* 0x000fe20000300000 */
.L_x_4808:
[----:B--2---:R-:W-:Y:S05]  /*2150*/  @P1 BRA `(.L_x_4809) ;  /* 0x0000000000081947 */ /* 0x004fea0003800000 */
[----:B------:R-:W2:Y:S02]  /*2160*/  SYNCS.PHASECHK.TRANS64.TRYWAIT P1, [UR36+0x36430], R9 ;  /* 0x03643009ff0075a7 */ /* 0x000ea40008020164 */
[----:B--2---:R-:W-:Y:S05]  /*2170*/  @!P1 BRA `(.L_x_4810) ;  /* 0x0000006800bc9947 */ /* 0x004fea0003800000 */
.L_x_4809:
        /* <DEDUP_REMOVED lines=303> */
.L_x_4811:
        /* <DEDUP_REMOVED lines=60> */
.L_x_4812:
        /* <DEDUP_REMOVED lines=62> */
.L_x_4795:
[----:B------:R-:W-:Y:S05]  /*3c10*/  @P0 BRA `(.L_x_4790) ;  /* 0x0000004c00c80947 */ /* 0x000fea0003800000 */
[----:B-12---:R-:W1:Y:S01]  /*3c20*/  LDC.64 R2, c[0x0][0x878] ;  /* 0x00021e00ff027b82 */ /* 0x006e620000000a00 */
[----:B------:R-:W2:Y:S01]  /*3c30*/  S2R R8, SR_TID.X ;  /* 0x0000000000087919 */ /* 0x000ea20000002100 */
[----:B------:R-:W-:Y:S01]  /*3c40*/  ULDC UR7, c[0x0][0x870] ;  /* 0x00021c0000077ab9 */ /* 0x000fe20000000800 */
[----:B------:R-:W-:Y:S01]  /*3c50*/  ULDC UR6, c[0x0][0x80c] ;  /* 0x0002030000067ab9 */ /* 0x000fe20000000800 */
[----:B------:R-:W3:Y:S01]  /*3c60*/  S2R R0, SR_CTAID.Y ;  /* 0x0000000000007919 */ /* 0x000ee20000002600 */
[----:B------:R-:W4:Y:S03]  /*3c70*/  S2R R16, SR_CTAID.X ;  /* 0x0000000000107919 */ /* 0x000f260000002500 */
[----:B------:R-:W5:Y:S01]  /*3c80*/  S2UR UR5, SR_CgaCtaId ;  /* 0x00000000000579c3 */ /* 0x000f620000008800 */
[----:B------:R-:W-:-:S07]  /*3c90*/  UMOV UR4, 0x400 ;  /* 0x0000040000047882 */ /* 0x000fce0000000000 */
[----:B------:R-:W4:Y:S01]  /*3ca0*/  LDC.64 R20, c[0x0][0x820] ;  /* 0x00020800ff147b82 */ /* 0x000f220000000a00 */
[----:B-1----:R-:W-:-:S07]  /*3cb0*/  ISETP.NE.U32.AND P0, PT, R2, RZ, PT ;  /* 0x000000ff0200720c */ /* 0x002fce0003f05070 */
[----:B------:R-:W1:Y:S01]  /*3cc0*/  LDC.64 R22, c[0x0][0x848] ;  /* 0x00021200ff167b82 */ /* 0x000e620000000a00 */
[----:B------:R-:W-:-:S07]  /*3cd0*/  ISETP.NE.AND.EX P0, PT, R3, RZ, PT, P0 ;  /* 0x000000ff0300720c */ /* 0x000fce0003f05300 */
[----:B------:R-:W5:Y:S08]  /*3ce0*/  LDC R3, c[0x0][0x850] ;  /* 0x00021400ff037b82 */ /* 0x000f700000000800 */
[----:B------:R-:W2:Y:S02]  /*3cf0*/  @P0 LDC.64 R4, c[0x0][0x878] ;  /* 0x00021e00ff040b82 */ /* 0x000ea40000000a00 */
[----:B--2---:R-:W-:-:S06]  /*3d00*/  @P0 IMAD.WIDE R4, R18, 0x4, R4 ;  /* 0x0000000412040825 */ /* 0x004fcc00078e0204 */
[----:B------:R2:W4:Y:S01]  /*3d10*/  @P0 LDG.E R5, desc[UR38][R4.64] ;  /* 0x0000002604050981 */ /* 0x000522000c1e1900 */
[----:B------:R-:W-:Y:S01]  /*3d20*/  BAR.SYNC.DEFER_BLOCKING 0x1, 0x180 ;  /* 0x0046000000007b1d */ /* 0x000fe20000010000 */
[----:B-----5:R-:W-:Y:S01]  /*3d30*/  ISETP.NE.AND P2, PT, R3, 0x1, PT ;  /* 0x000000010300780c */ /* 0x020fe20003f45270 */
[C---:B------:R-:W-:Y:S01]  /*3d40*/  VIADD R15, R8.reuse, 0xffffff80 ;  /* 0xffffff80080f7836 */ /* 0x040fe20000000000 */
[----:B------:R-:W-:Y:S01]  /*3d50*/  ISETP.NE.AND P1, PT, R8, 0x80, PT ;  /* 0x000000800800780c */ /* 0x000fe20003f25270 */
[----:B------:R-:W-:Y:S02]  /*3d60*/  ULEA UR4, UR5, UR4, 0x18 ;  /* 0x0000000405047291 */ /* 0x000fe4000f8ec03f */
[----:B------:R-:W-:Y:S01]  /*3d70*/  BSSY B0, `(.L_x_4814) ;  /* 0x0000053000007945 */ /* 0x000fe20003800000 */
[----:B------:R-:W-:-:S04]  /*3d80*/  SHF.R.S32.HI R2, RZ, 0x1f, R15 ;  /* 0x0000001fff027819 */ /* 0x000fc8000001140f */
[----:B------:R-:W-:-:S03]  /*3d90*/  LEA.HI R6, R2, R15, RZ, 0x7 ;  /* 0x0000000f02067211 */ /* 0x000fc600078f38ff */
[----:B------:R-:W2:Y:S01]  /*3da0*/  @P2 LDC R7, c[0x0][0x854] ;  /* 0x00021500ff072b82 */ /* 0x000ea20000000800 */
[----:B------:R-:W-:Y:S02]  /*3db0*/  LOP3.LUT R2, R6, 0x3fffff80, RZ, 0xc0, !PT ;  /* 0x3fffff8006027812 */ /* 0x000fe400078ec0ff */
[----:B------:R-:W-:-:S03]  /*3dc0*/  SHF.R.S32.HI R11, RZ, 0x7, R6 ;  /* 0x00000007ff0b7819 */ /* 0x000fc60000011406 */
[----:B------:R-:W-:Y:S02]  /*3dd0*/  IMAD.IADD R6, R15, 0x1, -R2 ;  /* 0x000000010f067824 */ /* 0x000fe400078e0a02 */
[----:B------:R-:W5:Y:S01]  /*3de0*/  @P2 LDC R9, c[0x0][0x858] ;  /* 0x00021600ff092b82 */ /* 0x000f620000000800 */
[----:B---3--:R-:W-:Y:S02]  /*3df0*/  IMAD.MOV.U32 R2, RZ, RZ, R0 ;  /* 0x000000ffff027224 */ /* 0x008fe400078e0000 */
[----:B------:R-:W-:-:S04]  /*3e00*/  IMAD R10, R11, 0x600, R6 ;  /* 0x000006000b0a7824 */ /* 0x000fc800078e0206 */
[----:B------:R-:W-:Y:S02]  /*3e10*/  IMAD.SHL.U32 R10, R10, 0x4, RZ ;  /* 0x000000040a0a7824 */ /* 0x000fe400078e00ff */
[----:B--2---:R-:W-:-:S04]  /*3e20*/  @P2 IMAD.HI.U32 R4, R0, R7, RZ ;  /* 0x0000000700042227 */ /* 0x004fc800078e00ff */
[----:B----4-:R-:W-:Y:S01]  /*3e30*/  IMAD R7, R16, UR7, RZ ;  /* 0x0000000710077c24 */ /* 0x010fe2000f8e02ff */
[----:B-----5:R-:W-:Y:S01]  /*3e40*/  @P2 SHF.R.U32.HI R2, RZ, R9, R4 ;  /* 0x00000009ff022219 */ /* 0x020fe20000011604 */
        /* <DEDUP_REMOVED lines=35> */
[----:B------:R2:W-:Y:S02]  /*4080*/  STS.128 [R8+0x2800], R44 ;  /* 0x0028002c08007388 */ /* 0x0005e40000000c00 */
[----:B------:R-:W4:Y:S01]  /*4090*/  LDC.64 R26, c[0x0][0x828] ;  /* 0x00020a00ff1a7b82 */ /* 0x000f220000000a00 */
        /* <DEDUP_REMOVED lines=19> */
[----:B---3--:R-:W-:-:S03]  /*41d0*/  LEA R24, P3, R4, R24, 0x2 ;  /* 0x0000001804187211 */ /* 0x008fc600078610ff */
[----:B------:R-:W-:Y:S01]  /*41e0*/  IMAD.MOV R2, RZ, RZ, -R2 ;  /* 0x000000ffff027224 */ /* 0x000fe200078e0a02 */
[----:B----4-:R-:W-:Y:S01]  /*41f0*/  LEA R26, P0, R6, R26, 0x2 ;  /* 0x0000001a061a7211 */ /* 0x010fe200078010ff */
[----:B------:R-:W-:Y:S02]  /*4200*/  IMAD R9, R9, R23, R12 ;  /* 0x0000001709097224 */ /* 0x000fe400078e020c */
[----:B------:R-:W-:Y:S02]  /*4210*/  IMAD R17, R3, R2, R0 ;  /* 0x0000000203117224 */ /* 0x000fe400078e0200 */
[----:B------:R-:W-:Y:S02]  /*4220*/  IMAD.IADD R3, R5, 0x1, R13 ;  /* 0x0000000105037824 */ /* 0x000fe400078e020d */
[----:B------:R-:W-:Y:S01]  /*4230*/  IMAD.IADD R2, R7, 0x1, R9 ;  /* 0x0000000107027824 */ /* 0x000fe200078e0209 */
[----:B--2---:R-:W-:Y:S06]  /*4240*/  @P2 BRA `(.L_x_4815) ;  /* 0x0000000000142947 */ /* 0x004fec0003800000 */
.L_x_4816:
[----:B------:R-:W2:Y:S04]  /*4250*/  LDG.E.STRONG.GPU R0, desc[UR38][R10.64] ;  /* 0x000000260a007981 */ /* 0x000ea8000c1ef900 */
[----:B--2---:R-:W-:Y:S01]  /*4260*/  CCTL.IVALL ;  /* 0x00000000ff00798f */ /* 0x004fe20002000000 */
[----:B------:R-:W-:Y:S05]  /*4270*/  YIELD ;  /* 0x0000000000007946 */ /* 0x000fea0003800000 */
[----:B------:R-:W-:-:S13]  /*4280*/  ISETP.NE.AND P2, PT, R0, R17, PT ;  /* 0x000000110000720c */ /* 0x000fda0003f45270 */
[----:B------:R-:W-:Y:S05]  /*4290*/  @P2 BRA `(.L_x_4816) ;  /* 0xfffffffc00ec2947 */ /* 0x000fea000383ffff */
.L_x_4815:
[----:B------:R-:W-:Y:S05]  /*42a0*/  BSYNC B0 ;  /* 0x0000000000007941 */ /* 0x000fea0003800000 */
.L_x_4814:
[----:B------:R-:W-:Y:S01]  /*42b0*/  UMOV UR5, 0xffffffff ;  /* 0xffffffff00057882 */ /* 0x000fe20000000000 */
[----:B------:R-:W-:Y:S02]  /*42c0*/  LEA.HI.X R25, R4, R25, R3, 0x2, P3 ;  /* 0x0000001904197211 */ /* 0x000fe400018f1403 */
[----:B------:R-:W-:Y:S01]  /*42d0*/  LEA.HI.X R2, R6, R27, R2, 0x2, P0 ;  /* 0x0000001b06027211 */ /* 0x000fe200000f1402 */
[----:B------:R-:W-:Y:S06]  /*42e0*/  BRA.DIV UR5, `(.L_x_4817) ;  /* 0x0000004a05747947 */ /* 0x000fec000b800000 */
[----:B------:R-:W-:Y:S01]  /*42f0*/  NOP ;  /* 0x0000000000007918 */ /* 0x000fe20000000000 */
.L_x_4918:
        /* <DEDUP_REMOVED lines=16> */
.L_x_4820:
[----:B------:R-:W-:Y:S01]  /*4400*/  @P0 ELECT P2, URZ, PT ;  /* 0x00000000003f082f */ /* 0x000fe20003840000 */
[----:B------:R1:W-:-:S12]  /*4410*/  UBLKRED.G.S.ADD.F32.RN [UR6], [UR4], UR5, desc[UR8] ;  /* 0x00000806040073bb */ /* 0x0003d800080a1405 */
[----:B------:R-:W-:Y:S02]  /*4420*/  @P2 PLOP3.LUT P0, PT, P2, PT, PT, 0x8, 0x0 ;  /* 0x000000000000281c */ /* 0x000fe4000170e170 */
[----:B------:R-:W-:-:S11]  /*4430*/  PLOP3.LUT P2, PT, PT, PT, PT, 0x8, 0x0 ;  /* 0x000000000000781c */ /* 0x000fd60003f4e170 */
[----:B-1----:R-:W-:Y:S05]  /*4440*/  @P0 BRA.U.ANY `(.L_x_4820) ;  /* 0xfffffffd00ec0947 */ /* 0x002fea000393ffff */
[----:B------:R0:W-:Y:S01]  /*4450*/  UTMACMDFLUSH ;  /* 0x00000000000079b7 */ /* 0x0001e20000000000 */
[----:B------:R-:W-:-:S04]  /*4460*/  DEPBAR.LE SB0, 0x0 ;  /* 0x000080000000791a */ /* 0x000fc80000000000 */
.L_x_4819:
[----:B------:R-:W-:Y:S05]  /*4470*/  BSYNC B0 ;  /* 0x0000000000007941 */ /* 0x000fea0003800000 */
.L_x_4818:
        /* <DEDUP_REMOVED lines=14> */
.L_x_4822:
[----:B------:R-:W-:Y:S05]  /*4560*/  BSYNC B0 ;  /* 0x0000000000007941 */ /* 0x000fea0003800000 */
.L_x_4821:
        /* <DEDUP_REMOVED lines=18> */
.L_x_4825:
[----:B------:R-:W2:Y:S04]  /*4690*/  LDG.E.STRONG.GPU R0, desc[UR38][R2.64] ;  /* 0x0000002602007981 */ /* 0x000ea8000c1ef900 */
[----:B--2---:R-:W-:Y:S01]  /*46a0*/  CCTL.IVALL ;  /* 0x00000000ff00798f */ /* 0x004fe20002000000 */
[----:B------:R-:W-:Y:S05]  /*46b0*/  YIELD ;  /* 0x0000000000007946 */ /* 0x000fea0003800000 */
[----:B------:R-:W-:-:S13]  /*46c0*/  ISETP.NE.AND P0, PT, R0, R17, PT ;  /* 0x000000110000720c */ /* 0x000fda0003f05270 */
[----:B------:R-:W-:Y:S05]  /*46d0*/  @P0 BRA `(.L_x_4825) ;  /* 0xfffffffc00ec0947 */ /* 0x000fea000383ffff */
.L_x_4824:
[----:B------:R-:W-:Y:S05]  /*46e0*/  BSYNC B0 ;  /* 0x0000000000007941 */ /* 0x000fea0003800000 */
.L_x_4823:
[----:B------:R-:W-:-:S03]  /*46f0*/  UMOV UR5, 0xffffffff ;  /* 0xffffffff00057882 */ /* 0x000fc60000000000 */
[----:B------:R-:W-:Y:S05]  /*4700*/  BRA.DIV UR5, `(.L_x_4826) ;  /* 0x0000004605887947 */ /* 0x000fea000b800000 */
[----:B------:R-:W-:Y:S01]  /*4710*/  NOP ;  /* 0x0000000000007918 */ /* 0x000fe20000000000 */
.L_x_4921:
        /* <DEDUP_REMOVED lines=16> */
.L_x_4829:
[----:B------:R-:W-:Y:S01]  /*4820*/  @P0 ELECT P2, URZ, PT ;  /* 0x00000000003f082f */ /* 0x000fe20003840000 */
[----:B------:R2:W-:-:S12]  /*4830*/  UBLKRED.G.S.ADD.F32.RN [UR6], [UR4], UR5, desc[UR8] ;  /* 0x00000806040073bb */ /* 0x0005d800080a1405 */
[----:B------:R-:W-:Y:S02]  /*4840*/  @P2 PLOP3.LUT P0, PT, P2, PT, PT, 0x8, 0x0 ;  /* 0x000000000000281c */ /* 0x000fe4000170e170 */
[----:B------:R-:W-:-:S11]  /*4850*/  PLOP3.LUT P2, PT, PT, PT, PT, 0x8, 0x0 ;  /* 0x000000000000781c */ /* 0x000fd60003f4e170 */
[----:B--2---:R-:W-:Y:S05]  /*4860*/  @P0 BRA.U.ANY `(.L_x_4829) ;  /* 0xfffffffd00ec0947 */ /* 0x004fea000393ffff */
[----:B------:R0:W-:Y:S01]  /*4870*/  UTMACMDFLUSH ;  /* 0x00000000000079b7 */ /* 0x0001e20000000000 */
[----:B------:R-:W-:-:S04]  /*4880*/  DEPBAR.LE SB0, 0x0 ;  /* 0x000080000000791a */ /* 0x000fc80000000000 */
.L_x_4828:
[----:B------:R-:W-:Y:S05]  /*4890*/  BSYNC B0 ;  /* 0x0000000000007941 */ /* 0x000fea0003800000 */
.L_x_4827:
        /* <DEDUP_REMOVED lines=14> */
.L_x_4785:
        /* <DEDUP_REMOVED lines=21> */
.L_x_4831:
        /* <DEDUP_REMOVED lines=13> */
.L_x_4833:
[----:B------:R-:W-:-:S05]  /*4ba0*/  ULDC UR4, c[0x0][0x8c4] ;  /* 0x0002310000047ab9 */ /* 0x000fca0000000800 */
.L_x_4832:
        /* <DEDUP_REMOVED lines=39> */
.L_x_4834:
        /* <DEDUP_REMOVED lines=52> */
.L_x_4868:
        /* <DEDUP_REMOVED lines=13> */
.L_x_4838:
[----:B------:R-:W2:Y:S04]  /*5230*/  LDG.E.STRONG.GPU R5, desc[UR38][R2.64] ;  /* 0x0000002602057981 */ /* 0x000ea8000c1ef900 */
[----:B--2---:R-:W-:Y:S01]  /*5240*/  CCTL.IVALL ;  /* 0x00000000ff00798f */ /* 0x004fe20002000000 */
[----:B------:R-:W-:Y:S05]  /*5250*/  YIELD ;  /* 0x0000000000007946 */ /* 0x000fea0003800000 */
[----:B------:R-:W-:-:S13]  /*5260*/  ISETP.NE.AND P3, PT, R5, UR18, PT ;  /* 0x0000001205007c0c */ /* 0x000fda000bf65270 */
[----:B------:R-:W-:Y:S05]  /*5270*/  @P3 BRA `(.L_x_4838) ;  /* 0xfffffffc00ec3947 */ /* 0x000fea000383ffff */
.L_x_4837:
[----:B------:R-:W-:Y:S05]  /*5280*/  BSYNC B0 ;  /* 0x0000000000007941 */ /* 0x000fea0003800000 */
.L_x_4836:
[----:B------:R-:W-:-:S03]  /*5290*/  UMOV UR5, 0xffffffff ;  /* 0xffffffff00057882 */ /* 0x000fc60000000000 */
[----:B------:R-:W-:Y:S05]  /*52a0*/  BRA.DIV UR5, `(.L_x_4839) ;  /* 0x0000003a05bc7947 */ /* 0x000fea000b800000 */
[----:B------:R-:W-:Y:S01]  /*52b0*/  NOP ;  /* 0x0000000000007918 */ /* 0x000fe20000000000 */
.L_x_4924:
        /* <DEDUP_REMOVED lines=19> */
.L_x_4841:
[----:B------:R-:W-:Y:S05]  /*53f0*/  BSYNC B0 ;  /* 0x0000000000007941 */ /* 0x000fea0003800000 */
.L_x_4840:
        /* <DEDUP_REMOVED lines=14> */
.L_x_4843:
[----:B------:R-:W-:Y:S05]  /*54e0*/  BSYNC B0 ;  /* 0x0000000000007941 */ /* 0x000fea0003800000 */
.L_x_4842:
        /* <DEDUP_REMOVED lines=15> */
.L_x_4845:
[----:B------:R-:W-:Y:S05]  /*55e0*/  BSYNC B0 ;  /* 0x0000000000007941 */ /* 0x000fea0003800000 */
.L_x_4844:
[----:B------:R-:W-:Y:S06]  /*55f0*/  BAR.ARV 0xa, 0xa0 ;  /* 0x0282800000007b1d */ /* 0x000fec0000002000 */
[----:B------:R-:W-:Y:S04]  /*5600*/  BSSY B0, `(.L_x_4846) ;  /* 0x0000003000007945 */ /* 0x000fe80003800000 */
[----:B------:R-:W-:Y:S05]  /*5610*/  @!P0 BRA `(.L_x_4847) ;  /* 0x0000000000048947 */ /* 0x000fea0003800000 */
[----:B------:R-:W-:-:S04]  /*5620*/  DEPBAR.LE SB0, 0x1 ;  /* 0x000080400000791a */ /* 0x000fc80000000000 */
.L_x_4847:
[----:B------:R-:W-:Y:S05]  /*5630*/  BSYNC B0 ;  /* 0x0000000000007941 */ /* 0x000fea0003800000 */
.L_x_4846:
[----:B------:R-:W-:Y:S06]  /*5640*/  BAR.ARV 0xb, 0xa0 ;  /* 0x02c2800000007b1d */ /* 0x000fec0000002000 */
[----:B------:R-:W-:Y:S04]  /*5650*/  BSSY B0, `(.L_x_4848) ;  /* 0x0000003000007945 */ /* 0x000fe80003800000 */
[----:B------:R-:W-:Y:S05]  /*5660*/  @!P0 BRA `(.L_x_4849) ;  /* 0x0000000000048947 */ /* 0x000fea0003800000 */
[----:B------:R-:W-:-:S04]  /*5670*/  DEPBAR.LE SB0, 0x0 ;  /* 0x000080000000791a */ /* 0x000fc80000000000 */
.L_x_4849:
[----:B------:R-:W-:Y:S05]  /*5680*/  BSYNC B0 ;  /* 0x0000000000007941 */ /* 0x000fea0003800000 */
.L_x_4848:
        /* <DEDUP_REMOVED lines=19> */
.L_x_4851:
[----:B------:R-:W-:Y:S05]  /*57c0*/  BSYNC B0 ;  /* 0x0000000000007941 */ /* 0x000fea0003800000 */
.L_x_4850:
        /* <DEDUP_REMOVED lines=9> */
.L_x_4854:
[----:B------:R-:W2:Y:S04]  /*5860*/  LDG.E.STRONG.GPU R5, desc[UR38][R2.64] ;  /* 0x0000002602057981 */ /* 0x000ea8000c1ef900 */
[----:B--2---:R-:W-:Y:S01]  /*5870*/  CCTL.IVALL ;  /* 0x00000000ff00798f */ /* 0x004fe20002000000 */
[----:B------:R-:W-:Y:S05]  /*5880*/  YIELD ;  /* 0x0000000000007946 */ /* 0x000fea0003800000 */
[----:B------:R-:W-:-:S13]  /*5890*/  ISETP.NE.AND P3, PT, R5, UR18, PT ;  /* 0x0000001205007c0c */ /* 0x000fda000bf65270 */
[----:B------:R-:W-:Y:S05]  /*58a0*/  @P3 BRA `(.L_x_4854) ;  /* 0xfffffffc00ec3947 */ /* 0x000fea000383ffff */
.L_x_4853:
[----:B------:R-:W-:Y:S05]  /*58b0*/  BSYNC B0 ;  /* 0x0000000000007941 */ /* 0x000fea0003800000 */
.L_x_4852:
[----:B------:R-:W-:-:S03]  /*58c0*/  UMOV UR5, 0xffffffff ;  /* 0xffffffff00057882 */ /* 0x000fc60000000000 */
[----:B------:R-:W-:Y:S05]  /*58d0*/  BRA.DIV UR5, `(.L_x_4855) ;  /* 0x00000036054c7947 */ /* 0x000fea000b800000 */
[----:B------:R-:W-:Y:S01]  /*58e0*/  NOP ;  /* 0x0000000000007918 */ /* 0x000fe20000000000 */
.L_x_4927:
        /* <DEDUP_REMOVED lines=15> */
.L_x_4857:
[----:B------:R-:W-:Y:S05]  /*59e0*/  BSYNC B0 ;  /* 0x0000000000007941 */ /* 0x000fea0003800000 */
.L_x_4856:
        /* <DEDUP_REMOVED lines=14> */
.L_x_4859:
[----:B------:R-:W-:Y:S05]  /*5ad0*/  BSYNC B0 ;  /* 0x0000000000007941 */ /* 0x000fea0003800000 */
.L_x_4858:
        /* <DEDUP_REMOVED lines=15> */
.L_x_4861:
[----:B------:R-:W-:Y:S05]  /*5bd0*/  BSYNC B0 ;  /* 0x0000000000007941 */ /* 0x000fea0003800000 */
.L_x_4860:
[----:B------:R-:W-:Y:S06]  /*5be0*/  BAR.ARV 0xa, 0xa0 ;  /* 0x0282800000007b1d */ /* 0x000fec0000002000 */
[----:B------:R-:W-:Y:S04]  /*5bf0*/  BSSY B0, `(.L_x_4862) ;  /* 0x0000003000007945 */ /* 0x000fe80003800000 */
[----:B------:R-:W-:Y:S05]  /*5c00*/  @!P0 BRA `(.L_x_4863) ;  /* 0x0000000000048947 */ /* 0x000fea0003800000 */
[----:B------:R-:W-:-:S04]  /*5c10*/  DEPBAR.LE SB0, 0x1 ;  /* 0x000080400000791a */ /* 0x000fc80000000000 */
.L_x_4863:
[----:B------:R-:W-:Y:S05]  /*5c20*/  BSYNC B0 ;  /* 0x0000000000007941 */ /* 0x000fea0003800000 */
.L_x_4862:
[----:B------:R-:W-:Y:S06]  /*5c30*/  BAR.ARV 0xb, 0xa0 ;  /* 0x02c2800000007b1d */ /* 0x000fec0000002000 */
[----:B------:R-:W-:Y:S04]  /*5c40*/  BSSY B0, `(.L_x_4864) ;  /* 0x0000003000007945 */ /* 0x000fe80003800000 */
[----:B------:R-:W-:Y:S05]  /*5c50*/  @!P0 BRA `(.L_x_4865) ;  /* 0x0000000000048947 */ /* 0x000fea0003800000 */
[----:B------:R-:W-:-:S04]  /*5c60*/  DEPBAR.LE SB0, 0x0 ;  /* 0x000080000000791a */ /* 0x000fc80000000000 */
.L_x_4865:
[----:B------:R-:W-:Y:S05]  /*5c70*/  BSYNC B0 ;  /* 0x0000000000007941 */ /* 0x000fea0003800000 */
.L_x_4864:
        /* <DEDUP_REMOVED lines=19> */
.L_x_4867:
[----:B------:R-:W-:Y:S05]  /*5db0*/  BSYNC B0 ;  /* 0x0000000000007941 */ /* 0x000fea0003800000 */
.L_x_4866:
[----:B------:R-:W-:Y:S02]  /*5dc0*/  UIADD3 UR6, UR6, 0x2, URZ ;  /* 0x0000000206067890 */ /* 0x000fe4000fffe03f */
[----:B------:R-:W-:Y:S01]  /*5dd0*/  UIADD3 UR4, UR4, 0x1, URZ ;  /* 0x0000000104047890 */ /* 0x000fe2000fffe03f */
[----:B------:R-:W-:Y:S11]  /*5de0*/  @P2 BRA `(.L_x_4868) ;  /* 0xfffffff000dc2947 */ /* 0x000ff6000383ffff */
.L_x_4835:
        /* <DEDUP_REMOVED lines=13> */
.L_x_4871:
[----:B------:R-:W2:Y:S04]  /*5ec0*/  LDG.E.STRONG.GPU R0, desc[UR38][R2.64] ;  /* 0x0000002602007981 */ /* 0x000ea8000c1ef900 */
[----:B--2---:R-:W-:Y:S01]  /*5ed0*/  CCTL.IVALL ;  /* 0x00000000ff00798f */ /* 0x004fe20002000000 */
[----:B------:R-:W-:Y:S05]  /*5ee0*/  YIELD ;  /* 0x0000000000007946 */ /* 0x000fea0003800000 */
[----:B------:R-:W-:-:S13]  /*5ef0*/  ISETP.NE.AND P1, PT, R0, UR18, PT ;  /* 0x0000001200007c0c */ /* 0x000fda000bf25270 */
[----:B------:R-:W-:Y:S05]  /*5f00*/  @P1 BRA `(.L_x_4871) ;  /* 0xfffffffc00ec1947 */ /* 0x000fea000383ffff */
.L_x_4870:
[----:B------:R-:W-:Y:S05]  /*5f10*/  BSYNC B0 ;  /* 0x0000000000007941 */ /* 0x000fea0003800000 */
.L_x_4869:
[----:B------:R-:W-:-:S03]  /*5f20*/  UMOV UR4, 0xffffffff ;  /* 0xffffffff00047882 */ /* 0x000fc60000000000 */
[----:B------:R-:W-:Y:S05]  /*5f30*/  BRA.DIV UR4, `(.L_x_4872) ;  /* 0x0000002e04d07947 */ /* 0x000fea000b800000 */
[----:B------:R-:W-:Y:S01]  /*5f40*/  NOP ;  /* 0x0000000000007918 */ /* 0x000fe20000000000 */
.L_x_4930:
        /* <DEDUP_REMOVED lines=22> */
.L_x_4874:
[----:B------:R-:W-:Y:S05]  /*60b0*/  BSYNC B0 ;  /* 0x0000000000007941 */ /* 0x000fea0003800000 */
.L_x_4873:
        /* <DEDUP_REMOVED lines=19> */
.L_x_4876:
[----:B------:R-:W-:Y:S05]  /*61f0*/  BSYNC B0 ;  /* 0x0000000000007941 */ /* 0x000fea0003800000 */
.L_x_4875:
        /* <DEDUP_REMOVED lines=20> */
.L_x_4878:
[----:B------:R-:W-:Y:S05]  /*6340*/  BSYNC B0 ;  /* 0x0000000000007941 */ /* 0x000fea0003800000 */
.L_x_4877:
[----:B------:R-:W-:Y:S06]  /*6350*/  BAR.ARV 0xa, 0xa0 ;  /* 0x0282800000007b1d */ /* 0x000fec0000002000 */
[----:B------:R-:W-:Y:S04]  /*6360*/  BSSY B0, `(.L_x_4879) ;  /* 0x0000003000007945 */ /* 0x000fe80003800000 */
[----:B------:R-:W-:Y:S05]  /*6370*/  @!P0 BRA `(.L_x_4880) ;  /* 0x0000000000048947 */ /* 0x000fea0003800000 */
[----:B------:R-:W-:-:S04]  /*6380*/  DEPBAR.LE SB0, 0x1 ;  /* 0x000080400000791a */ /* 0x000fc80000000000 */
.L_x_4880:
[----:B------:R-:W-:Y:S05]  /*6390*/  BSYNC B0 ;  /* 0x0000000000007941 */ /* 0x000fea0003800000 */
.L_x_4879:
[----:B------:R-:W-:Y:S06]  /*63a0*/  BAR.ARV 0xb, 0xa0 ;  /* 0x02c2800000007b1d */ /* 0x000fec0000002000 */
[----:B------:R-:W-:Y:S04]  /*63b0*/  BSSY B0, `(.L_x_4881) ;  /* 0x0000003000007945 */ /* 0x000fe80003800000 */
[----:B------:R-:W-:Y:S05]  /*63c0*/  @!P0 BRA `(.L_x_4882) ;  /* 0x0000000000048947 */ /* 0x000fea0003800000 */
[----:B------:R-:W-:-:S04]  /*63d0*/  DEPBAR.LE SB0, 0x0 ;  /* 0x000080000000791a */ /* 0x000fc80000000000 */
.L_x_4882:
[----:B------:R-:W-:Y:S05]  /*63e0*/  BSYNC B0 ;  /* 0x0000000000007941 */ /* 0x000fea0003800000 */
.L_x_4881:
        /* <DEDUP_REMOVED lines=19> */
.L_x_4830:
        /* <DEDUP_REMOVED lines=10> */
.L_x_4883:
        /* <DEDUP_REMOVED lines=10> */
.L_x_4885:
[----:B------:R-:W3:Y:S02]  /*6660*/  LDC R0, c[0x0][0x8c4] ;  /* 0x00023100ff007b82 */ /* 0x000ee40000000800 */
.L_x_4884:
        /* <DEDUP_REMOVED lines=42> */
.L_x_4887:
        /* <DEDUP_REMOVED lines=70> */
.L_x_4931:
        /* <DEDUP_REMOVED lines=9> */
.L_x_4890:
        /* <DEDUP_REMOVED lines=98> */
.L_x_4901:
[----:B-1----:R-:W-:-:S05]  /*7420*/  IMAD.MOV.U32 R11, RZ, RZ, 0x1 ;  /* 0x00000001ff0b7424 */ /* 0x002fca00078e00ff */
[----:B------:R-:W-:-:S04]  /*7430*/  SHF.L.U32 R11, R11, 0x1f, RZ ;  /* 0x0000001f0b0b7819 */ /* 0x000fc800000006ff */
[----:B------:R-:W1:Y:S02]  /*7440*/  SYNCS.PHASECHK.TRANS64.TRYWAIT P1, [R12+URZ+0x36438], R11 ;  /* 0x0364380b0c0075a7 */ /* 0x000e64000802017f */
[----:B-1234-:R-:W-:Y:S05]  /*7450*/  @!P1 BRA `(.L_x_4893) ;  /* 0x0000001800b89947 */ /* 0x01efea0003800000 */
.L_x_4932:
[----:B------:R-:W-:Y:S05]  /*7460*/  @P0 BRA `(.L_x_4894) ;  /* 0x0000000000140947 */ /* 0x000fea0003800000 */
[----:B------:R-:W-:Y:S01]  /*7470*/  ISETP.NE.AND P1, PT, R8, RZ, PT ;  /* 0x000000ff0800720c */ /* 0x000fe20003f25270 */
[----:B------:R-:W-:-:S04]  /*7480*/  IMAD.MOV.U32 R3, RZ, RZ, 0x6100 ;  /* 0x00006100ff037424 */ /* 0x000fc800078e00ff */
[----:B------:R2:W-:Y:S08]  /*7490*/  SYNCS.ARRIVE.TRANS64 RZ, [R12+URZ+0x36430], R3 ;  /* 0x036430030cff79a7 */ /* 0x0005f0000800003f */
[----:B------:R-:W-:Y:S05]  /*74a0*/  @!P1 BRA `(.L_x_4894) ;  /* 0x0000000000049947 */ /* 0x000fea0003800000 */
[----:B------:R-:W-:Y:S01]  /*74b0*/  BPT.TRAP 0x1 ;  /* 0x000000040000795c */ /* 0x000fe20000300000 */
.L_x_4894:
        /* <DEDUP_REMOVED lines=49> */
.L_x_4933:
[----:B------:R-:W-:Y:S05]  /*77d0*/  @P0 BRA `(.L_x_4896) ;  /* 0x0000000000140947 */ /* 0x000fea0003800000 */
[----:B------:R-:W-:Y:S01]  /*77e0*/  ISETP.NE.AND P1, PT, R8, RZ, PT ;  /* 0x000000ff0800720c */ /* 0x000fe20003f25270 */
[----:B--2---:R-:W-:-:S04]  /*77f0*/  IMAD.MOV.U32 R27, RZ, RZ, 0x6100 ;  /* 0x00006100ff1b7424 */ /* 0x004fc800078e00ff */
[----:B------:R3:W-:Y:S08]  /*7800*/  SYNCS.ARRIVE.TRANS64 RZ, [R12+URZ+0x36418], R27 ;  /* 0x0364181b0cff79a7 */ /* 0x0007f0000800003f */
[----:B------:R-:W-:Y:S05]  /*7810*/  @!P1 BRA `(.L_x_4896) ;  /* 0x0000000000049947 */ /* 0x000fea0003800000 */
[----:B------:R-:W-:Y:S01]  /*7820*/  BPT.TRAP 0x1 ;  /* 0x000000040000795c */ /* 0x000fe20000300000 */
.L_x_4896:
        /* <DEDUP_REMOVED lines=37> */
.L_x_4934:
[----:B--2---:R-:W-:Y:S01]  /*7a80*/  SHF.R.S32.HI R28, RZ, 0x1f, R26 ;  /* 0x0000001fff1c7819 */ /* 0x004fe2000001141a */
[----:B------:R-:W-:Y:S06]  /*7a90*/  @P0 BRA `(.L_x_4898) ;  /* 0x0000000000140947 */ /* 0x000fec0003800000 */
[----:B------:R-:W-:Y:S01]  /*7aa0*/  ISETP.NE.AND P1, PT, R8, RZ, PT ;  /* 0x000000ff0800720c */ /* 0x000fe20003f25270 */
[----:B------:R-:W-:-:S04]  /*7ab0*/  IMAD.MOV.U32 R29, RZ, RZ, 0x6100 ;  /* 0x00006100ff1d7424 */ /* 0x000fc800078e00ff */
[----:B------:R2:W-:Y:S08]  /*7ac0*/  SYNCS.ARRIVE.TRANS64 RZ, [R12+URZ+0x36430], R29 ;  /* 0x0364301d0cff79a7 */ /* 0x0005f0000800003f */
[----:B------:R-:W-:Y:S05]  /*7ad0*/  @!P1 BRA `(.L_x_4898) ;  /* 0x0000000000049947 */ /* 0x000fea0003800000 */
[----:B------:R-:W-:Y:S01]  /*7ae0*/  BPT.TRAP 0x1 ;  /* 0x000000040000795c */ /* 0x000fe20000300000 */
.L_x_4898:
        /* <DEDUP_REMOVED lines=37> */
.L_x_4936:
[----:B------:R-:W-:Y:S05]  /*7d40*/  @P0 BRA `(.L_x_4900) ;  /* 0x0000000000140947 */ /* 0x000fea0003800000 */
[----:B------:R-:W-:Y:S01]  /*7d50*/  ISETP.NE.AND P1, PT, R8, RZ, PT ;  /* 0x000000ff0800720c */ /* 0x000fe20003f25270 */
[----:B---3--:R-:W-:-:S04]  /*7d60*/  IMAD.MOV.U32 R5, RZ, RZ, 0x6100 ;  /* 0x00006100ff057424 */ /* 0x008fc800078e00ff */
[----:B------:R4:W-:Y:S08]  /*7d70*/  SYNCS.ARRIVE.TRANS64 RZ, [R12+URZ+0x36410], R5 ;  /* 0x036410050cff79a7 */ /* 0x0009f0000800003f */
[----:B------:R-:W-:Y:S05]  /*7d80*/  @!P1 BRA `(.L_x_4900) ;  /* 0x0000000000049947 */ /* 0x000fea0003800000 */
[----:B------:R-:W-:Y:S01]  /*7d90*/  BPT.TRAP 0x1 ;  /* 0x000000040000795c */ /* 0x000fe20000300000 */
.L_x_4900:
        /* <DEDUP_REMOVED lines=37> */
.L_x_4892:
[----:B------:R-:W-:Y:S01]  /*7ff0*/  ISETP.NE.AND P1, PT, R16, RZ, PT ;  /* 0x000000ff1000720c */ /* 0x000fe20003f25270 */
[----:B------:R-:W-:-:S12]  /*8000*/  IMAD.MOV.U32 R4, RZ, RZ, 0x1 ;  /* 0x00000001ff047424 */ /* 0x000fd800078e00ff */
[----:B------:R-:W-:Y:S05]  /*8010*/  @!P1 BRA `(.L_x_4891) ;  /* 0x00000004006c9947 */ /* 0x000fea0003800000 */
[----:B------:R-:W3:Y:S02]  /*8020*/  SYNCS.PHASECHK.TRANS64.TRYWAIT P1, [R12+URZ+0x36438], R11 ;  /* 0x0364380b0c0075a7 */ /* 0x000ee4000802017f */
[----:B---3--:R-:W-:Y:S05]  /*8030*/  @!P1 BRA `(.L_x_4902) ;  /* 0x0000001000149947 */ /* 0x008fea0003800000 */
.L_x_4937:
[----:B------:R-:W-:Y:S05]  /*8040*/  @P0 BRA `(.L_x_4903) ;  /* 0x0000000000140947 */ /* 0x000fea0003800000 */
[----:B------:R-:W-:Y:S01]  /*8050*/  ISETP.NE.AND P1, PT, R8, RZ, PT ;  /* 0x000000ff0800720c */ /* 0x000fe20003f25270 */
[----:B------:R-:W-:-:S04]  /*8060*/  IMAD.MOV.U32 R5, RZ, RZ, 0x6100 ;  /* 0x00006100ff057424 */ /* 0x000fc800078e00ff */
[----:B------:R4:W-:Y:S08]  /*8070*/  SYNCS.ARRIVE.TRANS64 RZ, [R12+URZ+0x36430], R5 ;  /* 0x036430050cff79a7 */ /* 0x0009f0000800003f */
[----:B------:R-:W-:Y:S05]  /*8080*/  @!P1 BRA `(.L_x_4903) ;  /* 0x0000000000049947 */ /* 0x000fea0003800000 */
[----:B------:R-:W-:Y:S01]  /*8090*/  BPT.TRAP 0x1 ;  /* 0x000000040000795c */ /* 0x000fe20000300000 */
.L_x_4903:
        /* <DEDUP_REMOVED lines=42> */
.L_x_4938:
[----:B------:R-:W-:Y:S01]  /*8340*/  IMAD.MOV.U32 R4, RZ, RZ, RZ ;  /* 0x000000ffff047224 */ /* 0x000fe200078e00ff */
[----:B------:R-:W-:Y:S06]  /*8350*/  @P0 BRA `(.L_x_4905) ;  /* 0x0000000000140947 */ /* 0x000fec0003800000 */
[----:B------:R-:W-:Y:S01]  /*8360*/  ISETP.NE.AND P1, PT, R8, RZ, PT ;  /* 0x000000ff0800720c */ /* 0x000fe20003f25270 */
[----:B----4-:R-:W-:-:S04]  /*8370*/  IMAD.MOV.U32 R5, RZ, RZ, 0x6100 ;  /* 0x00006100ff057424 */ /* 0x010fc800078e00ff */
[----:B------:R4:W-:Y:S08]  /*8380*/  SYNCS.ARRIVE.TRANS64 RZ, [R12+URZ+0x36418], R5 ;  /* 0x036418050cff79a7 */ /* 0x0009f0000800003f */
[----:B------:R-:W-:Y:S05]  /*8390*/  @!P1 BRA `(.L_x_4905) ;  /* 0x0000000000049947 */ /* 0x000fea0003800000 */
[----:B------:R-:W-:Y:S01]  /*83a0*/  BPT.TRAP 0x1 ;  /* 0x000000040000795c */ /* 0x000fe20000300000 */
.L_x_4905:
        /* <DEDUP_REMOVED lines=34> */
.L_x_4891:
[----:B------:R-:W-:-:S04]  /*85d0*/  SHF.L.U32 R3, R4, 0x1f, RZ ;  /* 0x0000001f04037819 */ /* 0x000fc800000006ff */
[----:B------:R-:W4:Y:S02]  /*85e0*/  SYNCS.PHASECHK.TRANS64.TRYWAIT P1, [R12+URZ+0x36438], R3 ;  /* 0x036438030c0075a7 */ /* 0x000f24000802017f */
[----:B----4-:R-:W-:Y:S05]  /*85f0*/  @!P1 BRA `(.L_x_4906) ;  /* 0x0000000800cc9947 */ /* 0x010fea0003800000 */
.L_x_4939:
[----:B------:R-:W-:Y:S05]  /*8600*/  @P0 BRA `(.L_x_4907) ;  /* 0x0000000000180947 */ /* 0x000fea0003800000 */
[----:B------:R-:W5:Y:S01]  /*8610*/  S2R R2, SR_TID.X ;  /* 0x0000000000027919 */ /* 0x000f620000002100 */
[----:B----4-:R-:W-:-:S04]  /*8620*/  IMAD.MOV.U32 R3, RZ, RZ, 0x6100 ;  /* 0x00006100ff037424 */ /* 0x010fc800078e00ff */
[----:B------:R4:W-:Y:S01]  /*8630*/  SYNCS.ARRIVE.TRANS64 RZ, [R12+URZ+0x36430], R3 ;  /* 0x036430030cff79a7 */ /* 0x0009e2000800003f */
[----:B-----5:R-:W-:-:S13]  /*8640*/  LOP3.LUT P0, RZ, R2, 0x1f, RZ, 0xc0, !PT ;  /* 0x0000001f02ff7812 */ /* 0x020fda000780c0ff */
[----:B----4-:R-:W-:Y:S05]  /*8650*/  @!P0 BRA `(.L_x_4907) ;  /* 0x0000000000048947 */ /* 0x010fea0003800000 */
[----:B------:R-:W-:Y:S01]  /*8660*/  BPT.TRAP 0x1 ;  /* 0x000000040000795c */ /* 0x000fe20000300000 */
.L_x_4907:
        /* <DEDUP_REMOVED lines=44> */
.L_x_4888:
[----:B------:R-:W-:Y:S05]  /*8930*/  BSYNC B0 ;  /* 0x0000000000007941 */ /* 0x000fea0003800000 */
.L_x_4886:
[----:B------:R-:W-:-:S03]  /*8940*/  UMOV UR6, 0xffffffff ;  /* 0xffffffff00067882 */ /* 0x000fc60000000000 */
[----:B------:R-:W-:Y:S05]  /*8950*/  BRA.DIV UR6, `(.L_x_4908) ;  /* 0x0000000a06087947 */ /* 0x000fea000b800000 */
[----:B------:R-:W-:-:S13]  /*8960*/  ELECT P0, URZ, PT ;  /* 0x00000000003f782f */ /* 0x000fda0003800000 */
.L_x_4942:
[----:B------:R-:W-:Y:S05]  /*8970*/  @!P0 BRA `(.L_x_4790) ;  /* 0x0000000000708947 */ /* 0x000fea0003800000 */
[----:B------:R-:W-:-:S04]  /*8980*/  LOP3.LUT R17, R17, 0x2, RZ, 0xfc, !PT ;  /* 0x0000000211117812 */ /* 0x000fc800078efcff */
[----:B------:R-:W-:-:S13]  /*8990*/  ISETP.NE.AND P0, PT, R17, 0x3, PT ;  /* 0x000000031100780c */ /* 0x000fda0003f05270 */
[----:B------:R-:W-:Y:S05]  /*89a0*/  @!P0 BRA `(.L_x_4909) ;  /* 0x0000000000048947 */ /* 0x000fea0003800000 */
[----:B--2---:R-:W-:Y:S01]  /*89b0*/  BPT.TRAP 0x1 ;  /* 0x000000040000795c */ /* 0x004fe20000300000 */
.L_x_4909:
        /* <DEDUP_REMOVED lines=15> */
.L_x_4943:
[----:B------:R-:W5:Y:S02]  /*8ab0*/  SYNCS.PHASECHK.TRANS64.TRYWAIT P1, [R5+URZ], R0 ;  /* 0x00000000050075a7 */ /* 0x000f64000802017f */
[----:B-----5:R-:W-:Y:S05]  /*8ac0*/  @!P1 BRA `(.L_x_4911) ;  /* 0x0000000400e49947 */ /* 0x020fea0003800000 */
.L_x_4944:
[----:B------:R-:W-:Y:S05]  /*8ad0*/  @!P0 BRA `(.L_x_4912) ;  /* 0x0000000000048947 */ /* 0x000fea0003800000 */
[----:B--2---:R-:W-:Y:S01]  /*8ae0*/  BPT.TRAP 0x1 ;  /* 0x000000040000795c */ /* 0x004fe20000300000 */
.L_x_4912:
[----:B------:R-:W-:-:S07]  /*8af0*/  SHF.L.U32 R4, R4, 0x1f, RZ ;  /* 0x0000001f04047819 */ /* 0x000fce00000006ff */
.L_x_4913:
[----:B------:R1:W1:Y:S02]  /*8b00*/  SYNCS.PHASECHK.TRANS64.TRYWAIT P0, [R9+URZ+0x36438], R4 ;  /* 0x03643804090075a7 */ /* 0x000264000800017f */
[----:B-1----:R-:W-:Y:S05]  /*8b10*/  @!P0 NANOSLEEP.SYNCS 0x989680 ;  /* 0x009896800000895d */ /* 0x002fea0003900000 */
[----:B------:R-:W1:Y:S02]  /*8b20*/  @!P0 SYNCS.PHASECHK.TRANS64 P0, [R9+URZ+0x36438], R4 ;  /* 0x03643804090085a7 */ /* 0x000e64000800007f */
[----:B-1----:R-:W-:Y:S05]  /*8b30*/  @!P0 BRA `(.L_x_4913) ;  /* 0xfffffffc00f08947 */ /* 0x002fea000383ffff */
.L_x_4790:
[----:B--2---:R-:W-:Y:S05]  /*8b40*/  BSYNC B6 ;  /* 0x0000000000067941 */ /* 0x004fea0003800000 */
.L_x_4784:
[----:B------:R-:W-:Y:S05]  /*8b50*/  EXIT ;  /* 0x000000000000794d */ /* 0x000fea0003800000 */
.L_x_4800:
[----:B------:R-:W-:Y:S02]  /*8b60*/  IMAD.MOV.U32 R12, RZ, RZ, RZ ;  /* 0x000000ffff0c7224 */ /* 0x000fe400078e00ff */
[----:B------:R-:W-:Y:S02]  /*8b70*/  IMAD.MOV.U32 R11, RZ, RZ, 0x1f ;  /* 0x0000001fff0b7424 */ /* 0x000fe400078e00ff */
[----:B------:R-:W-:-:S07]  /*8b80*/  IMAD.MOV.U32 R15, RZ, RZ, -0x1 ;  /* 0xffffffffff0f7424 */ /* 0x000fce00078e00ff */
[----:B------:R-:W-:Y:S05]  /*8b90*/  WARPSYNC.COLLECTIVE R15, `(.L_x_4914) ;  /* 0x000000000f087348 */ /* 0x000fea0003c00000 */
[----:B------:R1:W2:Y:S02]  /*8ba0*/  SHFL.IDX P6, R14, R13, R12, R11 ;  /* 0x0000000c0d0e7389 */ /* 0x0002a400000c000b */
[----:B-12---:R-:W-:Y:S01]  /*8bb0*/  ENDCOLLECTIVE ;  /* 0x000000000000791b */ /* 0x006fe20003800000 */
.L_x_4914:
[----:B------:R-:W-:Y:S05]  /*8bc0*/  BRA `(.L_x_4915) ;  /* 0xffffff8400987947 */ /* 0x000fea000383ffff */
.L_x_4802:
[----:B--2---:R2:W3:Y:S02]  /*8bd0*/  SYNCS.PHASECHK.TRANS64.TRYWAIT P0, [R152+URZ+0x36400], R15 ;  /* 0x0364000f980075a7 */ /* 0x0044e4000800017f */
[----:B---3--:R-:W-:Y:S05]  /*8be0*/  @!P0 NANOSLEEP.SYNCS 0x989680 ;  /* 0x009896800000895d */ /* 0x008fea0003900000 */
[----:B------:R-:W3:Y:S02]  /*8bf0*/  @!P0 SYNCS.PHASECHK.TRANS64 P0, [R152+URZ+0x36400], R15 ;  /* 0x0364000f980085a7 */ /* 0x000ee4000800007f */
[----:B---3--:R-:W-:Y:S05]  /*8c00*/  @!P0 BRA `(.L_x_4802) ;  /* 0xfffffffc00f08947 */ /* 0x008fea000383ffff */
[----:B------:R-:W-:Y:S05]  /*8c10*/  BRA `(.L_x_4801) ;  /* 0xffffff8400ec7947 */ /* 0x000fea000383ffff */
.L_x_4806:
[----:B--2---:R2:W3:Y:S02]  /*8c20*/  SYNCS.PHASECHK.TRANS64.TRYWAIT P1, [R4+URZ+0x36410], R9 ;  /* 0x03641009040075a7 */ /* 0x0044e4000802017f */
[----:B---3--:R-:W-:Y:S05]  /*8c30*/  @!P1 NANOSLEEP.SYNCS 0x989680 ;  /* 0x009896800000995d */ /* 0x008fea0003900000 */
[----:B------:R-:W3:Y:S02]  /*8c40*/  @!P1 SYNCS.PHASECHK.TRANS64 P1, [R4+URZ+0x36410], R9 ;  /* 0x03641009040095a7 */ /* 0x000ee4000802007f */
[----:B---3--:R-:W-:Y:S05]  /*8c50*/  @!P1 BRA `(.L_x_4806) ;  /* 0xfffffffc00f09947 */ /* 0x008fea000383ffff */
[----:B------:R-:W-:Y:S05]  /*8c60*/  BRA `(.L_x_4805) ;  /* 0xffffff8c008c7947 */ /* 0x000fea000383ffff */
.L_x_4810:
[----:B--2---:R2:W1:Y:S02]  /*8c70*/  SYNCS.PHASECHK.TRANS64.TRYWAIT P1, [R152+URZ+0x36430], R9 ;  /* 0x03643009980075a7 */ /* 0x004464000802017f */
[----:B-1----:R-:W-:Y:S05]  /*8c80*/  @!P1 NANOSLEEP.SYNCS 0x989680 ;  /* 0x009896800000995d */ /* 0x002fea0003900000 */
[----:B------:R-:W1:Y:S02]  /*8c90*/  @!P1 SYNCS.PHASECHK.TRANS64 P1, [R152+URZ+0x36430], R9 ;  /* 0x03643009980095a7 */ /* 0x000e64000802007f */
[----:B-1----:R-:W-:Y:S05]  /*8ca0*/  @!P1 BRA `(.L_x_4810) ;  /* 0xfffffffc00f09947 */ /* 0x002fea000383ffff */
[----:B------:R-:W-:Y:S05]  /*8cb0*/  BRA `(.L_x_4809) ;  /* 0xffffff9400307947 */ /* 0x000fea000383ffff */
.L_x_4817:
[----:B------:R-:W-:Y:S01]  /*8cc0*/  BSSY B0, `(.L_x_4916) ;  /* 0x0000005000007945 */ /* 0x000fe20003800000 */
[----:B------:R-:W-:-:S07]  /*8cd0*/  IMAD.MOV.U32 R15, RZ, RZ, -0x1 ;  /* 0xffffffffff0f7424 */ /* 0x000fce00078e00ff */
[----:B------:R-:W-:Y:S05]  /*8ce0*/  WARPSYNC.COLLECTIVE R15, `(.L_x_4917) ;  /* 0x000000000f087348 */ /* 0x000fea0003c00000 */
[----:B------:R-:W-:Y:S01]  /*8cf0*/  NOP ;  /* 0x0000000000007918 */ /* 0x000fe20000000000 */
[----:B------:R-:W-:Y:S01]  /*8d00*/  ENDCOLLECTIVE ;  /* 0x000000000000791b */ /* 0x000fe20003800000 */
.L_x_4917:
[----:B------:R-:W-:Y:S05]  /*8d10*/  BSYNC B0 ;  /* 0x0000000000007941 */ /* 0x000fea0003800000 */
.L_x_4916:
[----:B------:R-:W-:Y:S05]  /*8d20*/  BRA `(.L_x_4918) ;  /* 0xffffffb400747947 */ /* 0x000fea000383ffff */
.L_x_4826:
[----:B------:R-:W-:Y:S01]  /*8d30*/  BSSY B0, `(.L_x_4919) ;  /* 0x0000005000007945 */ /* 0x000fe20003800000 */
[----:B------:R-:W-:-:S07]  /*8d40*/  IMAD.MOV.U32 R15, RZ, RZ, -0x1 ;  /* 0xffffffffff0f7424 */ /* 0x000fce00078e00ff */
[----:B-1----:R-:W-:Y:S05]  /*8d50*/  WARPSYNC.COLLECTIVE R15, `(.L_x_4920) ;  /* 0x000000000f087348 */ /* 0x002fea0003c00000 */
[----:B------:R-:W-:Y:S01]  /*8d60*/  NOP ;  /* 0x0000000000007918 */ /* 0x000fe20000000000 */
[----:B-1----:R-:W-:Y:S01]  /*8d70*/  ENDCOLLECTIVE ;  /* 0x000000000000791b */ /* 0x002fe20003800000 */
.L_x_4920:
[----:B------:R-:W-:Y:S05]  /*8d80*/  BSYNC B0 ;  /* 0x0000000000007941 */ /* 0x000fea0003800000 */
.L_x_4919:
[----:B------:R-:W-:Y:S05]  /*8d90*/  BRA `(.L_x_4921) ;  /* 0xffffffb800607947 */ /* 0x000fea000383ffff */
.L_x_4839:
[----:B------:R-:W-:Y:S01]  /*8da0*/  BSSY B0, `(.L_x_4922) ;  /* 0x0000005000007945 */ /* 0x000fe20003800000 */
[----:B------:R-:W-:-:S07]  /*8db0*/  IMAD.MOV.U32 R15, RZ, RZ, -0x1 ;  /* 0xffffffffff0f7424 */ /* 0x000fce00078e00ff */
[----:B------:R-:W-:Y:S05]  /*8dc0*/  WARPSYNC.COLLECTIVE R15, `(.L_x_4923) ;  /* 0x000000000f087348 */ /* 0x000fea0003c00000 */
[----:B------:R-:W-:Y:S01]  /*8dd0*/  NOP ;  /* 0x0000000000007918 */ /* 0x000fe20000000000 */
[----:B------:R-:W-:Y:S01]  /*8de0*/  ENDCOLLECTIVE ;  /* 0x000000000000791b */ /* 0x000fe20003800000 */
.L_x_4923:
[----:B------:R-:W-:Y:S05]  /*8df0*/  BSYNC B0 ;  /* 0x0000000000007941 */ /* 0x000fea0003800000 */
.L_x_4922:
[----:B------:R-:W-:Y:S05]  /*8e00*/  BRA `(.L_x_4924) ;  /* 0xffffffc4002c7947 */ /* 0x000fea000383ffff */
.L_x_4855:
[----:B------:R-:W-:Y:S01]  /*8e10*/  BSSY B0, `(.L_x_4925) ;  /* 0x0000005000007945 */ /* 0x000fe20003800000 */
[----:B------:R-:W-:-:S07]  /*8e20*/  IMAD.MOV.U32 R15, RZ, RZ, -0x1 ;  /* 0xffffffffff0f7424 */ /* 0x000fce00078e00ff */
[----:B------:R-:W-:Y:S05]  /*8e30*/  WARPSYNC.COLLECTIVE R15, `(.L_x_4926) ;  /* 0x000000000f087348 */ /* 0x000fea0003c00000 */
[----:B------:R-:W-:Y:S01]  /*8e40*/  NOP ;  /* 0x0000000000007918 */ /* 0x000fe20000000000 */
[----:B------:R-:W-:Y:S01]  /*8e50*/  ENDCOLLECTIVE ;  /* 0x000000000000791b */ /* 0x000fe20003800000 */
.L_x_4926:
[----:B------:R-:W-:Y:S05]  /*8e60*/  BSYNC B0 ;  /* 0x0000000000007941 */ /* 0x000fea0003800000 */
.L_x_4925:
[----:B------:R-:W-:Y:S05]  /*8e70*/  BRA `(.L_x_4927) ;  /* 0xffffffc8009c7947 */ /* 0x000fea000383ffff */
.L_x_4872:
[----:B------:R-:W-:Y:S01]  /*8e80*/  BSSY B0, `(.L_x_4928) ;  /* 0x0000005000007945 */ /* 0x000fe20003800000 */
[----:B------:R-:W-:-:S07]  /*8e90*/  IMAD.MOV.U32 R15, RZ, RZ, -0x1 ;  /* 0xffffffffff0f7424 */ /* 0x000fce00078e00ff */
[----:B------:R-:W-:Y:S05]  /*8ea0*/  WARPSYNC.COLLECTIVE R15, `(.L_x_4929) ;  /* 0x000000000f087348 */ /* 0x000fea0003c00000 */
[----:B------:R-:W-:Y:S01]  /*8eb0*/  NOP ;  /* 0x0000000000007918 */ /* 0x000fe20000000000 */
[----:B------:R-:W-:Y:S01]  /*8ec0*/  ENDCOLLECTIVE ;  /* 0x000000000000791b */ /* 0x000fe20003800000 */
.L_x_4929:
[----:B------:R-:W-:Y:S05]  /*8ed0*/  BSYNC B0 ;  /* 0x0000000000007941 */ /* 0x000fea0003800000 */
.L_x_4928:
[----:B------:R-:W-:Y:S05]  /*8ee0*/  BRA `(.L_x_4930) ;  /* 0xffffffd000187947 */ /* 0x000fea000383ffff */
.L_x_4889:
[----:B-1----:R1:W2:Y:S02]  /*8ef0*/  SYNCS.PHASECHK.TRANS64.TRYWAIT P1, [R12+URZ+0x36420], R11 ;  /* 0x0364200b0c0075a7 */ /* 0x0022a4000802017f */
[----:B--2---:R-:W-:Y:S05]  /*8f00*/  @!P1 NANOSLEEP.SYNCS 0x989680 ;  /* 0x009896800000995d */ /* 0x004fea0003900000 */
[----:B------:R-:W2:Y:S02]  /*8f10*/  @!P1 SYNCS.PHASECHK.TRANS64 P1, [R12+URZ+0x36420], R11 ;  /* 0x0364200b0c0095a7 */ /* 0x000ea4000802007f */
[----:B--2---:R-:W-:Y:S05]  /*8f20*/  @!P1 BRA `(.L_x_4889) ;  /* 0xfffffffc00f09947 */ /* 0x004fea000383ffff */
[----:B------:R-:W-:Y:S05]  /*8f30*/  BRA `(.L_x_4931) ;  /* 0xffffffdc008c7947 */ /* 0x000fea000383ffff */
.L_x_4893:
[----:B-1----:R1:W2:Y:S02]  /*8f40*/  SYNCS.PHASECHK.TRANS64.TRYWAIT P1, [R12+URZ+0x36438], R11 ;  /* 0x0364380b0c0075a7 */ /* 0x0022a4000802017f */
[----:B--2---:R-:W-:Y:S05]  /*8f50*/  @!P1 NANOSLEEP.SYNCS 0x989680 ;  /* 0x009896800000995d */ /* 0x004fea0003900000 */
[----:B------:R-:W2:Y:S02]  /*8f60*/  @!P1 SYNCS.PHASECHK.TRANS64 P1, [R12+URZ+0x36438], R11 ;  /* 0x0364380b0c0095a7 */ /* 0x000ea4000802007f */
[----:B--2---:R-:W-:Y:S05]  /*8f70*/  @!P1 BRA `(.L_x_4893) ;  /* 0xfffffffc00f09947 */ /* 0x004fea000383ffff */
[----:B------:R-:W-:Y:S05]  /*8f80*/  BRA `(.L_x_4932) ;  /* 0xffffffe400347947 */ /* 0x000fea000383ffff */
.L_x_4895:
[----:B--2---:R2:W3:Y:S02]  /*8f90*/  SYNCS.PHASECHK.TRANS64.TRYWAIT P1, [R12+URZ+0x36428], R27 ;  /* 0x0364281b0c0075a7 */ /* 0x0044e4000802017f */
[----:B---3--:R-:W-:Y:S05]  /*8fa0*/  @!P1 NANOSLEEP.SYNCS 0x989680 ;  /* 0x009896800000995d */ /* 0x008fea0003900000 */
[----:B------:R-:W3:Y:S02]  /*8fb0*/  @!P1 SYNCS.PHASECHK.TRANS64 P1, [R12+URZ+0x36428], R27 ;  /* 0x0364281b0c0095a7 */ /* 0x000ee4000802007f */
[----:B---3--:R-:W-:Y:S05]  /*8fc0*/  @!P1 BRA `(.L_x_4895) ;  /* 0xfffffffc00f09947 */ /* 0x008fea000383ffff */
[----:B------:R-:W-:Y:S05]  /*8fd0*/  BRA `(.L_x_4933) ;  /* 0xffffffe400fc7947 */ /* 0x000fea000383ffff */
.L_x_4897:
[----:B--2---:R2:W3:Y:S02]  /*8fe0*/  SYNCS.PHASECHK.TRANS64.TRYWAIT P1, [R12+URZ+0x36438], R28 ;  /* 0x0364381c0c0075a7 */ /* 0x0044e4000802017f */
[----:B---3--:R-:W-:Y:S05]  /*8ff0*/  @!P1 NANOSLEEP.SYNCS 0x989680 ;  /* 0x009896800000995d */ /* 0x008fea0003900000 */
[----:B------:R-:W3:Y:S02]  /*9000*/  @!P1 SYNCS.PHASECHK.TRANS64 P1, [R12+URZ+0x36438], R28 ;  /* 0x0364381c0c0095a7 */ /* 0x000ee4000802007f */
[----:B---3--:R-:W-:Y:S05]  /*9010*/  @!P1 BRA `(.L_x_4897) ;  /* 0xfffffffc00f09947 */ /* 0x008fea000383ffff */
[----:B------:R-:W-:Y:S05]  /*9020*/  BRA `(.L_x_4934) ;  /* 0xffffffe800947947 */ /* 0x000fea000383ffff */
.L_x_4899:
[----:B------:R-:W-:-:S07]  /*9030*/  SHF.L.U32 R5, R0, 0x1f, RZ ;  /* 0x0000001f00057819 */ /* 0x000fce00000006ff */
.L_x_4935:
[----:B---3--:R3:W4:Y:S02]  /*9040*/  SYNCS.PHASECHK.TRANS64.TRYWAIT P1, [R12+URZ+0x36420], R5 ;  /* 0x036420050c0075a7 */ /* 0x008724000802017f */
[----:B----4-:R-:W-:Y:S05]  /*9050*/  @!P1 NANOSLEEP.SYNCS 0x989680 ;  /* 0x009896800000995d */ /* 0x010fea0003900000 */
[----:B------:R-:W4:Y:S02]  /*9060*/  @!P1 SYNCS.PHASECHK.TRANS64 P1, [R12+URZ+0x36420], R5 ;  /* 0x036420050c0095a7 */ /* 0x000f24000802007f */
[----:B----4-:R-:W-:Y:S05]  /*9070*/  @!P1 BRA `(.L_x_4935) ;  /* 0xfffffffc00f09947 */ /* 0x010fea000383ffff */
[----:B------:R-:W-:Y:S05]  /*9080*/  BRA `(.L_x_4936) ;  /* 0xffffffec002c7947 */ /* 0x000fea000383ffff */
.L_x_4902:
[----:B---3--:R3:W4:Y:S02]  /*9090*/  SYNCS.PHASECHK.TRANS64.TRYWAIT P1, [R12+URZ+0x36438], R11 ;  /* 0x0364380b0c0075a7 */ /* 0x008724000802017f */
[----:B----4-:R-:W-:Y:S05]  /*90a0*/  @!P1 NANOSLEEP.SYNCS 0x989680 ;  /* 0x009896800000995d */ /* 0x010fea0003900000 */
[----:B------:R-:W4:Y:S02]  /*90b0*/  @!P1 SYNCS.PHASECHK.TRANS64 P1, [R12+URZ+0x36438], R11 ;  /* 0x0364380b0c0095a7 */ /* 0x000f24000802007f */
[----:B----4-:R-:W-:Y:S05]  /*90c0*/  @!P1 BRA `(.L_x_4902) ;  /* 0xfffffffc00f09947 */ /* 0x010fea000383ffff */
[----:B------:R-:W-:Y:S05]  /*90d0*/  BRA `(.L_x_4937) ;  /* 0xffffffec00d87947 */ /* 0x000fea000383ffff */
.L_x_4904:
[----:B----4-:R4:W1:Y:S02]  /*90e0*/  SYNCS.PHASECHK.TRANS64.TRYWAIT P1, [R12+URZ+0x36428], R5 ;  /* 0x036428050c0075a7 */ /* 0x010864000802017f */
[----:B-1----:R-:W-:Y:S05]  /*90f0*/  @!P1 NANOSLEEP.SYNCS 0x989680 ;  /* 0x009896800000995d */ /* 0x002fea0003900000 */
[----:B------:R-:W1:Y:S02]  /*9100*/  @!P1 SYNCS.PHASECHK.TRANS64 P1, [R12+URZ+0x36428], R5 ;  /* 0x036428050c0095a7 */ /* 0x000e64000802007f */
[----:B-1----:R-:W-:Y:S05]  /*9110*/  @!P1 BRA `(.L_x_4904) ;  /* 0xfffffffc00f09947 */ /* 0x002fea000383ffff */
[----:B------:R-:W-:Y:S05]  /*9120*/  BRA `(.L_x_4938) ;  /* 0xfffffff000847947 */ /* 0x000fea000383ffff */
.L_x_4906:
[----:B----4-:R4:W1:Y:S02]  /*9130*/  SYNCS.PHASECHK.TRANS64.TRYWAIT P1, [R12+URZ+0x36438], R3 ;  /* 0x036438030c0075a7 */ /* 0x010864000802017f */
[----:B-1----:R-:W-:Y:S05]  /*9140*/  @!P1 NANOSLEEP.SYNCS 0x989680 ;  /* 0x009896800000995d */ /* 0x002fea0003900000 */
[----:B------:R-:W1:Y:S02]  /*9150*/  @!P1 SYNCS.PHASECHK.TRANS64 P1, [R12+URZ+0x36438], R3 ;  /* 0x036438030c0095a7 */ /* 0x000e64000802007f */
[----:B-1----:R-:W-:Y:S05]  /*9160*/  @!P1 BRA `(.L_x_4906) ;  /* 0xfffffffc00f09947 */ /* 0x002fea000383ffff */
[----:B------:R-:W-:Y:S05]  /*9170*/  BRA `(.L_x_4939) ;  /* 0xfffffff400207947 */ /* 0x000fea000383ffff */
.L_x_4908:
[----:B------:R-:W-:Y:S01]  /*9180*/  BSSY B0, `(.L_x_4940) ;  /* 0x0000006000007945 */ /* 0x000fe20003800000 */
[----:B------:R-:W-:-:S07]  /*9190*/  IMAD.MOV.U32 R15, RZ, RZ, -0x1 ;  /* 0xffffffffff0f7424 */ /* 0x000fce00078e00ff */
[----:B-123--:R-:W-:Y:S05]  /*91a0*/  WARPSYNC.COLLECTIVE R15, `(.L_x_4941) ;  /* 0x000000000f0c7348 */ /* 0x00efea0003c00000 */
[----:B------:R-:W-:Y:S02]  /*91b0*/  ELECT P6, UR62, PT ;  /* 0x00000000003e782f */ /* 0x000fe400038c0000 */
[----:B------:R-:W-:Y:S01]  /*91c0*/  MOV R14, UR62 ;  /* 0x0000003e000e7c02 */ /* 0x000fe20008000f00 */
[----:B-123--:R-:W-:Y:S10]  /*91d0*/  ENDCOLLECTIVE ;  /* 0x000000000000791b */ /* 0x00eff40003800000 */
.L_x_4941:
[----:B------:R-:W-:Y:S05]  /*91e0*/  BSYNC B0 ;  /* 0x0000000000007941 */ /* 0x000fea0003800000 */
.L_x_4940:
[----:B------:R-:W-:Y:S01]  /*91f0*/  PLOP3.LUT P0, PT, P6, PT, PT, 0x80, 0x0 ;  /* 0x000000000000781c */ /* 0x000fe2000370f070 */
[----:B------:R-:W-:-:S12]  /*9200*/  BRA `(.L_x_4942) ;  /* 0xfffffff400d87947 */ /* 0x000fd8000383ffff */
.L_x_4910:
[----:B----4-:R4:W1:Y:S02]  /*9210*/  SYNCS.PHASECHK.TRANS64.TRYWAIT P1, [R7+URZ], R6 ;  /* 0x00000006070075a7 */ /* 0x010864000802017f */
[----:B-1----:R-:W-:Y:S05]  /*9220*/  @!P1 NANOSLEEP.SYNCS 0x989680 ;  /* 0x009896800000995d */ /* 0x002fea0003900000 */
[----:B------:R-:W1:Y:S02]  /*9230*/  @!P1 SYNCS.PHASECHK.TRANS64 P1, [R7+URZ], R6 ;  /* 0x00000006070095a7 */ /* 0x000e64000802007f */
[----:B-1----:R-:W-:Y:S05]  /*9240*/  @!P1 BRA `(.L_x_4910) ;  /* 0xfffffffc00f09947 */ /* 0x002fea000383ffff */
[----:B------:R-:W-:Y:S05]  /*9250*/  BRA `(.L_x_4943) ;  /* 0xfffffff800147947 */ /* 0x000fea000383ffff */
.L_x_4911:
[----:B------:R1:W1:Y:S02]  /*9260*/  SYNCS.PHASECHK.TRANS64.TRYWAIT P1, [R5+URZ], R0 ;  /* 0x00000000050075a7 */ /* 0x000264000802017f */
[----:B-1----:R-:W-:Y:S05]  /*9270*/  @!P1 NANOSLEEP.SYNCS 0x989680 ;  /* 0x009896800000995d */ /* 0x002fea0003900000 */
[----:B------:R-:W1:Y:S02]  /*9280*/  @!P1 SYNCS.PHASECHK.TRANS64 P1, [R5+URZ], R0 ;  /* 0x00000000050095a7 */ /* 0x000e64000802007f */
[----:B-1----:R-:W-:Y:S05]  /*9290*/  @!P1 BRA `(.L_x_4911) ;  /* 0xfffffffc00f09947 */ /* 0x002fea000383ffff */
[----:B------:R-:W-:Y:S05]  /*92a0*/  BRA `(.L_x_4944) ;  /* 0xfffffff800087947 */ /* 0x000fea000383ffff */
.L_x_4945:
        /* <DEDUP_REMOVED lines=13> */
.L_x_7680:


//--------------------- .text._ZN7cutlass13device_kernelIN5flash11enable_sm90INS1_16FlashAttnBwdSm90INS1_25CollectiveMainloopBwdSm90ILi2ELi1ELi1EN4cute5tupleIJNS5_1CILi1EEES8_S8_EEENS6_IJNS7_ILi64EEENS7_ILi96EEENS7_ILi192EEEEEENS_6half_tEfNS_4arch4Sm90ELb0ELb1ELb0ELb0ELb0ELb0ELb1ELb0ELi3ELi1ELi1ELi1ELb0EEENS1_21CollectiveEpilogueBwdISD_SE_SG_Li384ELb0ELb1ELi3EEENS1_19SingleTileSchedulerILb0ELb0ELb0ELi96EEEEEEEEEvNT_6ParamsE --------------------------
	.section	.text._ZN7cutlass13device_kernelIN5flash11enable_sm90INS1_16FlashAttnBwdSm90INS1_25CollectiveMainloopBwdSm90ILi2ELi1ELi1EN4cute5tupleIJNS5_1CILi1EEES8_S8_EEENS6_IJNS7_ILi64EEENS7_ILi96EEENS7_ILi192EEEEEENS_6half_tEfNS_4arch4Sm90ELb0ELb1ELb0ELb0ELb0ELb0ELb1ELb0ELi3ELi1ELi1ELi1ELb0EEENS1_21CollectiveEpilogueBwdISD_SE_SG_Li384ELb0ELb1ELi3EEENS1_19SingleTileSchedulerILb0ELb0ELb0ELi96EEEEEEEEEvNT_6ParamsE,"ax",@progbits
	.align	128
.text._ZN7cutlass13device_kernelIN5flash11enable_sm90INS1_16FlashAttnBwdSm90INS1_25CollectiveMainloopBwdSm90ILi2ELi1ELi1EN4cute5tupleIJNS5_1CILi1EEES8_S8_EEENS6_IJNS7_ILi64EEENS7_ILi96EEENS7_ILi192EEEEEENS_6half_tEfNS_4arch4Sm90ELb0ELb1ELb0ELb0ELb0ELb0ELb1ELb0ELi3ELi1ELi1ELi1ELb0EEENS1_21CollectiveEpilogueBwdISD_SE_SG_Li384ELb0ELb1ELi3EEENS1_19SingleTileSchedulerILb0ELb0ELb0ELi96EEEEEEEEEvNT_6ParamsE:
        .type           _ZN7cutlass13device_kernelIN5flash11enable_sm90INS1_16FlashAttnBwdSm90INS1_25CollectiveMainloopBwdSm90ILi2ELi1ELi1EN4cute5tupleIJNS5_1CILi1EEES8_S8_EEENS6_IJNS7_ILi64EEENS7_ILi96EEENS7_ILi192EEEEEENS_6half_tEfNS_4arch4Sm90ELb0ELb1ELb0ELb0ELb0ELb0ELb1ELb0ELi3ELi1ELi1ELi1ELb0EEENS1_21CollectiveEpilogueBwdISD_SE_SG_Li384ELb0ELb1ELi3EEENS1_19SingleTileSchedulerILb0ELb0ELb0ELi96EEEEEEEEEvNT_6ParamsE,@function
        .size           _ZN7cutlass13device_kernelIN5flash11enable_sm90INS1_16FlashAttnBwdSm90INS1_25CollectiveMainloopBwdSm90ILi2ELi1ELi1EN4cute5tupleIJNS5_1CILi1EEES8_S8_EEENS6_IJNS7_ILi64EEENS7_ILi96EEENS7_ILi192EEEEEENS_6half_tEfNS_4arch4Sm90ELb0ELb1ELb0ELb0ELb0ELb0ELb1ELb0ELi3ELi1ELi1ELi1ELb0EEENS1_21CollectiveEpilogueBwdISD_SE_SG_Li384ELb0ELb1ELi3EEENS1_19SingleTileSchedulerILb0ELb0ELb0ELi96EEEEEEEEEvNT_6ParamsE,(.L_x_7681 - _ZN7cutlass13device_kernelIN5flash11enable_sm90INS1_16FlashAttnBwdSm90INS1_25CollectiveMainloopBwdSm90ILi2ELi1ELi1EN4cute5tupleIJNS5_1CILi1EEES8_S8_EEENS6_IJNS7_ILi64EEENS7_ILi96EEENS7_ILi192EEEEEENS_6half_tEfNS_4arch4Sm90ELb0ELb1ELb0ELb0ELb0ELb0ELb1ELb0ELi3ELi1ELi1ELi1ELb0EEENS1_21CollectiveEpilogueBwdISD_SE_SG_Li384ELb0ELb1ELi3EEENS1_19SingleTileSchedulerILb0ELb0ELb0ELi96EEEEEEEEEvNT_6ParamsE)
        .other          _ZN7cutlass13device_kernelIN5flash11enable_sm90INS1_16FlashAttnBwdSm90INS1_25CollectiveMainloopBwdSm90ILi2ELi1ELi1EN4cute5tupleIJNS5_1CILi1EEES8_S8_EEENS6_IJNS7_ILi64EEENS7_ILi96EEENS7_ILi192EEEEEENS_6half_tEfNS_4arch4Sm90ELb0ELb1ELb0ELb0ELb0ELb0ELb1ELb0ELi3ELi1ELi1ELi1ELb0EEENS1_21CollectiveEpilogueBwdISD_SE_SG_Li384ELb0ELb1ELi3EEENS1_19SingleTileSchedulerILb0ELb0ELb0ELi96EEEEEEEEEvNT_6ParamsE,@"STO_CUDA_ENTRY STV_DEFAULT"
_ZN7cutlass13device_kernelIN5flash11enable_sm90INS1_16FlashAttnBwdSm90INS1_25CollectiveMainloopBwdSm90ILi2ELi1ELi1EN4cute5tupleIJNS5_1CILi1EEES8_S8_EEENS6_IJNS7_ILi64EEENS7_ILi96EEENS7_ILi192EEEEEENS_6half_tEfNS_4arch4Sm90ELb0ELb1ELb0ELb0ELb0ELb0ELb1ELb0ELi3ELi1ELi1ELi1ELb0EEENS1_21CollectiveEpilogueBwdISD_SE_SG_Li384ELb0ELb1ELi3EEENS1_19SingleTileSchedulerILb0ELb0ELb0ELi96EEEEEEEEEvNT_6ParamsE:
[----:B------:R-:W1:Y:S01]  /*0000*/  LDC R1, c[0x0][0x28] ;  /* 0x00000a00ff017b82 */ /* 0x000e620000000800 */
[----:B------:R-:W2:Y:S01]  /*0010*/  S2R R3, SR_TID.X ;  /* 0x0000000000037919 */ /* 0x000ea20000002100 */
[----:B------:R-:W-:Y:S01]  /*0020*/  ELECT P0, URZ, PT ;  /* 0x00000000003f782f */ /* 0x000fe20003800000 */
[----:B------:R-:W-:Y:S01]  /*0030*/  BSSY B0, `(.L_x_4946) ;  /* 0x000001a000007945 */ /* 0x000fe20003800000 */
[--C-:B--2---:R-:W-:Y:S02]  /*0040*/  SHF.R.U32.HI R0, RZ, 0x5, R3.reuse ;  /* 0x00000005ff007819 */ /* 0x104fe40000011603 */
[----:B------:R-:W-:-:S03]  /*0050*/  SHF.R.U32.HI R3, RZ, 0x7, R3 ;  /* 0x00000007ff037819 */ /* 0x000fc60000011603 */
        /* <DEDUP_REMOVED lines=23> */
.L_x_4947:
[----:B------:R-:W-:Y:S05]  /*01d0*/  BSYNC B0 ;  /* 0x0000000000007941 */ /* 0x000fea0003800000 */
.L_x_4946:
        /* <DEDUP_REMOVED lines=35> */
[----:B------:R3:W1:Y:S02]  /*0410*/  SYNCS.EXCH.64 URZ, [UR8+0x36428], UR4 ;  /* 0x03642804083f75b2 */ /* 0x0006640008000100 */
[----:B---3--:R-:W-:Y:S01]  /*0420*/  NOP ;  /* 0x0000000000007918 */ /* 0x008fe20000000000 */
.L_x_4948:
        /* <DEDUP_REMOVED lines=20> */
.L_x_4949:
[----:B------:R-:W-:Y:S01]  /*0570*/  PLOP3.LUT P0, PT, PT, PT, UP0, 0x80, 0x0 ;  /* 0x000000000000781c */ /* 0x000fe20003f0f008 */
[----:B------:R-:W-:Y:S01]  /*0580*/  NOP ;  /* 0x0000000000007918 */ /* 0x000fe20000000000 */
[----:B-12-45:R-:W-:Y:S11]  /*0590*/  BAR.SYNC.DEFER_BLOCKING 0x0 ;  /* 0x0000000000007b1d */ /* 0x036ff60000010000 */
[----:B------:R-:W-:Y:S05]  /*05a0*/  @!P0 BRA `(.L_x_4950) ;  /* 0x0000005800548947 */ /* 0x000fea0003800000 */
.L_x_4951:
        /* <DEDUP_REMOVED lines=85> */
.L_x_4952:
        /* <DEDUP_REMOVED lines=36> */
.L_x_4955:
        /* <DEDUP_REMOVED lines=15> */
.L_x_4954:
        /* <DEDUP_REMOVED lines=20> */
.L_x_4957:
        /* <DEDUP_REMOVED lines=15> */
.L_x_4956:
        /* <DEDUP_REMOVED lines=8> */
.L_x_5077:
        /* <DEDUP_REMOVED lines=19> */
.L_x_4959:
[--C-:B------:R-:W-:Y:S01]  /*1210*/  SHF.R.S32.HI R5, RZ, 0x1, R2.reuse ;  /* 0x00000001ff057819 */ /* 0x100fe20000011402 */
[----:B------:R-:W3:Y:S01]  /*1220*/  S2R R14, SR_CTAID.X ;  /* 0x00000000000e7919 */ /* 0x000ee20000002500 */
[----:B------:R-:W-:Y:S01]  /*1230*/  SHF.R.S32.HI R6, RZ, 0x1f, R2 ;  /* 0x0000001fff067819 */ /* 0x000fe20000011402 */
[----:B------:R-:W-:Y:S01]  /*1240*/  IMAD.IADD R15, R8, 0x1, -R11 ;  /* 0x00000001080f7824 */ /* 0x000fe200078e0a0b */
[----:B------:R-:W-:Y:S01]  /*1250*/  SHF.R.S32.HI R8, RZ, 0x1f, R7 ;  /* 0x0000001fff087819 */ /* 0x000fe20000011407 */
[C---:B--2---:R-:W-:Y:S01]  /*1260*/  IMAD.HI R10, R13.reuse, 0x55555556, RZ ;  /* 0x555555560d0a7827 */ /* 0x044fe200078e02ff */
[----:B------:R-:W-:Y:S01]  /*1270*/  LEA.HI R6, R6, R5, RZ, 0x2 ;  /* 0x0000000506067211 */ /* 0x000fe200078f10ff */
[----:B------:R-:W-:Y:S01]  /*1280*/  ULDC UR4, c[0x0][0x290] ;  /* 0x0000a40000047ab9 */ /* 0x000fe20000000800 */
[----:B------:R-:W-:Y:S01]  /*1290*/  LOP3.LUT R2, R2, 0x7fffffe, RZ, 0xc0, !PT ;  /* 0x07fffffe02027812 */ /* 0x000fe200078ec0ff */
[----:B------:R-:W-:Y:S01]  /*12a0*/  IMAD R16, R13, 0x400, R0 ;  /* 0x000004000d107824 */ /* 0x000fe200078e0200 */
[----:B------:R-:W-:Y:S01]  /*12b0*/  LOP3.LUT R6, R6, 0xfffffffc, RZ, 0xc0, !PT ;  /* 0xfffffffc06067812 */ /* 0x000fe200078ec0ff */
[----:B------:R-:W-:Y:S01]  /*12c0*/  IMAD.MOV.U32 R17, RZ, RZ, 0x20 ;  /* 0x00000020ff117424 */ /* 0x000fe200078e00ff */
[----:B------:R-:W-:Y:S01]  /*12d0*/  LEA.HI R8, R8, R7, RZ, 0x3 ;  /* 0x0000000708087211 */ /* 0x000fe200078f18ff */
[----:B------:R-:W-:Y:S01]  /*12e0*/  IMAD.IADD R11, R7, 0x1, -R2 ;  /* 0x00000001070b7824 */ /* 0x000fe200078e0a02 */
[----:B------:R-:W-:Y:S01]  /*12f0*/  SHF.R.S32.HI R3, RZ, 0x1f, R0 ;  /* 0x0000001fff037819 */ /* 0x000fe20000011400 */
[----:B------:R-:W-:Y:S01]  /*1300*/  IMAD.IADD R6, R5, 0x1, -R6 ;  /* 0x0000000105067824 */ /* 0x000fe200078e0a06 */
[----:B------:R-:W-:Y:S01]  /*1310*/  SHF.R.S32.HI R4, RZ, 0x4, R4 ;  /* 0x00000004ff047819 */ /* 0x000fe20000011404 */
[----:B------:R-:W-:Y:S01]  /*1320*/  IMAD.SHL.U32 R8, R8, 0x20, RZ ;  /* 0x0000002008087824 */ /* 0x000fe200078e00ff */
[----:B------:R-:W-:Y:S01]  /*1330*/  LEA.HI R2, R3, R0, RZ, 0x2 ;  /* 0x0000000003027211 */ /* 0x000fe200078f10ff */
[----:B------:R-:W-:Y:S01]  /*1340*/  IMAD.SHL.U32 R7, R6, 0x40, RZ ;  /* 0x0000004006077824 */ /* 0x000fe200078e00ff */
[----:B------:R-:W-:Y:S01]  /*1350*/  LEA.HI R12, R10, R10, RZ, 0x1 ;  /* 0x0000000a0a0c7211 */ /* 0x000fe200078f08ff */
[----:B------:R-:W-:Y:S01]  /*1360*/  IMAD.SHL.U32 R10, R4, 0x8, RZ ;  /* 0x00000008040a7824 */ /* 0x000fe200078e00ff */
[--C-:B------:R-:W-:Y:S01]  /*1370*/  SHF.R.S32.HI R4, RZ, 0x2, R2.reuse ;  /* 0x00000002ff047819 */ /* 0x100fe20000011402 */
[----:B------:R-:W-:Y:S01]  /*1380*/  ULDC UR5, c[0x0][0x280] ;  /* 0x0000a00000057ab9 */ /* 0x000fe20000000800 */
[----:B------:R-:W-:Y:S01]  /*1390*/  SHF.R.S32.HI R5, RZ, 0x1f, R2 ;  /* 0x0000001fff057819 */ /* 0x000fe20000011402 */
[----:B------:R-:W-:Y:S01]  /*13a0*/  IMAD R12, R12, -0x3, R13 ;  /* 0xfffffffd0c0c7824 */ /* 0x000fe200078e020d */
[----:B------:R-:W-:-:S02]  /*13b0*/  LOP3.LUT R8, R8, 0x7fffff00, RZ, 0xc0, !PT ;  /* 0x7fffff0008087812 */ /* 0x000fc400078ec0ff */
[----:B------:R-:W-:Y:S02]  /*13c0*/  CS2R R70, SRZ ;  /* 0x0000000000467805 */ /* 0x000fe4000001ff00 */
[----:B------:R-:W-:Y:S02]  /*13d0*/  LEA.HI R5, R5, R4, RZ, 0x3 ;  /* 0x0000000405057211 */ /* 0x000fe400078f18ff */
[----:B------:R-:W-:Y:S02]  /*13e0*/  CS2R R68, SRZ ;  /* 0x0000000000447805 */ /* 0x000fe4000001ff00 */
[----:B------:R-:W-:Y:S01]  /*13f0*/  LOP3.LUT R7, R7, 0xc0, RZ, 0xc0, !PT ;  /* 0x000000c007077812 */ /* 0x000fe200078ec0ff */
[----:B------:R-:W-:Y:S01]  /*1400*/  IMAD R8, R13, 0x800, R8 ;  /* 0x000008000d087824 */ /* 0x000fe200078e0208 */
[----:B------:R-:W-:Y:S01]  /*1410*/  LOP3.LUT R5, R5, 0xfffffff8, RZ, 0xc0, !PT ;  /* 0xfffffff805057812 */ /* 0x000fe200078ec0ff */
[----:B---3--:R-:W-:Y:S01]  /*1420*/  IMAD R14, R14, -0x60, RZ ;  /* 0xffffffa00e0e7824 */ /* 0x008fe200078e02ff */
[----:B-1----:R-:W-:Y:S01]  /*1430*/  LOP3.LUT R13, R2, 0x7ffffffc, RZ, 0xc0, !PT ;  /* 0x7ffffffc020d7812 */ /* 0x002fe200078ec0ff */
[----:B------:R-:W-:Y:S01]  /*1440*/  IMAD R8, R11, 0x20, R8 ;  /* 0x000000200b087824 */ /* 0x000fe200078e0208 */
[----:B------:R-:W-:Y:S01]  /*1450*/  LOP3.LUT R10, R7, 0x8, R10, 0xf8, !PT ;  /* 0x00000008070a7812 */ /* 0x000fe200078ef80a */
[----:B------:R-:W-:Y:S01]  /*1460*/  IMAD.IADD R4, R4, 0x1, -R5 ;  /* 0x0000000104047824 */ /* 0x000fe200078e0a05 */
[----:B------:R-:W-:Y:S01]  /*1470*/  SHF.R.U32.HI R7, RZ, 0x3, R7 ;  /* 0x00000003ff077819 */ /* 0x000fe20000011607 */
[----:B------:R-:W-:Y:S01]  /*1480*/  IMAD.IADD R13, R0, 0x1, -R13 ;  /* 0x00000001000d7824 */ /* 0x000fe200078e0a0d */
[----:B------:R-:W-:Y:S01]  /*1490*/  LEA.HI R3, R3, R0, RZ, 0x5 ;  /* 0x0000000003037211 */ /* 0x000fe200078f28ff */
[----:B------:R-:W-:Y:S01]  /*14a0*/  IMAD R8, R15, 0x200, R8 ;  /* 0x000002000f087824 */ /* 0x000fe200078e0208 */
[----:B------:R-:W-:Y:S01]  /*14b0*/  LOP3.LUT R5, R10, R7, RZ, 0x3c, !PT ;  /* 0x000000070a057212 */ /* 0x000fe200078e3cff */
[----:B------:R-:W-:Y:S01]  /*14c0*/  IMAD R11, R12, 0x10, R13 ;  /* 0x000000100c0b7824 */ /* 0x000fe200078e020d */
[----:B------:R-:W-:Y:S01]  /*14d0*/  LOP3.LUT P0, RZ, R6, 0x2, RZ, 0xc0, !PT ;  /* 0x0000000206ff7812 */ /* 0x000fe2000780c0ff */
[----:B------:R-:W-:Y:S01]  /*14e0*/  IMAD.U32 R15, RZ, RZ, UR38 ;  /* 0x00000026ff0f7e24 */ /* 0x000fe2000f8e00ff */
[----:B------:R-:W-:Y:S01]  /*14f0*/  SHF.R.S32.HI R3, RZ, 0x5, R3 ;  /* 0x00000005ff037819 */ /* 0x000fe20000011403 */
[----:B------:R-:W-:Y:S01]  /*1500*/  IMAD.IADD R10, R8, 0x1, R5 ;  /* 0x00000001080a7824 */ /* 0x000fe200078e0205 */
[----:B------:R-:W-:Y:S01]  /*1510*/  IADD3.X R6, R14, UR4, RZ, PT, !PT ;  /* 0x000000040e067c10 */ /* 0x000fe2000bffe4ff */
[----:B------:R-:W-:Y:S01]  /*1520*/  IMAD.SHL.U32 R11, R11, 0x2, RZ ;  /* 0x000000020b0b7824 */ /* 0x000fe200078e00ff */
[----:B------:R-:W-:Y:S01]  /*1530*/  SEL R17, R17, 0xffffffe0, !P0 ;  /* 0xffffffe011117807 */ /* 0x000fe20004000000 */
[----:B------:R-:W-:Y:S01]  /*1540*/  IMAD.SHL.U32 R0, R16, 0x4, RZ ;  /* 0x0000000410007824 */ /* 0x000fe200078e00ff */
[----:B------:R-:W-:Y:S01]  /*1550*/  LEA R10, R10, UR37, 0x1 ;  /* 0x000000250a0a7c11 */ /* 0x000fe2000f8e08ff */
[----:B------:R-:W-:Y:S01]  /*1560*/  IMAD R7, R3, 0x10, R4 ;  /* 0x0000001003077824 */ /* 0x000fe200078e0204 */
[--C-:B------:R-:W-:Y:S01]  /*1570*/  IADD3 R6, R6, -UR5, -R11.reuse ;  /* 0x8000000506067c10 */ /* 0x100fe2000fffe80b */
[----:B------:R-:W-:Y:S01]  /*1580*/  IMAD.IADD R12, R14, 0x1, -R11 ;  /* 0x000000010e0c7824 */ /* 0x000fe200078e0a0b */
[----:B------:R-:W-:Y:S01]  /*1590*/  IADD3 R13, -R11, UR4, R14 ;  /* 0x000000040b0d7c10 */ /* 0x000fe2000fffe10e */
[----:B------:R-:W-:Y:S01]  /*15a0*/  IMAD.MOV.U32 R8, RZ, RZ, RZ ;  /* 0x000000ffff087224 */ /* 0x000fe200078e00ff */
[----:B------:R-:W-:Y:S01]  /*15b0*/  CS2R R66, SRZ ;  /* 0x0000000000427805 */ /* 0x000fe2000001ff00 */
[----:B------:R-:W-:Y:S01]  /*15c0*/  IMAD.MOV.U32 R3, RZ, RZ, RZ ;  /* 0x000000ffff037224 */ /* 0x000fe200078e00ff */
        /* <DEDUP_REMOVED lines=46> */
[----:B------:R-:W-:Y:S02]  /*18b0*/  LOP3.LUT R15, R15, 0x1, RZ, 0xfc, !PT ;  /* 0x000000010f0f7812 */ /* 0x000fe400078efcff */
[----:B------:R-:W-:Y:S02]  /*18c0*/  LEA R0, R0, UR37, 0x2 ;  /* 0x0000002500007c11 */ /* 0x000fe4000f8e10ff */
[----:B------:R-:W-:-:S07]  /*18d0*/  IADD3 R11, R17, 0x30400, R10 ;  /* 0x00030400110b7810 */ /* 0x000fce0007ffe00a */
.L_x_4979:
[----:B------:R-:W-:Y:S01]  /*18e0*/  ISETP.NE.AND P0, PT, R15, 0x3, PT ;  /* 0x000000030f00780c */ /* 0x000fe20003f05270 */
[----:B------:R-:W-:-:S12]  /*18f0*/  YIELD ;  /* 0x0000000000007946 */ /* 0x000fd80003800000 */
[----:B------:R-:W-:Y:S05]  /*1900*/  @!P0 BRA `(.L_x_4961) ;  /* 0x0000000000048947 */ /* 0x000fea0003800000 */
[----:B------:R-:W-:Y:S01]  /*1910*/  BPT.TRAP 0x1 ;  /* 0x000000040000795c */ /* 0x000fe20000300000 */
.L_x_4961:
[----:B------:R-:W-:Y:S02]  /*1920*/  LEA R4, R3, UR37, 0x3 ;  /* 0x0000002503047c11 */ /* 0x000fe4000f8e18ff */
[----:B------:R-:W-:-:S04]  /*1930*/  SHF.L.U32 R17, R8, 0x1f, RZ ;  /* 0x0000001f08117819 */ /* 0x000fc800000006ff */
[----:B------:R1:W2:Y:S01]  /*1940*/  SYNCS.PHASECHK.TRANS64.TRYWAIT P1, [R4+URZ+0x36410], R17 ;  /* 0x03641011040075a7 */ /* 0x0002a2000802017f */
[----:B------:R-:W-:Y:S05]  /*1950*/  @!P0 BRA `(.L_x_4962) ;  /* 0x0000000000048947 */ /* 0x000fea0003800000 */
[----:B------:R-:W-:Y:S01]  /*1960*/  BPT.TRAP 0x1 ;  /* 0x000000040000795c */ /* 0x000fe20000300000 */
.L_x_4962:
[----:B--2---:R-:W-:Y:S05]  /*1970*/  @P1 BRA `(.L_x_4963) ;  /* 0x0000000000081947 */ /* 0x004fea0003800000 */
[----:B------:R-:W2:Y:S02]  /*1980*/  SYNCS.PHASECHK.TRANS64.TRYWAIT P1, [R4+URZ+0x36410], R17 ;  /* 0x03641011040075a7 */ /* 0x000ea4000802017f */
[----:B--2---:R-:W-:Y:S05]  /*1990*/  @!P1 BRA `(.L_x_4964) ;  /* 0x0000007c00309947 */ /* 0x004fea0003800000 */
.L_x_4963:
        /* <DEDUP_REMOVED lines=103> */
.L_x_4965:
[----:B---3--:R-:W-:-:S04]  /*2010*/  SHF.L.U32 R16, R5, 0x1f, RZ ;  /* 0x0000001f05107819 */ /* 0x008fc800000006ff */
[----:B------:R3:W1:Y:S01]  /*2020*/  SYNCS.PHASECHK.TRANS64.TRYWAIT P1, [UR37+0x36430], R16 ;  /* 0x03643010ff0075a7 */ /* 0x0006620008020165 */
[----:B------:R-:W-:Y:S05]  /*2030*/  @!P0 BRA `(.L_x_4966) ;  /* 0x0000000000048947 */ /* 0x000fea0003800000 */
[----:B------:R-:W-:Y:S01]  /*2040*/  BPT.TRAP 0x1 ;  /* 0x000000040000795c */ /* 0x000fe20000300000 */
.L_x_4966:
[----:B-1----:R-:W-:Y:S05]  /*2050*/  @P1 BRA `(.L_x_4967) ;  /* 0x0000000000081947 */ /* 0x002fea0003800000 */
[----:B------:R-:W1:Y:S02]  /*2060*/  SYNCS.PHASECHK.TRANS64.TRYWAIT P1, [UR37+0x36430], R16 ;  /* 0x03643010ff0075a7 */ /* 0x000e640008020165 */
[----:B-1----:R-:W-:Y:S05]  /*2070*/  @!P1 BRA `(.L_x_4968) ;  /* 0x00000074008c9947 */ /* 0x002fea0003800000 */
.L_x_4967:
[----:B------:R-:W-:Y:S01]  /*2080*/  UIADD3 UR5, UR37, 0x2a000, URZ ;  /* 0x0002a00025057890 */ /* 0x000fe2000fffe03f */
[----:B------:R-:W-:Y:S01]  /*2090*/  WARPGROUP.ARRIVE ;  /* 0x00000000000079c5 */ /* 0x000fe20000000000 */
[----:B------:R-:W-:Y:S01]  /*20a0*/  UIADD3 UR4, UR4, 0x9000, URZ ;  /* 0x0000900004047890 */ /* 0x000fe2000fffe03f */
[----:B---3--:R-:W-:Y:S01]  /*20b0*/  IMAD.U32 R16, RZ, RZ, UR39 ;  /* 0x00000027ff107e24 */ /* 0x008fe2000f8e00ff */
[----:B------:R-:W-:Y:S01]  /*20c0*/  USHF.R.U32.HI UR5, URZ, 0x4, UR5 ;  /* 0x000000043f057899 */ /* 0x000fe20008011605 */
[----:B------:R-:W-:Y:S01]  /*20d0*/  VIADD R20, R6, UR41 ;  /* 0x0000002906147c36 */ /* 0x000fe20008000000 */
[----:B------:R-:W-:Y:S01]  /*20e0*/  USHF.R.U32.HI UR4, URZ, 0x4, UR4 ;  /* 0x000000043f047899 */ /* 0x000fe20008011604 */
[----:B------:R-:W-:Y:S01]  /*20f0*/  IMAD R19, R16, 0x40, R7 ;  /* 0x0000004010137824 */ /* 0x000fe200078e0207 */
[----:B------:R-:W-:Y:S02]  /*2100*/  ULOP3.LUT UR5, UR5, 0x3fff, URZ, 0xc0, !UPT ;  /* 0x00003fff05057892 */ /* 0x000fe4000f8ec03f */
[----:B------:R-:W-:-:S02]  /*2110*/  ULOP3.LUT UR6, UR4, 0x3fff, URZ, 0xc0, !UPT ;  /* 0x00003fff04067892 */ /* 0x000fc4000f8ec03f */
[----:B------:R-:W-:Y:S01]  /*2120*/  ULOP3.LUT UR4, UR5, 0x10000, URZ, 0xfc, !UPT ;  /* 0x0001000005047892 */ /* 0x000fe2000f8efc3f */
[----:B--2---:R-:W-:Y:S01]  /*2130*/  VIADDMNMX R17, R19, R20, R13, PT ;  /* 0x0000001413117246 */ /* 0x004fe2000380010d */
[----:B------:R-:W-:Y:S01]  /*2140*/  ULOP3.LUT UR6, UR6, 0x10000, URZ, 0xfc, !UPT ;  /* 0x0001000006067892 */ /* 0x000fe2000f8efc3f */
[----:B------:R-:W-:Y:S01]  /*2150*/  UMOV UR5, 0x40000040 ;  /* 0x4000004000057882 */ /* 0x000fe20000000000 */
[----:B------:R-:W-:Y:S02]  /*2160*/  UMOV UR7, 0x40000040 ;  /* 0x4000004000077882 */ /* 0x000fe40000000000 */
[----:B------:R-:W-:Y:S02]  /*2170*/  UIADD3 UR10, UR6, 0x2, URZ ;  /* 0x00000002060a7890 */ /* 0x000fe4000fffe03f */
[----:B------:R-:W-:Y:S01]  /*2180*/  UIADD3 UR8, UR4, 0x2, URZ ;  /* 0x0000000204087890 */ /* 0x000fe2000fffe03f */
[----:B------:R-:W-:Y:S02]  /*2190*/  UMOV UR11, 0x40000040 ;  /* 0x40000040000b7882 */ /* 0x000fe40000000000 */
[----:B------:R-:W-:Y:S01]  /*21a0*/  HGMMA.64x32x16.F32 R120, gdesc[UR4], RZ, !UPT, gsb0 ;  /* 0x00600000047879f0 */ /* 0x000fe2000c0008ff */
[----:B------:R-:W-:Y:S01]  /*21b0*/  UMOV UR9, 0x40000040 ;  /* 0x4000004000097882 */ /* 0x000fe20000000000 */
[----:B------:R-:W-:Y:S01]  /*21c0*/  UMOV UR7, 0x40000040 ;  /* 0x4000004000077882 */ /* 0x000fe20000000000 */
[----:B------:R-:W-:Y:S01]  /*21d0*/  UMOV UR5, 0x40000040 ;  /* 0x4000004000057882 */ /* 0x000fe20000000000 */
[----:B------:R-:W-:-:S06]  /*21e0*/  UISETP.GE.AND UP1, UPT, UR44, 0x1, UPT ;  /* 0x000000012c00788c */ /* 0x000fcc000bf26270 */
[----:B------:R-:W-:Y:S01]  /*21f0*/  PLOP3.LUT P1, PT, PT, PT, UP1, 0x40, 0x0 ;  /* 0x000000000000781c */ /* 0x000fe20003f2e818 */
        /* <DEDUP_REMOVED lines=75> */
[----:B------:R-:W-:Y:S05]  /*26b0*/  @P1 BRA `(.L_x_4969) ;  /* 0x0000000000641947 */ /* 0x000fea0003800000 */
        /* <DEDUP_REMOVED lines=14> */
.L_x_4971:
[----:B------:R-:W-:-:S06]  /*27a0*/  UISETP.NE.AND UP0, UPT, UR44, 0x1, UPT ;  /* 0x000000012c00788c */ /* 0x000fcc000bf05270 */
[----:B------:R-:W-:-:S05]  /*27b0*/  PLOP3.LUT P1, PT, PT, PT, UP0, 0x80, 0x0 ;  /* 0x000000000000781c */ /* 0x000fca0003f2f008 */
[----:B------:R-:W-:-:S08]  /*27c0*/  @UP0 ULDC UR5, c[0x0][0x754] ;  /* 0x0001d50000050ab9 */ /* 0x000fd00000000800 */
[----:B------:R-:W-:Y:S01]  /*27d0*/  @P1 IMAD.HI.U32 R16, R23, UR5, RZ ;  /* 0x0000000517101c27 */ /* 0x000fe2000f8e00ff */
[----:B------:R-:W-:-:S04]  /*27e0*/  @UP0 ULDC UR5, c[0x0][0x758] ;  /* 0x0001d60000050ab9 */ /* 0x000fc80000000800 */
[----:B------:R-:W-:-:S07]  /*27f0*/  @P1 SHF.R.U32.HI R23, RZ, UR5, R16 ;  /* 0x00000005ff171c19 */ /* 0x000fce0008011610 */
.L_x_4972:
[----:B------:R-:W-:Y:S05]  /*2800*/  BSYNC B0 ;  /* 0x0000000000007941 */ /* 0x000fea0003800000 */
.L_x_4970:
[----:B------:R-:W-:Y:S01]  /*2810*/  IMAD R23, R23, UR44, R12 ;  /* 0x0000002c17177c24 */ /* 0x000fe2000f8e020c */
[----:B------:R-:W-:-:S04]  /*2820*/  IADD3 R16, R19, UR4, R6 ;  /* 0x0000000413107c10 */ /* 0x000fc8000fffe006 */
[----:B------:R-:W-:Y:S02]  /*2830*/  VIADDMNMX R17, R23, UR44, R17, PT ;  /* 0x0000002c17117c46 */ /* 0x000fe4000b800111 */
[----:B------:R-:W-:-:S07]  /*2840*/  VIMNMX R16, R16, R23, !PT ;  /* 0x0000001710107248 */ /* 0x000fce0007fe0100 */
.L_x_4969:
[C---:B------:R-:W-:Y:S02]  /*2850*/  ISETP.GE.AND P1, PT, R14.reuse, 0x1, PT ;  /* 0x000000010e00780c */ /* 0x040fe40003f26270 */
[----:B------:R-:W-:Y:S02]  /*2860*/  ISETP.GE.AND P2, PT, R14, 0x2, PT ;  /* 0x000000020e00780c */ /* 0x000fe40003f46270 */
[C---:B------:R-:W-:Y:S02]  /*2870*/  ISETP.GT.AND P5, PT, R16.reuse, RZ, !P1 ;  /* 0x000000ff1000720c */ /* 0x040fe40004fa4270 */
[----:B------:R-:W-:Y:S02]  /*2880*/  ISETP.GT.AND P6, PT, R16, 0x1, !P2 ;  /* 0x000000011000780c */ /* 0x000fe400057c4270 */
[----:B------:R-:W-:Y:S02]  /*2890*/  ISETP.LT.OR P5, PT, R17, 0x1, P5 ;  /* 0x000000011100780c */ /* 0x000fe40002fa1670 */
[----:B------:R-:W-:-:S02]  /*28a0*/  ISETP.GE.AND P3, PT, R14, 0x9, PT ;  /* 0x000000090e00780c */ /* 0x000fc40003f66270 */
[----:B------:R-:W-:Y:S02]  /*28b0*/  ISETP.LT.OR P6, PT, R17, 0x2, P6 ;  /* 0x000000021100780c */ /* 0x000fe400037c1670 */
[----:B------:R-:W-:Y:S02]  /*28c0*/  FSEL R23, R136, -INF , !P5 ;  /* 0xff80000088177808 */ /* 0x000fe40006800000 */
[----:B------:R-:W-:Y:S02]  /*28d0*/  ISETP.GE.AND P4, PT, R14, 0xa, PT ;  /* 0x0000000a0e00780c */ /* 0x000fe40003f86270 */
[C---:B------:R-:W-:Y:S02]  /*28e0*/  ISETP.GT.AND P5, PT, R16.reuse, 0x8, !P3 ;  /* 0x000000081000780c */ /* 0x040fe40005fa4270 */
[----:B------:R-:W-:Y:S02]  /*28f0*/  FSEL R137, R137, -INF , !P6 ;  /* 0xff80000089897808 */ /* 0x000fe40007000000 */
[----:B------:R-:W-:-:S02]  /*2900*/  ISETP.GT.AND P6, PT, R16, 0x9, !P4 ;  /* 0x000000091000780c */ /* 0x000fc400067c4270 */
[C---:B------:R-:W-:Y:S02]  /*2910*/  ISETP.LT.OR P5, PT, R17.reuse, 0x9, P5 ;  /* 0x000000091100780c */ /* 0x040fe40002fa1670 */
[----:B------:R-:W-:Y:S02]  /*2920*/  ISETP.LT.OR P6, PT, R17, 0xa, P6 ;  /* 0x0000000a1100780c */ /* 0x000fe400037c1670 */
[----:B------:R-:W-:Y:S02]  /*2930*/  FSEL R155, R140, -INF , !P5 ;  /* 0xff8000008c9b7808 */ /* 0x000fe40006800000 */
[----:B------:R-:W-:Y:S02]  /*2940*/  ISETP.GE.AND P5, PT, R14, 0x11, PT ;  /* 0x000000110e00780c */ /* 0x000fe40003fa6270 */
[----:B------:R-:W-:Y:S02]  /*2950*/  FSEL R141, R141, -INF , !P6 ;  /* 0xff8000008d8d7808 */ /* 0x000fe40007000000 */
[----:B------:R-:W-:-:S02]  /*2960*/  ISETP.GT.AND P6, PT, R16, 0x10, !P5 ;  /* 0x000000101000780c */ /* 0x000fc40006fc4270 */
[----:B------:R-:W-:Y:S02]  /*2970*/  LOP3.LUT R2, R2, 0xfffffffb, RZ, 0xc0, !PT ;  /* 0xfffffffb02027812 */ /* 0x000fe400078ec0ff */
[----:B------:R-:W-:-:S04]  /*2980*/  ISETP.LT.OR P6, PT, R17, 0x11, P6 ;  /* 0x000000111100780c */ /* 0x000fc800037c1670 */
[----:B------:R-:W-:Y:S02]  /*2990*/  FSEL R157, R144, -INF , !P6 ;  /* 0xff800000909d7808 */ /* 0x000fe40007000000 */
[----:B------:R-:W-:-:S13]  /*29a0*/  ISETP.GE.AND P6, PT, R14, 0x12, PT ;  /* 0x000000120e00780c */ /* 0x000fda0003fc6270 */
[----:B------:R-:W-:Y:S02]  /*29b0*/  @P6 LOP3.LUT R2, R2, 0x4, RZ, 0xfc, !PT ;  /* 0x0000000402026812 */ /* 0x000fe400078efcff */
[----:B------:R-:W-:Y:S02]  /*29c0*/  ISETP.GT.AND P6, PT, R16, 0x11, !P6 ;  /* 0x000000111000780c */ /* 0x000fe400077c4270 */
        /* <DEDUP_REMOVED lines=11> */
[----:B------:R-:W-:-:S04]  /*2a80*/  ISETP.GT.AND P6, PT, R16, 0x19, !P6 ;  /* 0x000000191000780c */ /* 0x000fc800077c4270 */
[----:B------:R-:W-:Y:S01]  /*2a90*/  ISETP.LT.OR P6, PT, R17, 0x1a, P6 ;  /* 0x0000001a1100780c */ /* 0x000fe200037c1670 */
[----:B------:R-:W-:-:S03]  /*2aa0*/  VIADD R17, R19, 0x8 ;  /* 0x0000000813117836 */ /* 0x000fc60000000000 */
[----:B------:R-:W-:Y:S01]  /*2ab0*/  FSEL R149, R149, -INF , !P6 ;  /* 0xff80000095957808 */ /* 0x000fe20007000000 */
[----:B------:R-:W-:Y:S01]  /*2ac0*/  IMAD.IADD R18, R18, 0x1, R17 ;  /* 0x0000000112127824 */ /* 0x000fe200078e0211 */
[----:B------:R-:W-:Y:S02]  /*2ad0*/  PLOP3.LUT P6, PT, PT, PT, UP1, 0x40, 0x0 ;  /* 0x000000000000781c */ /* 0x000fe40003fce818 */
[----:B------:R-:W-:-:S11]  /*2ae0*/  VIADDMNMX R20, R17, R20, R13, PT ;  /* 0x0000001411147246 */ /* 0x000fd6000380010d */
        /* <DEDUP_REMOVED lines=11> */
[----:B------:R-:W-:Y:S01]  /*2ba0*/  PLOP3.LUT P6, PT, PT, PT, UP0, 0x80, 0x0 ;  /* 0x000000000000781c */ /* 0x000fe20003fcf008 */
[----:B------:R-:W-:-:S12]  /*2bb0*/  @UP0 ULDC UR4, c[0x0][0x758] ;  /* 0x0001d60000040ab9 */ /* 0x000fd80000000800 */
[----:B------:R-:W-:-:S04]  /*2bc0*/  @P6 SHF.R.U32.HI R17, RZ, UR4, R16 ;  /* 0x00000004ff116c19 */ /* 0x000fc80008011610 */
[----:B------:R-:W-:Y:S01]  /*2bd0*/  LOP3.LUT R17, RZ, R17, RZ, 0x33, !PT ;  /* 0x00000011ff117212 */ /* 0x000fe200078e33ff */
[----:B------:R-:W-:Y:S06]  /*2be0*/  BRA `(.L_x_4976) ;  /* 0x00000000001c7947 */ /* 0x000fec0003800000 */
.L_x_4975:
[----:B------:R-:W-:-:S06]  /*2bf0*/  UISETP.NE.AND UP0, UPT, UR44, 0x1, UPT ;  /* 0x000000012c00788c */ /* 0x000fcc000bf05270 */
[----:B------:R-:W-:-:S05]  /*2c00*/  PLOP3.LUT P6, PT, PT, PT, UP0, 0x80, 0x0 ;  /* 0x000000000000781c */ /* 0x000fca0003fcf008 */
[----:B------:R-:W-:-:S08]  /*2c10*/  @UP0 ULDC UR4, c[0x0][0x754] ;  /* 0x0001d50000040ab9 */ /* 0x000fd00000000800 */
[----:B------:R-:W-:Y:S01]  /*2c20*/  @P6 IMAD.HI.U32 R16, R17, UR4, RZ ;  /* 0x0000000411106c27 */ /* 0x000fe2000f8e00ff */
[----:B------:R-:W-:Y:S01]  /*2c30*/  PLOP3.LUT P6, PT, PT, PT, UP0, 0x80, 0x0 ;  /* 0x000000000000781c */ /* 0x000fe20003fcf008 */
[----:B------:R-:W-:-:S12]  /*2c40*/  @UP0 ULDC UR4, c[0x0][0x758] ;  /* 0x0001d60000040ab9 */ /* 0x000fd80000000800 */
[----:B------:R-:W-:-:S07]  /*2c50*/  @P6 SHF.R.U32.HI R17, RZ, UR4, R16 ;  /* 0x00000004ff116c19 */ /* 0x000fce0008011610 */
.L_x_4976:
[----:B------:R-:W-:Y:S05]  /*2c60*/  BSYNC B0 ;  /* 0x0000000000007941 */ /* 0x000fea0003800000 */
.L_x_4974:
[----:B------:R-:W-:-:S05]  /*2c70*/  IMAD R17, R17, UR44, R12 ;  /* 0x0000002c11117c24 */ /* 0x000fca000f8e020c */
[----:B------:R-:W-:Y:S02]  /*2c80*/  VIMNMX R18, R18, R17, !PT ;  /* 0x0000001112127248 */ /* 0x000fe40007fe0100 */
[----:B------:R-:W-:-:S07]  /*2c90*/  VIADDMNMX R20, R17, UR44, R20, PT ;  /* 0x0000002c11147c46 */ /* 0x000fce000b800114 */
.L_x_4973:
[C---:B------:R-:W-:Y:S01]  /*2ca0*/  ISETP.GT.AND P2, PT, R18.reuse, 0x1, !P2 ;  /* 0x000000011200780c */ /* 0x040fe20005744270 */
[--C-:B----4-:R-:W-:Y:S01]  /*2cb0*/  FFMA.FTZ R144, R145, UR45, -R22.reuse ;  /* 0x0000002d91907c23 */ /* 0x110fe20008010816 */
[--C-:B------:R-:W-:Y:S01]  /*2cc0*/  FFMA.FTZ R140, R141, UR45, -R22.reuse ;  /* 0x0000002d8d8c7c23 */ /* 0x100fe20008010816 */
[----:B------:R-:W-:Y:S01]  /*2cd0*/  ISETP.GT.AND P3, PT, R18, 0x8, !P3 ;  /* 0x000000081200780c */ /* 0x000fe20005f64270 */
[--C-:B------:R-:W-:Y:S01]  /*2ce0*/  FFMA.FTZ R136, R137, UR45, -R22.reuse ;  /* 0x0000002d89887c23 */ /* 0x100fe20008010816 */
[----:B------:R-:W-:Y:S01]  /*2cf0*/  ISETP.LT.OR P2, PT, R20, 0x2, P2 ;  /* 0x000000021400780c */ /* 0x000fe20001741670 */
[--C-:B------:R-:W-:Y:S01]  /*2d00*/  FFMA.FTZ R17, R23, UR45, -R22.reuse ;  /* 0x0000002d17117c23 */ /* 0x100fe20008010816 */
[----:B------:R-:W-:Y:S01]  /*2d10*/  ISETP.GE.AND P6, PT, R14, 0x12, PT ;  /* 0x000000120e00780c */ /* 0x000fe20003fc6270 */
[--C-:B------:R-:W-:Y:S01]  /*2d20*/  FFMA.FTZ R19, R155, UR45, -R22.reuse ;  /* 0x0000002d9b137c23 */ /* 0x100fe20008010816 */
[----:B------:R-:W-:Y:S01]  /*2d30*/  FSEL R16, R139, -INF , !P2 ;  /* 0xff8000008b107808 */ /* 0x000fe20005000000 */
[--C-:B------:R-:W-:Y:S01]  /*2d40*/  FFMA.FTZ R139, R148, UR45, -R22.reuse ;  /* 0x0000002d948b7c23 */ /* 0x100fe20008010816 */
[----:B------:R-:W-:Y:S01]  /*2d50*/  LEA R148, R7, UR37, 0x2 ;  /* 0x0000002507947c11 */ /* 0x000fe2000f8e10ff */
[--C-:B------:R-:W-:Y:S01]  /*2d60*/  FFMA.FTZ R23, R157, UR45, -R22.reuse ;  /* 0x0000002d9d177c23 */ /* 0x100fe20008010816 */
[----:B------:R-:W-:Y:S01]  /*2d70*/  ISETP.LT.OR P3, PT, R20, 0x9, P3 ;  /* 0x000000091400780c */ /* 0x000fe20001f61670 */
[--C-:B-----5:R-:W-:Y:S01]  /*2d80*/  FFMA.FTZ R137, R16, UR45, -R21.reuse ;  /* 0x0000002d10897c23 */ /* 0x120fe20008010815 */
[C---:B------:R-:W-:Y:S01]  /*2d90*/  ISETP.GT.AND P5, PT, R18.reuse, 0x10, !P5 ;  /* 0x000000101200780c */ /* 0x040fe20006fa4270 */
[----:B------:R-:W1:Y:S01]  /*2da0*/  LDS R145, [R148+0x30200] ;  /* 0x0302000094917984 */ /* 0x000e620000000800 */
[C---:B------:R-:W-:Y:S01]  /*2db0*/  ISETP.GT.AND P4, PT, R18.reuse, 0x9, !P4 ;  /* 0x000000091200780c */ /* 0x040fe20006784270 */
[----:B------:R-:W-:Y:S01]  /*2dc0*/  FFMA.FTZ R22, R149, UR45, -R22 ;  /* 0x0000002d95167c23 */ /* 0x000fe20008010816 */
[----:B------:R-:W-:Y:S01]  /*2dd0*/  ISETP.GT.AND P2, PT, R18, 0x11, !P6 ;  /* 0x000000111200780c */ /* 0x000fe20007744270 */
[----:B------:R-:W2:Y:S01]  /*2de0*/  LDS R141, [R148+0x30220] ;  /* 0x03022000948d7984 */ /* 0x000ea20000000800 */
[----:B------:R-:W-:Y:S01]  /*2df0*/  ISETP.GE.AND P6, PT, R14, 0x1a, PT ;  /* 0x0000001a0e00780c */ /* 0x000fe20003fc6270 */
[----:B------:R-:W3:Y:S01]  /*2e00*/  MUFU.EX2 R17, R17 ;  /* 0x0000001100117308 */ /* 0x000ee20000000800 */
[----:B------:R-:W-:Y:S01]  /*2e10*/  FSEL R142, R142, -INF , !P3 ;  /* 0xff8000008e8e7808 */ /* 0x000fe20005800000 */
[----:B------:R-:W-:Y:S01]  /*2e20*/  USHF.R.U32.HI UR6, URZ, 0x4, UR42 ;  /* 0x000000043f067899 */ /* 0x000fe2000801162a */
[----:B------:R-:W-:Y:S01]  /*2e30*/  ISETP.GE.AND P3, PT, R14, 0x19, PT ;  /* 0x000000190e00780c */ /* 0x000fe20003f66270 */
[----:B------:R-:W-:Y:S01]  /*2e40*/  UMOV UR11, 0x80000020 ;  /* 0x80000020000b7882 */ /* 0x000fe20000000000 */
[----:B------:R-:W-:Y:S01]  /*2e50*/  ISETP.LT.OR P5, PT, R20, 0x11, P5 ;  /* 0x000000111400780c */ /* 0x000fe20002fa1670 */
[--C-:B------:R-:W-:Y:S01]  /*2e60*/  FFMA.FTZ R142, R142, UR45, -R21.reuse ;  /* 0x0000002d8e8e7c23 */ /* 0x100fe20008010815 */
[----:B------:R-:W-:Y:S01]  /*2e70*/  ISETP.GT.AND P1, PT, R18, RZ, !P1 ;  /* 0x000000ff1200720c */ /* 0x000fe20004f24270 */
[----:B------:R-:W-:Y:S01]  /*2e80*/  MUFU.EX2 R136, R136 ;  /* 0x0000008800887308 */ /* 0x000fe20000000800 */
[----:B------:R-:W-:Y:S01]  /*2e90*/  ISETP.LT.OR P4, PT, R20, 0xa, P4 ;  /* 0x0000000a1400780c */ /* 0x000fe20002781670 */
[----:B------:R-:W-:Y:S01]  /*2ea0*/  ULOP3.LUT UR6, UR6, 0x3fff, URZ, 0xc0, !UPT ;  /* 0x00003fff06067892 */ /* 0x000fe2000f8ec03f */
[C---:B------:R-:W-:Y:S01]  /*2eb0*/  ISETP.GT.AND P6, PT, R18.reuse, 0x19, !P6 ;  /* 0x000000191200780c */ /* 0x040fe200077c4270 */
[----:B------:R-:W-:Y:S01]  /*2ec0*/  UMOV UR9, 0x40000040 ;  /* 0x4000004000097882 */ /* 0x000fe20000000000 */
[----:B------:R-:W-:Y:S01]  /*2ed0*/  ISETP.GT.AND P3, PT, R18, 0x18, !P3 ;  /* 0x000000181200780c */ /* 0x000fe20005f64270 */
[----:B------:R-:W-:Y:S01]  /*2ee0*/  ULOP3.LUT UR12, UR6, 0x1000000, URZ, 0xfc, !UPT ;  /* 0x01000000060c7892 */ /* 0x000fe2000f8efc3f */
[----:B------:R-:W-:Y:S01]  /*2ef0*/  FSEL R146, R146, -INF , !P5 ;  /* 0xff80000092927808 */ /* 0x000fe20006800000 */
[----:B------:R-:W4:Y:S01]  /*2f00*/  MUFU.EX2 R19, R19 ;  /* 0x0000001300137308 */ /* 0x000f220000000800 */
[----:B------:R-:W-:Y:S01]  /*2f10*/  FSEL R16, R143, -INF , !P4 ;  /* 0xff8000008f107808 */ /* 0x000fe20006000000 */
[----:B------:R-:W-:Y:S01]  /*2f20*/  UMOV UR13, 0x80000020 ;  /* 0x80000020000d7882 */ /* 0x000fe20000000000 */
[C---:B------:R-:W-:Y:S01]  /*2f30*/  ISETP.LT.OR P1, PT, R20.reuse, 0x1, P1 ;  /* 0x000000011400780c */ /* 0x040fe20000f21670 */
[----:B------:R-:W-:Y:S01]  /*2f40*/  UMOV UR15, 0x40000040 ;  /* 0x40000040000f7882 */ /* 0x000fe20000000000 */
[----:B------:R-:W-:Y:S01]  /*2f50*/  ISETP.LT.OR P6, PT, R20, 0x1a, P6 ;  /* 0x0000001a1400780c */ /* 0x000fe200037c1670 */
[--C-:B------:R-:W-:Y:S01]  /*2f60*/  FFMA.FTZ R143, R16, UR45, -R21.reuse ;  /* 0x0000002d108f7c23 */ /* 0x100fe20008010815 */
[C---:B------:R-:W-:Y:S01]  /*2f70*/  ISETP.LT.OR P2, PT, R20.reuse, 0x12, P2 ;  /* 0x000000121400780c */ /* 0x040fe20001741670 */
[----:B------:R-:W5:Y:S01]  /*2f80*/  MUFU.EX2 R140, R140 ;  /* 0x0000008c008c7308 */ /* 0x000f620000000800 */
[----:B------:R-:W-:Y:S01]  /*2f90*/  ISETP.LT.OR P3, PT, R20, 0x19, P3 ;  /* 0x000000191400780c */ /* 0x000fe20001f61670 */
[----:B------:R-:W-:Y:S01]  /*2fa0*/  FFMA.FTZ R20, R146, UR45, -R21 ;  /* 0x0000002d92147c23 */ /* 0x000fe20008010815 */
[----:B------:R-:W-:Y:S01]  /*2fb0*/  FSEL R18, R138, -INF , !P1 ;  /* 0xff8000008a127808 */ /* 0x000fe20004800000 */
[----:B------:R-:W-:Y:S01]  /*2fc0*/  UMOV UR10, UR12 ;  /* 0x0000000c000a7c82 */ /* 0x000fe20008000000 */
[----:B------:R-:W-:-:S02]  /*2fd0*/  FSEL R146, R151, -INF , !P6 ;  /* 0xff80000097927808 */ /* 0x000fc40007000000 */
[----:B------:R-:W-:Y:S01]  /*2fe0*/  FSEL R16, R147, -INF , !P2 ;  /* 0xff80000093107808 */ /* 0x000fe20005000000 */
[--C-:B------:R-:W-:Y:S01]  /*2ff0*/  FFMA.FTZ R147, R18, UR45, -R21.reuse ;  /* 0x0000002d12937c23 */ /* 0x100fe20008010815 */
[----:B------:R-:W-:Y:S01]  /*3000*/  FSEL R150, R150, -INF , !P3 ;  /* 0xff80000096967808 */ /* 0x000fe20005800000 */
[----:B------:R-:W-:Y:S01]  /*3010*/  FFMA.FTZ R146, R146, UR45, -R21 ;  /* 0x0000002d92927c23 */ /* 0x000fe20008010815 */
[----:B-1----:R-:W-:Y:S01]  /*3020*/  FADD.FTZ R120, R120, -R145 ;  /* 0x8000009178787221 */ /* 0x002fe20000010000 */
[----:B------:R-:W-:Y:S01]  /*3030*/  FFMA.FTZ R149, R16, UR45, -R21 ;  /* 0x0000002d10957c23 */ /* 0x000fe20008010815 */
[----:B------:R-:W-:Y:S01]  /*3040*/  FADD.FTZ R121, R121, -R145 ;  /* 0x8000009179797221 */ /* 0x000fe20000010000 */
[----:B------:R-:W-:Y:S01]  /*3050*/  FFMA.FTZ R16, R150, UR45, -R21 ;  /* 0x0000002d96107c23 */ /* 0x000fe20008010815 */
[--C-:B------:R-:W-:Y:S01]  /*3060*/  FADD.FTZ R124, R124, -R145.reuse ;  /* 0x800000917c7c7221 */ /* 0x100fe20000010000 */
[--C-:B------:R-:W-:Y:S01]  /*3070*/  FADD.FTZ R125, R125, -R145.reuse ;  /* 0x800000917d7d7221 */ /* 0x100fe20000010000 */
[--C-:B------:R-:W-:Y:S01]  /*3080*/  FADD.FTZ R128, R128, -R145.reuse ;  /* 0x8000009180807221 */ /* 0x100fe20000010000 */
[--C-:B------:R-:W-:Y:S01]  /*3090*/  FADD.FTZ R129, R129, -R145.reuse ;  /* 0x8000009181817221 */ /* 0x100fe20000010000 */
[--C-:B------:R-:W-:Y:S01]  /*30a0*/  FADD.FTZ R132, R132, -R145.reuse ;  /* 0x8000009184847221 */ /* 0x100fe20000010000 */
[----:B------:R-:W1:Y:S01]  /*30b0*/  MUFU.EX2 R23, R23 ;  /* 0x0000001700177308 */ /* 0x000e620000000800 */
[----:B------:R-:W-:Y:S01]  /*30c0*/  FADD.FTZ R145, R133, -R145 ;  /* 0x8000009185917221 */ /* 0x000fe20000010000 */
[--C-:B--2---:R-:W-:Y:S01]  /*30d0*/  FADD.FTZ R148, R123, -R141.reuse ;  /* 0x8000008d7b947221 */ /* 0x104fe20000010000 */
[--C-:B------:R-:W-:Y:S01]  /*30e0*/  FADD.FTZ R123, R126, -R141.reuse ;  /* 0x8000008d7e7b7221 */ /* 0x100fe20000010000 */
[--C-:B------:R-:W-:Y:S01]  /*30f0*/  FADD.FTZ R126, R127, -R141.reuse ;  /* 0x8000008d7f7e7221 */ /* 0x100fe20000010000 */
[--C-:B------:R-:W-:Y:S01]  /*3100*/  FADD.FTZ R127, R130, -R141.reuse ;  /* 0x8000008d827f7221 */ /* 0x100fe20000010000 */
[--C-:B------:R-:W-:Y:S01]  /*3110*/  FADD.FTZ R130, R131, -R141.reuse ;  /* 0x8000008d83827221 */ /* 0x100fe20000010000 */
[----:B---3--:R-:W-:Y:S01]  /*3120*/  FMUL.FTZ R120, R17, R120 ;  /* 0x0000007811787220 */ /* 0x008fe20000410000 */
[----:B------:R-:W2:Y:S01]  /*3130*/  MUFU.EX2 R144, R144 ;  /* 0x0000009000907308 */ /* 0x000ea20000000800 */
[----:B----4-:R-:W-:Y:S01]  /*3140*/  FMUL.FTZ R124, R19, R124 ;  /* 0x0000007c137c7220 */ /* 0x010fe20000410000 */
[----:B-----5:R-:W-:Y:S01]  /*3150*/  F2FP.F16.F32.PACK_AB R18, R140, R19 ;  /* 0x000000138c12723e */ /* 0x020fe200000000ff */
[--C-:B------:R-:W-:Y:S01]  /*3160*/  FADD.FTZ R122, R122, -R141.reuse ;  /* 0x8000008d7a7a7221 */ /* 0x100fe20000010000 */
[----:B------:R-:W-:Y:S01]  /*3170*/  R2UR UR7, R9 ;  /* 0x00000000090772ca */ /* 0x000fe200000e0000 */
[--C-:B------:R-:W-:Y:S01]  /*3180*/  FADD.FTZ R134, R134, -R141.reuse ;  /* 0x8000008d86867221 */ /* 0x100fe20000010000 */
[----:B------:R-:W-:Y:S01]  /*3190*/  FADD.FTZ R135, R135, -R141 ;  /* 0x8000008d87877221 */ /* 0x000fe20000010000 */
[----:B------:R-:W-:Y:S01]  /*31a0*/  FMUL.FTZ R121, R136, R121 ;  /* 0x0000007988797220 */ /* 0x000fe20000410000 */
[----:B------:R-:W3:Y:S01]  /*31b0*/  MUFU.EX2 R22, R22 ;  /* 0x0000001600167308 */ /* 0x000ee20000000800 */
[----:B-1----:R-:W-:Y:S01]  /*31c0*/  FMUL.FTZ R128, R23, R128 ;  /* 0x0000008017807220 */ /* 0x002fe20000410000 */
[----:B------:R-:W-:-:S06]  /*31d0*/  FMUL.FTZ R125, R140, R125 ;  /* 0x0000007d8c7d7220 */ /* 0x000fcc0000410000 */
[----:B------:R-:W-:Y:S01]  /*31e0*/  MUFU.EX2 R137, R137 ;  /* 0x0000008900897308 */ /* 0x000fe20000000800 */
[----:B------:R-:W-:Y:S01]  /*31f0*/  ULEA UR4, UR7, UR37, 0xd ;  /* 0x0000002507047291 */ /* 0x000fe2000f8e683f */
[----:B--2---:R-:W-:Y:S01]  /*3200*/  FMUL.FTZ R129, R144, R129 ;  /* 0x0000008190817220 */ /* 0x004fe20000410000 */
[----:B------:R-:W-:Y:S02]  /*3210*/  UIMAD UR7, UR7, 0x3000, UR37 ;  /* 0x00003000070778a4 */ /* 0x000fe4000f8e0225 */
[----:B------:R-:W-:Y:S02]  /*3220*/  UIADD3 UR5, UR4, 0x2a000, URZ ;  /* 0x0002a00004057890 */ /* 0x000fe4000fffe03f */
[----:B------:R-:W-:Y:S01]  /*3230*/  USHF.R.U32.HI UR7, URZ, 0x4, UR7 ;  /* 0x000000043f077899 */ /* 0x000fe20008011607 */
[----:B------:R-:W1:Y:S01]  /*3240*/  MUFU.EX2 R142, R142 ;  /* 0x0000008e008e7308 */ /* 0x000e620000000800 */
[----:B---3--:R-:W-:Y:S01]  /*3250*/  FMUL.FTZ R145, R22, R145 ;  /* 0x0000009116917220 */ /* 0x008fe20000410000 */
[----:B------:R-:W-:-:S02]  /*3260*/  USHF.R.U32.HI UR5, URZ, 0x4, UR5 ;  /* 0x000000043f057899 */ /* 0x000fc40008011605 */
[----:B------:R-:W-:Y:S02]  /*3270*/  ULOP3.LUT UR14, UR7, 0x3fff, URZ, 0xc0, !UPT ;  /* 0x00003fff070e7892 */ /* 0x000fe4000f8ec03f */
[----:B------:R-:W-:Y:S02]  /*3280*/  ULOP3.LUT UR6, UR5, 0x3fff, URZ, 0xc0, !UPT ;  /* 0x00003fff05067892 */ /* 0x000fe4000f8ec03f */
[----:B------:R-:W2:Y:S01]  /*3290*/  MUFU.EX2 R143, R143 ;  /* 0x0000008f008f7308 */ /* 0x000ea20000000800 */
[----:B------:R-:W-:-:S04]  /*32a0*/  R2UR UR5, R152 ;  /* 0x00000000980572ca */ /* 0x000fc800000e0000 */
[----:B------:R-:W-:-:S03]  /*32b0*/  UMOV UR8, UR6 ;  /* 0x0000000600087c82 */ /* 0x000fc60008000000 */
[----:B------:R-:W3:Y:S01]  /*32c0*/  MUFU.EX2 R21, R149 ;  /* 0x0000009500157308 */ /* 0x000ee20000000800 */
[----:B-1----:R-:W-:-:S05]  /*32d0*/  FMUL.FTZ R123, R142, R123 ;  /* 0x0000007b8e7b7220 */ /* 0x002fca0000410000 */
[----:B------:R-:W-:Y:S02]  /*32e0*/  USHF.R.U32.HI UR5, URZ, 0x4, UR5 ;  /* 0x000000043f057899 */ /* 0x000fe40008011605 */
[----:B------:R-:W1:Y:S01]  /*32f0*/  MUFU.EX2 R147, R147 ;  /* 0x0000009300937308 */ /* 0x000e620000000800 */
[C---:B--2---:R-:W-:Y:S01]  /*3300*/  F2FP.F16.F32.PACK_AB R19, R143.reuse, R142 ;  /* 0x0000008e8f13723e */ /* 0x044fe200000000ff */
[----:B------:R-:W-:Y:S01]  /*3310*/  FMUL.FTZ R126, R143, R126 ;  /* 0x0000007e8f7e7220 */ /* 0x000fe20000410000 */
[----:B------:R-:W-:-:S05]  /*3320*/  ULOP3.LUT UR5, UR5, 0x3fff, URZ, 0xc0, !UPT ;  /* 0x00003fff05057892 */ /* 0x000fca000f8ec03f */
[----:B------:R-:W2:Y:S01]  /*3330*/  MUFU.EX2 R139, R139 ;  /* 0x0000008b008b7308 */ /* 0x000ea20000000800 */
[----:B---3--:R-:W-:-:S07]  /*3340*/  FMUL.FTZ R130, R21, R130 ;  /* 0x0000008215827220 */ /* 0x008fce0000410000 */
[----:B------:R3:W4:Y:S01]  /*3350*/  MUFU.EX2 R138, R20 ;  /* 0x00000014008a7308 */ /* 0x0007220000000800 */
[----:B-1----:R-:W-:-:S07]  /*3360*/  FMUL.FTZ R122, R147, R122 ;  /* 0x0000007a937a7220 */ /* 0x002fce0000410000 */
[----:B------:R1:W5:Y:S01]  /*3370*/  MUFU.EX2 R133, R16 ;  /* 0x0000001000857308 */ /* 0x0003620000000800 */
[----:B---3--:R-:W-:Y:S01]  /*3380*/  F2FP.F16.F32.PACK_AB R20, R144, R23 ;  /* 0x000000179014723e */ /* 0x008fe200000000ff */
[----:B--2---:R-:W-:Y:S01]  /*3390*/  FMUL.FTZ R132, R139, R132 ;  /* 0x000000848b847220 */ /* 0x004fe20000410000 */
[----:B------:R-:W-:-:S05]  /*33a0*/  F2FP.F16.F32.PACK_AB R22, R22, R139 ;  /* 0x0000008b1616723e */ /* 0x000fca00000000ff */
[----:B------:R-:W2:Y:S01]  /*33b0*/  MUFU.EX2 R146, R146 ;  /* 0x0000009200927308 */ /* 0x000ea20000000800 */
[----:B-1----:R-:W-:Y:S01]  /*33c0*/  F2FP.F16.F32.PACK_AB R16, R136, R17 ;  /* 0x000000118810723e */ /* 0x002fe200000000ff */
[----:B----4-:R-:W-:Y:S01]  /*33d0*/  FMUL.FTZ R131, R138, R127 ;  /* 0x0000007f8a837220 */ /* 0x010fe20000410000 */
[----:B------:R-:W-:Y:S01]  /*33e0*/  F2FP.F16.F32.PACK_AB R17, R137, R147 ;  /* 0x000000938911723e */ /* 0x000fe200000000ff */
[----:B------:R-:W-:Y:S01]  /*33f0*/  BAR.SYNC.DEFER_BLOCKING 0x9, 0x180 ;  /* 0x0246000000007b1d */ /* 0x000fe20000010000 */
[----:B------:R-:W-:Y:S01]  /*3400*/  F2FP.F16.F32.PACK_AB R21, R21, R138 ;  /* 0x0000008a1515723e */ /* 0x000fe200000000ff */
[----:B------:R-:W-:Y:S01]  /*3410*/  FMUL.FTZ R127, R137, R148 ;  /* 0x00000094897f7220 */ /* 0x000fe20000410000 */
[----:B-----5:R-:W-:Y:S01]  /*3420*/  FMUL.FTZ R134, R133, R134 ;  /* 0x0000008685867220 */ /* 0x020fe20000410000 */
[C---:B--2---:R-:W-:Y:S01]  /*3430*/  F2FP.F16.F32.PACK_AB R23, R146.reuse, R133 ;  /* 0x000000859217723e */ /* 0x044fe200000000ff */
[----:B------:R-:W-:Y:S01]  /*3440*/  FMUL.FTZ R135, R146, R135 ;  /* 0x0000008792877220 */ /* 0x000fe20000410000 */
[----:B------:R1:W-:Y:S04]  /*3450*/  STSM.16.M88.4 [R10+0x30400], R16 ;  /* 0x030400100a007844 */ /* 0x0003e80000000200 */
[----:B------:R2:W-:Y:S01]  /*3460*/  STSM.16.M88.4 [R11], R20 ;  /* 0x000000140b007844 */ /* 0x0005e20000000200 */
[----:B------:R-:W-:Y:S01]  /*3470*/  @!PT LDS RZ, [RZ] ;  /* 0x00000000fffff984 */ /* 0x000fe20000000800 */
[----:B------:R-:W-:Y:S01]  /*3480*/  @!PT LDS RZ, [RZ] ;  /* 0x00000000fffff984 */ /* 0x000fe20000000800 */
[----:B------:R-:W-:Y:S01]  /*3490*/  @!PT LDS RZ, [RZ] ;  /* 0x00000000fffff984 */ /* 0x000fe20000000800 */
[----:B------:R-:W-:Y:S01]  /*34a0*/  @!PT LDS RZ, [RZ] ;  /* 0x00000000fffff984 */ /* 0x000fe20000000800 */
[----:B------:R3:W-:Y:S06]  /*34b0*/  MEMBAR.ALL.CTA ;  /* 0x0000000000007992 */ /* 0x0007ec0000008000 */
[----:B---3--:R-:W3:Y:S01]  /*34c0*/  FENCE.VIEW.ASYNC.S ;  /* 0x00000000000073c6 */ /* 0x008ee20000000000 */
[----:B-1----:R-:W-:-:S02]  /*34d0*/  F2FP.F16.F32.PACK_AB R16, R121, R120 ;  /* 0x000000787910723e */ /* 0x002fc400000000ff */
[----:B------:R-:W-:Y:S02]  /*34e0*/  F2FP.F16.F32.PACK_AB R18, R125, R124 ;  /* 0x0000007c7d12723e */ /* 0x000fe400000000ff */
[----:B------:R-:W-:Y:S02]  /*34f0*/  F2FP.F16.F32.PACK_AB R17, R127, R122 ;  /* 0x0000007a7f11723e */ /* 0x000fe400000000ff */
[----:B------:R-:W-:Y:S02]  /*3500*/  F2FP.F16.F32.PACK_AB R19, R126, R123 ;  /* 0x0000007b7e13723e */ /* 0x000fe400000000ff */
[----:B--2---:R-:W-:Y:S02]  /*3510*/  F2FP.F16.F32.PACK_AB R20, R129, R128 ;  /* 0x000000808114723e */ /* 0x004fe400000000ff */
[----:B------:R-:W-:Y:S02]  /*3520*/  F2FP.F16.F32.PACK_AB R22, R145, R132 ;  /* 0x000000849116723e */ /* 0x000fe400000000ff */
[----:B------:R-:W-:-:S02]  /*3530*/  F2FP.F16.F32.PACK_AB R21, R130, R131 ;  /* 0x000000838215723e */ /* 0x000fc400000000ff */
[----:B------:R-:W-:Y:S01]  /*3540*/  F2FP.F16.F32.PACK_AB R23, R135, R134 ;  /* 0x000000868717723e */ /* 0x000fe200000000ff */
        /* <DEDUP_REMOVED lines=75> */
.L_x_4977:
        /* <DEDUP_REMOVED lines=59> */
.L_x_4978:
        /* <DEDUP_REMOVED lines=63> */
.L_x_4953:
        /* <DEDUP_REMOVED lines=25> */
.L_x_4981:
        /* <DEDUP_REMOVED lines=20> */
.L_x_4982:
        /* <DEDUP_REMOVED lines=18> */
.L_x_4983:
        /* <DEDUP_REMOVED lines=18> */
.L_x_4984:
        /* <DEDUP_REMOVED lines=137> */
.L_x_4986:
[----:B------:R-:W-:Y:S05]  /*4f40*/  BSYNC B0 ;  /* 0x0000000000007941 */ /* 0x000fea0003800000 */
.L_x_4985:
[----:B------:R-:W-:-:S04]  /*4f50*/  DEPBAR.LE SB0, 0x0 ;  /* 0x000080000000791a */ /* 0x000fc80000000000 */
[----:B------:R-:W-:Y:S05]  /*4f60*/  EXIT ;  /* 0x000000000000794d */ /* 0x000fea0003800000 */
.L_x_4980:
        /* <DEDUP_REMOVED lines=53> */
.L_x_4988:
[----:B------:R-:W-:Y:S05]  /*52c0*/  BSYNC B0 ;  /* 0x0000000000007941 */ /* 0x000fea0003800000 */
.L_x_4987:
        /* <DEDUP_REMOVED lines=16> */
.L_x_4990:
[----:B------:R-:W-:Y:S05]  /*53d0*/  BSYNC B0 ;  /* 0x0000000000007941 */ /* 0x000fea0003800000 */
.L_x_4989:
        /* <DEDUP_REMOVED lines=16> */
.L_x_4992:
[----:B------:R-:W-:Y:S05]  /*54e0*/  BSYNC B0 ;  /* 0x0000000000007941 */ /* 0x000fea0003800000 */
.L_x_4991:
        /* <DEDUP_REMOVED lines=17> */
.L_x_4994:
[----:B------:R-:W-:Y:S05]  /*5600*/  BSYNC B0 ;  /* 0x0000000000007941 */ /* 0x000fea0003800000 */
.L_x_4993:
        /* <DEDUP_REMOVED lines=17> */
.L_x_4996:
[----:B------:R-:W-:Y:S05]  /*5720*/  BSYNC B0 ;  /* 0x0000000000007941 */ /* 0x000fea0003800000 */
.L_x_4995:
        /* <DEDUP_REMOVED lines=29> */
.L_x_4998:
[----:B------:R-:W-:Y:S05]  /*5900*/  BSYNC B0 ;  /* 0x0000000000007941 */ /* 0x000fea0003800000 */
.L_x_4997:
        /* <DEDUP_REMOVED lines=13> */
.L_x_5000:
[----:B------:R-:W-:Y:S05]  /*59e0*/  BSYNC B0 ;  /* 0x0000000000007941 */ /* 0x000fea0003800000 */
.L_x_4999:
        /* <DEDUP_REMOVED lines=15> */
.L_x_5002:
[----:B------:R-:W-:Y:S05]  /*5ae0*/  BSYNC B0 ;  /* 0x0000000000007941 */ /* 0x000fea0003800000 */
.L_x_5001:
        /* <DEDUP_REMOVED lines=15> */
.L_x_5004:
[----:B------:R-:W-:Y:S05]  /*5be0*/  BSYNC B0 ;  /* 0x0000000000007941 */ /* 0x000fea0003800000 */
.L_x_5003:
        /* <DEDUP_REMOVED lines=15> */
.L_x_5006:
[----:B------:R-:W-:Y:S05]  /*5ce0*/  BSYNC B0 ;  /* 0x0000000000007941 */ /* 0x000fea0003800000 */
.L_x_5005:
        /* <DEDUP_REMOVED lines=15> */
.L_x_5008:
[----:B------:R-:W-:Y:S05]  /*5de0*/  BSYNC B0 ;  /* 0x0000000000007941 */ /* 0x000fea0003800000 */
.L_x_5007:
        /* <DEDUP_REMOVED lines=15> */
.L_x_5010:
[----:B------:R-:W-:Y:S05]  /*5ee0*/  BSYNC B0 ;  /* 0x0000000000007941 */ /* 0x000fea0003800000 */
.L_x_5009:
[----:B------:R-:W-:Y:S05]  /*5ef0*/  EXIT ;  /* 0x000000000000794d */ /* 0x000fea0003800000 */
.L_x_4950:
        /* <DEDUP_REMOVED lines=41> */
.L_x_5014:
        /* <DEDUP_REMOVED lines=39> */
.L_x_5017:
[----:B------:R-:W-:Y:S05]  /*6400*/  BSYNC B1 ;  /* 0x0000000000017941 */ /* 0x000fea0003800000 */
.L_x_5016:
        /* <DEDUP_REMOVED lines=18> */
.L_x_5019:
[----:B------:R-:W-:Y:S05]  /*6530*/  BSYNC B1 ;  /* 0x0000000000017941 */ /* 0x000fea0003800000 */
.L_x_5018:
        /* <DEDUP_REMOVED lines=19> */
.L_x_5021:
[----:B------:R-:W-:Y:S05]  /*6670*/  BSYNC B1 ;  /* 0x0000000000017941 */ /* 0x000fea0003800000 */
.L_x_5020:
[----:B------:R-:W-:Y:S06]  /*6680*/  BAR.ARV 0xa, 0xa0 ;  /* 0x0282800000007b1d */ /* 0x000fec0000002000 */
[----:B------:R-:W-:Y:S04]  /*6690*/  BSSY B1, `(.L_x_5022) ;  /* 0x0000003000017945 */ /* 0x000fe80003800000 */
[----:B------:R-:W-:Y:S05]  /*66a0*/  @!P0 BRA `(.L_x_5023) ;  /* 0x0000000000048947 */ /* 0x000fea0003800000 */
[----:B------:R-:W-:-:S04]  /*66b0*/  DEPBAR.LE SB0, 0x1 ;  /* 0x000080400000791a */ /* 0x000fc80000000000 */
.L_x_5023:
[----:B------:R-:W-:Y:S05]  /*66c0*/  BSYNC B1 ;  /* 0x0000000000017941 */ /* 0x000fea0003800000 */
.L_x_5022:
[----:B------:R-:W-:Y:S06]  /*66d0*/  BAR.ARV 0xb, 0xa0 ;  /* 0x02c2800000007b1d */ /* 0x000fec0000002000 */
[----:B------:R-:W-:Y:S04]  /*66e0*/  BSSY B1, `(.L_x_5024) ;  /* 0x0000003000017945 */ /* 0x000fe80003800000 */
[----:B------:R-:W-:Y:S05]  /*66f0*/  @!P0 BRA `(.L_x_5025) ;  /* 0x0000000000048947 */ /* 0x000fea0003800000 */
[----:B------:R-:W-:-:S04]  /*6700*/  DEPBAR.LE SB0, 0x0 ;  /* 0x000080000000791a */ /* 0x000fc80000000000 */
.L_x_5025:
[----:B------:R-:W-:Y:S05]  /*6710*/  BSYNC B1 ;  /* 0x0000000000017941 */ /* 0x000fea0003800000 */
.L_x_5024:
[----:B------:R-:W-:Y:S06]  /*6720*/  BAR.ARV 0xc, 0xa0 ;  /* 0x0302800000007b1d */ /* 0x000fec0000002000 */
[----:B------:R-:W-:Y:S01]  /*6730*/  UIADD3 UR12, UR5, 0x1, URZ ;  /* 0x00000001050c7890 */ /* 0x000fe2000fffe03f */
[----:B------:R-:W-:Y:S11]  /*6740*/  BRA `(.L_x_5026) ;  /* 0x0000000000047947 */ /* 0x000ff60003800000 */
.L_x_5015:
[----:B------:R-:W-:-:S05]  /*6750*/  UMOV UR12, UR5 ;  /* 0x00000005000c7c82 */ /* 0x000fca0008000000 */
.L_x_5026:
        /* <DEDUP_REMOVED lines=21> */
.L_x_5047:
        /* <DEDUP_REMOVED lines=22> */
.L_x_5028:
[----:B------:R-:W-:Y:S05]  /*6a10*/  BSYNC B1 ;  /* 0x0000000000017941 */ /* 0x000fea0003800000 */
.L_x_5027:
        /* <DEDUP_REMOVED lines=12> */
.L_x_5030:
[----:B------:R-:W-:Y:S05]  /*6ae0*/  BSYNC B1 ;  /* 0x0000000000017941 */ /* 0x000fea0003800000 */
.L_x_5029:
        /* <DEDUP_REMOVED lines=13> */
.L_x_5032:
[----:B------:R-:W-:Y:S05]  /*6bc0*/  BSYNC B1 ;  /* 0x0000000000017941 */ /* 0x000fea0003800000 */
.L_x_5031:
[----:B------:R-:W-:Y:S06]  /*6bd0*/  BAR.ARV 0xa, 0xa0 ;  /* 0x0282800000007b1d */ /* 0x000fec0000002000 */
[----:B------:R-:W-:Y:S04]  /*6be0*/  BSSY B1, `(.L_x_5033) ;  /* 0x0000003000017945 */ /* 0x000fe80003800000 */
[----:B------:R-:W-:Y:S05]  /*6bf0*/  @!P0 BRA `(.L_x_5034) ;  /* 0x0000000000048947 */ /* 0x000fea0003800000 */
[----:B------:R-:W-:-:S04]  /*6c00*/  DEPBAR.LE SB0, 0x1 ;  /* 0x000080400000791a */ /* 0x000fc80000000000 */
.L_x_5034:
[----:B------:R-:W-:Y:S05]  /*6c10*/  BSYNC B1 ;  /* 0x0000000000017941 */ /* 0x000fea0003800000 */
.L_x_5033:
[----:B------:R-:W-:Y:S06]  /*6c20*/  BAR.ARV 0xb, 0xa0 ;  /* 0x02c2800000007b1d */ /* 0x000fec0000002000 */
[----:B------:R-:W-:Y:S04]  /*6c30*/  BSSY B1, `(.L_x_5035) ;  /* 0x0000003000017945 */ /* 0x000fe80003800000 */
[----:B------:R-:W-:Y:S05]  /*6c40*/  @!P0 BRA `(.L_x_5036) ;  /* 0x0000000000048947 */ /* 0x000fea0003800000 */
[----:B------:R-:W-:-:S04]  /*6c50*/  DEPBAR.LE SB0, 0x0 ;  /* 0x000080000000791a */ /* 0x000fc80000000000 */
.L_x_5036:
[----:B------:R-:W-:Y:S05]  /*6c60*/  BSYNC B1 ;  /* 0x0000000000017941 */ /* 0x000fea0003800000 */
.L_x_5035:
        /* <DEDUP_REMOVED lines=13> */
.L_x_5038:
[----:B------:R-:W-:Y:S05]  /*6d40*/  BSYNC B1 ;  /* 0x0000000000017941 */ /* 0x000fea0003800000 */
.L_x_5037:
        /* <DEDUP_REMOVED lines=12> */
.L_x_5040:
[----:B------:R-:W-:Y:S05]  /*6e10*/  BSYNC B1 ;  /* 0x0000000000017941 */ /* 0x000fea0003800000 */
.L_x_5039:
        /* <DEDUP_REMOVED lines=13> */
.L_x_5042:
[----:B------:R-:W-:Y:S05]  /*6ef0*/  BSYNC B1 ;  /* 0x0000000000017941 */ /* 0x000fea0003800000 */
.L_x_5041:
[----:B------:R-:W-:Y:S06]  /*6f00*/  BAR.ARV 0xa, 0xa0 ;  /* 0x0282800000007b1d */ /* 0x000fec0000002000 */
[----:B------:R-:W-:Y:S04]  /*6f10*/  BSSY B1, `(.L_x_5043) ;  /* 0x0000003000017945 */ /* 0x000fe80003800000 */
[----:B------:R-:W-:Y:S05]  /*6f20*/  @!P0 BRA `(.L_x_5044) ;  /* 0x0000000000048947 */ /* 0x000fea0003800000 */
[----:B------:R-:W-:-:S04]  /*6f30*/  DEPBAR.LE SB0, 0x1 ;  /* 0x000080400000791a */ /* 0x000fc80000000000 */
.L_x_5044:
[----:B------:R-:W-:Y:S05]  /*6f40*/  BSYNC B1 ;  /* 0x0000000000017941 */ /* 0x000fea0003800000 */
.L_x_5043:
[----:B------:R-:W-:Y:S01]  /*6f50*/  UIADD3 UR12, UR12, 0x2, URZ ;  /* 0x000000020c0c7890 */ /* 0x000fe2000fffe03f */
[----:B------:R-:W-:Y:S06]  /*6f60*/  BAR.ARV 0xb, 0xa0 ;  /* 0x02c2800000007b1d */ /* 0x000fec0000002000 */
[----:B------:R-:W-:Y:S01]  /*6f70*/  UISETP.GE.AND UP0, UPT, UR12, UR8, UPT ;  /* 0x000000080c00728c */ /* 0x000fe2000bf06270 */
[----:B------:R-:W-:Y:S04]  /*6f80*/  BSSY B1, `(.L_x_5045) ;  /* 0x0000003000017945 */ /* 0x000fe80003800000 */
[----:B------:R-:W-:Y:S06]  /*6f90*/  @!P0 BRA `(.L_x_5046) ;  /* 0x0000000000048947 */ /* 0x000fec0003800000 */
[----:B------:R-:W-:-:S04]  /*6fa0*/  DEPBAR.LE SB0, 0x0 ;  /* 0x000080000000791a */ /* 0x000fc80000000000 */
.L_x_5046:
[----:B------:R-:W-:Y:S05]  /*6fb0*/  BSYNC B1 ;  /* 0x0000000000017941 */ /* 0x000fea0003800000 */
.L_x_5045:
[----:B------:R-:W-:Y:S06]  /*6fc0*/  BAR.ARV 0xc, 0xa0 ;  /* 0x0302800000007b1d */ /* 0x000fec0000002000 */
[----:B------:R-:W-:Y:S01]  /*6fd0*/  PLOP3.LUT P1, PT, PT, PT, UP0, 0x80, 0x0 ;  /* 0x000000000000781c */ /* 0x000fe20003f2f008 */
[----:B------:R-:W-:Y:S02]  /*6fe0*/  UIADD3 UR24, UR24, 0x6000, URZ ;  /* 0x0000600018187890 */ /* 0x000fe4000fffe03f */
[----:B------:R-:W-:-:S10]  /*6ff0*/  UIADD3 UR4, UR4, 0x6000, URZ ;  /* 0x0000600004047890 */ /* 0x000fd4000fffe03f */
[----:B------:R-:W-:Y:S05]  /*7000*/  @!P1 BRA `(.L_x_5047) ;  /* 0xfffffff800289947 */ /* 0x000fea000383ffff */
[----:B------:R-:W-:Y:S05]  /*7010*/  BRA `(.L_x_5013) ;  /* 0x0000002400587947 */ /* 0x000fea0003800000 */
.L_x_5012:
        /* <DEDUP_REMOVED lines=34> */
.L_x_5049:
        /* <DEDUP_REMOVED lines=50> */
.L_x_5078:
        /* <DEDUP_REMOVED lines=9> */
.L_x_5052:
        /* <DEDUP_REMOVED lines=115> */
.L_x_5063:
[----:B-1----:R-:W-:-:S05]  /*7d20*/  IMAD.MOV.U32 R6, RZ, RZ, 0x1 ;  /* 0x00000001ff067424 */ /* 0x002fca00078e00ff */
[----:B------:R-:W-:-:S04]  /*7d30*/  SHF.L.U32 R6, R6, 0x1f, RZ ;  /* 0x0000001f06067819 */ /* 0x000fc800000006ff */
[----:B------:R-:W1:Y:S02]  /*7d40*/  SYNCS.PHASECHK.TRANS64.TRYWAIT P1, [R0+URZ+0x36438], R6 ;  /* 0x03643806000075a7 */ /* 0x000e64000802017f */
[----:B-123--:R-:W-:Y:S05]  /*7d50*/  @!P1 BRA `(.L_x_5055) ;  /* 0x00000018007c9947 */ /* 0x00efea0003800000 */
.L_x_5079:
[----:B------:R-:W-:Y:S05]  /*7d60*/  @P0 BRA `(.L_x_5056) ;  /* 0x0000000000140947 */ /* 0x000fea0003800000 */
[----:B------:R-:W-:Y:S01]  /*7d70*/  ISETP.NE.AND P1, PT, R20, RZ, PT ;  /* 0x000000ff1400720c */ /* 0x000fe20003f25270 */
[----:B------:R-:W-:-:S04]  /*7d80*/  IMAD.MOV.U32 R3, RZ, RZ, 0x6100 ;  /* 0x00006100ff037424 */ /* 0x000fc800078e00ff */
[----:B------:R2:W-:Y:S08]  /*7d90*/  SYNCS.ARRIVE.TRANS64 RZ, [R0+URZ+0x36430], R3 ;  /* 0x0364300300ff79a7 */ /* 0x0005f0000800003f */
[----:B------:R-:W-:Y:S05]  /*7da0*/  @!P1 BRA `(.L_x_5056) ;  /* 0x0000000000049947 */ /* 0x000fea0003800000 */
[----:B------:R-:W-:Y:S01]  /*7db0*/  BPT.TRAP 0x1 ;  /* 0x000000040000795c */ /* 0x000fe20000300000 */
.L_x_5056:
        /* <DEDUP_REMOVED lines=48> */
.L_x_5080:
[----:B------:R-:W-:Y:S05]  /*80c0*/  @P0 BRA `(.L_x_5058) ;  /* 0x0000000000140947 */ /* 0x000fea0003800000 */
[----:B------:R-:W-:Y:S01]  /*80d0*/  ISETP.NE.AND P1, PT, R20, RZ, PT ;  /* 0x000000ff1400720c */ /* 0x000fe20003f25270 */
[----:B--2---:R-:W-:-:S04]  /*80e0*/  IMAD.MOV.U32 R3, RZ, RZ, 0x6100 ;  /* 0x00006100ff037424 */ /* 0x004fc800078e00ff */
[----:B------:R3:W-:Y:S08]  /*80f0*/  SYNCS.ARRIVE.TRANS64 RZ, [R0+URZ+0x36418], R3 ;  /* 0x0364180300ff79a7 */ /* 0x0007f0000800003f */
[----:B------:R-:W-:Y:S05]  /*8100*/  @!P1 BRA `(.L_x_5058) ;  /* 0x0000000000049947 */ /* 0x000fea0003800000 */
[----:B------:R-:W-:Y:S01]  /*8110*/  BPT.TRAP 0x1 ;  /* 0x000000040000795c */ /* 0x000fe20000300000 */
.L_x_5058:
        /* <DEDUP_REMOVED lines=44> */
.L_x_5081:
[----:B------:R-:W-:Y:S05]  /*83e0*/  @P0 BRA `(.L_x_5060) ;  /* 0x0000000000140947 */ /* 0x000fea0003800000 */
[----:B------:R-:W-:Y:S01]  /*83f0*/  ISETP.NE.AND P1, PT, R20, RZ, PT ;  /* 0x000000ff1400720c */ /* 0x000fe20003f25270 */
[----:B--2---:R-:W-:-:S04]  /*8400*/  IMAD.MOV.U32 R29, RZ, RZ, 0x6100 ;  /* 0x00006100ff1d7424 */ /* 0x004fc800078e00ff */
[----:B------:R3:W-:Y:S08]  /*8410*/  SYNCS.ARRIVE.TRANS64 RZ, [R0+URZ+0x36430], R29 ;  /* 0x0364301d00ff79a7 */ /* 0x0007f0000800003f */
[----:B------:R-:W-:Y:S05]  /*8420*/  @!P1 BRA `(.L_x_5060) ;  /* 0x0000000000049947 */ /* 0x000fea0003800000 */
[----:B------:R-:W-:Y:S01]  /*8430*/  BPT.TRAP 0x1 ;  /* 0x000000040000795c */ /* 0x000fe20000300000 */
.L_x_5060:
        /* <DEDUP_REMOVED lines=37> */
.L_x_5083:
[----:B------:R-:W-:Y:S05]  /*8690*/  @P0 BRA `(.L_x_5062) ;  /* 0x0000000000140947 */ /* 0x000fea0003800000 */
[----:B------:R-:W-:Y:S01]  /*86a0*/  ISETP.NE.AND P1, PT, R20, RZ, PT ;  /* 0x000000ff1400720c */ /* 0x000fe20003f25270 */
[----:B----4-:R-:W-:-:S04]  /*86b0*/  IMAD.MOV.U32 R5, RZ, RZ, 0x6100 ;  /* 0x00006100ff057424 */ /* 0x010fc800078e00ff */
[----:B------:R5:W-:Y:S08]  /*86c0*/  SYNCS.ARRIVE.TRANS64 RZ, [R0+URZ+0x36410], R5 ;  /* 0x0364100500ff79a7 */ /* 0x000bf0000800003f */
[----:B------:R-:W-:Y:S05]  /*86d0*/  @!P1 BRA `(.L_x_5062) ;  /* 0x0000000000049947 */ /* 0x000fea0003800000 */
[----:B------:R-:W-:Y:S01]  /*86e0*/  BPT.TRAP 0x1 ;  /* 0x000000040000795c */ /* 0x000fe20000300000 */
.L_x_5062:
        /* <DEDUP_REMOVED lines=22> */
[----:B----45:R-:W-:Y:S01]  /*8850*/  IMAD.U32 R5, RZ, RZ, UR9 ;  /* 0x00000009ff057e24 */ /* 0x030fe2000f8e00ff */
        /* <DEDUP_REMOVED lines=21> */
.L_x_5054:
[----:B------:R-:W-:Y:S01]  /*89b0*/  ISETP.NE.AND P1, PT, R19, RZ, PT ;  /* 0x000000ff1300720c */ /* 0x000fe20003f25270 */
[----:B------:R-:W-:Y:S02]  /*89c0*/  IMAD.MOV.U32 R5, RZ, RZ, 0x1 ;  /* 0x00000001ff057424 */ /* 0x000fe400078e00ff */
[----:B------:R-:W-:-:S10]  /*89d0*/  IMAD.MOV.U32 R4, RZ, RZ, R15 ;  /* 0x000000ffff047224 */ /* 0x000fd400078e000f */
[----:B------:R-:W-:Y:S05]  /*89e0*/  @!P1 BRA `(.L_x_5053) ;  /* 0x0000000400889947 */ /* 0x000fea0003800000 */
[----:B------:R-:W4:Y:S02]  /*89f0*/  SYNCS.PHASECHK.TRANS64.TRYWAIT P1, [R0+URZ+0x36438], R6 ;  /* 0x03643806000075a7 */ /* 0x000f24000802017f */
[----:B----4-:R-:W-:Y:S05]  /*8a00*/  @!P1 BRA `(.L_x_5064) ;  /* 0x0000000c00a49947 */ /* 0x010fea0003800000 */
.L_x_5084:
[----:B------:R-:W-:Y:S05]  /*8a10*/  @P0 BRA `(.L_x_5065) ;  /* 0x0000000000140947 */ /* 0x000fea0003800000 */
[----:B------:R-:W-:Y:S01]  /*8a20*/  ISETP.NE.AND P1, PT, R20, RZ, PT ;  /* 0x000000ff1400720c */ /* 0x000fe20003f25270 */
[----:B------:R-:W-:-:S04]  /*8a30*/  IMAD.MOV.U32 R5, RZ, RZ, 0x6100 ;  /* 0x00006100ff057424 */ /* 0x000fc800078e00ff */
[----:B------:R5:W-:Y:S08]  /*8a40*/  SYNCS.ARRIVE.TRANS64 RZ, [R0+URZ+0x36430], R5 ;  /* 0x0364300500ff79a7 */ /* 0x000bf0000800003f */
[----:B------:R-:W-:Y:S05]  /*8a50*/  @!P1 BRA `(.L_x_5065) ;  /* 0x0000000000049947 */ /* 0x000fea0003800000 */
[----:B------:R-:W-:Y:S01]  /*8a60*/  BPT.TRAP 0x1 ;  /* 0x000000040000795c */ /* 0x000fe20000300000 */
.L_x_5065:
[----:B-----5:R-:W5:Y:S01]  /*8a70*/  LDC.64 R4, c[0x0][0x728] ;  /* 0x0001ca00ff047b82 */ /* 0x020f620000000a00 */
[----:B------:R-:W-:Y:S01]  /*8a80*/  IMAD.SHL.U32 R16, R21, 0x40, RZ ;  /* 0x0000004015107824 */ /* 0x000fe200078e00ff */
[----:B------:R-:W-:Y:S01]  /*8a90*/  R2UR UR24, R0 ;  /* 0x00000000001872ca */ /* 0x000fe200000e0000 */
[----:B------:R-:W-:Y:S01]  /*8aa0*/  UMOV UR32, 0x0 ;  /* 0x0000000000207882 */ /* 0x000fe20000000000 */
[----:B------:R-:W-:Y:S01]  /*8ab0*/  UMOV UR33, 0x14f00000 ;  /* 0x14f0000000217882 */ /* 0x000fe20000000000 */
[----:B------:R-:W-:Y:S01]  /*8ac0*/  UMOV UR18, URZ ;  /* 0x0000003f00127c82 */ /* 0x000fe20008000000 */
[C---:B-1--4-:R-:W-:Y:S01]  /*8ad0*/  IADD3 R6, P1, R16.reuse, UR14, RZ ;  /* 0x0000000e10067c10 */ /* 0x052fe2000ff3e0ff */
        /* <DEDUP_REMOVED lines=13> */
[C---:B-----5:R-:W-:Y:S01]  /*8bb0*/  LEA R4, P2, R6.reuse, R4, 0x2 ;  /* 0x0000000406047211 */ /* 0x060fe200078410ff */
        /* <DEDUP_REMOVED lines=20> */
.L_x_5085:
[----:B-1----:R-:W-:Y:S01]  /*8d00*/  IMAD.MOV.U32 R5, RZ, RZ, RZ ;  /* 0x000000ffff057224 */ /* 0x002fe200078e00ff */
[----:B------:R-:W-:Y:S06]  /*8d10*/  @P0 BRA `(.L_x_5067) ;  /* 0x0000000000140947 */ /* 0x000fec0003800000 */
[----:B------:R-:W-:Y:S01]  /*8d20*/  ISETP.NE.AND P1, PT, R20, RZ, PT ;  /* 0x000000ff1400720c */ /* 0x000fe20003f25270 */
[----:B------:R-:W-:-:S04]  /*8d30*/  IMAD.MOV.U32 R17, RZ, RZ, 0x6100 ;  /* 0x00006100ff117424 */ /* 0x000fc800078e00ff */
[----:B------:R1:W-:Y:S08]  /*8d40*/  SYNCS.ARRIVE.TRANS64 RZ, [R0+URZ+0x36418], R17 ;  /* 0x0364181100ff79a7 */ /* 0x0003f0000800003f */
[----:B------:R-:W-:Y:S05]  /*8d50*/  @!P1 BRA `(.L_x_5067) ;  /* 0x0000000000049947 */ /* 0x000fea0003800000 */
[----:B------:R-:W-:Y:S01]  /*8d60*/  BPT.TRAP 0x1 ;  /* 0x000000040000795c */ /* 0x000fe20000300000 */
.L_x_5067:
        /* <DEDUP_REMOVED lines=42> */
.L_x_5053:
[----:B------:R-:W-:-:S04]  /*9010*/  SHF.L.U32 R3, R5, 0x1f, RZ ;  /* 0x0000001f05037819 */ /* 0x000fc800000006ff */
[----:B------:R-:W4:Y:S02]  /*9020*/  SYNCS.PHASECHK.TRANS64.TRYWAIT P1, [R0+URZ+0x36438], R3 ;  /* 0x03643803000075a7 */ /* 0x000f24000802017f */
[----:B----4-:R-:W-:Y:S05]  /*9030*/  @!P1 BRA `(.L_x_5068) ;  /* 0x0000000800409947 */ /* 0x010fea0003800000 */
.L_x_5086:
[----:B------:R-:W-:Y:S05]  /*9040*/  @P0 BRA `(.L_x_5069) ;  /* 0x0000000000180947 */ /* 0x000fea0003800000 */
[----:B------:R-:W5:Y:S01]  /*9050*/  S2R R2, SR_TID.X ;  /* 0x0000000000027919 */ /* 0x000f620000002100 */
[----:B----4-:R-:W-:-:S04]  /*9060*/  IMAD.MOV.U32 R3, RZ, RZ, 0x6100 ;  /* 0x00006100ff037424 */ /* 0x010fc800078e00ff */
[----:B------:R4:W-:Y:S01]  /*9070*/  SYNCS.ARRIVE.TRANS64 RZ, [R0+URZ+0x36430], R3 ;  /* 0x0364300300ff79a7 */ /* 0x0009e2000800003f */
[----:B-----5:R-:W-:-:S13]  /*9080*/  LOP3.LUT P0, RZ, R2, 0x1f, RZ, 0xc0, !PT ;  /* 0x0000001f02ff7812 */ /* 0x020fda000780c0ff */
[----:B----4-:R-:W-:Y:S05]  /*9090*/  @!P0 BRA `(.L_x_5069) ;  /* 0x0000000000048947 */ /* 0x010fea0003800000 */
[----:B------:R-:W-:Y:S01]  /*90a0*/  BPT.TRAP 0x1 ;  /* 0x000000040000795c */ /* 0x000fe20000300000 */
.L_x_5069:
        /* <DEDUP_REMOVED lines=43> */
.L_x_5050:
[----:B------:R-:W-:Y:S05]  /*9360*/  BSYNC B1 ;  /* 0x0000000000017941 */ /* 0x000fea0003800000 */
.L_x_5048:
[----:B------:R-:W-:-:S03]  /*9370*/  UMOV UR7, 0xffffffff ;  /* 0xffffffff00077882 */ /* 0x000fc60000000000 */
[----:B------:R-:W-:Y:S05]  /*9380*/  BRA.DIV UR7, `(.L_x_5070) ;  /* 0x0000000607807947 */ /* 0x000fea000b800000 */
[----:B------:R-:W-:-:S13]  /*9390*/  ELECT P6, URZ, PT ;  /* 0x00000000003f782f */ /* 0x000fda00038c0000 */
.L_x_5089:
[----:B------:R-:W-:Y:S05]  /*93a0*/  @!P6 BRA `(.L_x_5013) ;  /* 0x000000000074e947 */ /* 0x000fea0003800000 */
[----:B------:R-:W-:-:S06]  /*93b0*/  ULOP3.LUT UR7, UR38, 0x2, URZ, 0xfc, !UPT ;  /* 0x0000000226077892 */ /* 0x000fcc000f8efc3f */
[----:B------:R-:W-:-:S05]  /*93c0*/  IMAD.U32 R0, RZ, RZ, UR7 ;  /* 0x00000007ff007e24 */ /* 0x000fca000f8e00ff */
[----:B------:R-:W-:-:S13]  /*93d0*/  ISETP.NE.AND P2, PT, R0, 0x3, PT ;  /* 0x000000030000780c */ /* 0x000fda0003f45270 */
[----:B------:R-:W-:Y:S05]  /*93e0*/  @!P2 BRA `(.L_x_5071) ;  /* 0x000000000004a947 */ /* 0x000fea0003800000 */
[----:B------:R-:W-:Y:S01]  /*93f0*/  BPT.TRAP 0x1 ;  /* 0x000000040000795c */ /* 0x000fe20000300000 */
.L_x_5071:
        /* <DEDUP_REMOVED lines=15> */
.L_x_5090:
[----:B------:R-:W2:Y:S02]  /*94f0*/  SYNCS.PHASECHK.TRANS64.TRYWAIT P0, [R3+URZ], R0 ;  /* 0x00000000030075a7 */ /* 0x000ea4000800017f */
[----:B--2---:R-:W-:Y:S05]  /*9500*/  @!P0 BRA `(.L_x_5073) ;  /* 0x0000000400548947 */ /* 0x004fea0003800000 */
.L_x_5091:
[----:B------:R-:W-:Y:S05]  /*9510*/  @!P2 BRA `(.L_x_5074) ;  /* 0x000000000004a947 */ /* 0x000fea0003800000 */
[----:B------:R-:W-:Y:S01]  /*9520*/  BPT.TRAP 0x1 ;  /* 0x000000040000795c */ /* 0x000fe20000300000 */
.L_x_5074:
[----:B------:R-:W-:-:S07]  /*9530*/  SHF.L.U32 R5, R5, 0x1f, RZ ;  /* 0x0000001f05057819 */ /* 0x000fce00000006ff */
.L_x_5075:
[----:B---3--:R3:W4:Y:S02]  /*9540*/  SYNCS.PHASECHK.TRANS64.TRYWAIT P0, [R4+URZ+0x36438], R5 ;  /* 0x03643805040075a7 */ /* 0x008724000800017f */
[----:B----4-:R-:W-:Y:S05]  /*9550*/  @!P0 NANOSLEEP.SYNCS 0x989680 ;  /* 0x009896800000895d */ /* 0x010fea0003900000 */
[----:B------:R-:W4:Y:S02]  /*9560*/  @!P0 SYNCS.PHASECHK.TRANS64 P0, [R4+URZ+0x36438], R5 ;  /* 0x03643805040085a7 */ /* 0x000f24000800007f */
[----:B----4-:R-:W-:Y:S05]  /*9570*/  @!P0 BRA `(.L_x_5075) ;  /* 0xfffffffc00f08947 */ /* 0x010fea000383ffff */
.L_x_5013:
[----:B------:R-:W-:Y:S05]  /*9580*/  BSYNC B0 ;  /* 0x0000000000007941 */ /* 0x000fea0003800000 */
.L_x_5011:
[----:B------:R-:W-:Y:S05]  /*9590*/  EXIT ;  /* 0x000000000000794d */ /* 0x000fea0003800000 */
.L_x_4958:
[----:B------:R-:W-:Y:S02]  /*95a0*/  IMAD.MOV.U32 R12, RZ, RZ, RZ ;  /* 0x000000ffff0c7224 */ /* 0x000fe400078e00ff */
[----:B------:R-:W-:Y:S02]  /*95b0*/  IMAD.MOV.U32 R11, RZ, RZ, 0x1f ;  /* 0x0000001fff0b7424 */ /* 0x000fe400078e00ff */
[----:B------:R-:W-:-:S07]  /*95c0*/  IMAD.MOV.U32 R15, RZ, RZ, -0x1 ;  /* 0xffffffffff0f7424 */ /* 0x000fce00078e00ff */
[----:B------:R-:W-:Y:S05]  /*95d0*/  WARPSYNC.COLLECTIVE R15, `(.L_x_5076) ;  /* 0x000000000f087348 */ /* 0x000fea0003c00000 */
[----:B------:R1:W2:Y:S02]  /*95e0*/  SHFL.IDX P6, R14, R13, R12, R11 ;  /* 0x0000000c0d0e7389 */ /* 0x0002a400000c000b */
[----:B-12---:R-:W-:Y:S01]  /*95f0*/  ENDCOLLECTIVE ;  /* 0x000000000000791b */ /* 0x006fe20003800000 */
.L_x_5076:
[----:B------:R-:W-:Y:S05]  /*9600*/  BRA `(.L_x_5077) ;  /* 0xffffff7800b47947 */ /* 0x000fea000383ffff */
.L_x_4960:
[----:B--2---:R2:W3:Y:S02]  /*9610*/  SYNCS.PHASECHK.TRANS64.TRYWAIT P0, [R153+URZ+0x36400], R10 ;  /* 0x0364000a990075a7 */ /* 0x0044e4000800017f */
[----:B---3--:R-:W-:Y:S05]  /*9620*/  @!P0 NANOSLEEP.SYNCS 0x989680 ;  /* 0x009896800000895d */ /* 0x008fea0003900000 */
[----:B------:R-:W3:Y:S02]  /*9630*/  @!P0 SYNCS.PHASECHK.TRANS64 P0, [R153+URZ+0x36400], R10 ;  /* 0x0364000a990085a7 */ /* 0x000ee4000800007f */
[----:B---3--:R-:W-:Y:S05]  /*9640*/  @!P0 BRA `(.L_x_4960) ;  /* 0xfffffffc00f08947 */ /* 0x008fea000383ffff */
[----:B------:R-:W-:Y:S05]  /*9650*/  BRA `(.L_x_4959) ;  /* 0xffffff7800ec7947 */ /* 0x000fea000383ffff */
.L_x_4964:
[----:B--2---:R2:W3:Y:S02]  /*9660*/  SYNCS.PHASECHK.TRANS64.TRYWAIT P1, [R4+URZ+0x36410], R17 ;  /* 0x03641011040075a7 */ /* 0x0044e4000802017f */
[----:B---3--:R-:W-:Y:S05]  /*9670*/  @!P1 NANOSLEEP.SYNCS 0x989680 ;  /* 0x009896800000995d */ /* 0x008fea0003900000 */
[----:B------:R-:W3:Y:S02]  /*9680*/  @!P1 SYNCS.PHASECHK.TRANS64 P1, [R4+URZ+0x36410], R17 ;  /* 0x03641011040095a7 */ /* 0x000ee4000802007f */
[----:B---3--:R-:W-:Y:S05]  /*9690*/  @!P1 BRA `(.L_x_4964) ;  /* 0xfffffffc00f09947 */ /* 0x008fea000383ffff */
[----:B------:R-:W-:Y:S05]  /*96a0*/  BRA `(.L_x_4963) ;  /* 0xffffff8000bc7947 */ /* 0x000fea000383ffff */
.L_x_4968:
[----:B------:R1:W1:Y:S02]  /*96b0*/  SYNCS.PHASECHK.TRANS64.TRYWAIT P1, [R153+URZ+0x36430], R16 ;  /* 0x03643010990075a7 */ /* 0x000264000802017f */
[----:B-1----:R-:W-:Y:S05]  /*96c0*/  @!P1 NANOSLEEP.SYNCS 0x989680 ;  /* 0x009896800000995d */ /* 0x002fea0003900000 */
[----:B------:R-:W1:Y:S02]  /*96d0*/  @!P1 SYNCS.PHASECHK.TRANS64 P1, [R153+URZ+0x36430], R16 ;  /* 0x03643010990095a7 */ /* 0x000e64000802007f */
[----:B-1----:R-:W-:Y:S05]  /*96e0*/  @!P1 BRA `(.L_x_4968) ;  /* 0xfffffffc00f09947 */ /* 0x002fea000383ffff */
[----:B------:R-:W-:Y:S05]  /*96f0*/  BRA `(.L_x_4967) ;  /* 0xffffff8800607947 */ /* 0x000fea000383ffff */
.L_x_5051:
[----:B-1----:R1:W2:Y:S02]  /*9700*/  SYNCS.PHASECHK.TRANS64.TRYWAIT P1, [R0+URZ+0x36420], R6 ;  /* 0x03642006000075a7 */ /* 0x0022a4000802017f */
[----:B--2---:R-:W-:Y:S05]  /*9710*/  @!P1 NANOSLEEP.SYNCS 0x989680 ;  /* 0x009896800000995d */ /* 0x004fea0003900000 */
[----:B------:R-:W2:Y:S02]  /*9720*/  @!P1 SYNCS.PHASECHK.TRANS64 P1, [R0+URZ+0x36420], R6 ;  /* 0x03642006000095a7 */ /* 0x000ea4000802007f */
[----:B--2---:R-:W-:Y:S05]  /*9730*/  @!P1 BRA `(.L_x_5051) ;  /* 0xfffffffc00f09947 */ /* 0x004fea000383ffff */
[----:B------:R-:W-:Y:S05]  /*9740*/  BRA `(.L_x_5078) ;  /* 0xffffffdc00847947 */ /* 0x000fea000383ffff */
.L_x_5055:
[----:B-1----:R1:W2:Y:S02]  /*9750*/  SYNCS.PHASECHK.TRANS64.TRYWAIT P1, [R0+URZ+0x36438], R6 ;  /* 0x03643806000075a7 */ /* 0x0022a4000802017f */
[----:B--2---:R-:W-:Y:S05]  /*9760*/  @!P1 NANOSLEEP.SYNCS 0x989680 ;  /* 0x009896800000995d */ /* 0x004fea0003900000 */
[----:B------:R-:W2:Y:S02]  /*9770*/  @!P1 SYNCS.PHASECHK.TRANS64 P1, [R0+URZ+0x36438], R6 ;  /* 0x03643806000095a7 */ /* 0x000ea4000802007f */
[----:B--2---:R-:W-:Y:S05]  /*9780*/  @!P1 BRA `(.L_x_5055) ;  /* 0xfffffffc00f09947 */ /* 0x004fea000383ffff */
[----:B------:R-:W-:Y:S05]  /*9790*/  BRA `(.L_x_5079) ;  /* 0xffffffe400707947 */ /* 0x000fea000383ffff */
.L_x_5057:
[----:B--2---:R2:W3:Y:S02]  /*97a0*/  SYNCS.PHASECHK.TRANS64.TRYWAIT P1, [R0+URZ+0x36428], R3 ;  /* 0x03642803000075a7 */ /* 0x0044e4000802017f */
[----:B---3--:R-:W-:Y:S05]  /*97b0*/  @!P1 NANOSLEEP.SYNCS 0x989680 ;  /* 0x009896800000995d */ /* 0x008fea0003900000 */
[----:B------:R-:W3:Y:S02]  /*97c0*/  @!P1 SYNCS.PHASECHK.TRANS64 P1, [R0+URZ+0x36428], R3 ;  /* 0x03642803000095a7 */ /* 0x000ee4000802007f */
[----:B---3--:R-:W-:Y:S05]  /*97d0*/  @!P1 BRA `(.L_x_5057) ;  /* 0xfffffffc00f09947 */ /* 0x008fea000383ffff */
[----:B------:R-:W-:Y:S05]  /*97e0*/  BRA `(.L_x_5080) ;  /* 0xffffffe800347947 */ /* 0x000fea000383ffff */
.L_x_5059:
[----:B--2---:R2:W3:Y:S02]  /*97f0*/  SYNCS.PHASECHK.TRANS64.TRYWAIT P1, [R0+URZ+0x36438], R29 ;  /* 0x0364381d000075a7 */ /* 0x0044e4000802017f */
[----:B---3--:R-:W-:Y:S05]  /*9800*/  @!P1 NANOSLEEP.SYNCS 0x989680 ;  /* 0x009896800000995d */ /* 0x008fea0003900000 */
[----:B------:R-:W3:Y:S02]  /*9810*/  @!P1 SYNCS.PHASECHK.TRANS64 P1, [R0+URZ+0x36438], R29 ;  /* 0x0364381d000095a7 */ /* 0x000ee4000802007f */
[----:B---3--:R-:W-:Y:S05]  /*9820*/  @!P1 BRA `(.L_x_5059) ;  /* 0xfffffffc00f09947 */ /* 0x008fea000383ffff */
[----:B------:R-:W-:Y:S05]  /*9830*/  BRA `(.L_x_5081) ;  /* 0xffffffe800e87947 */ /* 0x000fea000383ffff */
.L_x_5061:
[----:B------:R-:W-:-:S07]  /*9840*/  SHF.L.U32 R5, R7, 0x1f, RZ ;  /* 0x0000001f07057819 */ /* 0x000fce00000006ff */
.L_x_5082:
[----:B----4-:R4:W5:Y:S02]  /*9850*/  SYNCS.PHASECHK.TRANS64.TRYWAIT P1, [R0+URZ+0x36420], R5 ;  /* 0x03642005000075a7 */ /* 0x010964000802017f */
[----:B-----5:R-:W-:Y:S05]  /*9860*/  @!P1 NANOSLEEP.SYNCS 0x989680 ;  /* 0x009896800000995d */ /* 0x020fea0003900000 */
[----:B------:R-:W5:Y:S02]  /*9870*/  @!P1 SYNCS.PHASECHK.TRANS64 P1, [R0+URZ+0x36420], R5 ;  /* 0x03642005000095a7 */ /* 0x000f64000802007f */
[----:B-----5:R-:W-:Y:S05]  /*9880*/  @!P1 BRA `(.L_x_5082) ;  /* 0xfffffffc00f09947 */ /* 0x020fea000383ffff */
[----:B------:R-:W-:Y:S05]  /*9890*/  BRA `(.L_x_5083) ;  /* 0xffffffec007c7947 */ /* 0x000fea000383ffff */
.L_x_5064:
[----:B----4-:R4:W5:Y:S02]  /*98a0*/  SYNCS.PHASECHK.TRANS64.TRYWAIT P1, [R0+URZ+0x36438], R6 ;  /* 0x03643806000075a7 */ /* 0x010964000802017f */
[----:B-----5:R-:W-:Y:S05]  /*98b0*/  @!P1 NANOSLEEP.SYNCS 0x989680 ;  /* 0x009896800000995d */ /* 0x020fea0003900000 */
[----:B------:R-:W5:Y:S02]  /*98c0*/  @!P1 SYNCS.PHASECHK.TRANS64 P1, [R0+URZ+0x36438], R6 ;  /* 0x03643806000095a7 */ /* 0x000f64000802007f */
[----:B-----5:R-:W-:Y:S05]  /*98d0*/  @!P1 BRA `(.L_x_5064) ;  /* 0xfffffffc00f09947 */ /* 0x020fea000383ffff */
[----:B------:R-:W-:Y:S05]  /*98e0*/  BRA `(.L_x_5084) ;  /* 0xfffffff000487947 */ /* 0x000fea000383ffff */
.L_x_5066:
[----:B-1----:R1:W4:Y:S02]  /*98f0*/  SYNCS.PHASECHK.TRANS64.TRYWAIT P1, [R0+URZ+0x36428], R5 ;  /* 0x03642805000075a7 */ /* 0x002324000802017f */
[----:B----4-:R-:W-:Y:S05]  /*9900*/  @!P1 NANOSLEEP.SYNCS 0x989680 ;  /* 0x009896800000995d */ /* 0x010fea0003900000 */
[----:B------:R-:W4:Y:S02]  /*9910*/  @!P1 SYNCS.PHASECHK.TRANS64 P1, [R0+URZ+0x36428], R5 ;  /* 0x03642805000095a7 */ /* 0x000f24000802007f */
[----:B----4-:R-:W-:Y:S05]  /*9920*/  @!P1 BRA `(.L_x_5066) ;  /* 0xfffffffc00f09947 */ /* 0x010fea000383ffff */
[----:B------:R-:W-:Y:S05]  /*9930*/  BRA `(.L_x_5085) ;  /* 0xfffffff000f07947 */ /* 0x000fea000383ffff */
.L_x_5068:
[----:B----4-:R4:W5:Y:S02]  /*9940*/  SYNCS.PHASECHK.TRANS64.TRYWAIT P1, [R0+URZ+0x36438], R3 ;  /* 0x03643803000075a7 */ /* 0x010964000802017f */
[----:B-----5:R-:W-:Y:S05]  /*9950*/  @!P1 NANOSLEEP.SYNCS 0x989680 ;  /* 0x009896800000995d */ /* 0x020fea0003900000 */
[----:B------:R-:W5:Y:S02]  /*9960*/  @!P1 SYNCS.PHASECHK.TRANS64 P1, [R0+URZ+0x36438], R3 ;  /* 0x03643803000095a7 */ /* 0x000f64000802007f */
[----:B-----5:R-:W-:Y:S05]  /*9970*/  @!P1 BRA `(.L_x_5068) ;  /* 0xfffffffc00f09947 */ /* 0x020fea000383ffff */
[----:B------:R-:W-:Y:S05]  /*9980*/  BRA `(.L_x_5086) ;  /* 0xfffffff400ac7947 */ /* 0x000fea000383ffff */
.L_x_5070:
[----:B------:R-:W-:Y:S01]  /*9990*/  BSSY B1, `(.L_x_5087) ;  /* 0x0000006000017945 */ /* 0x000fe20003800000 */
[----:B------:R-:W-:-:S07]  /*99a0*/  IMAD.MOV.U32 R15, RZ, RZ, -0x1 ;  /* 0xffffffffff0f7424 */ /* 0x000fce00078e00ff */
[----:B------:R-:W-:Y:S05]  /*99b0*/  WARPSYNC.COLLECTIVE R15, `(.L_x_5088) ;  /* 0x000000000f0c7348 */ /* 0x000fea0003c00000 */
[----:B------:R-:W-:Y:S02]  /*99c0*/  ELECT P6, UR62, PT ;  /* 0x00000000003e782f */ /* 0x000fe400038c0000 */
[----:B------:R-:W-:Y:S01]  /*99d0*/  MOV R14, UR62 ;  /* 0x0000003e000e7c02 */ /* 0x000fe20008000f00 */
[----:B------:R-:W-:Y:S10]  /*99e0*/  ENDCOLLECTIVE ;  /* 0x000000000000791b */ /* 0x000ff40003800000 */
.L_x_5088:
[----:B------:R-:W-:Y:S05]  /*99f0*/  BSYNC B1 ;  /* 0x0000000000017941 */ /* 0x000fea0003800000 */
.L_x_5087:
[----:B------:R-:W-:Y:S05]  /*9a00*/  BRA `(.L_x_5089) ;  /* 0xfffffff800647947 */ /* 0x000fea000383ffff */
.L_x_5072:
[----:B-1----:R1:W2:Y:S02]  /*9a10*/  SYNCS.PHASECHK.TRANS64.TRYWAIT P0, [R9+URZ], R2 ;  /* 0x00000002090075a7 */ /* 0x0022a4000800017f */
[----:B--2---:R-:W-:Y:S05]  /*9a20*/  @!P0 NANOSLEEP.SYNCS 0x989680 ;  /* 0x009896800000895d */ /* 0x004fea0003900000 */
[----:B------:R-:W2:Y:S02]  /*9a30*/  @!P0 SYNCS.PHASECHK.TRANS64 P0, [R9+URZ], R2 ;  /* 0x00000002090085a7 */ /* 0x000ea4000800007f */
[----:B--2---:R-:W-:Y:S05]  /*9a40*/  @!P0 BRA `(.L_x_5072) ;  /* 0xfffffffc00f08947 */ /* 0x004fea000383ffff */
[----:B------:R-:W-:Y:S05]  /*9a50*/  BRA `(.L_x_5090) ;  /* 0xfffffff800a47947 */ /* 0x000fea000383ffff */
.L_x_5073:
[----:B--2---:R2:W3:Y:S02]  /*9a60*/  SYNCS.PHASECHK.TRANS64.TRYWAIT P0, [R3+URZ], R0 ;  /* 0x00000000030075a7 */ /* 0x0044e4000800017f */
[----:B---3--:R-:W-:Y:S05]  /*9a70*/  @!P0 NANOSLEEP.SYNCS 0x989680 ;  /* 0x009896800000895d */ /* 0x008fea0003900000 */
[----:B------:R-:W3:Y:S02]  /*9a80*/  @!P0 SYNCS.PHASECHK.TRANS64 P0, [R3+URZ], R0 ;  /* 0x00000000030085a7 */ /* 0x000ee4000800007f */
[----:B---3--:R-:W-:Y:S05]  /*9a90*/  @!P0 BRA `(.L_x_5073) ;  /* 0xfffffffc00f08947 */ /* 0x008fea000383ffff */
[----:B------:R-:W-:Y:S05]  /*9aa0*/  BRA `(.L_x_5091) ;  /* 0xfffffff800987947 */ /* 0x000fea000383ffff */
.L_x_5092:
        /* <DEDUP_REMOVED lines=13> */
.L_x_7681:


//--------------------- .text._ZN7cutlass13device_kernelIN5flash11enable_sm90INS1_16FlashAttnBwdSm90INS1_25CollectiveMainloopBwdSm90ILi2ELi1ELi1EN4cute5tupleIJNS5_1CILi1EEES8_S8_EEENS6_IJNS7_ILi64EEENS7_ILi96EEENS7_ILi192EEEEEENS_6half_tEfNS_4arch4Sm90ELb0ELb1ELb0ELb0ELb1ELb0ELb1ELb0ELi3ELi1ELi1ELi1ELb0EEENS1_21CollectiveEpilogueBwdISD_SE_SG_Li384ELb0ELb1ELi3EEENS1_19SingleTileSchedulerILb0ELb0ELb0ELi96EEEEEEEEEvNT_6ParamsE --------------------------
	.section	.text._ZN7cutlass13device_kernelIN5flash11enable_sm90INS1_16FlashAttnBwdSm90INS1_25CollectiveMainloopBwdSm90ILi2ELi1ELi1EN4cute5tupleIJNS5_1CILi1EEES8_S8_EEENS6_IJNS7_ILi64EEENS7_ILi96EEENS7_ILi192EEEEEENS_6half_tEfNS_4arch4Sm90ELb0ELb1ELb0ELb0ELb1ELb0ELb1ELb0ELi3ELi1ELi1ELi1ELb0EEENS1_21CollectiveEpilogueBwdISD_SE_SG_Li384ELb0ELb1ELi3EEENS1_19SingleTileSchedulerILb0ELb0ELb0ELi96EEEEEEEEEvNT_6ParamsE,"ax",@progbits
	.align	128
.text._ZN7cutlass13device_kernelIN5flash11enable_sm90INS1_16FlashAttnBwdSm90INS1_25CollectiveMainloopBwdSm90ILi2ELi1ELi1EN4cute5tupleIJNS5_1CILi1EEES8_S8_EEENS6_IJNS7_ILi64EEENS7_ILi96EEENS7_ILi192EEEEEENS_6half_tEfNS_4arch4Sm90ELb0ELb1ELb0ELb0ELb1ELb0ELb1ELb0ELi3ELi1ELi1ELi1ELb0EEENS1_21CollectiveEpilogueBwdISD_SE_SG_Li384ELb0ELb1ELi3EEENS1_19SingleTileSchedulerILb0ELb0ELb0ELi96EEEEEEEEEvNT_6ParamsE:
        .type           _ZN7cutlass13device_kernelIN5flash11enable_sm90INS1_16FlashAttnBwdSm90INS1_25CollectiveMainloopBwdSm90ILi2ELi1ELi1EN4cute5tupleIJNS5_1CILi1EEES8_S8_EEENS6_IJNS7_ILi64EEENS7_ILi96EEENS7_ILi192EEEEEENS_6half_tEfNS_4arch4Sm90ELb0ELb1ELb0ELb0ELb1ELb0ELb1ELb0ELi3ELi1ELi1ELi1ELb0EEENS1_21CollectiveEpilogueBwdISD_SE_SG_Li384ELb0ELb1ELi3EEENS1_19SingleTileSchedulerILb0ELb0ELb0ELi96EEEEEEEEEvNT_6ParamsE,@function
        .size           _ZN7cutlass13device_kernelIN5flash11enable_sm90INS1_16FlashAttnBwdSm90INS1_25CollectiveMainloopBwdSm90ILi2ELi1ELi1EN4cute5tupleIJNS5_1CILi1EEES8_S8_EEENS6_IJNS7_ILi64EEENS7_ILi96EEENS7_ILi192EEEEEENS_6half_tEfNS_4arch4Sm90ELb0ELb1ELb0ELb0ELb1ELb0ELb1ELb0ELi3ELi1ELi1ELi1ELb0EEENS1_21CollectiveEpilogueBwdISD_SE_SG_Li384ELb0ELb1ELi3EEENS1_19SingleTileSchedulerILb0ELb0ELb0ELi96EEEEEEEEEvNT_6ParamsE,(.L_x_7682 - _ZN7cutlass13device_kernelIN5flash11enable_sm90INS1_16FlashAttnBwdSm90INS1_25CollectiveMainloopBwdSm90ILi2ELi1ELi1EN4cute5tupleIJNS5_1CILi1EEES8_S8_EEENS6_IJNS7_ILi64EEENS7_ILi96EEENS7_ILi192EEEEEENS_6half_tEfNS_4arch4Sm90ELb0ELb1ELb0ELb0ELb1ELb0ELb1ELb0ELi3ELi1ELi1ELi1ELb0EEENS1_21CollectiveEpilogueBwdISD_SE_SG_Li384ELb0ELb1ELi3EEENS1_19SingleTileSchedulerILb0ELb0ELb0ELi96EEEEEEEEEvNT_6ParamsE)
        .other          _ZN7cutlass13device_kernelIN5flash11enable_sm90INS1_16FlashAttnBwdSm90INS1_25CollectiveMainloopBwdSm90ILi2ELi1ELi1EN4cute5tupleIJNS5_1CILi1EEES8_S8_EEENS6_IJNS7_ILi64EEENS7_ILi96EEENS7_ILi192EEEEEENS_6half_tEfNS_4arch4Sm90ELb0ELb1ELb0ELb0ELb1ELb0ELb1ELb0ELi3ELi1ELi1ELi1ELb0EEENS1_21CollectiveEpilogueBwdISD_SE_SG_Li384ELb0ELb1ELi3EEENS1_19SingleTileSchedulerILb0ELb0ELb0ELi96EEEEEEEEEvNT_6ParamsE,@"STO_CUDA_ENTRY STV_DEFAULT"
_ZN7cutlass13device_kernelIN5flash11enable_sm90INS1_16FlashAttnBwdSm90INS1_25CollectiveMainloopBwdSm90ILi2ELi1ELi1EN4cute5tupleIJNS5_1CILi1EEES8_S8_EEENS6_IJNS7_ILi64EEENS7_ILi96EEENS7_ILi192EEEEEENS_6half_tEfNS_4arch4Sm90ELb0ELb1ELb0ELb0ELb1ELb0ELb1ELb0ELi3ELi1ELi1ELi1ELb0EEENS1_21CollectiveEpilogueBwdISD_SE_SG_Li384ELb0ELb1ELi3EEENS1_19SingleTileSchedulerILb0ELb0ELb0ELi96EEEEEEEEEvNT_6ParamsE:
        /* <DEDUP_REMOVED lines=29> */
.L_x_5094:
[----:B------:R-:W-:Y:S05]  /*01d0*/  BSYNC B0 ;  /* 0x0000000000007941 */ /* 0x000fea0003800000 */
.L_x_5093:
        /* <DEDUP_REMOVED lines=37> */
.L_x_5095:
        /* <DEDUP_REMOVED lines=20> */
.L_x_5096:
[----:B------:R-:W-:Y:S01]  /*0570*/  PLOP3.LUT P0, PT, PT, PT, UP0, 0x80, 0x0 ;  /* 0x000000000000781c */ /* 0x000fe20003f0f008 */
[----:B------:R-:W-:Y:S01]  /*0580*/  NOP ;  /* 0x0000000000007918 */ /* 0x000fe20000000000 */
[----:B------:R-:W-:Y:S01]  /*0590*/  ULDC.64 UR46, c[0x0][0x208] ;  /* 0x00008200002e7ab9 */ /* 0x000fe20000000a00 */
[----:B-12-4-:R-:W-:Y:S10]  /*05a0*/  BAR.SYNC.DEFER_BLOCKING 0x0 ;  /* 0x0000000000007b1d */ /* 0x016ff40000010000 */
[----:B------:R-:W-:Y:S05]  /*05b0*/  @!P0 BRA `(.L_x_5097) ;  /* 0x0000005800488947 */ /* 0x000fea0003800000 */
.L_x_5098:
        /* <DEDUP_REMOVED lines=85> */
.L_x_5099:
        /* <DEDUP_REMOVED lines=36> */
.L_x_5102:
        /* <DEDUP_REMOVED lines=15> */
.L_x_5101:
        /* <DEDUP_REMOVED lines=20> */
.L_x_5104:
        /* <DEDUP_REMOVED lines=15> */
.L_x_5103:
        /* <DEDUP_REMOVED lines=8> */
.L_x_5253:
        /* <DEDUP_REMOVED lines=19> */
.L_x_5106:
        /* <DEDUP_REMOVED lines=109> */
.L_x_5126:
[----:B------:R-:W-:Y:S01]  /*18f0*/  ISETP.NE.AND P0, PT, R15, 0x3, PT ;  /* 0x000000030f00780c */ /* 0x000fe20003f05270 */
[----:B------:R-:W-:-:S12]  /*1900*/  YIELD ;  /* 0x0000000000007946 */ /* 0x000fd80003800000 */
[----:B------:R-:W-:Y:S05]  /*1910*/  @!P0 BRA `(.L_x_5108) ;  /* 0x0000000000048947 */ /* 0x000fea0003800000 */
[----:B------:R-:W-:Y:S01]  /*1920*/  BPT.TRAP 0x1 ;  /* 0x000000040000795c */ /* 0x000fe20000300000 */
.L_x_5108:
[----:B------:R-:W-:Y:S02]  /*1930*/  LEA R4, R3, UR37, 0x3 ;  /* 0x0000002503047c11 */ /* 0x000fe4000f8e18ff */
[----:B------:R-:W-:-:S04]  /*1940*/  SHF.L.U32 R17, R8, 0x1f, RZ ;  /* 0x0000001f08117819 */ /* 0x000fc800000006ff */
[----:B------:R1:W2:Y:S01]  /*1950*/  SYNCS.PHASECHK.TRANS64.TRYWAIT P1, [R4+URZ+0x36410], R17 ;  /* 0x03641011040075a7 */ /* 0x0002a2000802017f */
[----:B------:R-:W-:Y:S05]  /*1960*/  @!P0 BRA `(.L_x_5109) ;  /* 0x0000000000048947 */ /* 0x000fea0003800000 */
[----:B------:R-:W-:Y:S01]  /*1970*/  BPT.TRAP 0x1 ;  /* 0x000000040000795c */ /* 0x000fe20000300000 */
.L_x_5109:
[----:B--2---:R-:W-:Y:S05]  /*1980*/  @P1 BRA `(.L_x_5110) ;  /* 0x0000000000081947 */ /* 0x004fea0003800000 */
[----:B------:R-:W2:Y:S02]  /*1990*/  SYNCS.PHASECHK.TRANS64.TRYWAIT P1, [R4+URZ+0x36410], R17 ;  /* 0x03641011040075a7 */ /* 0x000ea4000802017f */
[----:B--2---:R-:W-:Y:S05]  /*19a0*/  @!P1 BRA `(.L_x_5111) ;  /* 0x0000008800e09947 */ /* 0x004fea0003800000 */
.L_x_5110:
        /* <DEDUP_REMOVED lines=15> */
[----:B------:R-:W-:Y:S02]  /*1aa0*/  USHF.R.U32.HI UR6, URZ, 0x4, UR4 ;  /* 0x000000043f067899 */ /* 0x000fe40008011604 */
[----:B------:R-:W-:Y:S02]  /*1ab0*/  UIMAD UR8, UR8, 0x600, UR5 ;  /* 0x00000600080878a4 */ /* 0x000fe4000f8e0205 */
[----:B------:R-:W-:Y:S02]  /*1ac0*/  ULOP3.LUT UR6, UR6, 0x3fff, URZ, 0xc0, !UPT ;  /* 0x00003fff06067892 */ /* 0x000fe4000f8ec03f */
[----:B------:R-:W-:-:S02]  /*1ad0*/  UIADD3 UR12, UR8, 0x2, URZ ;  /* 0x00000002080c7890 */ /* 0x000fc4000fffe03f */
[----:B------:R-:W-:-:S04]  /*1ae0*/  ULOP3.LUT UR6, UR6, 0x10000, URZ, 0xfc, !UPT ;  /* 0x0001000006067892 */ /* 0x000fc8000f8efc3f */
[----:B------:R-:W-:-:S03]  /*1af0*/  UIADD3 UR14, UR6, 0x2, URZ ;  /* 0x00000002060e7890 */ /* 0x000fc6000fffe03f */
[----:B------:R-:W-:Y:S02]  /*1b00*/  UMOV UR10, UR6 ;  /* 0x00000006000a7c82 */ /* 0x000fe40008000000 */
[----:B------:R-:W-:Y:S01]  /*1b10*/  HGMMA.64x32x16.F32 R136, gdesc[UR8], RZ, !UPT, gsb0 ;  /* 0x00600000088879f0 */ /* 0x000fe2000c0008ff */
        /* <DEDUP_REMOVED lines=78> */
.L_x_5112:
[----:B---3--:R-:W-:-:S04]  /*2000*/  SHF.L.U32 R16, R5, 0x1f, RZ ;  /* 0x0000001f05107819 */ /* 0x008fc800000006ff */
[----:B------:R3:W1:Y:S01]  /*2010*/  SYNCS.PHASECHK.TRANS64.TRYWAIT P1, [UR37+0x36430], R16 ;  /* 0x03643010ff0075a7 */ /* 0x0006620008020165 */
[----:B------:R-:W-:Y:S05]  /*2020*/  @!P0 BRA `(.L_x_5113) ;  /* 0x0000000000048947 */ /* 0x000fea0003800000 */
[----:B------:R-:W-:Y:S01]  /*2030*/  BPT.TRAP 0x1 ;  /* 0x000000040000795c */ /* 0x000fe20000300000 */
.L_x_5113:
[----:B-1----:R-:W-:Y:S05]  /*2040*/  @P1 BRA `(.L_x_5114) ;  /* 0x0000000000081947 */ /* 0x002fea0003800000 */
[----:B------:R-:W1:Y:S02]  /*2050*/  SYNCS.PHASECHK.TRANS64.TRYWAIT P1, [UR37+0x36430], R16 ;  /* 0x03643010ff0075a7 */ /* 0x000e640008020165 */
[----:B-1----:R-:W-:Y:S05]  /*2060*/  @!P1 BRA `(.L_x_5115) ;  /* 0x0000008400449947 */ /* 0x002fea0003800000 */
.L_x_5114:
        /* <DEDUP_REMOVED lines=114> */
.L_x_5118:
[----:B------:R-:W-:-:S06]  /*2790*/  UISETP.NE.AND UP0, UPT, UR44, 0x1, UPT ;  /* 0x000000012c00788c */ /* 0x000fcc000bf05270 */
[----:B------:R-:W-:-:S05]  /*27a0*/  PLOP3.LUT P1, PT, PT, PT, UP0, 0x80, 0x0 ;  /* 0x000000000000781c */ /* 0x000fca0003f2f008 */
[----:B------:R-:W-:-:S08]  /*27b0*/  @UP0 ULDC UR5, c[0x0][0x754] ;  /* 0x0001d50000050ab9 */ /* 0x000fd00000000800 */
[----:B------:R-:W-:Y:S01]  /*27c0*/  @P1 IMAD.HI.U32 R16, R23, UR5, RZ ;  /* 0x0000000517101c27 */ /* 0x000fe2000f8e00ff */
[----:B------:R-:W-:-:S04]  /*27d0*/  @UP0 ULDC UR5, c[0x0][0x758] ;  /* 0x0001d60000050ab9 */ /* 0x000fc80000000800 */
[----:B------:R-:W-:-:S07]  /*27e0*/  @P1 SHF.R.U32.HI R23, RZ, UR5, R16 ;  /* 0x00000005ff171c19 */ /* 0x000fce0008011610 */
.L_x_5119:
[----:B------:R-:W-:Y:S05]  /*27f0*/  BSYNC B0 ;  /* 0x0000000000007941 */ /* 0x000fea0003800000 */
.L_x_5117:
[----:B------:R-:W-:Y:S01]  /*2800*/  IMAD R23, R23, UR44, R12 ;  /* 0x0000002c17177c24 */ /* 0x000fe2000f8e020c */
[----:B------:R-:W-:-:S04]  /*2810*/  IADD3 R16, R19, UR4, R6 ;  /* 0x0000000413107c10 */ /* 0x000fc8000fffe006 */
[----:B------:R-:W-:Y:S02]  /*2820*/  VIADDMNMX R17, R23, UR44, R17, PT ;  /* 0x0000002c17117c46 */ /* 0x000fe4000b800111 */
[----:B------:R-:W-:-:S07]  /*2830*/  VIMNMX R16, R16, R23, !PT ;  /* 0x0000001710107248 */ /* 0x000fce0007fe0100 */
.L_x_5116:
        /* <DEDUP_REMOVED lines=58> */
.L_x_5122:
[----:B------:R-:W-:-:S06]  /*2be0*/  UISETP.NE.AND UP0, UPT, UR44, 0x1, UPT ;  /* 0x000000012c00788c */ /* 0x000fcc000bf05270 */
[----:B------:R-:W-:-:S05]  /*2bf0*/  PLOP3.LUT P6, PT, PT, PT, UP0, 0x80, 0x0 ;  /* 0x000000000000781c */ /* 0x000fca0003fcf008 */
[----:B------:R-:W-:-:S08]  /*2c00*/  @UP0 ULDC UR4, c[0x0][0x754] ;  /* 0x0001d50000040ab9 */ /* 0x000fd00000000800 */
[----:B------:R-:W-:Y:S01]  /*2c10*/  @P6 IMAD.HI.U32 R16, R17, UR4, RZ ;  /* 0x0000000411106c27 */ /* 0x000fe2000f8e00ff */
[----:B------:R-:W-:Y:S01]  /*2c20*/  PLOP3.LUT P6, PT, PT, PT, UP0, 0x80, 0x0 ;  /* 0x000000000000781c */ /* 0x000fe20003fcf008 */
[----:B------:R-:W-:-:S12]  /*2c30*/  @UP0 ULDC UR4, c[0x0][0x758] ;  /* 0x0001d60000040ab9 */ /* 0x000fd80000000800 */
[----:B------:R-:W-:-:S07]  /*2c40*/  @P6 SHF.R.U32.HI R17, RZ, UR4, R16 ;  /* 0x00000004ff116c19 */ /* 0x000fce0008011610 */
.L_x_5123:
[----:B------:R-:W-:Y:S05]  /*2c50*/  BSYNC B0 ;  /* 0x0000000000007941 */ /* 0x000fea0003800000 */
.L_x_5121:
[----:B------:R-:W-:-:S05]  /*2c60*/  IMAD R17, R17, UR44, R12 ;  /* 0x0000002c11117c24 */ /* 0x000fca000f8e020c */
[----:B------:R-:W-:Y:S02]  /*2c70*/  VIMNMX R18, R18, R17, !PT ;  /* 0x0000001112127248 */ /* 0x000fe40007fe0100 */
[----:B------:R-:W-:-:S07]  /*2c80*/  VIADDMNMX R20, R17, UR44, R20, PT ;  /* 0x0000002c11147c46 */ /* 0x000fce000b800114 */
.L_x_5120:
        /* <DEDUP_REMOVED lines=14> */
[--C-:B------:R-:W-:Y:S01]  /*2d70*/  FFMA.FTZ R137, R16, UR45, -R21.reuse ;  /* 0x0000002d10897c23 */ /* 0x100fe20008010815 */
        /* <DEDUP_REMOVED lines=199> */
.L_x_5124:
        /* <DEDUP_REMOVED lines=59> */
.L_x_5125:
        /* <DEDUP_REMOVED lines=63> */
.L_x_5100:
        /* <DEDUP_REMOVED lines=25> */
.L_x_5128:
        /* <DEDUP_REMOVED lines=20> */
.L_x_5129:
        /* <DEDUP_REMOVED lines=18> */
.L_x_5130:
        /* <DEDUP_REMOVED lines=18> */
.L_x_5131:
        /* <DEDUP_REMOVED lines=137> */
.L_x_5133:
[----:B------:R-:W-:Y:S05]  /*4f30*/  BSYNC B0 ;  /* 0x0000000000007941 */ /* 0x000fea0003800000 */
.L_x_5132:
[----:B------:R-:W-:-:S04]  /*4f40*/  DEPBAR.LE SB0, 0x0 ;  /* 0x000080000000791a */ /* 0x000fc80000000000 */
[----:B------:R-:W-:Y:S05]  /*4f50*/  EXIT ;  /* 0x000000000000794d */ /* 0x000fea0003800000 */
.L_x_5127:
        /* <DEDUP_REMOVED lines=52> */
.L_x_5135:
[----:B------:R-:W-:Y:S05]  /*52a0*/  BSYNC B0 ;  /* 0x0000000000007941 */ /* 0x000fea0003800000 */
.L_x_5134:
        /* <DEDUP_REMOVED lines=16> */
.L_x_5137:
[----:B------:R-:W-:Y:S05]  /*53b0*/  BSYNC B0 ;  /* 0x0000000000007941 */ /* 0x000fea0003800000 */
.L_x_5136:
        /* <DEDUP_REMOVED lines=16> */
.L_x_5139:
[----:B------:R-:W-:Y:S05]  /*54c0*/  BSYNC B0 ;  /* 0x0000000000007941 */ /* 0x000fea0003800000 */
.L_x_5138:
        /* <DEDUP_REMOVED lines=17> */
.L_x_5141:
[----:B------:R-:W-:Y:S05]  /*55e0*/  BSYNC B0 ;  /* 0x0000000000007941 */ /* 0x000fea0003800000 */
.L_x_5140:
        /* <DEDUP_REMOVED lines=17> */
.L_x_5143:
[----:B------:R-:W-:Y:S05]  /*5700*/  BSYNC B0 ;  /* 0x0000000000007941 */ /* 0x000fea0003800000 */
.L_x_5142:
        /* <DEDUP_REMOVED lines=29> */
.L_x_5145:
[----:B------:R-:W-:Y:S05]  /*58e0*/  BSYNC B0 ;  /* 0x0000000000007941 */ /* 0x000fea0003800000 */
.L_x_5144:
        /* <DEDUP_REMOVED lines=13> */
.L_x_5147:
[----:B------:R-:W-:Y:S05]  /*59c0*/  BSYNC B0 ;  /* 0x0000000000007941 */ /* 0x000fea0003800000 */
.L_x_5146:
        /* <DEDUP_REMOVED lines=15> */
.L_x_5149:
[----:B------:R-:W-:Y:S05]  /*5ac0*/  BSYNC B0 ;  /* 0x0000000000007941 */ /* 0x000fea0003800000 */
.L_x_5148:
        /* <DEDUP_REMOVED lines=15> */
.L_x_5151:
[----:B------:R-:W-:Y:S05]  /*5bc0*/  BSYNC B0 ;  /* 0x0000000000007941 */ /* 0x000fea0003800000 */
.L_x_5150:
        /* <DEDUP_REMOVED lines=15> */
.L_x_5153:
[----:B------:R-:W-:Y:S05]  /*5cc0*/  BSYNC B0 ;  /* 0x0000000000007941 */ /* 0x000fea0003800000 */
.L_x_5152:
        /* <DEDUP_REMOVED lines=15> */
.L_x_5155:
[----:B------:R-:W-:Y:S05]  /*5dc0*/  BSYNC B0 ;  /* 0x0000000000007941 */ /* 0x000fea0003800000 */
.L_x_5154:
        /* <DEDUP_REMOVED lines=15> */
.L_x_5157:
[----:B------:R-:W-:Y:S05]  /*5ec0*/  BSYNC B0 ;  /* 0x0000000000007941 */ /* 0x000fea0003800000 */
.L_x_5156:
[----:B------:R-:W-:Y:S05]  /*5ed0*/  EXIT ;  /* 0x000000000000794d */ /* 0x000fea0003800000 */
.L_x_5097:
        /* <DEDUP_REMOVED lines=34> */
.L_x_5161:
[----:B------:R-:W-:-:S05]  /*6100*/  UMOV UR11, UR5 ;  /* 0x00000005000b7c82 */ /* 0x000fca0008000000 */
.L_x_5162:
        /* <DEDUP_REMOVED lines=48> */
.L_x_5167:
[----:B------:R-:W2:Y:S04]  /*6410*/  LDG.E.STRONG.GPU R0, desc[UR46][R2.64] ;  /* 0x0000002e02007981 */ /* 0x000ea8000c1ef900 */
[----:B--2---:R-:W-:Y:S01]  /*6420*/  CCTL.IVALL ;  /* 0x00000000ff00798f */ /* 0x004fe20002000000 */
[----:B------:R-:W-:Y:S05]  /*6430*/  YIELD ;  /* 0x0000000000007946 */ /* 0x000fea0003800000 */
[----:B------:R-:W-:-:S13]  /*6440*/  ISETP.NE.AND P1, PT, R0, UR23, PT ;  /* 0x0000001700007c0c */ /* 0x000fda000bf25270 */
[----:B------:R-:W-:Y:S05]  /*6450*/  @P1 BRA `(.L_x_5167) ;  /* 0xfffffffc00ec1947 */ /* 0x000fea000383ffff */
.L_x_5166:
[----:B------:R-:W-:Y:S05]  /*6460*/  BSYNC B1 ;  /* 0x0000000000017941 */ /* 0x000fea0003800000 */
.L_x_5165:
[----:B------:R-:W-:-:S03]  /*6470*/  UMOV UR4, 0xffffffff ;  /* 0xffffffff00047882 */ /* 0x000fc60000000000 */
[----:B------:R-:W-:Y:S05]  /*6480*/  BRA.DIV UR4, `(.L_x_5168) ;  /* 0x0000004204507947 */ /* 0x000fea000b800000 */
[----:B------:R-:W-:Y:S01]  /*6490*/  NOP ;  /* 0x0000000000007918 */ /* 0x000fe20000000000 */
.L_x_5256:
        /* <DEDUP_REMOVED lines=22> */
.L_x_5170:
[----:B------:R-:W-:Y:S05]  /*6600*/  BSYNC B1 ;  /* 0x0000000000017941 */ /* 0x000fea0003800000 */
.L_x_5169:
        /* <DEDUP_REMOVED lines=19> */
.L_x_5172:
[----:B------:R-:W-:Y:S05]  /*6740*/  BSYNC B1 ;  /* 0x0000000000017941 */ /* 0x000fea0003800000 */
.L_x_5171:
        /* <DEDUP_REMOVED lines=20> */
.L_x_5174:
[----:B------:R-:W-:Y:S05]  /*6890*/  BSYNC B1 ;  /* 0x0000000000017941 */ /* 0x000fea0003800000 */
.L_x_5173:
[----:B------:R-:W-:Y:S06]  /*68a0*/  BAR.ARV 0xa, 0xa0 ;  /* 0x0282800000007b1d */ /* 0x000fec0000002000 */
[----:B------:R-:W-:Y:S04]  /*68b0*/  BSSY B1, `(.L_x_5175) ;  /* 0x0000003000017945 */ /* 0x000fe80003800000 */
[----:B------:R-:W-:Y:S05]  /*68c0*/  @!P0 BRA `(.L_x_5176) ;  /* 0x0000000000048947 */ /* 0x000fea0003800000 */
[----:B------:R-:W-:-:S04]  /*68d0*/  DEPBAR.LE SB0, 0x1 ;  /* 0x000080400000791a */ /* 0x000fc80000000000 */
.L_x_5176:
[----:B------:R-:W-:Y:S05]  /*68e0*/  BSYNC B1 ;  /* 0x0000000000017941 */ /* 0x000fea0003800000 */
.L_x_5175:
[----:B------:R-:W-:Y:S06]  /*68f0*/  BAR.ARV 0xb, 0xa0 ;  /* 0x02c2800000007b1d */ /* 0x000fec0000002000 */
[----:B------:R-:W-:Y:S04]  /*6900*/  BSSY B1, `(.L_x_5177) ;  /* 0x0000003000017945 */ /* 0x000fe80003800000 */
[----:B------:R-:W-:Y:S05]  /*6910*/  @!P0 BRA `(.L_x_5178) ;  /* 0x0000000000048947 */ /* 0x000fea0003800000 */
[----:B------:R-:W-:-:S04]  /*6920*/  DEPBAR.LE SB0, 0x0 ;  /* 0x000080000000791a */ /* 0x000fc80000000000 */
.L_x_5178:
[----:B------:R-:W-:Y:S05]  /*6930*/  BSYNC B1 ;  /* 0x0000000000017941 */ /* 0x000fea0003800000 */
.L_x_5177:
        /* <DEDUP_REMOVED lines=19> */
.L_x_5180:
[----:B------:R-:W-:Y:S05]  /*6a70*/  BSYNC B1 ;  /* 0x0000000000017941 */ /* 0x000fea0003800000 */
.L_x_5179:
[----:B------:R-:W-:Y:S01]  /*6a80*/  UIADD3 UR18, UR8, 0x1, URZ ;  /* 0x0000000108127890 */ /* 0x000fe2000fffe03f */
[----:B------:R-:W-:Y:S11]  /*6a90*/  BRA `(.L_x_5181) ;  /* 0x0000000000047947 */ /* 0x000ff60003800000 */
.L_x_5164:
[----:B------:R-:W-:-:S05]  /*6aa0*/  UMOV UR18, UR8 ;  /* 0x0000000800127c82 */ /* 0x000fca0008000000 */
.L_x_5181:
        /* <DEDUP_REMOVED lines=12> */
.L_x_5214:
        /* <DEDUP_REMOVED lines=11> */
.L_x_5184:
[----:B------:R-:W2:Y:S04]  /*6c20*/  LDG.E.STRONG.GPU R0, desc[UR46][R2.64] ;  /* 0x0000002e02007981 */ /* 0x000ea8000c1ef900 */
[----:B--2---:R-:W-:Y:S01]  /*6c30*/  CCTL.IVALL ;  /* 0x00000000ff00798f */ /* 0x004fe20002000000 */
[----:B------:R-:W-:Y:S05]  /*6c40*/  YIELD ;  /* 0x0000000000007946 */ /* 0x000fea0003800000 */
[----:B------:R-:W-:-:S13]  /*6c50*/  ISETP.NE.AND P1, PT, R0, UR23, PT ;  /* 0x0000001700007c0c */ /* 0x000fda000bf25270 */
[----:B------:R-:W-:Y:S05]  /*6c60*/  @P1 BRA `(.L_x_5184) ;  /* 0xfffffffc00ec1947 */ /* 0x000fea000383ffff */
.L_x_5183:
[----:B------:R-:W-:Y:S05]  /*6c70*/  BSYNC B1 ;  /* 0x0000000000017941 */ /* 0x000fea0003800000 */
.L_x_5182:
[----:B------:R-:W-:-:S03]  /*6c80*/  UMOV UR16, 0xffffffff ;  /* 0xffffffff00107882 */ /* 0x000fc60000000000 */
[----:B------:R-:W-:Y:S05]  /*6c90*/  BRA.DIV UR16, `(.L_x_5185) ;  /* 0x0000003a10687947 */ /* 0x000fea000b800000 */
[----:B------:R-:W-:Y:S01]  /*6ca0*/  NOP ;  /* 0x0000000000007918 */ /* 0x000fe20000000000 */
.L_x_5259:
        /* <DEDUP_REMOVED lines=19> */
.L_x_5187:
[----:B------:R-:W-:Y:S05]  /*6de0*/  BSYNC B1 ;  /* 0x0000000000017941 */ /* 0x000fea0003800000 */
.L_x_5186:
        /* <DEDUP_REMOVED lines=14> */
.L_x_5189:
[----:B------:R-:W-:Y:S05]  /*6ed0*/  BSYNC B1 ;  /* 0x0000000000017941 */ /* 0x000fea0003800000 */
.L_x_5188:
        /* <DEDUP_REMOVED lines=15> */
.L_x_5191:
[----:B------:R-:W-:Y:S05]  /*6fd0*/  BSYNC B1 ;  /* 0x0000000000017941 */ /* 0x000fea0003800000 */
.L_x_5190:
[----:B------:R-:W-:Y:S06]  /*6fe0*/  BAR.ARV 0xa, 0xa0 ;  /* 0x0282800000007b1d */ /* 0x000fec0000002000 */
[----:B------:R-:W-:Y:S04]  /*6ff0*/  BSSY B1, `(.L_x_5192) ;  /* 0x0000003000017945 */ /* 0x000fe80003800000 */
[----:B------:R-:W-:Y:S05]  /*7000*/  @!P0 BRA `(.L_x_5193) ;  /* 0x0000000000048947 */ /* 0x000fea0003800000 */
[----:B------:R-:W-:-:S04]  /*7010*/  DEPBAR.LE SB0, 0x1 ;  /* 0x000080400000791a */ /* 0x000fc80000000000 */
.L_x_5193:
[----:B------:R-:W-:Y:S05]  /*7020*/  BSYNC B1 ;  /* 0x0000000000017941 */ /* 0x000fea0003800000 */
.L_x_5192:
[----:B------:R-:W-:Y:S06]  /*7030*/  BAR.ARV 0xb, 0xa0 ;  /* 0x02c2800000007b1d */ /* 0x000fec0000002000 */
[----:B------:R-:W-:Y:S04]  /*7040*/  BSSY B1, `(.L_x_5194) ;  /* 0x0000003000017945 */ /* 0x000fe80003800000 */
[----:B------:R-:W-:Y:S05]  /*7050*/  @!P0 BRA `(.L_x_5195) ;  /* 0x0000000000048947 */ /* 0x000fea0003800000 */
[----:B------:R-:W-:-:S04]  /*7060*/  DEPBAR.LE SB0, 0x0 ;  /* 0x000080000000791a */ /* 0x000fc80000000000 */
.L_x_5195:
[----:B------:R-:W-:Y:S05]  /*7070*/  BSYNC B1 ;  /* 0x0000000000017941 */ /* 0x000fea0003800000 */
.L_x_5194:
        /* <DEDUP_REMOVED lines=19> */
.L_x_5197:
[----:B------:R-:W-:Y:S05]  /*71b0*/  BSYNC B1 ;  /* 0x0000000000017941 */ /* 0x000fea0003800000 */
.L_x_5196:
        /* <DEDUP_REMOVED lines=9> */
.L_x_5200:
[----:B------:R-:W2:Y:S04]  /*7250*/  LDG.E.STRONG.GPU R0, desc[UR46][R2.64] ;  /* 0x0000002e02007981 */ /* 0x000ea8000c1ef900 */
[----:B--2---:R-:W-:Y:S01]  /*7260*/  CCTL.IVALL ;  /* 0x00000000ff00798f */ /* 0x004fe20002000000 */
[----:B------:R-:W-:Y:S05]  /*7270*/  YIELD ;  /* 0x0000000000007946 */ /* 0x000fea0003800000 */
[----:B------:R-:W-:-:S13]  /*7280*/  ISETP.NE.AND P1, PT, R0, UR23, PT ;  /* 0x0000001700007c0c */ /* 0x000fda000bf25270 */
[----:B------:R-:W-:Y:S05]  /*7290*/  @P1 BRA `(.L_x_5200) ;  /* 0xfffffffc00ec1947 */ /* 0x000fea000383ffff */
.L_x_5199:
[----:B------:R-:W-:Y:S05]  /*72a0*/  BSYNC B1 ;  /* 0x0000000000017941 */ /* 0x000fea0003800000 */
.L_x_5198:
[----:B------:R-:W-:-:S03]  /*72b0*/  UMOV UR12, 0xffffffff ;  /* 0xffffffff000c7882 */ /* 0x000fc60000000000 */
[----:B------:R-:W-:Y:S05]  /*72c0*/  BRA.DIV UR12, `(.L_x_5201) ;  /* 0x000000320cf87947 */ /* 0x000fea000b800000 */
[----:B------:R-:W-:Y:S01]  /*72d0*/  NOP ;  /* 0x0000000000007918 */ /* 0x000fe20000000000 */
.L_x_5262:
        /* <DEDUP_REMOVED lines=15> */
.L_x_5203:
[----:B------:R-:W-:Y:S05]  /*73d0*/  BSYNC B1 ;  /* 0x0000000000017941 */ /* 0x000fea0003800000 */
.L_x_5202:
        /* <DEDUP_REMOVED lines=14> */
.L_x_5205:
[----:B------:R-:W-:Y:S05]  /*74c0*/  BSYNC B1 ;  /* 0x0000000000017941 */ /* 0x000fea0003800000 */
.L_x_5204:
        /* <DEDUP_REMOVED lines=15> */
.L_x_5207:
[----:B------:R-:W-:Y:S05]  /*75c0*/  BSYNC B1 ;  /* 0x0000000000017941 */ /* 0x000fea0003800000 */
.L_x_5206:
[----:B------:R-:W-:Y:S06]  /*75d0*/  BAR.ARV 0xa, 0xa0 ;  /* 0x0282800000007b1d */ /* 0x000fec0000002000 */
[----:B------:R-:W-:Y:S04]  /*75e0*/  BSSY B1, `(.L_x_5208) ;  /* 0x0000003000017945 */ /* 0x000fe80003800000 */
[----:B------:R-:W-:Y:S05]  /*75f0*/  @!P0 BRA `(.L_x_5209) ;  /* 0x0000000000048947 */ /* 0x000fea0003800000 */
[----:B------:R-:W-:-:S04]  /*7600*/  DEPBAR.LE SB0, 0x1 ;  /* 0x000080400000791a */ /* 0x000fc80000000000 */
.L_x_5209:
[----:B------:R-:W-:Y:S05]  /*7610*/  BSYNC B1 ;  /* 0x0000000000017941 */ /* 0x000fea0003800000 */
.L_x_5208:
[----:B------:R-:W-:Y:S06]  /*7620*/  BAR.ARV 0xb, 0xa0 ;  /* 0x02c2800000007b1d */ /* 0x000fec0000002000 */
[----:B------:R-:W-:Y:S04]  /*7630*/  BSSY B1, `(.L_x_5210) ;  /* 0x0000003000017945 */ /* 0x000fe80003800000 */
[----:B------:R-:W-:Y:S05]  /*7640*/  @!P0 BRA `(.L_x_5211) ;  /* 0x0000000000048947 */ /* 0x000fea0003800000 */
[----:B------:R-:W-:-:S04]  /*7650*/  DEPBAR.LE SB0, 0x0 ;  /* 0x000080000000791a */ /* 0x000fc80000000000 */
.L_x_5211:
[----:B------:R-:W-:Y:S05]  /*7660*/  BSYNC B1 ;  /* 0x0000000000017941 */ /* 0x000fea0003800000 */
.L_x_5210:
        /* <DEDUP_REMOVED lines=19> */
.L_x_5213:
[----:B------:R-:W-:Y:S05]  /*77a0*/  BSYNC B1 ;  /* 0x0000000000017941 */ /* 0x000fea0003800000 */
.L_x_5212:
[----:B------:R-:W-:Y:S02]  /*77b0*/  UIADD3 UR8, UR8, 0x2, URZ ;  /* 0x0000000208087890 */ /* 0x000fe4000fffe03f */
[----:B------:R-:W-:Y:S02]  /*77c0*/  UIADD3 UR4, UR4, 0x6000, URZ ;  /* 0x0000600004047890 */ /* 0x000fe4000fffe03f */
[----:B------:R-:W-:-:S06]  /*77d0*/  UISETP.GE.AND UP0, UPT, UR8, UR11, UPT ;  /* 0x0000000b0800728c */ /* 0x000fcc000bf06270 */
[----:B------:R-:W-:-:S13]  /*77e0*/  PLOP3.LUT P1, PT, PT, PT, UP0, 0x80, 0x0 ;  /* 0x000000000000781c */ /* 0x000fda0003f2f008 */
[----:B------:R-:W-:Y:S05]  /*77f0*/  @!P1 BRA `(.L_x_5214) ;  /* 0xfffffff000dc9947 */ /* 0x000fea000383ffff */
.L_x_5163:
        /* <DEDUP_REMOVED lines=41> */
.L_x_5217:
[----:B------:R-:W-:Y:S05]  /*7a90*/  BSYNC B1 ;  /* 0x0000000000017941 */ /* 0x000fea0003800000 */
.L_x_5216:
[----:B------:R-:W-:Y:S05]  /*7aa0*/  BRA `(.L_x_5218) ;  /* 0x0000000000047947 */ /* 0x000fea0003800000 */
.L_x_5215:
[----:B------:R-:W-:-:S05]  /*7ab0*/  UMOV UR4, UR8 ;  /* 0x0000000800047c82 */ /* 0x000fca0008000000 */
.L_x_5218:
        /* <DEDUP_REMOVED lines=11> */
.L_x_5223:
        /* <DEDUP_REMOVED lines=24> */
.L_x_5220:
[----:B------:R-:W-:Y:S05]  /*7cf0*/  BSYNC B1 ;  /* 0x0000000000017941 */ /* 0x000fea0003800000 */
.L_x_5219:
        /* <DEDUP_REMOVED lines=24> */
.L_x_5222:
[----:B------:R-:W-:Y:S05]  /*7e80*/  BSYNC B1 ;  /* 0x0000000000017941 */ /* 0x000fea0003800000 */
.L_x_5221:
[----:B------:R-:W-:Y:S02]  /*7e90*/  UIADD3 UR11, UR11, 0x2, URZ ;  /* 0x000000020b0b7890 */ /* 0x000fe4000fffe03f */
[----:B------:R-:W-:Y:S02]  /*7ea0*/  ULEA UR6, UR18, UR6, 0x1 ;  /* 0x0000000612067291 */ /* 0x000fe4000f8e083f */
[----:B------:R-:W-:Y:S02]  /*7eb0*/  ULEA UR7, UR18, UR7, 0x1 ;  /* 0x0000000712077291 */ /* 0x000fe4000f8e083f */
[----:B------:R-:W-:-:S13]  /*7ec0*/  ISETP.NE.AND P0, PT, RZ, UR11, PT ;  /* 0x0000000bff007c0c */ /* 0x000fda000bf05270 */
[----:B------:R-:W-:Y:S05]  /*7ed0*/  @!P0 BRA `(.L_x_5160) ;  /* 0x00000024005c8947 */ /* 0x000fea0003800000 */
[----:B------:R-:W-:Y:S05]  /*7ee0*/  BRA `(.L_x_5223) ;  /* 0xfffffffc00207947 */ /* 0x000fea000383ffff */
.L_x_5159:
        /* <DEDUP_REMOVED lines=34> */
.L_x_5225:
        /* <DEDUP_REMOVED lines=50> */
.L_x_5263:
        /* <DEDUP_REMOVED lines=9> */
.L_x_5228:
        /* <DEDUP_REMOVED lines=115> */
.L_x_5239:
[----:B-1----:R-:W-:-:S05]  /*8bf0*/  IMAD.MOV.U32 R6, RZ, RZ, 0x1 ;  /* 0x00000001ff067424 */ /* 0x002fca00078e00ff */
[----:B------:R-:W-:-:S04]  /*8c00*/  SHF.L.U32 R6, R6, 0x1f, RZ ;  /* 0x0000001f06067819 */ /* 0x000fc800000006ff */
[----:B------:R-:W1:Y:S02]  /*8c10*/  SYNCS.PHASECHK.TRANS64.TRYWAIT P1, [R0+URZ+0x36438], R6 ;  /* 0x03643806000075a7 */ /* 0x000e64000802017f */
[----:B-123--:R-:W-:Y:S05]  /*8c20*/  @!P1 BRA `(.L_x_5231) ;  /* 0x0000001800d09947 */ /* 0x00efea0003800000 */
.L_x_5264:
[----:B------:R-:W-:Y:S05]  /*8c30*/  @P0 BRA `(.L_x_5232) ;  /* 0x0000000000140947 */ /* 0x000fea0003800000 */
[----:B------:R-:W-:Y:S01]  /*8c40*/  ISETP.NE.AND P1, PT, R20, RZ, PT ;  /* 0x000000ff1400720c */ /* 0x000fe20003f25270 */
[----:B------:R-:W-:-:S04]  /*8c50*/  IMAD.MOV.U32 R3, RZ, RZ, 0x6100 ;  /* 0x00006100ff037424 */ /* 0x000fc800078e00ff */
[----:B------:R2:W-:Y:S08]  /*8c60*/  SYNCS.ARRIVE.TRANS64 RZ, [R0+URZ+0x36430], R3 ;  /* 0x0364300300ff79a7 */ /* 0x0005f0000800003f */
[----:B------:R-:W-:Y:S05]  /*8c70*/  @!P1 BRA `(.L_x_5232) ;  /* 0x0000000000049947 */ /* 0x000fea0003800000 */
[----:B------:R-:W-:Y:S01]  /*8c80*/  BPT.TRAP 0x1 ;  /* 0x000000040000795c */ /* 0x000fe20000300000 */
.L_x_5232:
        /* <DEDUP_REMOVED lines=48> */
.L_x_5265:
[----:B------:R-:W-:Y:S05]  /*8f90*/  @P0 BRA `(.L_x_5234) ;  /* 0x0000000000140947 */ /* 0x000fea0003800000 */
[----:B------:R-:W-:Y:S01]  /*8fa0*/  ISETP.NE.AND P1, PT, R20, RZ, PT ;  /* 0x000000ff1400720c */ /* 0x000fe20003f25270 */
[----:B--2---:R-:W-:-:S04]  /*8fb0*/  IMAD.MOV.U32 R3, RZ, RZ, 0x6100 ;  /* 0x00006100ff037424 */ /* 0x004fc800078e00ff */
[----:B------:R3:W-:Y:S08]  /*8fc0*/  SYNCS.ARRIVE.TRANS64 RZ, [R0+URZ+0x36418], R3 ;  /* 0x0364180300ff79a7 */ /* 0x0007f0000800003f */
[----:B------:R-:W-:Y:S05]  /*8fd0*/  @!P1 BRA `(.L_x_5234) ;  /* 0x0000000000049947 */ /* 0x000fea0003800000 */
[----:B------:R-:W-:Y:S01]  /*8fe0*/  BPT.TRAP 0x1 ;  /* 0x000000040000795c */ /* 0x000fe20000300000 */
.L_x_5234:
        /* <DEDUP_REMOVED lines=44> */
.L_x_5266:
[----:B------:R-:W-:Y:S05]  /*92b0*/  @P0 BRA `(.L_x_5236) ;  /* 0x0000000000140947 */ /* 0x000fea0003800000 */
[----:B------:R-:W-:Y:S01]  /*92c0*/  ISETP.NE.AND P1, PT, R20, RZ, PT ;  /* 0x000000ff1400720c */ /* 0x000fe20003f25270 */
[----:B--2---:R-:W-:-:S04]  /*92d0*/  IMAD.MOV.U32 R29, RZ, RZ, 0x6100 ;  /* 0x00006100ff1d7424 */ /* 0x004fc800078e00ff */
[----:B------:R3:W-:Y:S08]  /*92e0*/  SYNCS.ARRIVE.TRANS64 RZ, [R0+URZ+0x36430], R29 ;  /* 0x0364301d00ff79a7 */ /* 0x0007f0000800003f */
[----:B------:R-:W-:Y:S05]  /*92f0*/  @!P1 BRA `(.L_x_5236) ;  /* 0x0000000000049947 */ /* 0x000fea0003800000 */
[----:B------:R-:W-:Y:S01]  /*9300*/  BPT.TRAP 0x1 ;  /* 0x000000040000795c */ /* 0x000fe20000300000 */
.L_x_5236:
        /* <DEDUP_REMOVED lines=37> */
.L_x_5268:
[----:B------:R-:W-:Y:S05]  /*9560*/  @P0 BRA `(.L_x_5238) ;  /* 0x0000000000140947 */ /* 0x000fea0003800000 */
[----:B------:R-:W-:Y:S01]  /*9570*/  ISETP.NE.AND P1, PT, R20, RZ, PT ;  /* 0x000000ff1400720c */ /* 0x000fe20003f25270 */
[----:B----4-:R-:W-:-:S04]  /*9580*/  IMAD.MOV.U32 R5, RZ, RZ, 0x6100 ;  /* 0x00006100ff057424 */ /* 0x010fc800078e00ff */
[----:B------:R4:W-:Y:S08]  /*9590*/  SYNCS.ARRIVE.TRANS64 RZ, [R0+URZ+0x36410], R5 ;  /* 0x0364100500ff79a7 */ /* 0x0009f0000800003f */
[----:B------:R-:W-:Y:S05]  /*95a0*/  @!P1 BRA `(.L_x_5238) ;  /* 0x0000000000049947 */ /* 0x000fea0003800000 */
[----:B------:R-:W-:Y:S01]  /*95b0*/  BPT.TRAP 0x1 ;  /* 0x000000040000795c */ /* 0x000fe20000300000 */
.L_x_5238:
        /* <DEDUP_REMOVED lines=44> */
.L_x_5230:
[----:B------:R-:W-:Y:S01]  /*9880*/  ISETP.NE.AND P1, PT, R19, RZ, PT ;  /* 0x000000ff1300720c */ /* 0x000fe20003f25270 */
[----:B------:R-:W-:Y:S02]  /*9890*/  IMAD.MOV.U32 R5, RZ, RZ, 0x1 ;  /* 0x00000001ff057424 */ /* 0x000fe400078e00ff */
[----:B------:R-:W-:-:S10]  /*98a0*/  IMAD.MOV.U32 R4, RZ, RZ, R15 ;  /* 0x000000ffff047224 */ /* 0x000fd400078e000f */
[----:B------:R-:W-:Y:S05]  /*98b0*/  @!P1 BRA `(.L_x_5229) ;  /* 0x0000000400889947 */ /* 0x000fea0003800000 */
[----:B------:R-:W4:Y:S02]  /*98c0*/  SYNCS.PHASECHK.TRANS64.TRYWAIT P1, [R0+URZ+0x36438], R6 ;  /* 0x03643806000075a7 */ /* 0x000f24000802017f */
[----:B----4-:R-:W-:Y:S05]  /*98d0*/  @!P1 BRA `(.L_x_5240) ;  /* 0x0000000c00f89947 */ /* 0x010fea0003800000 */
.L_x_5269:
[----:B------:R-:W-:Y:S05]  /*98e0*/  @P0 BRA `(.L_x_5241) ;  /* 0x0000000000140947 */ /* 0x000fea0003800000 */
[----:B------:R-:W-:Y:S01]  /*98f0*/  ISETP.NE.AND P1, PT, R20, RZ, PT ;  /* 0x000000ff1400720c */ /* 0x000fe20003f25270 */
[----:B------:R-:W-:-:S04]  /*9900*/  IMAD.MOV.U32 R5, RZ, RZ, 0x6100 ;  /* 0x00006100ff057424 */ /* 0x000fc800078e00ff */
[----:B------:R1:W-:Y:S08]  /*9910*/  SYNCS.ARRIVE.TRANS64 RZ, [R0+URZ+0x36430], R5 ;  /* 0x0364300500ff79a7 */ /* 0x0003f0000800003f */
[----:B------:R-:W-:Y:S05]  /*9920*/  @!P1 BRA `(.L_x_5241) ;  /* 0x0000000000049947 */ /* 0x000fea0003800000 */
[----:B------:R-:W-:Y:S01]  /*9930*/  BPT.TRAP 0x1 ;  /* 0x000000040000795c */ /* 0x000fe20000300000 */
.L_x_5241:
        /* <DEDUP_REMOVED lines=41> */
.L_x_5270:
[----:B-1----:R-:W-:Y:S01]  /*9bd0*/  IMAD.MOV.U32 R5, RZ, RZ, RZ ;  /* 0x000000ffff057224 */ /* 0x002fe200078e00ff */
[----:B------:R-:W-:Y:S06]  /*9be0*/  @P0 BRA `(.L_x_5243) ;  /* 0x0000000000140947 */ /* 0x000fec0003800000 */
[----:B------:R-:W-:Y:S01]  /*9bf0*/  ISETP.NE.AND P1, PT, R20, RZ, PT ;  /* 0x000000ff1400720c */ /* 0x000fe20003f25270 */
[----:B------:R-:W-:-:S04]  /*9c00*/  IMAD.MOV.U32 R17, RZ, RZ, 0x6100 ;  /* 0x00006100ff117424 */ /* 0x000fc800078e00ff */
[----:B------:R1:W-:Y:S08]  /*9c10*/  SYNCS.ARRIVE.TRANS64 RZ, [R0+URZ+0x36418], R17 ;  /* 0x0364181100ff79a7 */ /* 0x0003f0000800003f */
[----:B------:R-:W-:Y:S05]  /*9c20*/  @!P1 BRA `(.L_x_5243) ;  /* 0x0000000000049947 */ /* 0x000fea0003800000 */
[----:B------:R-:W-:Y:S01]  /*9c30*/  BPT.TRAP 0x1 ;  /* 0x000000040000795c */ /* 0x000fe20000300000 */
.L_x_5243:
        /* <DEDUP_REMOVED lines=42> */
.L_x_5229:
[----:B------:R-:W-:-:S04]  /*9ee0*/  SHF.L.U32 R3, R5, 0x1f, RZ ;  /* 0x0000001f05037819 */ /* 0x000fc800000006ff */
[----:B------:R-:W4:Y:S02]  /*9ef0*/  SYNCS.PHASECHK.TRANS64.TRYWAIT P1, [R0+URZ+0x36438], R3 ;  /* 0x03643803000075a7 */ /* 0x000f24000802017f */
[----:B----4-:R-:W-:Y:S05]  /*9f00*/  @!P1 BRA `(.L_x_5244) ;  /* 0x0000000800949947 */ /* 0x010fea0003800000 */
.L_x_5271:
[----:B------:R-:W-:Y:S05]  /*9f10*/  @P0 BRA `(.L_x_5245) ;  /* 0x0000000000180947 */ /* 0x000fea0003800000 */
[----:B------:R-:W5:Y:S01]  /*9f20*/  S2R R2, SR_TID.X ;  /* 0x0000000000027919 */ /* 0x000f620000002100 */
[----:B----4-:R-:W-:-:S04]  /*9f30*/  IMAD.MOV.U32 R3, RZ, RZ, 0x6100 ;  /* 0x00006100ff037424 */ /* 0x010fc800078e00ff */
[----:B------:R4:W-:Y:S01]  /*9f40*/  SYNCS.ARRIVE.TRANS64 RZ, [R0+URZ+0x36430], R3 ;  /* 0x0364300300ff79a7 */ /* 0x0009e2000800003f */
[----:B-----5:R-:W-:-:S13]  /*9f50*/  LOP3.LUT P0, RZ, R2, 0x1f, RZ, 0xc0, !PT ;  /* 0x0000001f02ff7812 */ /* 0x020fda000780c0ff */
[----:B----4-:R-:W-:Y:S05]  /*9f60*/  @!P0 BRA `(.L_x_5245) ;  /* 0x0000000000048947 */ /* 0x010fea0003800000 */
[----:B------:R-:W-:Y:S01]  /*9f70*/  BPT.TRAP 0x1 ;  /* 0x000000040000795c */ /* 0x000fe20000300000 */
.L_x_5245:
        /* <DEDUP_REMOVED lines=43> */
.L_x_5226:
[----:B------:R-:W-:Y:S05]  /*a230*/  BSYNC B1 ;  /* 0x0000000000017941 */ /* 0x000fea0003800000 */
.L_x_5224:
[----:B------:R-:W-:-:S03]  /*a240*/  UMOV UR7, 0xffffffff ;  /* 0xffffffff00077882 */ /* 0x000fc60000000000 */
[----:B------:R-:W-:Y:S05]  /*a250*/  BRA.DIV UR7, `(.L_x_5246) ;  /* 0x0000000607d47947 */ /* 0x000fea000b800000 */
[----:B------:R-:W-:-:S13]  /*a260*/  ELECT P6, URZ, PT ;  /* 0x00000000003f782f */ /* 0x000fda00038c0000 */
.L_x_5274:
[----:B------:R-:W-:Y:S05]  /*a270*/  @!P6 BRA `(.L_x_5160) ;  /* 0x000000000074e947 */ /* 0x000fea0003800000 */
[----:B------:R-:W-:-:S06]  /*a280*/  ULOP3.LUT UR7, UR38, 0x2, URZ, 0xfc, !UPT ;  /* 0x0000000226077892 */ /* 0x000fcc000f8efc3f */
[----:B------:R-:W-:-:S05]  /*a290*/  IMAD.U32 R0, RZ, RZ, UR7 ;  /* 0x00000007ff007e24 */ /* 0x000fca000f8e00ff */
[----:B------:R-:W-:-:S13]  /*a2a0*/  ISETP.NE.AND P2, PT, R0, 0x3, PT ;  /* 0x000000030000780c */ /* 0x000fda0003f45270 */
[----:B------:R-:W-:Y:S05]  /*a2b0*/  @!P2 BRA `(.L_x_5247) ;  /* 0x000000000004a947 */ /* 0x000fea0003800000 */
[----:B------:R-:W-:Y:S01]  /*a2c0*/  BPT.TRAP 0x1 ;  /* 0x000000040000795c */ /* 0x000fe20000300000 */
.L_x_5247:
        /* <DEDUP_REMOVED lines=15> */
.L_x_5275:
[----:B------:R-:W2:Y:S02]  /*a3c0*/  SYNCS.PHASECHK.TRANS64.TRYWAIT P0, [R3+URZ], R0 ;  /* 0x00000000030075a7 */ /* 0x000ea4000800017f */
[----:B--2---:R-:W-:Y:S05]  /*a3d0*/  @!P0 BRA `(.L_x_5249) ;  /* 0x0000000400a88947 */ /* 0x004fea0003800000 */
.L_x_5276:
[----:B------:R-:W-:Y:S05]  /*a3e0*/  @!P2 BRA `(.L_x_5250) ;  /* 0x000000000004a947 */ /* 0x000fea0003800000 */
[----:B------:R-:W-:Y:S01]  /*a3f0*/  BPT.TRAP 0x1 ;  /* 0x000000040000795c */ /* 0x000fe20000300000 */
.L_x_5250:
[----:B------:R-:W-:-:S07]  /*a400*/  SHF.L.U32 R5, R5, 0x1f, RZ ;  /* 0x0000001f05057819 */ /* 0x000fce00000006ff */
.L_x_5251:
[----:B---3--:R3:W4:Y:S02]  /*a410*/  SYNCS.PHASECHK.TRANS64.TRYWAIT P0, [R4+URZ+0x36438], R5 ;  /* 0x03643805040075a7 */ /* 0x008724000800017f */
[----:B----4-:R-:W-:Y:S05]  /*a420*/  @!P0 NANOSLEEP.SYNCS 0x989680 ;  /* 0x009896800000895d */ /* 0x010fea0003900000 */
[----:B------:R-:W4:Y:S02]  /*a430*/  @!P0 SYNCS.PHASECHK.TRANS64 P0, [R4+URZ+0x36438], R5 ;  /* 0x03643805040085a7 */ /* 0x000f24000800007f */
[----:B----4-:R-:W-:Y:S05]  /*a440*/  @!P0 BRA `(.L_x_5251) ;  /* 0xfffffffc00f08947 */ /* 0x010fea000383ffff */
.L_x_5160:
[----:B------:R-:W-:Y:S05]  /*a450*/  BSYNC B0 ;  /* 0x0000000000007941 */ /* 0x000fea0003800000 */
.L_x_5158:
[----:B------:R-:W-:Y:S05]  /*a460*/  EXIT ;  /* 0x000000000000794d */ /* 0x000fea0003800000 */
.L_x_5105:
[----:B------:R-:W-:Y:S02]  /*a470*/  IMAD.MOV.U32 R12, RZ, RZ, RZ ;  /* 0x000000ffff0c7224 */ /* 0x000fe400078e00ff */
[----:B------:R-:W-:Y:S02]  /*a480*/  IMAD.MOV.U32 R11, RZ, RZ, 0x1f ;  /* 0x0000001fff0b7424 */ /* 0x000fe400078e00ff */
[----:B------:R-:W-:-:S07]  /*a490*/  IMAD.MOV.U32 R15, RZ, RZ, -0x1 ;  /* 0xffffffffff0f7424 */ /* 0x000fce00078e00ff */
[----:B------:R-:W-:Y:S05]  /*a4a0*/  WARPSYNC.COLLECTIVE R15, `(.L_x_5252) ;  /* 0x000000000f087348 */ /* 0x000fea0003c00000 */
[----:B------:R1:W2:Y:S02]  /*a4b0*/  SHFL.IDX P6, R14, R13, R12, R11 ;  /* 0x0000000c0d0e7389 */ /* 0x0002a400000c000b */
[----:B-12---:R-:W-:Y:S01]  /*a4c0*/  ENDCOLLECTIVE ;  /* 0x000000000000791b */ /* 0x006fe20003800000 */
.L_x_5252:
[----:B------:R-:W-:Y:S05]  /*a4d0*/  BRA `(.L_x_5253) ;  /* 0xffffff6c00047947 */ /* 0x000fea000383ffff */
.L_x_5107:
[----:B--2---:R2:W3:Y:S02]  /*a4e0*/  SYNCS.PHASECHK.TRANS64.TRYWAIT P0, [R153+URZ+0x36400], R10 ;  /* 0x0364000a990075a7 */ /* 0x0044e4000800017f */
[----:B---3--:R-:W-:Y:S05]  /*a4f0*/  @!P0 NANOSLEEP.SYNCS 0x989680 ;  /* 0x009896800000895d */ /* 0x008fea0003900000 */
[----:B------:R-:W3:Y:S02]  /*a500*/  @!P0 SYNCS.PHASECHK.TRANS64 P0, [R153+URZ+0x36400], R10 ;  /* 0x0364000a990085a7 */ /* 0x000ee4000800007f */
[----:B---3--:R-:W-:Y:S05]  /*a510*/  @!P0 BRA `(.L_x_5107) ;  /* 0xfffffffc00f08947 */ /* 0x008fea000383ffff */
[----:B------:R-:W-:Y:S05]  /*a520*/  BRA `(.L_x_5106) ;  /* 0xffffff6c003c7947 */ /* 0x000fea000383ffff */
.L_x_5111:
[----:B--2---:R2:W3:Y:S02]  /*a530*/  SYNCS.PHASECHK.TRANS64.TRYWAIT P1, [R4+URZ+0x36410], R17 ;  /* 0x03641011040075a7 */ /* 0x0044e4000802017f */
[----:B---3--:R-:W-:Y:S05]  /*a540*/  @!P1 NANOSLEEP.SYNCS 0x989680 ;  /* 0x009896800000995d */ /* 0x008fea0003900000 */
[----:B------:R-:W3:Y:S02]  /*a550*/  @!P1 SYNCS.PHASECHK.TRANS64 P1, [R4+URZ+0x36410], R17 ;  /* 0x03641011040095a7 */ /* 0x000ee4000802007f */
[----:B---3--:R-:W-:Y:S05]  /*a560*/  @!P1 BRA `(.L_x_5111) ;  /* 0xfffffffc00f09947 */ /* 0x008fea000383ffff */
[----:B------:R-:W-:Y:S05]  /*a570*/  BRA `(.L_x_5110) ;  /* 0xffffff74000c7947 */ /* 0x000fea000383ffff */
.L_x_5115:
[----:B------:R1:W1:Y:S02]  /*a580*/  SYNCS.PHASECHK.TRANS64.TRYWAIT P1, [R153+URZ+0x36430], R16 ;  /* 0x03643010990075a7 */ /* 0x000264000802017f */
[----:B-1----:R-:W-:Y:S05]  /*a590*/  @!P1 NANOSLEEP.SYNCS 0x989680 ;  /* 0x009896800000995d */ /* 0x002fea0003900000 */
[----:B------:R-:W1:Y:S02]  /*a5a0*/  @!P1 SYNCS.PHASECHK.TRANS64 P1, [R153+URZ+0x36430], R16 ;  /* 0x03643010990095a7 */ /* 0x000e64000802007f */
[----:B-1----:R-:W-:Y:S05]  /*a5b0*/  @!P1 BRA `(.L_x_5115) ;  /* 0xfffffffc00f09947 */ /* 0x002fea000383ffff */
[----:B------:R-:W-:Y:S05]  /*a5c0*/  BRA `(.L_x_5114) ;  /* 0xffffff7800a87947 */ /* 0x000fea000383ffff */
.L_x_5168:
[----:B------:R-:W-:Y:S01]  /*a5d0*/  BSSY B1, `(.L_x_5254) ;  /* 0x0000005000017945 */ /* 0x000fe20003800000 */
[----:B------:R-:W-:-:S07]  /*a5e0*/  IMAD.MOV.U32 R15, RZ, RZ, -0x1 ;  /* 0xffffffffff0f7424 */ /* 0x000fce00078e00ff */
[----:B------:R-:W-:Y:S05]  /*a5f0*/  WARPSYNC.COLLECTIVE R15, `(.L_x_5255) ;  /* 0x000000000f087348 */ /* 0x000fea0003c00000 */
[----:B------:R-:W-:Y:S01]  /*a600*/  NOP ;  /* 0x0000000000007918 */ /* 0x000fe20000000000 */
[----:B------:R-:W-:Y:S01]  /*a610*/  ENDCOLLECTIVE ;  /* 0x000000000000791b */ /* 0x000fe20003800000 */
.L_x_5255:
[----:B------:R-:W-:Y:S05]  /*a620*/  BSYNC B1 ;  /* 0x0000000000017941 */ /* 0x000fea0003800000 */
.L_x_5254:
[----:B------:R-:W-:Y:S05]  /*a630*/  BRA `(.L_x_5256) ;  /* 0xffffffbc00987947 */ /* 0x000fea000383ffff */
.L_x_5185:
[----:B------:R-:W-:Y:S01]  /*a640*/  BSSY B1, `(.L_x_5257) ;  /* 0x0000005000017945 */ /* 0x000fe20003800000 */
[----:B------:R-:W-:-:S07]  /*a650*/  IMAD.MOV.U32 R15, RZ, RZ, -0x1 ;  /* 0xffffffffff0f7424 */ /* 0x000fce00078e00ff */
[----:B------:R-:W-:Y:S05]  /*a660*/  WARPSYNC.COLLECTIVE R15, `(.L_x_5258) ;  /* 0x000000000f087348 */ /* 0x000fea0003c00000 */
[----:B------:R-:W-:Y:S01]  /*a670*/  NOP ;  /* 0x0000000000007918 */ /* 0x000fe20000000000 */
[----:B------:R-:W-:Y:S01]  /*a680*/  ENDCOLLECTIVE ;  /* 0x000000000000791b */ /* 0x000fe20003800000 */
.L_x_5258:
[----:B------:R-:W-:Y:S05]  /*a690*/  BSYNC B1 ;  /* 0x0000000000017941 */ /* 0x000fea0003800000 */
.L_x_5257:
[----:B------:R-:W-:Y:S05]  /*a6a0*/  BRA `(.L_x_5259) ;  /* 0xffffffc400807947 */ /* 0x000fea000383ffff */
.L_x_5201:
[----:B------:R-:W-:Y:S01]  /*a6b0*/  BSSY B1, `(.L_x_5260) ;  /* 0x0000005000017945 */ /* 0x000fe20003800000 */
[----:B------:R-:W-:-:S07]  /*a6c0*/  IMAD.MOV.U32 R15, RZ, RZ, -0x1 ;  /* 0xffffffffff0f7424 */ /* 0x000fce00078e00ff */
[----:B------:R-:W-:Y:S05]  /*a6d0*/  WARPSYNC.COLLECTIVE R15, `(.L_x_5261) ;  /* 0x000000000f087348 */ /* 0x000fea0003c00000 */
[----:B------:R-:W-:Y:S01]  /*a6e0*/  NOP ;  /* 0x0000000000007918 */ /* 0x000fe20000000000 */
[----:B------:R-:W-:Y:S01]  /*a6f0*/  ENDCOLLECTIVE ;  /* 0x000000000000791b */ /* 0x000fe20003800000 */
.L_x_5261:
[----:B------:R-:W-:Y:S05]  /*a700*/  BSYNC B1 ;  /* 0x0000000000017941 */ /* 0x000fea0003800000 */
.L_x_5260:
[----:B------:R-:W-:Y:S05]  /*a710*/  BRA `(.L_x_5262) ;  /* 0xffffffc800f07947 */ /* 0x000fea000383ffff */
.L_x_5227:
[----:B-1----:R1:W2:Y:S02]  /*a720*/  SYNCS.PHASECHK.TRANS64.TRYWAIT P1, [R0+URZ+0x36420], R6 ;  /* 0x03642006000075a7 */ /* 0x0022a4000802017f */
[----:B--2---:R-:W-:Y:S05]  /*a730*/  @!P1 NANOSLEEP.SYNCS 0x989680 ;  /* 0x009896800000995d */ /* 0x004fea0003900000 */
[----:B------:R-:W2:Y:S02]  /*a740*/  @!P1 SYNCS.PHASECHK.TRANS64 P1, [R0+URZ+0x36420], R6 ;  /* 0x03642006000095a7 */ /* 0x000ea4000802007f */
[----:B--2---:R-:W-:Y:S05]  /*a750*/  @!P1 BRA `(.L_x_5227) ;  /* 0xfffffffc00f09947 */ /* 0x004fea000383ffff */
[----:B------:R-:W-:Y:S05]  /*a760*/  BRA `(.L_x_5263) ;  /* 0xffffffdc00307947 */ /* 0x000fea000383ffff */
.L_x_5231:
[----:B-1----:R1:W2:Y:S02]  /*a770*/  SYNCS.PHASECHK.TRANS64.TRYWAIT P1, [R0+URZ+0x36438], R6 ;  /* 0x03643806000075a7 */ /* 0x0022a4000802017f */
[----:B--2---:R-:W-:Y:S05]  /*a780*/  @!P1 NANOSLEEP.SYNCS 0x989680 ;  /* 0x009896800000995d */ /* 0x004fea0003900000 */
[----:B------:R-:W2:Y:S02]  /*a790*/  @!P1 SYNCS.PHASECHK.TRANS64 P1, [R0+URZ+0x36438], R6 ;  /* 0x03643806000095a7 */ /* 0x000ea4000802007f */
[----:B--2---:R-:W-:Y:S05]  /*a7a0*/  @!P1 BRA `(.L_x_5231) ;  /* 0xfffffffc00f09947 */ /* 0x004fea000383ffff */
[----:B------:R-:W-:Y:S05]  /*a7b0*/  BRA `(.L_x_5264) ;  /* 0xffffffe4001c7947 */ /* 0x000fea000383ffff */
.L_x_5233:
[----:B--2---:R2:W3:Y:S02]  /*a7c0*/  SYNCS.PHASECHK.TRANS64.TRYWAIT P1, [R0+URZ+0x36428], R3 ;  /* 0x03642803000075a7 */ /* 0x0044e4000802017f */
[----:B---3--:R-:W-:Y:S05]  /*a7d0*/  @!P1 NANOSLEEP.SYNCS 0x989680 ;  /* 0x009896800000995d */ /* 0x008fea0003900000 */
[----:B------:R-:W3:Y:S02]  /*a7e0*/  @!P1 SYNCS.PHASECHK.TRANS64 P1, [R0+URZ+0x36428], R3 ;  /* 0x03642803000095a7 */ /* 0x000ee4000802007f */
[----:B---3--:R-:W-:Y:S05]  /*a7f0*/  @!P1 BRA `(.L_x_5233) ;  /* 0xfffffffc00f09947 */ /* 0x008fea000383ffff */
[----:B------:R-:W-:Y:S05]  /*a800*/  BRA `(.L_x_5265) ;  /* 0xffffffe400e07947 */ /* 0x000fea000383ffff */
.L_x_5235:
[----:B--2---:R2:W3:Y:S02]  /*a810*/  SYNCS.PHASECHK.TRANS64.TRYWAIT P1, [R0+URZ+0x36438], R29 ;  /* 0x0364381d000075a7 */ /* 0x0044e4000802017f */
[----:B---3--:R-:W-:Y:S05]  /*a820*/  @!P1 NANOSLEEP.SYNCS 0x989680 ;  /* 0x009896800000995d */ /* 0x008fea0003900000 */
[----:B------:R-:W3:Y:S02]  /*a830*/  @!P1 SYNCS.PHASECHK.TRANS64 P1, [R0+URZ+0x36438], R29 ;  /* 0x0364381d000095a7 */ /* 0x000ee4000802007f */
[----:B---3--:R-:W-:Y:S05]  /*a840*/  @!P1 BRA `(.L_x_5235) ;  /* 0xfffffffc00f09947 */ /* 0x008fea000383ffff */
[----:B------:R-:W-:Y:S05]  /*a850*/  BRA `(.L_x_5266) ;  /* 0xffffffe800947947 */ /* 0x000fea000383ffff */
.L_x_5237:
[----:B------:R-:W-:-:S07]  /*a860*/  SHF.L.U32 R5, R7, 0x1f, RZ ;  /* 0x0000001f07057819 */ /* 0x000fce00000006ff */
.L_x_5267:
[----:B----4-:R4:W1:Y:S02]  /*a870*/  SYNCS.PHASECHK.TRANS64.TRYWAIT P1, [R0+URZ+0x36420], R5 ;  /* 0x03642005000075a7 */ /* 0x010864000802017f */
[----:B-1----:R-:W-:Y:S05]  /*a880*/  @!P1 NANOSLEEP.SYNCS 0x989680 ;  /* 0x009896800000995d */ /* 0x002fea0003900000 */
[----:B------:R-:W1:Y:S02]  /*a890*/  @!P1 SYNCS.PHASECHK.TRANS64 P1, [R0+URZ+0x36420], R5 ;  /* 0x03642005000095a7 */ /* 0x000e64000802007f */
[----:B-1----:R-:W-:Y:S05]  /*a8a0*/  @!P1 BRA `(.L_x_5267) ;  /* 0xfffffffc00f09947 */ /* 0x002fea000383ffff */
[----:B------:R-:W-:Y:S05]  /*a8b0*/  BRA `(.L_x_5268) ;  /* 0xffffffec00287947 */ /* 0x000fea000383ffff */
.L_x_5240:
[----:B----4-:R4:W1:Y:S02]  /*a8c0*/  SYNCS.PHASECHK.TRANS64.TRYWAIT P1, [R0+URZ+0x36438], R6 ;  /* 0x03643806000075a7 */ /* 0x010864000802017f */
[----:B-1----:R-:W-:Y:S05]  /*a8d0*/  @!P1 NANOSLEEP.SYNCS 0x989680 ;  /* 0x009896800000995d */ /* 0x002fea0003900000 */
[----:B------:R-:W1:Y:S02]  /*a8e0*/  @!P1 SYNCS.PHASECHK.TRANS64 P1, [R0+URZ+0x36438], R6 ;  /* 0x03643806000095a7 */ /* 0x000e64000802007f */
[----:B-1----:R-:W-:Y:S05]  /*a8f0*/  @!P1 BRA `(.L_x_5240) ;  /* 0xfffffffc00f09947 */ /* 0x002fea000383ffff */
[----:B------:R-:W-:Y:S05]  /*a900*/  BRA `(.L_x_5269) ;  /* 0xffffffec00f47947 */ /* 0x000fea000383ffff */
.L_x_5242:
[----:B-1----:R1:W4:Y:S02]  /*a910*/  SYNCS.PHASECHK.TRANS64.TRYWAIT P1, [R0+URZ+0x36428], R5 ;  /* 0x03642805000075a7 */ /* 0x002324000802017f */
[----:B----4-:R-:W-:Y:S05]  /*a920*/  @!P1 NANOSLEEP.SYNCS 0x989680 ;  /* 0x009896800000995d */ /* 0x010fea0003900000 */
[----:B------:R-:W4:Y:S02]  /*a930*/  @!P1 SYNCS.PHASECHK.TRANS64 P1, [R0+URZ+0x36428], R5 ;  /* 0x03642805000095a7 */ /* 0x000f24000802007f */
[----:B----4-:R-:W-:Y:S05]  /*a940*/  @!P1 BRA `(.L_x_5242) ;  /* 0xfffffffc00f09947 */ /* 0x010fea000383ffff */
[----:B------:R-:W-:Y:S05]  /*a950*/  BRA `(.L_x_5270) ;  /* 0xfffffff0009c7947 */ /* 0x000fea000383ffff */
.L_x_5244:
[----:B----4-:R4:W1:Y:S02]  /*a960*/  SYNCS.PHASECHK.TRANS64.TRYWAIT P1, [R0+URZ+0x36438], R3 ;  /* 0x03643803000075a7 */ /* 0x010864000802017f */
[----:B-1----:R-:W-:Y:S05]  /*a970*/  @!P1 NANOSLEEP.SYNCS 0x989680 ;  /* 0x009896800000995d */ /* 0x002fea0003900000 */
[----:B------:R-:W1:Y:S02]  /*a980*/  @!P1 SYNCS.PHASECHK.TRANS64 P1, [R0+URZ+0x36438], R3 ;  /* 0x03643803000095a7 */ /* 0x000e64000802007f */
[----:B-1----:R-:W-:Y:S05]  /*a990*/  @!P1 BRA `(.L_x_5244) ;  /* 0xfffffffc00f09947 */ /* 0x002fea000383ffff */
[----:B------:R-:W-:Y:S05]  /*a9a0*/  BRA `(.L_x_5271) ;  /* 0xfffffff400587947 */ /* 0x000fea000383ffff */
.L_x_5246:
[----:B------:R-:W-:Y:S01]  /*a9b0*/  BSSY B1, `(.L_x_5272) ;  /* 0x0000006000017945 */ /* 0x000fe20003800000 */
[----:B------:R-:W-:-:S07]  /*a9c0*/  IMAD.MOV.U32 R15, RZ, RZ, -0x1 ;  /* 0xffffffffff0f7424 */ /* 0x000fce00078e00ff */
[----:B------:R-:W-:Y:S05]  /*a9d0*/  WARPSYNC.COLLECTIVE R15, `(.L_x_5273) ;  /* 0x000000000f0c7348 */ /* 0x000fea0003c00000 */
[----:B------:R-:W-:Y:S02]  /*a9e0*/  ELECT P6, UR62, PT ;  /* 0x00000000003e782f */ /* 0x000fe400038c0000 */
[----:B------:R-:W-:Y:S01]  /*a9f0*/  MOV R14, UR62 ;  /* 0x0000003e000e7c02 */ /* 0x000fe20008000f00 */
[----:B------:R-:W-:Y:S10]  /*aa00*/  ENDCOLLECTIVE ;  /* 0x000000000000791b */ /* 0x000ff40003800000 */
.L_x_5273:
[----:B------:R-:W-:Y:S05]  /*aa10*/  BSYNC B1 ;  /* 0x0000000000017941 */ /* 0x000fea0003800000 */
.L_x_5272:
[----:B------:R-:W-:Y:S05]  /*aa20*/  BRA `(.L_x_5274) ;  /* 0xfffffff800107947 */ /* 0x000fea000383ffff */
.L_x_5248:
[----:B-1----:R1:W2:Y:S02]  /*aa30*/  SYNCS.PHASECHK.TRANS64.TRYWAIT P0, [R9+URZ], R2 ;  /* 0x00000002090075a7 */ /* 0x0022a4000800017f */
[----:B--2---:R-:W-:Y:S05]  /*aa40*/  @!P0 NANOSLEEP.SYNCS 0x989680 ;  /* 0x009896800000895d */ /* 0x004fea0003900000 */
[----:B------:R-:W2:Y:S02]  /*aa50*/  @!P0 SYNCS.PHASECHK.TRANS64 P0, [R9+URZ], R2 ;  /* 0x00000002090085a7 */ /* 0x000ea4000800007f */
[----:B--2---:R-:W-:Y:S05]  /*aa60*/  @!P0 BRA `(.L_x_5248) ;  /* 0xfffffffc00f08947 */ /* 0x004fea000383ffff */
[----:B------:R-:W-:Y:S05]  /*aa70*/  BRA `(.L_x_5275) ;  /* 0xfffffff800507947 */ /* 0x000fea000383ffff */
.L_x_5249:
[----:B--2---:R2:W3:Y:S02]  /*aa80*/  SYNCS.PHASECHK.TRANS64.TRYWAIT P0, [R3+URZ], R0 ;  /* 0x00000000030075a7 */ /* 0x0044e4000800017f */
[----:B---3--:R-:W-:Y:S05]  /*aa90*/  @!P0 NANOSLEEP.SYNCS 0x989680 ;  /* 0x009896800000895d */ /* 0x008fea0003900000 */
[----:B------:R-:W3:Y:S02]  /*aaa0*/  @!P0 SYNCS.PHASECHK.TRANS64 P0, [R3+URZ], R0 ;  /* 0x00000000030085a7 */ /* 0x000ee4000800007f */
[----:B---3--:R-:W-:Y:S05]  /*aab0*/  @!P0 BRA `(.L_x_5249) ;  /* 0xfffffffc00f08947 */ /* 0x008fea000383ffff */
[----:B------:R-:W-:Y:S05]  /*aac0*/  BRA `(.L_x_5276) ;  /* 0xfffffff800447947 */ /* 0x000fea000383ffff */
.L_x_5277:
        /* <DEDUP_REMOVED lines=11> */
.L_x_7682:


//--------------------- .text._ZN7cutlass13device_kernelIN5flash11enable_sm90INS1_16FlashAttnBwdSm90INS1_25CollectiveMainloopBwdSm90ILi2ELi1ELi1EN4cute5tupleIJNS5_1CILi1EEES8_S8_EEENS6_IJNS7_ILi64EEENS7_ILi96EEENS7_ILi192EEEEEENS_6half_tEfNS_4arch4Sm90ELb0ELb1ELb0ELb0ELb0ELb0ELb1ELb0ELi3ELi1ELi1ELi1ELb0EEENS1_24CollectiveEpilogueBwdGQAISD_fSG_Li384ELb0ELb0EEENS1_19SingleTileSchedulerILb0ELb0ELb0ELi96EEEEEEEEEvNT_6ParamsE --------------------------
	.section	.text._ZN7cutlass13device_kernelIN5flash11enable_sm90INS1_16FlashAttnBwdSm90INS1_25CollectiveMainloopBwdSm90ILi2ELi1ELi1EN4cute5tupleIJNS5_1CILi1EEES8_S8_EEENS6_IJNS7_ILi64EEENS7_ILi96EEENS7_ILi192EEEEEENS_6half_tEfNS_4arch4Sm90ELb0ELb1ELb0ELb0ELb0ELb0ELb1ELb0ELi3ELi1ELi1ELi1ELb0EEENS1_24CollectiveEpilogueBwdGQAISD_fSG_Li384ELb0ELb0EEENS1_19SingleTileSchedulerILb0ELb0ELb0ELi96EEEEEEEEEvNT_6ParamsE,"ax",@progbits
	.align	128
.text._ZN7cutlass13device_kernelIN5flash11enable_sm90INS1_16FlashAttnBwdSm90INS1_25CollectiveMainloopBwdSm90ILi2ELi1ELi1EN4cute5tupleIJNS5_1CILi1EEES8_S8_EEENS6_IJNS7_ILi64EEENS7_ILi96EEENS7_ILi192EEEEEENS_6half_tEfNS_4arch4Sm90ELb0ELb1ELb0ELb0ELb0ELb0ELb1ELb0ELi3ELi1ELi1ELi1ELb0EEENS1_24CollectiveEpilogueBwdGQAISD_fSG_Li384ELb0ELb0EEENS1_19SingleTileSchedulerILb0ELb0ELb0ELi96EEEEEEEEEvNT_6ParamsE:
        .type           _ZN7cutlass13device_kernelIN5flash11enable_sm90INS1_16FlashAttnBwdSm90INS1_25CollectiveMainloopBwdSm90ILi2ELi1ELi1EN4cute5tupleIJNS5_1CILi1EEES8_S8_EEENS6_IJNS7_ILi64EEENS7_ILi96EEENS7_ILi192EEEEEENS_6half_tEfNS_4arch4Sm90ELb0ELb1ELb0ELb0ELb0ELb0ELb1ELb0ELi3ELi1ELi1ELi1ELb0EEENS1_24CollectiveEpilogueBwdGQAISD_fSG_Li384ELb0ELb0EEENS1_19SingleTileSchedulerILb0ELb0ELb0ELi96EEEEEEEEEvNT_6ParamsE,@function
        .size           _ZN7cutlass13device_kernelIN5flash11enable_sm90INS1_16FlashAttnBwdSm90INS1_25CollectiveMainloopBwdSm90ILi2ELi1ELi1EN4cute5tupleIJNS5_1CILi1EEES8_S8_EEENS6_IJNS7_ILi64EEENS7_ILi96EEENS7_ILi192EEEEEENS_6half_tEfNS_4arch4Sm90ELb0ELb1ELb0ELb0ELb0ELb0ELb1ELb0ELi3ELi1ELi1ELi1ELb0EEENS1_24CollectiveEpilogueBwdGQAISD_fSG_Li384ELb0ELb0EEENS1_19SingleTileSchedulerILb0ELb0ELb0ELi96EEEEEEEEEvNT_6ParamsE,(.L_x_7683 - _ZN7cutlass13device_kernelIN5flash11enable_sm90INS1_16FlashAttnBwdSm90INS1_25CollectiveMainloopBwdSm90ILi2ELi1ELi1EN4cute5tupleIJNS5_1CILi1EEES8_S8_EEENS6_IJNS7_ILi64EEENS7_ILi96EEENS7_ILi192EEEEEENS_6half_tEfNS_4arch4Sm90ELb0ELb1ELb0ELb0ELb0ELb0ELb1ELb0ELi3ELi1ELi1ELi1ELb0EEENS1_24CollectiveEpilogueBwdGQAISD_fSG_Li384ELb0ELb0EEENS1_19SingleTileSchedulerILb0ELb0ELb0ELi96EEEEEEEEEvNT_6ParamsE)
        .other          _ZN7cutlass13device_kernelIN5flash11enable_sm90INS1_16FlashAttnBwdSm90INS1_25CollectiveMainloopBwdSm90ILi2ELi1ELi1EN4cute5tupleIJNS5_1CILi1EEES8_S8_EEENS6_IJNS7_ILi64EEENS7_ILi96EEENS7_ILi192EEEEEENS_6half_tEfNS_4arch4Sm90ELb0ELb1ELb0ELb0ELb0ELb0ELb1ELb0ELi3ELi1ELi1ELi1ELb0EEENS1_24CollectiveEpilogueBwdGQAISD_fSG_Li384ELb0ELb0EEENS1_19SingleTileSchedulerILb0ELb0ELb0ELi96EEEEEEEEEvNT_6ParamsE,@"STO_CUDA_ENTRY STV_DEFAULT"
_ZN7cutlass13device_kernelIN5flash11enable_sm90INS1_16FlashAttnBwdSm90INS1_25CollectiveMainloopBwdSm90ILi2ELi1ELi1EN4cute5tupleIJNS5_1CILi1EEES8_S8_EEENS6_IJNS7_ILi64EEENS7_ILi96EEENS7_ILi192EEEEEENS_6half_tEfNS_4arch4Sm90ELb0ELb1ELb0ELb0ELb0ELb0ELb1ELb0ELi3ELi1ELi1ELi1ELb0EEENS1_24CollectiveEpilogueBwdGQAISD_fSG_Li384ELb0ELb0EEENS1_19SingleTileSchedulerILb0ELb0ELb0ELi96EEEEEEEEEvNT_6ParamsE:
        /* <DEDUP_REMOVED lines=23> */
.L_x_5279:
[----:B------:R-:W-:Y:S05]  /*0170*/  BSYNC B0 ;  /* 0x0000000000007941 */ /* 0x000fea0003800000 */
.L_x_5278:
        /* <DEDUP_REMOVED lines=37> */
.L_x_5280:
        /* <DEDUP_REMOVED lines=20> */
.L_x_5281:
[----:B------:R-:W-:Y:S01]  /*0510*/  PLOP3.LUT P0, PT, PT, PT, UP0, 0x80, 0x0 ;  /* 0x000000000000781c */ /* 0x000fe20003f0f008 */
[----:B------:R-:W-:Y:S01]  /*0520*/  NOP ;  /* 0x0000000000007918 */ /* 0x000fe20000000000 */
[----:B------:R-:W-:Y:S01]  /*0530*/  BSSY B6, `(.L_x_5282) ;  /* 0x000079f000067945 */ /* 0x000fe20003800000 */
[----:B-12-45:R-:W-:Y:S10]  /*0540*/  BAR.SYNC.DEFER_BLOCKING 0x0 ;  /* 0x0000000000007b1d */ /* 0x036ff40000010000 */
[----:B------:R-:W-:Y:S05]  /*0550*/  @!P0 BRA `(.L_x_5283) ;  /* 0x0000004000d48947 */ /* 0x000fea0003800000 */
.L_x_5284:
        /* <DEDUP_REMOVED lines=85> */
.L_x_5286:
        /* <DEDUP_REMOVED lines=36> */
.L_x_5289:
        /* <DEDUP_REMOVED lines=15> */
.L_x_5288:
        /* <DEDUP_REMOVED lines=20> */
.L_x_5291:
        /* <DEDUP_REMOVED lines=15> */
.L_x_5290:
        /* <DEDUP_REMOVED lines=8> */
.L_x_5382:
        /* <DEDUP_REMOVED lines=19> */
.L_x_5293:
[----:B--2---:R-:W-:Y:S01]  /*11c0*/  SHF.R.S32.HI R10, RZ, 0x1f, R7 ;  /* 0x0000001fff0a7819 */ /* 0x004fe20000011407 */
[----:B------:R-:W-:Y:S01]  /*11d0*/  IMAD.IADD R12, R9, 0x1, -R6 ;  /* 0x00000001090c7824 */ /* 0x000fe200078e0a06 */
[--C-:B------:R-:W-:Y:S01]  /*11e0*/  SHF.R.S32.HI R5, RZ, 0x1, R2.reuse ;  /* 0x00000001ff057819 */ /* 0x100fe20000011402 */
[C---:B------:R-:W-:Y:S01]  /*11f0*/  IMAD.HI R11, R13.reuse, 0x55555556, RZ ;  /* 0x555555560d0b7827 */ /* 0x040fe200078e02ff */
[----:B------:R-:W-:Y:S01]  /*1200*/  LEA.HI R10, R10, R7, RZ, 0x3 ;  /* 0x000000070a0a7211 */ /* 0x000fe200078f18ff */
[----:B------:R-:W-:Y:S01]  /*1210*/  ULDC UR4, c[0x0][0x290] ;  /* 0x0000a40000047ab9 */ /* 0x000fe20000000800 */
[----:B------:R-:W-:Y:S01]  /*1220*/  SHF.R.S32.HI R6, RZ, 0x1f, R2 ;  /* 0x0000001fff067819 */ /* 0x000fe20000011402 */
[--C-:B------:R-:W-:Y:S01]  /*1230*/  IMAD R15, R13, 0x400, R0.reuse ;  /* 0x000004000d0f7824 */ /* 0x100fe200078e0200 */
[----:B------:R-:W-:Y:S01]  /*1240*/  LOP3.LUT R2, R2, 0x7fffffe, RZ, 0xc0, !PT ;  /* 0x07fffffe02027812 */ /* 0x000fe200078ec0ff */
[----:B------:R-:W-:Y:S01]  /*1250*/  IMAD.SHL.U32 R10, R10, 0x20, RZ ;  /* 0x000000200a0a7824 */ /* 0x000fe200078e00ff */
[----:B------:R-:W-:Y:S01]  /*1260*/  SHF.R.S32.HI R3, RZ, 0x1f, R0 ;  /* 0x0000001fff037819 */ /* 0x000fe20000011400 */
[----:B------:R-:W-:Y:S01]  /*1270*/  IMAD.MOV.U32 R16, RZ, RZ, 0x20 ;  /* 0x00000020ff107424 */ /* 0x000fe200078e00ff */
[----:B------:R-:W-:Y:S01]  /*1280*/  LEA.HI R14, R11, R11, RZ, 0x1 ;  /* 0x0000000b0b0e7211 */ /* 0x000fe200078f08ff */
[----:B------:R-:W-:Y:S01]  /*1290*/  IMAD.IADD R9, R7, 0x1, -R2 ;  /* 0x0000000107097824 */ /* 0x000fe200078e0a02 */
[----:B------:R-:W-:Y:S01]  /*12a0*/  LOP3.LUT R10, R10, 0x7fffff00, RZ, 0xc0, !PT ;  /* 0x7fffff000a0a7812 */ /* 0x000fe200078ec0ff */
[----:B------:R-:W-:Y:S01]  /*12b0*/  ULDC UR5, c[0x0][0x280] ;  /* 0x0000a00000057ab9 */ /* 0x000fe20000000800 */
[----:B------:R-:W-:Y:S01]  /*12c0*/  LEA.HI R2, R3, R0, RZ, 0x2 ;  /* 0x0000000003027211 */ /* 0x000fe200078f10ff */
[----:B------:R-:W-:Y:S01]  /*12d0*/  IMAD R14, R14, -0x3, R13 ;  /* 0xfffffffd0e0e7824 */ /* 0x000fe200078e020d */
[----:B------:R-:W-:Y:S01]  /*12e0*/  LEA.HI R6, R6, R5, RZ, 0x2 ;  /* 0x0000000506067211 */ /* 0x000fe200078f10ff */
[----:B------:R-:W-:Y:S01]  /*12f0*/  IMAD R10, R13, 0x800, R10 ;  /* 0x000008000d0a7824 */ /* 0x000fe200078e020a */
[----:B-1----:R-:W-:-:S02]  /*1300*/  LOP3.LUT R13, R2, 0x7ffffffc, RZ, 0xc0, !PT ;  /* 0x7ffffffc020d7812 */ /* 0x002fc400078ec0ff */
[----:B------:R-:W-:Y:S02]  /*1310*/  CS2R R118, SRZ ;  /* 0x0000000000767805 */ /* 0x000fe4000001ff00 */
[----:B------:R-:W-:Y:S01]  /*1320*/  LOP3.LUT R6, R6, 0xfffffffc, RZ, 0xc0, !PT ;  /* 0xfffffffc06067812 */ /* 0x000fe200078ec0ff */
[----:B------:R-:W-:Y:S01]  /*1330*/  IMAD R9, R9, 0x20, R10 ;  /* 0x0000002009097824 */ /* 0x000fe200078e020a */
[----:B------:R-:W-:Y:S01]  /*1340*/  SHF.R.S32.HI R4, RZ, 0x4, R4 ;  /* 0x00000004ff047819 */ /* 0x000fe20000011404 */
[----:B------:R-:W-:Y:S01]  /*1350*/  IMAD.IADD R13, R0, 0x1, -R13 ;  /* 0x00000001000d7824 */ /* 0x000fe200078e0a0d */
[----:B------:R-:W-:Y:S01]  /*1360*/  LEA.HI R3, R3, R0, RZ, 0x5 ;  /* 0x0000000003037211 */ /* 0x000fe200078f28ff */
[----:B------:R-:W-:Y:S01]  /*1370*/  IMAD.IADD R7, R5, 0x1, -R6 ;  /* 0x0000000105077824 */ /* 0x000fe200078e0a06 */
[--C-:B------:R-:W-:Y:S01]  /*1380*/  SHF.R.S32.HI R5, RZ, 0x1f, R2.reuse ;  /* 0x0000001fff057819 */ /* 0x100fe20000011402 */
[----:B------:R-:W-:Y:S01]  /*1390*/  IMAD R10, R14, 0x10, R13 ;  /* 0x000000100e0a7824 */ /* 0x000fe200078e020d */
[----:B------:R-:W-:Y:S01]  /*13a0*/  SHF.R.S32.HI R3, RZ, 0x5, R3 ;  /* 0x00000005ff037819 */ /* 0x000fe20000011403 */
[----:B------:R-:W1:Y:S01]  /*13b0*/  S2R R13, SR_CTAID.X ;  /* 0x00000000000d7919 */ /* 0x000e620000002500 */
[C---:B------:R-:W-:Y:S01]  /*13c0*/  IMAD.SHL.U32 R6, R7.reuse, 0x40, RZ ;  /* 0x0000004007067824 */ /* 0x040fe200078e00ff */
[----:B------:R-:W-:Y:S01]  /*13d0*/  LOP3.LUT P0, RZ, R7, 0x2, RZ, 0xc0, !PT ;  /* 0x0000000207ff7812 */ /* 0x000fe2000780c0ff */
[----:B------:R-:W-:Y:S01]  /*13e0*/  IMAD.SHL.U32 R11, R4, 0x8, RZ ;  /* 0x00000008040b7824 */ /* 0x000fe200078e00ff */
[----:B------:R-:W-:Y:S01]  /*13f0*/  SHF.R.S32.HI R4, RZ, 0x2, R2 ;  /* 0x00000002ff047819 */ /* 0x000fe20000011402 */
[----:B------:R-:W-:Y:S01]  /*1400*/  IMAD R9, R12, 0x200, R9 ;  /* 0x000002000c097824 */ /* 0x000fe200078e0209 */
[----:B------:R-:W-:Y:S01]  /*1410*/  LOP3.LUT R6, R6, 0xc0, RZ, 0xc0, !PT ;  /* 0x000000c006067812 */ /* 0x000fe200078ec0ff */
[----:B------:R-:W-:Y:S01]  /*1420*/  IMAD.SHL.U32 R10, R10, 0x2, RZ ;  /* 0x000000020a0a7824 */ /* 0x000fe200078e00ff */
[----:B------:R-:W-:Y:S01]  /*1430*/  LEA.HI R5, R5, R4, RZ, 0x3 ;  /* 0x0000000405057211 */ /* 0x000fe200078f18ff */
[----:B------:R-:W-:Y:S01]  /*1440*/  IMAD.U32 R14, RZ, RZ, UR38 ;  /* 0x00000026ff0e7e24 */ /* 0x000fe2000f8e00ff */
[----:B------:R-:W-:Y:S01]  /*1450*/  LOP3.LUT R11, R6, 0x8, R11, 0xf8, !PT ;  /* 0x00000008060b7812 */ /* 0x000fe200078ef80b */
[----:B------:R-:W-:Y:S01]  /*1460*/  IMAD.MOV.U32 R7, RZ, RZ, RZ ;  /* 0x000000ffff077224 */ /* 0x000fe200078e00ff */
[----:B------:R-:W-:Y:S01]  /*1470*/  SHF.R.U32.HI R0, RZ, 0x3, R6 ;  /* 0x00000003ff007819 */ /* 0x000fe20000011606 */
[----:B------:R-:W-:Y:S01]  /*1480*/  IMAD.MOV.U32 R2, RZ, RZ, RZ ;  /* 0x000000ffff027224 */ /* 0x000fe200078e00ff */
[----:B------:R-:W-:-:S02]  /*1490*/  LOP3.LUT R5, R5, 0xfffffff8, RZ, 0xc0, !PT ;  /* 0xfffffff805057812 */ /* 0x000fc400078ec0ff */
[----:B------:R-:W-:Y:S02]  /*14a0*/  CS2R R116, SRZ ;  /* 0x0000000000747805 */ /* 0x000fe4000001ff00 */
[----:B------:R-:W-:Y:S02]  /*14b0*/  LOP3.LUT R0, R11, R0, RZ, 0x3c, !PT ;  /* 0x000000000b007212 */ /* 0x000fe400078e3cff */
[----:B------:R-:W-:Y:S02]  /*14c0*/  CS2R R114, SRZ ;  /* 0x0000000000727805 */ /* 0x000fe4000001ff00 */
[----:B------:R-:W-:Y:S01]  /*14d0*/  SEL R16, R16, 0xffffffe0, !P0 ;  /* 0xffffffe010107807 */ /* 0x000fe20004000000 */
[----:B------:R-:W-:Y:S01]  /*14e0*/  IMAD.IADD R6, R4, 0x1, -R5 ;  /* 0x0000000104067824 */ /* 0x000fe200078e0a05 */
[----:B------:R-:W-:Y:S01]  /*14f0*/  CS2R R112, SRZ ;  /* 0x0000000000707805 */ /* 0x000fe2000001ff00 */
[----:B------:R-:W-:Y:S01]  /*1500*/  IMAD.IADD R9, R9, 0x1, R0 ;  /* 0x0000000109097824 */ /* 0x000fe200078e0200 */
[----:B------:R-:W-:Y:S01]  /*1510*/  CS2R R110, SRZ ;  /* 0x00000000006e7805 */ /* 0x000fe2000001ff00 */
[----:B------:R-:W-:Y:S01]  /*1520*/  IMAD.SHL.U32 R0, R15, 0x4, RZ ;  /* 0x000000040f007824 */ /* 0x000fe200078e00ff */
[----:B------:R-:W-:Y:S01]  /*1530*/  CS2R R108, SRZ ;  /* 0x00000000006c7805 */ /* 0x000fe2000001ff00 */
[----:B------:R-:W-:Y:S01]  /*1540*/  IMAD R6, R3, 0x10, R6 ;  /* 0x0000001003067824 */ /* 0x000fe200078e0206 */
[----:B------:R-:W-:Y:S01]  /*1550*/  LEA R9, R9, UR37, 0x1 ;  /* 0x0000002509097c11 */ /* 0x000fe2000f8e08ff */
[----:B------:R-:W-:Y:S01]  /*1560*/  IMAD.MOV.U32 R4, RZ, RZ, RZ ;  /* 0x000000ffff047224 */ /* 0x000fe200078e00ff */
[----:B------:R-:W-:-:S02]  /*1570*/  CS2R R106, SRZ ;  /* 0x00000000006a7805 */ /* 0x000fc4000001ff00 */
[----:B------:R-:W-:Y:S02]  /*1580*/  CS2R R104, SRZ ;  /* 0x0000000000687805 */ /* 0x000fe4000001ff00 */
[----:B------:R-:W-:Y:S02]  /*1590*/  CS2R R102, SRZ ;  /* 0x0000000000667805 */ /* 0x000fe4000001ff00 */
[----:B------:R-:W-:Y:S01]  /*15a0*/  CS2R R100, SRZ ;  /* 0x0000000000647805 */ /* 0x000fe2000001ff00 */
[----:B-1----:R-:W-:Y:S01]  /*15b0*/  IMAD R13, R13, -0x60, RZ ;  /* 0xffffffa00d0d7824 */ /* 0x002fe200078e02ff */
[----:B------:R-:W-:Y:S02]  /*15c0*/  CS2R R98, SRZ ;  /* 0x0000000000627805 */ /* 0x000fe4000001ff00 */
[----:B------:R-:W-:Y:S02]  /*15d0*/  CS2R R96, SRZ ;  /* 0x0000000000607805 */ /* 0x000fe4000001ff00 */
[----:B------:R-:W-:Y:S01]  /*15e0*/  CS2R R94, SRZ ;  /* 0x00000000005e7805 */ /* 0x000fe2000001ff00 */
[C---:B------:R-:W-:Y:S01]  /*15f0*/  IMAD.IADD R11, R13.reuse, 0x1, -R10 ;  /* 0x000000010d0b7824 */ /* 0x040fe200078e0a0a */
[----:B------:R-:W-:-:S02]  /*1600*/  IADD3.X R5, R13, UR4, RZ, PT, !PT ;  /* 0x000000040d057c10 */ /* 0x000fc4000bffe4ff */
[----:B------:R-:W-:Y:S02]  /*1610*/  CS2R R92, SRZ ;  /* 0x00000000005c7805 */ /* 0x000fe4000001ff00 */
[----:B------:R-:W-:Y:S02]  /*1620*/  IADD3 R12, -R10, UR4, R13 ;  /* 0x000000040a0c7c10 */ /* 0x000fe4000fffe10d */
[----:B------:R-:W-:Y:S02]  /*1630*/  CS2R R90, SRZ ;  /* 0x00000000005a7805 */ /* 0x000fe4000001ff00 */
[----:B------:R-:W-:Y:S02]  /*1640*/  IADD3 R5, R5, -UR5, -R10 ;  /* 0x8000000505057c10 */ /* 0x000fe4000fffe80a */
        /* <DEDUP_REMOVED lines=36> */
.L_x_5313:
[----:B------:R-:W-:-:S13]  /*1890*/  ISETP.NE.AND P0, PT, R14, 0x3, PT ;  /* 0x000000030e00780c */ /* 0x000fda0003f05270 */
[----:B------:R-:W-:Y:S05]  /*18a0*/  @!P0 BRA `(.L_x_5295) ;  /* 0x0000000000048947 */ /* 0x000fea0003800000 */
[----:B------:R-:W-:Y:S01]  /*18b0*/  BPT.TRAP 0x1 ;  /* 0x000000040000795c */ /* 0x000fe20000300000 */
.L_x_5295:
[----:B------:R-:W-:Y:S02]  /*18c0*/  LEA R3, R2, UR37, 0x3 ;  /* 0x0000002502037c11 */ /* 0x000fe4000f8e18ff */
[----:B------:R-:W-:-:S04]  /*18d0*/  SHF.L.U32 R16, R7, 0x1f, RZ ;  /* 0x0000001f07107819 */ /* 0x000fc800000006ff */
[----:B------:R1:W2:Y:S01]  /*18e0*/  SYNCS.PHASECHK.TRANS64.TRYWAIT P1, [R3+URZ+0x36410], R16 ;  /* 0x03641010030075a7 */ /* 0x0002a2000802017f */
[----:B------:R-:W-:Y:S05]  /*18f0*/  @!P0 BRA `(.L_x_5296) ;  /* 0x0000000000048947 */ /* 0x000fea0003800000 */
[----:B------:R-:W-:Y:S01]  /*1900*/  BPT.TRAP 0x1 ;  /* 0x000000040000795c */ /* 0x000fe20000300000 */
.L_x_5296:
[----:B--2---:R-:W-:Y:S05]  /*1910*/  @P1 BRA `(.L_x_5297) ;  /* 0x0000000000081947 */ /* 0x004fea0003800000 */
[----:B------:R-:W2:Y:S02]  /*1920*/  SYNCS.PHASECHK.TRANS64.TRYWAIT P1, [R3+URZ+0x36410], R16 ;  /* 0x03641010030075a7 */ /* 0x000ea4000802017f */
[----:B--2---:R-:W-:Y:S05]  /*1930*/  @!P1 BRA `(.L_x_5298) ;  /* 0x0000006400b09947 */ /* 0x004fea0003800000 */
.L_x_5297:
        /* <DEDUP_REMOVED lines=103> */
.L_x_5299:
[----:B-12---:R-:W-:-:S04]  /*1fb0*/  SHF.L.U32 R16, R4, 0x1f, RZ ;  /* 0x0000001f04107819 */ /* 0x006fc800000006ff */
[----:B------:R1:W2:Y:S01]  /*1fc0*/  SYNCS.PHASECHK.TRANS64.TRYWAIT P1, [UR37+0x36430], R16 ;  /* 0x03643010ff0075a7 */ /* 0x0002a20008020165 */
[----:B------:R-:W-:Y:S05]  /*1fd0*/  @!P0 BRA `(.L_x_5300) ;  /* 0x0000000000048947 */ /* 0x000fea0003800000 */
[----:B------:R-:W-:Y:S01]  /*1fe0*/  BPT.TRAP 0x1 ;  /* 0x000000040000795c */ /* 0x000fe20000300000 */
.L_x_5300:
[----:B--2---:R-:W-:Y:S05]  /*1ff0*/  @P1 BRA `(.L_x_5301) ;  /* 0x0000000000081947 */ /* 0x004fea0003800000 */
[----:B------:R-:W2:Y:S02]  /*2000*/  SYNCS.PHASECHK.TRANS64.TRYWAIT P1, [UR37+0x36430], R16 ;  /* 0x03643010ff0075a7 */ /* 0x000ea40008020165 */
[----:B--2---:R-:W-:Y:S05]  /*2010*/  @!P1 BRA `(.L_x_5302) ;  /* 0x00000060000c9947 */ /* 0x004fea0003800000 */
.L_x_5301:
        /* <DEDUP_REMOVED lines=11> */
[----:B-12---:R-:W-:Y:S01]  /*20d0*/  VIADDMNMX R16, R18, R19, R12, PT ;  /* 0x0000001312107246 */ /* 0x006fe2000380010c */
        /* <DEDUP_REMOVED lines=102> */
.L_x_5305:
[----:B------:R-:W-:-:S06]  /*2740*/  UISETP.NE.AND UP0, UPT, UR44, 0x1, UPT ;  /* 0x000000012c00788c */ /* 0x000fcc000bf05270 */
[----:B------:R-:W-:-:S05]  /*2750*/  PLOP3.LUT P1, PT, PT, PT, UP0, 0x80, 0x0 ;  /* 0x000000000000781c */ /* 0x000fca0003f2f008 */
[----:B------:R-:W-:-:S08]  /*2760*/  @UP0 ULDC UR5, c[0x0][0x754] ;  /* 0x0001d50000050ab9 */ /* 0x000fd00000000800 */
[----:B------:R-:W-:Y:S01]  /*2770*/  @P1 IMAD.HI.U32 R15, R22, UR5, RZ ;  /* 0x00000005160f1c27 */ /* 0x000fe2000f8e00ff */
[----:B------:R-:W-:-:S04]  /*2780*/  @UP0 ULDC UR5, c[0x0][0x758] ;  /* 0x0001d60000050ab9 */ /* 0x000fc80000000800 */
[----:B------:R-:W-:-:S07]  /*2790*/  @P1 SHF.R.U32.HI R22, RZ, UR5, R15 ;  /* 0x00000005ff161c19 */ /* 0x000fce000801160f */
.L_x_5306:
[----:B------:R-:W-:Y:S05]  /*27a0*/  BSYNC B0 ;  /* 0x0000000000007941 */ /* 0x000fea0003800000 */
.L_x_5304:
[----:B------:R-:W-:Y:S01]  /*27b0*/  IMAD R22, R22, UR44, R11 ;  /* 0x0000002c16167c24 */ /* 0x000fe2000f8e020b */
[----:B------:R-:W-:-:S04]  /*27c0*/  IADD3 R15, R18, UR4, R5 ;  /* 0x00000004120f7c10 */ /* 0x000fc8000fffe005 */
[----:B------:R-:W-:Y:S02]  /*27d0*/  VIADDMNMX R16, R22, UR44, R16, PT ;  /* 0x0000002c16107c46 */ /* 0x000fe4000b800110 */
[----:B------:R-:W-:-:S07]  /*27e0*/  VIMNMX R15, R15, R22, !PT ;  /* 0x000000160f0f7248 */ /* 0x000fce0007fe0100 */
.L_x_5303:
[C---:B------:R-:W-:Y:S01]  /*27f0*/  ISETP.GE.AND P1, PT, R13.reuse, 0x1, PT ;  /* 0x000000010d00780c */ /* 0x040fe20003f26270 */
[----:B------:R-:W-:Y:S01]  /*2800*/  VIADD R18, R18, 0x8 ;  /* 0x0000000812127836 */ /* 0x000fe20000000000 */
[----:B------:R-:W-:Y:S02]  /*2810*/  ISETP.GE.AND P2, PT, R13, 0x2, PT ;  /* 0x000000020d00780c */ /* 0x000fe40003f46270 */
[----:B------:R-:W-:Y:S01]  /*2820*/  ISETP.GT.AND P5, PT, R15, RZ, !P1 ;  /* 0x000000ff0f00720c */ /* 0x000fe20004fa4270 */
[----:B------:R-:W-:Y:S01]  /*2830*/  IMAD.IADD R17, R17, 0x1, R18 ;  /* 0x0000000111117824 */ /* 0x000fe200078e0212 */
[----:B------:R-:W-:Y:S02]  /*2840*/  ISETP.GT.AND P6, PT, R15, 0x1, !P2 ;  /* 0x000000010f00780c */ /* 0x000fe400057c4270 */
[----:B------:R-:W-:Y:S02]  /*2850*/  ISETP.LT.OR P5, PT, R16, 0x1, P5 ;  /* 0x000000011000780c */ /* 0x000fe40002fa1670 */
[----:B------:R-:W-:-:S02]  /*2860*/  ISETP.GE.AND P3, PT, R13, 0x9, PT ;  /* 0x000000090d00780c */ /* 0x000fc40003f66270 */
[----:B------:R-:W-:Y:S02]  /*2870*/  ISETP.LT.OR P6, PT, R16, 0x2, P6 ;  /* 0x000000021000780c */ /* 0x000fe400037c1670 */
[----:B------:R-:W-:Y:S02]  /*2880*/  FSEL R136, R136, -INF , !P5 ;  /* 0xff80000088887808 */ /* 0x000fe40006800000 */
[----:B------:R-:W-:Y:S02]  /*2890*/  ISETP.GE.AND P4, PT, R13, 0xa, PT ;  /* 0x0000000a0d00780c */ /* 0x000fe40003f86270 */
[----:B------:R-:W-:Y:S02]  /*28a0*/  ISETP.GT.AND P5, PT, R15, 0x8, !P3 ;  /* 0x000000080f00780c */ /* 0x000fe40005fa4270 */
        /* <DEDUP_REMOVED lines=8> */
[----:B------:R-:W-:Y:S02]  /*2930*/  VIADDMNMX R19, R18, R19, R12, PT ;  /* 0x0000001312137246 */ /* 0x000fe4000380010c */
[----:B------:R-:W-:-:S04]  /*2940*/  ISETP.LT.OR P6, PT, R16, 0x11, P6 ;  /* 0x000000111000780c */ /* 0x000fc800037c1670 */
[----:B------:R-:W-:Y:S02]  /*2950*/  FSEL R144, R144, -INF , !P6 ;  /* 0xff80000090907808 */ /* 0x000fe40007000000 */
[----:B------:R-:W-:-:S04]  /*2960*/  ISETP.GE.AND P6, PT, R13, 0x12, PT ;  /* 0x000000120d00780c */ /* 0x000fc80003fc6270 */
[----:B------:R-:W-:-:S04]  /*2970*/  ISETP.GT.AND P6, PT, R15, 0x11, !P6 ;  /* 0x000000110f00780c */ /* 0x000fc800077c4270 */
        /* <DEDUP_REMOVED lines=10> */
[----:B------:R-:W-:-:S13]  /*2a20*/  PLOP3.LUT P6, PT, PT, PT, UP1, 0x40, 0x0 ;  /* 0x000000000000781c */ /* 0x000fda0003fce818 */
        /* <DEDUP_REMOVED lines=16> */
.L_x_5309:
[----:B------:R-:W-:-:S06]  /*2b30*/  UISETP.NE.AND UP0, UPT, UR44, 0x1, UPT ;  /* 0x000000012c00788c */ /* 0x000fcc000bf05270 */
[----:B------:R-:W-:-:S05]  /*2b40*/  PLOP3.LUT P6, PT, PT, PT, UP0, 0x80, 0x0 ;  /* 0x000000000000781c */ /* 0x000fca0003fcf008 */
[----:B------:R-:W-:-:S08]  /*2b50*/  @UP0 ULDC UR4, c[0x0][0x754] ;  /* 0x0001d50000040ab9 */ /* 0x000fd00000000800 */
[----:B------:R-:W-:Y:S01]  /*2b60*/  @P6 IMAD.HI.U32 R15, R18, UR4, RZ ;  /* 0x00000004120f6c27 */ /* 0x000fe2000f8e00ff */
[----:B------:R-:W-:Y:S01]  /*2b70*/  PLOP3.LUT P6, PT, PT, PT, UP0, 0x80, 0x0 ;  /* 0x000000000000781c */ /* 0x000fe20003fcf008 */
[----:B------:R-:W-:-:S12]  /*2b80*/  @UP0 ULDC UR4, c[0x0][0x758] ;  /* 0x0001d60000040ab9 */ /* 0x000fd80000000800 */
[----:B------:R-:W-:-:S07]  /*2b90*/  @P6 SHF.R.U32.HI R18, RZ, UR4, R15 ;  /* 0x00000004ff126c19 */ /* 0x000fce000801160f */
.L_x_5310:
[----:B------:R-:W-:Y:S05]  /*2ba0*/  BSYNC B0 ;  /* 0x0000000000007941 */ /* 0x000fea0003800000 */
.L_x_5308:
[----:B------:R-:W-:-:S05]  /*2bb0*/  IMAD R18, R18, UR44, R11 ;  /* 0x0000002c12127c24 */ /* 0x000fca000f8e020b */
[----:B------:R-:W-:Y:S02]  /*2bc0*/  VIMNMX R17, R17, R18, !PT ;  /* 0x0000001211117248 */ /* 0x000fe40007fe0100 */
[----:B------:R-:W-:-:S07]  /*2bd0*/  VIADDMNMX R19, R18, UR44, R19, PT ;  /* 0x0000002c12137c46 */ /* 0x000fce000b800113 */
.L_x_5307:
[----:B------:R-:W-:Y:S01]  /*2be0*/  ISETP.GT.AND P3, PT, R17, 0x8, !P3 ;  /* 0x000000081100780c */ /* 0x000fe20005f64270 */
[--C-:B----4-:R-:W-:Y:S01]  /*2bf0*/  FFMA.FTZ R18, R136, UR45, -R21.reuse ;  /* 0x0000002d88127c23 */ /* 0x110fe20008010815 */
[--C-:B------:R-:W-:Y:S01]  /*2c00*/  FFMA.FTZ R136, R144, UR45, -R21.reuse ;  /* 0x0000002d90887c23 */ /* 0x100fe20008010815 */
[----:B------:R-:W-:Y:S01]  /*2c10*/  LEA R144, R6, UR37, 0x2 ;  /* 0x0000002506907c11 */ /* 0x000fe2000f8e10ff */
[--C-:B------:R-:W-:Y:S01]  /*2c20*/  FFMA.FTZ R23, R22, UR45, -R21.reuse ;  /* 0x0000002d16177c23 */ /* 0x100fe20008010815 */
[----:B------:R-:W-:Y:S01]  /*2c30*/  ISETP.LT.OR P3, PT, R19, 0x9, P3 ;  /* 0x000000091300780c */ /* 0x000fe20001f61670 */
[--C-:B------:R-:W-:Y:S01]  /*2c40*/  FFMA.FTZ R22, R140, UR45, -R21.reuse ;  /* 0x0000002d8c167c23 */ /* 0x100fe20008010815 */
[----:B------:R-:W-:Y:S01]  /*2c50*/  ISETP.GT.AND P2, PT, R17, 0x1, !P2 ;  /* 0x000000011100780c */ /* 0x000fe20005744270 */
[--C-:B------:R-:W-:Y:S01]  /*2c60*/  FFMA.FTZ R137, R154, UR45, -R21.reuse ;  /* 0x0000002d9a897c23 */ /* 0x100fe20008010815 */
[----:B------:R-:W-:Y:S01]  /*2c70*/  FSEL R15, R142, -INF , !P3 ;  /* 0xff8000008e0f7808 */ /* 0x000fe20005800000 */
[--C-:B------:R-:W-:Y:S01]  /*2c80*/  FFMA.FTZ R141, R156, UR45, -R21.reuse ;  /* 0x0000002d9c8d7c23 */ /* 0x100fe20008010815 */
[----:B------:R-:W1:Y:S01]  /*2c90*/  LDS R142, [R144+0x30200] ;  /* 0x03020000908e7984 */ /* 0x000e620000000800 */
[--C-:B------:R-:W-:Y:S01]  /*2ca0*/  FFMA.FTZ R140, R148, UR45, -R21.reuse ;  /* 0x0000002d948c7c23 */ /* 0x100fe20008010815 */
[----:B------:R-:W-:Y:S01]  /*2cb0*/  ISETP.LT.OR P2, PT, R19, 0x2, P2 ;  /* 0x000000021300780c */ /* 0x000fe20001741670 */
[----:B------:R-:W-:Y:S01]  /*2cc0*/  FFMA.FTZ R21, R16, UR45, -R21 ;  /* 0x0000002d10157c23 */ /* 0x000fe20008010815 */
[----:B------:R-:W-:Y:S01]  /*2cd0*/  ISETP.GE.AND P6, PT, R13, 0x12, PT ;  /* 0x000000120d00780c */ /* 0x000fe20003fc6270 */
[----:B------:R2:W3:Y:S01]  /*2ce0*/  LDS R16, [R144+0x30220] ;  /* 0x0302200090107984 */ /* 0x0004e20000000800 */
[----:B------:R-:W-:Y:S01]  /*2cf0*/  FSEL R139, R139, -INF , !P2 ;  /* 0xff8000008b8b7808 */ /* 0x000fe20005000000 */
[--C-:B-----5:R-:W-:Y:S01]  /*2d00*/  FFMA.FTZ R15, R15, UR45, -R20.reuse ;  /* 0x0000002d0f0f7c23 */ /* 0x120fe20008010814 */
[C---:B------:R-:W-:Y:S01]  /*2d10*/  ISETP.GT.AND P2, PT, R17.reuse, 0x11, !P6 ;  /* 0x000000111100780c */ /* 0x040fe20007744270 */
[----:B------:R-:W4:Y:S01]  /*2d20*/  MUFU.EX2 R18, R18 ;  /* 0x0000001200127308 */ /* 0x000f220000000800 */
[----:B------:R-:W-:Y:S01]  /*2d30*/  ISETP.GT.AND P4, PT, R17, 0x9, !P4 ;  /* 0x000000091100780c */ /* 0x000fe20006784270 */
[--C-:B------:R-:W-:Y:S01]  /*2d40*/  FFMA.FTZ R139, R139, UR45, -R20.reuse ;  /* 0x0000002d8b8b7c23 */ /* 0x100fe20008010814 */
[C---:B------:R-:W-:Y:S01]  /*2d50*/  ISETP.GE.AND P3, PT, R13.reuse, 0x19, PT ;  /* 0x000000190d00780c */ /* 0x040fe20003f66270 */
[----:B------:R-:W-:Y:S01]  /*2d60*/  USHF.R.U32.HI UR6, URZ, 0x4, UR42 ;  /* 0x000000043f067899 */ /* 0x000fe2000801162a */
[----:B------:R-:W-:Y:S01]  /*2d70*/  ISETP.GE.AND P6, PT, R13, 0x1a, PT ;  /* 0x0000001a0d00780c */ /* 0x000fe20003fc6270 */
[----:B------:R-:W-:Y:S01]  /*2d80*/  UMOV UR11, 0x80000020 ;  /* 0x80000020000b7882 */ /* 0x000fe20000000000 */
[C---:B------:R-:W-:Y:S01]  /*2d90*/  ISETP.GT.AND P5, PT, R17.reuse, 0x10, !P5 ;  /* 0x000000101100780c */ /* 0x040fe20006fa4270 */
[----:B------:R-:W5:Y:S01]  /*2da0*/  MUFU.EX2 R23, R23 ;  /* 0x0000001700177308 */ /* 0x000f620000000800 */
[C---:B------:R-:W-:Y:S01]  /*2db0*/  ISETP.GT.AND P3, PT, R17.reuse, 0x18, !P3 ;  /* 0x000000181100780c */ /* 0x040fe20005f64270 */
[----:B------:R-:W-:Y:S01]  /*2dc0*/  ULOP3.LUT UR6, UR6, 0x3fff, URZ, 0xc0, !UPT ;  /* 0x00003fff06067892 */ /* 0x000fe2000f8ec03f */
[C---:B------:R-:W-:Y:S01]  /*2dd0*/  ISETP.GT.AND P1, PT, R17.reuse, RZ, !P1 ;  /* 0x000000ff1100720c */ /* 0x040fe20004f24270 */
[----:B------:R-:W-:Y:S01]  /*2de0*/  UMOV UR9, 0x40000040 ;  /* 0x4000004000097882 */ /* 0x000fe20000000000 */
[----:B------:R-:W-:Y:S01]  /*2df0*/  ISETP.GT.AND P6, PT, R17, 0x19, !P6 ;  /* 0x000000191100780c */ /* 0x000fe200077c4270 */
[----:B------:R-:W-:Y:S01]  /*2e00*/  ULOP3.LUT UR12, UR6, 0x1000000, URZ, 0xfc, !UPT ;  /* 0x01000000060c7892 */ /* 0x000fe2000f8efc3f */
[C---:B------:R-:W-:Y:S01]  /*2e10*/  ISETP.LT.OR P4, PT, R19.reuse, 0xa, P4 ;  /* 0x0000000a1300780c */ /* 0x040fe20002781670 */
[----:B------:R2:W-:Y:S01]  /*2e20*/  MUFU.EX2 R17, R139 ;  /* 0x0000008b00117308 */ /* 0x0005e20000000800 */
[C---:B------:R-:W-:Y:S01]  /*2e30*/  ISETP.LT.OR P5, PT, R19.reuse, 0x11, P5 ;  /* 0x000000111300780c */ /* 0x040fe20002fa1670 */
[----:B------:R-:W-:Y:S01]  /*2e40*/  UMOV UR13, 0x80000020 ;  /* 0x80000020000d7882 */ /* 0x000fe20000000000 */
[----:B------:R-:W-:Y:S01]  /*2e50*/  ISETP.LT.OR P2, PT, R19, 0x12, P2 ;  /* 0x000000121300780c */ /* 0x000fe20001741670 */
[----:B------:R-:W-:Y:S01]  /*2e60*/  UMOV UR15, 0x40000040 ;  /* 0x40000040000f7882 */ /* 0x000fe20000000000 */
[----:B------:R-:W-:Y:S01]  /*2e70*/  FSEL R143, R143, -INF , !P4 ;  /* 0xff8000008f8f7808 */ /* 0x000fe20006000000 */
[----:B------:R-:W-:Y:S01]  /*2e80*/  UMOV UR10, UR12 ;  /* 0x0000000c000a7c82 */ /* 0x000fe20008000000 */
[C---:B------:R-:W-:Y:S01]  /*2e90*/  ISETP.LT.OR P3, PT, R19.reuse, 0x19, P3 ;  /* 0x000000191300780c */ /* 0x040fe20001f61670 */
[----:B------:R-:W5:Y:S01]  /*2ea0*/  MUFU.EX2 R15, R15 ;  /* 0x0000000f000f7308 */ /* 0x000f620000000800 */
[----:B------:R-:W-:Y:S01]  /*2eb0*/  ISETP.LT.OR P1, PT, R19, 0x1, P1 ;  /* 0x000000011300780c */ /* 0x000fe20000f21670 */
[----:B------:R-:W-:Y:S01]  /*2ec0*/  FFMA.FTZ R143, R143, UR45, -R20 ;  /* 0x0000002d8f8f7c23 */ /* 0x000fe20008010814 */
[----:B------:R-:W-:-:S02]  /*2ed0*/  ISETP.LT.OR P6, PT, R19, 0x1a, P6 ;  /* 0x0000001a1300780c */ /* 0x000fc400037c1670 */
[----:B------:R-:W-:Y:S02]  /*2ee0*/  FSEL R19, R146, -INF , !P5 ;  /* 0xff80000092137808 */ /* 0x000fe40006800000 */
[----:B--2---:R-:W-:Y:S01]  /*2ef0*/  FSEL R139, R150, -INF , !P3 ;  /* 0xff800000968b7808 */ /* 0x004fe20005800000 */
[----:B------:R2:W-:Y:S01]  /*2f00*/  MUFU.EX2 R144, R143 ;  /* 0x0000008f00907308 */ /* 0x0005e20000000800 */
[----:B------:R-:W-:Y:S01]  /*2f10*/  FSEL R151, R151, -INF , !P6 ;  /* 0xff80000097977808 */ /* 0x000fe20007000000 */
[--C-:B------:R-:W-:Y:S01]  /*2f20*/  FFMA.FTZ R148, R19, UR45, -R20.reuse ;  /* 0x0000002d13947c23 */ /* 0x100fe20008010814 */
[----:B------:R-:W-:Y:S01]  /*2f30*/  FSEL R19, R138, -INF , !P1 ;  /* 0xff8000008a137808 */ /* 0x000fe20004800000 */
[--C-:B------:R-:W-:Y:S01]  /*2f40*/  FFMA.FTZ R146, R139, UR45, -R20.reuse ;  /* 0x0000002d8b927c23 */ /* 0x100fe20008010814 */
[----:B------:R-:W-:Y:S01]  /*2f50*/  FSEL R147, R147, -INF , !P2 ;  /* 0xff80000093937808 */ /* 0x000fe20005000000 */
[----:B------:R-:W-:Y:S01]  /*2f60*/  FFMA.FTZ R139, R151, UR45, -R20 ;  /* 0x0000002d978b7c23 */ /* 0x000fe20008010814 */
[----:B-1----:R-:W-:Y:S01]  /*2f70*/  FADD.FTZ R145, R124, -R142 ;  /* 0x8000008e7c917221 */ /* 0x002fe20000010000 */
[----:B------:R-:W-:Y:S01]  /*2f80*/  FFMA.FTZ R19, R19, UR45, -R20 ;  /* 0x0000002d13137c23 */ /* 0x000fe20008010814 */
[--C-:B--2---:R-:W-:Y:S01]  /*2f90*/  FADD.FTZ R143, R120, -R142.reuse ;  /* 0x8000008e788f7221 */ /* 0x104fe20000010000 */
[--C-:B------:R-:W-:Y:S01]  /*2fa0*/  FADD.FTZ R120, R125, -R142.reuse ;  /* 0x8000008e7d787221 */ /* 0x100fe20000010000 */
[----:B------:R-:W-:Y:S01]  /*2fb0*/  FADD.FTZ R125, R128, -R142 ;  /* 0x8000008e807d7221 */ /* 0x000fe20000010000 */
[----:B------:R-:W-:Y:S01]  /*2fc0*/  FFMA.FTZ R147, R147, UR45, -R20 ;  /* 0x0000002d93937c23 */ /* 0x000fe20008010814 */
[--C-:B------:R-:W-:Y:S01]  /*2fd0*/  FADD.FTZ R128, R129, -R142.reuse ;  /* 0x8000008e81807221 */ /* 0x100fe20000010000 */
[--C-:B------:R-:W-:Y:S01]  /*2fe0*/  FADD.FTZ R20, R121, -R142.reuse ;  /* 0x8000008e79147221 */ /* 0x100fe20000010000 */
[--C-:B------:R-:W-:Y:S01]  /*2ff0*/  FADD.FTZ R129, R132, -R142.reuse ;  /* 0x8000008e84817221 */ /* 0x100fe20000010000 */
[----:B------:R-:W1:Y:S01]  /*3000*/  MUFU.EX2 R22, R22 ;  /* 0x0000001600167308 */ /* 0x000e620000000800 */
[----:B------:R-:W-:Y:S01]  /*3010*/  FADD.FTZ R142, R133, -R142 ;  /* 0x8000008e858e7221 */ /* 0x000fe20000010000 */
[--C-:B---3--:R-:W-:Y:S01]  /*3020*/  FADD.FTZ R132, R123, -R16.reuse ;  /* 0x800000107b847221 */ /* 0x108fe20000010000 */
[--C-:B------:R-:W-:Y:S01]  /*3030*/  FADD.FTZ R126, R126, -R16.reuse ;  /* 0x800000107e7e7221 */ /* 0x100fe20000010000 */
[--C-:B------:R-:W-:Y:S01]  /*3040*/  FADD.FTZ R123, R130, -R16.reuse ;  /* 0x80000010827b7221 */ /* 0x100fe20000010000 */
[--C-:B------:R-:W-:Y:S01]  /*3050*/  FADD.FTZ R130, R131, -R16.reuse ;  /* 0x8000001083827221 */ /* 0x100fe20000010000 */
[--C-:B------:R-:W-:Y:S01]  /*3060*/  FADD.FTZ R122, R122, -R16.reuse ;  /* 0x800000107a7a7221 */ /* 0x100fe20000010000 */
[--C-:B------:R-:W-:Y:S01]  /*3070*/  FADD.FTZ R127, R127, -R16.reuse ;  /* 0x800000107f7f7221 */ /* 0x100fe20000010000 */
[----:B------:R-:W2:Y:S01]  /*3080*/  MUFU.EX2 R137, R137 ;  /* 0x0000008900897308 */ /* 0x000ea20000000800 */
[--C-:B------:R-:W-:Y:S01]  /*3090*/  FADD.FTZ R131, R134, -R16.reuse ;  /* 0x8000001086837221 */ /* 0x100fe20000010000 */
[----:B------:R-:W-:Y:S01]  /*30a0*/  FADD.FTZ R135, R135, -R16 ;  /* 0x8000001087877221 */ /* 0x000fe20000010000 */
[----:B----4-:R-:W-:Y:S01]  /*30b0*/  FMUL.FTZ R143, R18, R143 ;  /* 0x0000008f128f7220 */ /* 0x010fe20000410000 */
[----:B-----5:R-:W-:Y:S01]  /*30c0*/  F2FP.F16.F32.PACK_AB R16, R23, R18 ;  /* 0x000000121710723e */ /* 0x020fe200000000ff */
[----:B------:R-:W-:Y:S01]  /*30d0*/  FMUL.FTZ R126, R15, R126 ;  /* 0x0000007e0f7e7220 */ /* 0x000fe20000410000 */
[----:B------:R-:W-:Y:S01]  /*30e0*/  FMUL.FTZ R134, R23, R20 ;  /* 0x0000001417867220 */ /* 0x000fe20000410000 */
[----:B------:R-:W-:Y:S01]  /*30f0*/  R2UR UR7, R8 ;  /* 0x00000000080772ca */ /* 0x000fe200000e0000 */
[----:B------:R-:W3:Y:S01]  /*3100*/  MUFU.EX2 R140, R140 ;  /* 0x0000008c008c7308 */ /* 0x000ee20000000800 */
[----:B-1----:R-:W-:Y:S01]  /*3110*/  FMUL.FTZ R145, R22, R145 ;  /* 0x0000009116917220 */ /* 0x002fe20000410000 */
[----:B------:R-:W-:-:S06]  /*3120*/  FMUL.FTZ R127, R144, R127 ;  /* 0x0000007f907f7220 */ /* 0x000fcc0000410000 */
[----:B------:R-:W1:Y:S01]  /*3130*/  MUFU.EX2 R21, R21 ;  /* 0x0000001500157308 */ /* 0x000e620000000800 */
[C---:B--2---:R-:W-:Y:S01]  /*3140*/  F2FP.F16.F32.PACK_AB R18, R137.reuse, R22 ;  /* 0x000000168912723e */ /* 0x044fe200000000ff */
[----:B------:R-:W-:Y:S02]  /*3150*/  FMUL.FTZ R120, R137, R120 ;  /* 0x0000007889787220 */ /* 0x000fe40000410000 */
[----:B------:R-:W-:Y:S02]  /*3160*/  ULEA UR4, UR7, UR37, 0xd ;  /* 0x0000002507047291 */ /* 0x000fe4000f8e683f */
[----:B------:R-:W-:Y:S02]  /*3170*/  UIMAD UR7, UR7, 0x3000, UR37 ;  /* 0x00003000070778a4 */ /* 0x000fe4000f8e0225 */
[----:B------:R2:W4:Y:S01]  /*3180*/  MUFU.EX2 R133, R19 ;  /* 0x0000001300857308 */ /* 0x0005220000000800 */
[----:B---3--:R-:W-:Y:S01]  /*3190*/  FMUL.FTZ R129, R140, R129 ;  /* 0x000000818c817220 */ /* 0x008fe20000410000 */
[----:B------:R-:W-:-:S02]  /*31a0*/  UIADD3 UR5, UR4, 0x2a000, URZ ;  /* 0x0002a00004057890 */ /* 0x000fc4000fffe03f */
[----:B------:R-:W-:Y:S02]  /*31b0*/  USHF.R.U32.HI UR7, URZ, 0x4, UR7 ;  /* 0x000000043f077899 */ /* 0x000fe40008011607 */
[----:B------:R-:W-:Y:S02]  /*31c0*/  USHF.R.U32.HI UR5, URZ, 0x4, UR5 ;  /* 0x000000043f057899 */ /* 0x000fe40008011605 */
[----:B------:R-:W3:Y:S01]  /*31d0*/  MUFU.EX2 R136, R136 ;  /* 0x0000008800887308 */ /* 0x000ee20000000800 */
[----:B--2---:R-:W-:Y:S01]  /*31e0*/  F2FP.F16.F32.PACK_AB R19, R144, R15 ;  /* 0x0000000f9013723e */ /* 0x004fe200000000ff */
[----:B------:R-:W-:Y:S01]  /*31f0*/  FMUL.FTZ R15, R17, R132 ;  /* 0x00000084110f7220 */ /* 0x000fe20000410000 */
[C---:B-1----:R-:W-:Y:S01]  /*3200*/  FMUL.FTZ R142, R21.reuse, R142 ;  /* 0x0000008e158e7220 */ /* 0x042fe20000410000 */
[----:B------:R-:W-:Y:S01]  /*3210*/  F2FP.F16.F32.PACK_AB R22, R21, R140 ;  /* 0x0000008c1516723e */ /* 0x000fe200000000ff */
[----:B------:R-:W-:Y:S01]  /*3220*/  ULOP3.LUT UR6, UR5, 0x3fff, URZ, 0xc0, !UPT ;  /* 0x00003fff05067892 */ /* 0x000fe2000f8ec03f */
[----:B------:R-:W-:Y:S01]  /*3230*/  R2UR UR5, R152 ;  /* 0x00000000980572ca */ /* 0x000fe200000e0000 */
[----:B------:R-:W-:Y:S01]  /*3240*/  ULOP3.LUT UR14, UR7, 0x3fff, URZ, 0xc0, !UPT ;  /* 0x00003fff070e7892 */ /* 0x000fe2000f8ec03f */
[----:B------:R-:W1:Y:S01]  /*3250*/  MUFU.EX2 R141, R141 ;  /* 0x0000008d008d7308 */ /* 0x000e620000000800 */
[----:B----4-:R-:W-:Y:S01]  /*3260*/  F2FP.F16.F32.PACK_AB R17, R17, R133 ;  /* 0x000000851111723e */ /* 0x010fe200000000ff */
[----:B------:R-:W-:Y:S01]  /*3270*/  BAR.SYNC.DEFER_BLOCKING 0x9, 0x180 ;  /* 0x0246000000007b1d */ /* 0x000fe20000010000 */
[----:B------:R-:W-:-:S05]  /*3280*/  FMUL.FTZ R122, R133, R122 ;  /* 0x0000007a857a7220 */ /* 0x000fca0000410000 */
[----:B------:R-:W2:Y:S01]  /*3290*/  MUFU.EX2 R138, R148 ;  /* 0x00000094008a7308 */ /* 0x000ea20000000800 */
[----:B---3--:R-:W-:Y:S01]  /*32a0*/  FMUL.FTZ R125, R136, R125 ;  /* 0x0000007d887d7220 */ /* 0x008fe20000410000 */
[----:B------:R-:W-:Y:S01]  /*32b0*/  UMOV UR8, UR6 ;  /* 0x0000000600087c82 */ /* 0x000fe20008000000 */
[----:B------:R-:W-:-:S04]  /*32c0*/  USHF.R.U32.HI UR5, URZ, 0x4, UR5 ;  /* 0x000000043f057899 */ /* 0x000fc80008011605 */
[----:B------:R-:W-:Y:S01]  /*32d0*/  ULOP3.LUT UR5, UR5, 0x3fff, URZ, 0xc0, !UPT ;  /* 0x00003fff05057892 */ /* 0x000fe2000f8ec03f */
[----:B------:R-:W3:Y:S01]  /*32e0*/  MUFU.EX2 R121, R147 ;  /* 0x0000009300797308 */ /* 0x000ee20000000800 */
[C---:B-1----:R-:W-:Y:S01]  /*32f0*/  F2FP.F16.F32.PACK_AB R20, R141.reuse, R136 ;  /* 0x000000888d14723e */ /* 0x042fe200000000ff */
[----:B------:R-:W-:-:S06]  /*3300*/  FMUL.FTZ R128, R141, R128 ;  /* 0x000000808d807220 */ /* 0x000fcc0000410000 */
[----:B------:R-:W1:Y:S01]  /*3310*/  MUFU.EX2 R124, R146 ;  /* 0x00000092007c7308 */ /* 0x000e620000000800 */
[----:B--2---:R-:W-:Y:S01]  /*3320*/  FMUL.FTZ R123, R138, R123 ;  /* 0x0000007b8a7b7220 */ /* 0x004fe20000410000 */
[----:B------:R2:W-:Y:S06]  /*3330*/  STSM.16.M88.4 [R9+0x30400], R16 ;  /* 0x0304001009007844 */ /* 0x0005ec0000000200 */
[----:B------:R-:W4:Y:S01]  /*3340*/  MUFU.EX2 R139, R139 ;  /* 0x0000008b008b7308 */ /* 0x000f220000000800 */
[C---:B---3--:R-:W-:Y:S01]  /*3350*/  F2FP.F16.F32.PACK_AB R21, R121.reuse, R138 ;  /* 0x0000008a7915723e */ /* 0x048fe200000000ff */
[----:B------:R-:W-:Y:S01]  /*3360*/  FMUL.FTZ R130, R121, R130 ;  /* 0x0000008279827220 */ /* 0x000fe20000410000 */
[----:B-1----:R-:W-:Y:S01]  /*3370*/  FMUL.FTZ R131, R124, R131 ;  /* 0x000000837c837220 */ /* 0x002fe20000410000 */
[----:B--2---:R-:W-:-:S02]  /*3380*/  F2FP.F16.F32.PACK_AB R16, R134, R143 ;  /* 0x0000008f8610723e */ /* 0x004fc400000000ff */
[----:B------:R-:W-:Y:S02]  /*3390*/  F2FP.F16.F32.PACK_AB R18, R120, R145 ;  /* 0x000000917812723e */ /* 0x000fe400000000ff */
[----:B------:R-:W-:Y:S02]  /*33a0*/  F2FP.F16.F32.PACK_AB R17, R15, R122 ;  /* 0x0000007a0f11723e */ /* 0x000fe400000000ff */
[----:B------:R-:W-:Y:S02]  /*33b0*/  F2FP.F16.F32.PACK_AB R19, R127, R126 ;  /* 0x0000007e7f13723e */ /* 0x000fe400000000ff */
[C---:B----4-:R-:W-:Y:S01]  /*33c0*/  F2FP.F16.F32.PACK_AB R23, R139.reuse, R124 ;  /* 0x0000007c8b17723e */ /* 0x050fe200000000ff */
[----:B------:R-:W-:-:S04]  /*33d0*/  FMUL.FTZ R124, R139, R135 ;  /* 0x000000878b7c7220 */ /* 0x000fc80000410000 */
[----:B------:R1:W-:Y:S01]  /*33e0*/  STSM.16.M88.4 [R10], R20 ;  /* 0x000000140a007844 */ /* 0x0003e20000000200 */
[----:B------:R-:W-:Y:S01]  /*33f0*/  @!PT LDS RZ, [RZ] ;  /* 0x00000000fffff984 */ /* 0x000fe20000000800 */
[----:B------:R-:W-:Y:S01]  /*3400*/  @!PT LDS RZ, [RZ] ;  /* 0x00000000fffff984 */ /* 0x000fe20000000800 */
[----:B------:R-:W-:Y:S01]  /*3410*/  @!PT LDS RZ, [RZ] ;  /* 0x00000000fffff984 */ /* 0x000fe20000000800 */
[----:B------:R-:W-:Y:S01]  /*3420*/  @!PT LDS RZ, [RZ] ;  /* 0x00000000fffff984 */ /* 0x000fe20000000800 */
[----:B------:R2:W-:Y:S06]  /*3430*/  MEMBAR.ALL.CTA ;  /* 0x0000000000007992 */ /* 0x0005ec0000008000 */
[----:B--2---:R-:W2:Y:S01]  /*3440*/  FENCE.VIEW.ASYNC.S ;  /* 0x00000000000073c6 */ /* 0x004ea20000000000 */
[----:B-1----:R-:W-:Y:S02]  /*3450*/  F2FP.F16.F32.PACK_AB R20, R128, R125 ;  /* 0x0000007d8014723e */ /* 0x002fe400000000ff */
[----:B------:R-:W-:-:S02]  /*3460*/  F2FP.F16.F32.PACK_AB R22, R142, R129 ;  /* 0x000000818e16723e */ /* 0x000fc400000000ff */
        /* <DEDUP_REMOVED lines=77> */
.L_x_5311:
        /* <DEDUP_REMOVED lines=59> */
.L_x_5312:
        /* <DEDUP_REMOVED lines=63> */
.L_x_5287:
        /* <DEDUP_REMOVED lines=81> */
.L_x_5316:
[----:B------:R-:W-:Y:S01]  /*45f0*/  @P0 ELECT P1, URZ, PT ;  /* 0x00000000003f082f */ /* 0x000fe20003820000 */
[----:B------:R2:W-:-:S12]  /*4600*/  UBLKRED.G.S.ADD.F32.RN [UR6], [UR4], UR5, desc[UR8] ;  /* 0x00000806040073bb */ /* 0x0005d800080a1405 */
[----:B------:R-:W-:Y:S02]  /*4610*/  @P1 PLOP3.LUT P0, PT, P1, PT, PT, 0x8, 0x0 ;  /* 0x000000000000181c */ /* 0x000fe40000f0e170 */
[----:B------:R-:W-:-:S11]  /*4620*/  PLOP3.LUT P1, PT, PT, PT, PT, 0x8, 0x0 ;  /* 0x000000000000781c */ /* 0x000fd60003f2e170 */
[----:B--2---:R-:W-:Y:S05]  /*4630*/  @P0 BRA.U.ANY `(.L_x_5316) ;  /* 0xfffffffd00ec0947 */ /* 0x004fea000393ffff */
[----:B------:R0:W-:Y:S01]  /*4640*/  UTMACMDFLUSH ;  /* 0x00000000000079b7 */ /* 0x0001e20000000000 */
[----:B------:R-:W-:-:S04]  /*4650*/  DEPBAR.LE SB0, 0x0 ;  /* 0x000080000000791a */ /* 0x000fc80000000000 */
.L_x_5315:
[----:B------:R-:W-:Y:S05]  /*4660*/  BSYNC B0 ;  /* 0x0000000000007941 */ /* 0x000fea0003800000 */
.L_x_5314:
        /* <DEDUP_REMOVED lines=28> */
.L_x_5317:
        /* <DEDUP_REMOVED lines=8> */
.L_x_5283:
        /* <DEDUP_REMOVED lines=40> */
.L_x_5319:
        /* <DEDUP_REMOVED lines=39> */
.L_x_5322:
[----:B------:R-:W-:Y:S05]  /*4da0*/  BSYNC B0 ;  /* 0x0000000000007941 */ /* 0x000fea0003800000 */
.L_x_5321:
        /* <DEDUP_REMOVED lines=18> */
.L_x_5324:
[----:B------:R-:W-:Y:S05]  /*4ed0*/  BSYNC B0 ;  /* 0x0000000000007941 */ /* 0x000fea0003800000 */
.L_x_5323:
        /* <DEDUP_REMOVED lines=19> */
.L_x_5326:
[----:B------:R-:W-:Y:S05]  /*5010*/  BSYNC B0 ;  /* 0x0000000000007941 */ /* 0x000fea0003800000 */
.L_x_5325:
[----:B------:R-:W-:Y:S06]  /*5020*/  BAR.ARV 0xa, 0xa0 ;  /* 0x0282800000007b1d */ /* 0x000fec0000002000 */
[----:B------:R-:W-:Y:S04]  /*5030*/  BSSY B0, `(.L_x_5327) ;  /* 0x0000003000007945 */ /* 0x000fe80003800000 */
[----:B------:R-:W-:Y:S05]  /*5040*/  @!P0 BRA `(.L_x_5328) ;  /* 0x0000000000048947 */ /* 0x000fea0003800000 */
[----:B------:R-:W-:-:S04]  /*5050*/  DEPBAR.LE SB0, 0x1 ;  /* 0x000080400000791a */ /* 0x000fc80000000000 */
.L_x_5328:
[----:B------:R-:W-:Y:S05]  /*5060*/  BSYNC B0 ;  /* 0x0000000000007941 */ /* 0x000fea0003800000 */
.L_x_5327:
[----:B------:R-:W-:Y:S06]  /*5070*/  BAR.ARV 0xb, 0xa0 ;  /* 0x02c2800000007b1d */ /* 0x000fec0000002000 */
[----:B------:R-:W-:Y:S04]  /*5080*/  BSSY B0, `(.L_x_5329) ;  /* 0x0000003000007945 */ /* 0x000fe80003800000 */
[----:B------:R-:W-:Y:S05]  /*5090*/  @!P0 BRA `(.L_x_5330) ;  /* 0x0000000000048947 */ /* 0x000fea0003800000 */
[----:B------:R-:W-:-:S04]  /*50a0*/  DEPBAR.LE SB0, 0x0 ;  /* 0x000080000000791a */ /* 0x000fc80000000000 */
.L_x_5330:
[----:B------:R-:W-:Y:S05]  /*50b0*/  BSYNC B0 ;  /* 0x0000000000007941 */ /* 0x000fea0003800000 */
.L_x_5329:
[----:B------:R-:W-:Y:S06]  /*50c0*/  BAR.ARV 0xc, 0xa0 ;  /* 0x0302800000007b1d */ /* 0x000fec0000002000 */
[----:B------:R-:W-:Y:S01]  /*50d0*/  UIADD3 UR12, UR5, 0x1, URZ ;  /* 0x00000001050c7890 */ /* 0x000fe2000fffe03f */
[----:B------:R-:W-:Y:S11]  /*50e0*/  BRA `(.L_x_5331) ;  /* 0x0000000000047947 */ /* 0x000ff60003800000 */
.L_x_5320:
[----:B------:R-:W-:-:S05]  /*50f0*/  UMOV UR12, UR5 ;  /* 0x00000005000c7c82 */ /* 0x000fca0008000000 */
.L_x_5331:
        /* <DEDUP_REMOVED lines=21> */
.L_x_5352:
        /* <DEDUP_REMOVED lines=22> */
.L_x_5333:
[----:B------:R-:W-:Y:S05]  /*53b0*/  BSYNC B0 ;  /* 0x0000000000007941 */ /* 0x000fea0003800000 */
.L_x_5332:
        /* <DEDUP_REMOVED lines=12> */
.L_x_5335:
[----:B------:R-:W-:Y:S05]  /*5480*/  BSYNC B0 ;  /* 0x0000000000007941 */ /* 0x000fea0003800000 */
.L_x_5334:
        /* <DEDUP_REMOVED lines=13> */
.L_x_5337:
[----:B------:R-:W-:Y:S05]  /*5560*/  BSYNC B0 ;  /* 0x0000000000007941 */ /* 0x000fea0003800000 */
.L_x_5336:
[----:B------:R-:W-:Y:S06]  /*5570*/  BAR.ARV 0xa, 0xa0 ;  /* 0x0282800000007b1d */ /* 0x000fec0000002000 */
[----:B------:R-:W-:Y:S04]  /*5580*/  BSSY B0, `(.L_x_5338) ;  /* 0x0000003000007945 */ /* 0x000fe80003800000 */
[----:B------:R-:W-:Y:S05]  /*5590*/  @!P0 BRA `(.L_x_5339) ;  /* 0x0000000000048947 */ /* 0x000fea0003800000 */
[----:B------:R-:W-:-:S04]  /*55a0*/  DEPBAR.LE SB0, 0x1 ;  /* 0x000080400000791a */ /* 0x000fc80000000000 */
.L_x_5339:
[----:B------:R-:W-:Y:S05]  /*55b0*/  BSYNC B0 ;  /* 0x0000000000007941 */ /* 0x000fea0003800000 */
.L_x_5338:
[----:B------:R-:W-:Y:S06]  /*55c0*/  BAR.ARV 0xb, 0xa0 ;  /* 0x02c2800000007b1d */ /* 0x000fec0000002000 */
[----:B------:R-:W-:Y:S04]  /*55d0*/  BSSY B0, `(.L_x_5340) ;  /* 0x0000003000007945 */ /* 0x000fe80003800000 */
[----:B------:R-:W-:Y:S05]  /*55e0*/  @!P0 BRA `(.L_x_5341) ;  /* 0x0000000000048947 */ /* 0x000fea0003800000 */
[----:B------:R-:W-:-:S04]  /*55f0*/  DEPBAR.LE SB0, 0x0 ;  /* 0x000080000000791a */ /* 0x000fc80000000000 */
.L_x_5341:
[----:B------:R-:W-:Y:S05]  /*5600*/  BSYNC B0 ;  /* 0x0000000000007941 */ /* 0x000fea0003800000 */
.L_x_5340:
        /* <DEDUP_REMOVED lines=13> */
.L_x_5343:
[----:B------:R-:W-:Y:S05]  /*56e0*/  BSYNC B0 ;  /* 0x0000000000007941 */ /* 0x000fea0003800000 */
.L_x_5342:
        /* <DEDUP_REMOVED lines=12> */
.L_x_5345:
[----:B------:R-:W-:Y:S05]  /*57b0*/  BSYNC B0 ;  /* 0x0000000000007941 */ /* 0x000fea0003800000 */
.L_x_5344:
        /* <DEDUP_REMOVED lines=13> */
.L_x_5347:
[----:B------:R-:W-:Y:S05]  /*5890*/  BSYNC B0 ;  /* 0x0000000000007941 */ /* 0x000fea0003800000 */
.L_x_5346:
[----:B------:R-:W-:Y:S06]  /*58a0*/  BAR.ARV 0xa, 0xa0 ;  /* 0x0282800000007b1d */ /* 0x000fec0000002000 */
[----:B------:R-:W-:Y:S04]  /*58b0*/  BSSY B0, `(.L_x_5348) ;  /* 0x0000003000007945 */ /* 0x000fe80003800000 */
[----:B------:R-:W-:Y:S05]  /*58c0*/  @!P0 BRA `(.L_x_5349) ;  /* 0x0000000000048947 */ /* 0x000fea0003800000 */
[----:B------:R-:W-:-:S04]  /*58d0*/  DEPBAR.LE SB0, 0x1 ;  /* 0x000080400000791a */ /* 0x000fc80000000000 */
.L_x_5349:
[----:B------:R-:W-:Y:S05]  /*58e0*/  BSYNC B0 ;  /* 0x0000000000007941 */ /* 0x000fea0003800000 */
.L_x_5348:
[----:B------:R-:W-:Y:S01]  /*58f0*/  UIADD3 UR12, UR12, 0x2, URZ ;  /* 0x000000020c0c7890 */ /* 0x000fe2000fffe03f */
[----:B------:R-:W-:Y:S06]  /*5900*/  BAR.ARV 0xb, 0xa0 ;  /* 0x02c2800000007b1d */ /* 0x000fec0000002000 */
[----:B------:R-:W-:Y:S01]  /*5910*/  UISETP.GE.AND UP0, UPT, UR12, UR8, UPT ;  /* 0x000000080c00728c */ /* 0x000fe2000bf06270 */
[----:B------:R-:W-:Y:S04]  /*5920*/  BSSY B0, `(.L_x_5350) ;  /* 0x0000003000007945 */ /* 0x000fe80003800000 */
[----:B------:R-:W-:Y:S06]  /*5930*/  @!P0 BRA `(.L_x_5351) ;  /* 0x0000000000048947 */ /* 0x000fec0003800000 */
[----:B------:R-:W-:-:S04]  /*5940*/  DEPBAR.LE SB0, 0x0 ;  /* 0x000080000000791a */ /* 0x000fc80000000000 */
.L_x_5351:
[----:B------:R-:W-:Y:S05]  /*5950*/  BSYNC B0 ;  /* 0x0000000000007941 */ /* 0x000fea0003800000 */
.L_x_5350:
[----:B------:R-:W-:Y:S06]  /*5960*/  BAR.ARV 0xc, 0xa0 ;  /* 0x0302800000007b1d */ /* 0x000fec0000002000 */
[----:B------:R-:W-:Y:S01]  /*5970*/  PLOP3.LUT P1, PT, PT, PT, UP0, 0x80, 0x0 ;  /* 0x000000000000781c */ /* 0x000fe20003f2f008 */
[----:B------:R-:W-:Y:S02]  /*5980*/  UIADD3 UR24, UR24, 0x6000, URZ ;  /* 0x0000600018187890 */ /* 0x000fe4000fffe03f */
[----:B------:R-:W-:-:S10]  /*5990*/  UIADD3 UR4, UR4, 0x6000, URZ ;  /* 0x0000600004047890 */ /* 0x000fd4000fffe03f */
[----:B------:R-:W-:Y:S05]  /*59a0*/  @!P1 BRA `(.L_x_5352) ;  /* 0xfffffff800289947 */ /* 0x000fea000383ffff */
[----:B------:R-:W-:Y:S05]  /*59b0*/  BRA `(.L_x_5285) ;  /* 0x0000002400587947 */ /* 0x000fea0003800000 */
.L_x_5318:
        /* <DEDUP_REMOVED lines=34> */
.L_x_5354:
        /* <DEDUP_REMOVED lines=50> */
.L_x_5383:
        /* <DEDUP_REMOVED lines=9> */
.L_x_5357:
        /* <DEDUP_REMOVED lines=115> */
.L_x_5368:
[----:B-1----:R-:W-:-:S05]  /*66c0*/  IMAD.MOV.U32 R6, RZ, RZ, 0x1 ;  /* 0x00000001ff067424 */ /* 0x002fca00078e00ff */
[----:B------:R-:W-:-:S04]  /*66d0*/  SHF.L.U32 R6, R6, 0x1f, RZ ;  /* 0x0000001f06067819 */ /* 0x000fc800000006ff */
[----:B------:R-:W1:Y:S02]  /*66e0*/  SYNCS.PHASECHK.TRANS64.TRYWAIT P1, [R0+URZ+0x36438], R6 ;  /* 0x03643806000075a7 */ /* 0x000e64000802017f */
[----:B-123--:R-:W-:Y:S05]  /*66f0*/  @!P1 BRA `(.L_x_5360) ;  /* 0x00000018007c9947 */ /* 0x00efea0003800000 */
.L_x_5384:
[----:B------:R-:W-:Y:S05]  /*6700*/  @P0 BRA `(.L_x_5361) ;  /* 0x0000000000140947 */ /* 0x000fea0003800000 */
[----:B------:R-:W-:Y:S01]  /*6710*/  ISETP.NE.AND P1, PT, R20, RZ, PT ;  /* 0x000000ff1400720c */ /* 0x000fe20003f25270 */
[----:B------:R-:W-:-:S04]  /*6720*/  IMAD.MOV.U32 R3, RZ, RZ, 0x6100 ;  /* 0x00006100ff037424 */ /* 0x000fc800078e00ff */
[----:B------:R2:W-:Y:S08]  /*6730*/  SYNCS.ARRIVE.TRANS64 RZ, [R0+URZ+0x36430], R3 ;  /* 0x0364300300ff79a7 */ /* 0x0005f0000800003f */
[----:B------:R-:W-:Y:S05]  /*6740*/  @!P1 BRA `(.L_x_5361) ;  /* 0x0000000000049947 */ /* 0x000fea0003800000 */
[----:B------:R-:W-:Y:S01]  /*6750*/  BPT.TRAP 0x1 ;  /* 0x000000040000795c */ /* 0x000fe20000300000 */
.L_x_5361:
        /* <DEDUP_REMOVED lines=48> */
.L_x_5385:
[----:B------:R-:W-:Y:S05]  /*6a60*/  @P0 BRA `(.L_x_5363) ;  /* 0x0000000000140947 */ /* 0x000fea0003800000 */
[----:B------:R-:W-:Y:S01]  /*6a70*/  ISETP.NE.AND P1, PT, R20, RZ, PT ;  /* 0x000000ff1400720c */ /* 0x000fe20003f25270 */
[----:B--2---:R-:W-:-:S04]  /*6a80*/  IMAD.MOV.U32 R3, RZ, RZ, 0x6100 ;  /* 0x00006100ff037424 */ /* 0x004fc800078e00ff */
[----:B------:R3:W-:Y:S08]  /*6a90*/  SYNCS.ARRIVE.TRANS64 RZ, [R0+URZ+0x36418], R3 ;  /* 0x0364180300ff79a7 */ /* 0x0007f0000800003f */
[----:B------:R-:W-:Y:S05]  /*6aa0*/  @!P1 BRA `(.L_x_5363) ;  /* 0x0000000000049947 */ /* 0x000fea0003800000 */
[----:B------:R-:W-:Y:S01]  /*6ab0*/  BPT.TRAP 0x1 ;  /* 0x000000040000795c */ /* 0x000fe20000300000 */
.L_x_5363:
        /* <DEDUP_REMOVED lines=44> */
.L_x_5386:
[----:B------:R-:W-:Y:S05]  /*6d80*/  @P0 BRA `(.L_x_5365) ;  /* 0x0000000000140947 */ /* 0x000fea0003800000 */
[----:B------:R-:W-:Y:S01]  /*6d90*/  ISETP.NE.AND P1, PT, R20, RZ, PT ;  /* 0x000000ff1400720c */ /* 0x000fe20003f25270 */
[----:B--2---:R-:W-:-:S04]  /*6da0*/  IMAD.MOV.U32 R29, RZ, RZ, 0x6100 ;  /* 0x00006100ff1d7424 */ /* 0x004fc800078e00ff */
[----:B------:R3:W-:Y:S08]  /*6db0*/  SYNCS.ARRIVE.TRANS64 RZ, [R0+URZ+0x36430], R29 ;  /* 0x0364301d00ff79a7 */ /* 0x0007f0000800003f */
[----:B------:R-:W-:Y:S05]  /*6dc0*/  @!P1 BRA `(.L_x_5365) ;  /* 0x0000000000049947 */ /* 0x000fea0003800000 */
[----:B------:R-:W-:Y:S01]  /*6dd0*/  BPT.TRAP 0x1 ;  /* 0x000000040000795c */ /* 0x000fe20000300000 */
.L_x_5365:
        /* <DEDUP_REMOVED lines=37> */
.L_x_5388:
[----:B------:R-:W-:Y:S05]  /*7030*/  @P0 BRA `(.L_x_5367) ;  /* 0x0000000000140947 */ /* 0x000fea0003800000 */
[----:B------:R-:W-:Y:S01]  /*7040*/  ISETP.NE.AND P1, PT, R20, RZ, PT ;  /* 0x000000ff1400720c */ /* 0x000fe20003f25270 */
[----:B----4-:R-:W-:-:S04]  /*7050*/  IMAD.MOV.U32 R5, RZ, RZ, 0x6100 ;  /* 0x00006100ff057424 */ /* 0x010fc800078e00ff */
[----:B------:R5:W-:Y:S08]  /*7060*/  SYNCS.ARRIVE.TRANS64 RZ, [R0+URZ+0x36410], R5 ;  /* 0x0364100500ff79a7 */ /* 0x000bf0000800003f */
[----:B------:R-:W-:Y:S05]  /*7070*/  @!P1 BRA `(.L_x_5367) ;  /* 0x0000000000049947 */ /* 0x000fea0003800000 */
[----:B------:R-:W-:Y:S01]  /*7080*/  BPT.TRAP 0x1 ;  /* 0x000000040000795c */ /* 0x000fe20000300000 */
.L_x_5367:
        /* <DEDUP_REMOVED lines=44> */
.L_x_5359:
[----:B------:R-:W-:Y:S01]  /*7350*/  ISETP.NE.AND P1, PT, R19, RZ, PT ;  /* 0x000000ff1300720c */ /* 0x000fe20003f25270 */
[----:B------:R-:W-:Y:S02]  /*7360*/  IMAD.MOV.U32 R5, RZ, RZ, 0x1 ;  /* 0x00000001ff057424 */ /* 0x000fe400078e00ff */
[----:B------:R-:W-:-:S10]  /*7370*/  IMAD.MOV.U32 R4, RZ, RZ, R15 ;  /* 0x000000ffff047224 */ /* 0x000fd400078e000f */
[----:B------:R-:W-:Y:S05]  /*7380*/  @!P1 BRA `(.L_x_5358) ;  /* 0x0000000400889947 */ /* 0x000fea0003800000 */
[----:B------:R-:W4:Y:S02]  /*7390*/  SYNCS.PHASECHK.TRANS64.TRYWAIT P1, [R0+URZ+0x36438], R6 ;  /* 0x03643806000075a7 */ /* 0x000f24000802017f */
[----:B----4-:R-:W-:Y:S05]  /*73a0*/  @!P1 BRA `(.L_x_5369) ;  /* 0x0000000c00a49947 */ /* 0x010fea0003800000 */
.L_x_5389:
[----:B------:R-:W-:Y:S05]  /*73b0*/  @P0 BRA `(.L_x_5370) ;  /* 0x0000000000140947 */ /* 0x000fea0003800000 */
[----:B------:R-:W-:Y:S01]  /*73c0*/  ISETP.NE.AND P1, PT, R20, RZ, PT ;  /* 0x000000ff1400720c */ /* 0x000fe20003f25270 */
[----:B------:R-:W-:-:S04]  /*73d0*/  IMAD.MOV.U32 R5, RZ, RZ, 0x6100 ;  /* 0x00006100ff057424 */ /* 0x000fc800078e00ff */
[----:B------:R5:W-:Y:S08]  /*73e0*/  SYNCS.ARRIVE.TRANS64 RZ, [R0+URZ+0x36430], R5 ;  /* 0x0364300500ff79a7 */ /* 0x000bf0000800003f */
[----:B------:R-:W-:Y:S05]  /*73f0*/  @!P1 BRA `(.L_x_5370) ;  /* 0x0000000000049947 */ /* 0x000fea0003800000 */
[----:B------:R-:W-:Y:S01]  /*7400*/  BPT.TRAP 0x1 ;  /* 0x000000040000795c */ /* 0x000fe20000300000 */
.L_x_5370:
        /* <DEDUP_REMOVED lines=41> */
.L_x_5390:
[----:B-1----:R-:W-:Y:S01]  /*76a0*/  IMAD.MOV.U32 R5, RZ, RZ, RZ ;  /* 0x000000ffff057224 */ /* 0x002fe200078e00ff */
[----:B------:R-:W-:Y:S06]  /*76b0*/  @P0 BRA `(.L_x_5372) ;  /* 0x0000000000140947 */ /* 0x000fec0003800000 */
[----:B------:R-:W-:Y:S01]  /*76c0*/  ISETP.NE.AND P1, PT, R20, RZ, PT ;  /* 0x000000ff1400720c */ /* 0x000fe20003f25270 */
[----:B------:R-:W-:-:S04]  /*76d0*/  IMAD.MOV.U32 R17, RZ, RZ, 0x6100 ;  /* 0x00006100ff117424 */ /* 0x000fc800078e00ff */
[----:B------:R1:W-:Y:S08]  /*76e0*/  SYNCS.ARRIVE.TRANS64 RZ, [R0+URZ+0x36418], R17 ;  /* 0x0364181100ff79a7 */ /* 0x0003f0000800003f */
[----:B------:R-:W-:Y:S05]  /*76f0*/  @!P1 BRA `(.L_x_5372) ;  /* 0x0000000000049947 */ /* 0x000fea0003800000 */
[----:B------:R-:W-:Y:S01]  /*7700*/  BPT.TRAP 0x1 ;  /* 0x000000040000795c */ /* 0x000fe20000300000 */
.L_x_5372:
        /* <DEDUP_REMOVED lines=42> */
.L_x_5358:
[----:B------:R-:W-:-:S04]  /*79b0*/  SHF.L.U32 R3, R5, 0x1f, RZ ;  /* 0x0000001f05037819 */ /* 0x000fc800000006ff */
[----:B------:R-:W4:Y:S02]  /*79c0*/  SYNCS.PHASECHK.TRANS64.TRYWAIT P1, [R0+URZ+0x36438], R3 ;  /* 0x03643803000075a7 */ /* 0x000f24000802017f */
[----:B----4-:R-:W-:Y:S05]  /*79d0*/  @!P1 BRA `(.L_x_5373) ;  /* 0x0000000800409947 */ /* 0x010fea0003800000 */
.L_x_5391:
[----:B------:R-:W-:Y:S05]  /*79e0*/  @P0 BRA `(.L_x_5374) ;  /* 0x0000000000180947 */ /* 0x000fea0003800000 */
[----:B------:R-:W5:Y:S01]  /*79f0*/  S2R R2, SR_TID.X ;  /* 0x0000000000027919 */ /* 0x000f620000002100 */
[----:B----4-:R-:W-:-:S04]  /*7a00*/  IMAD.MOV.U32 R3, RZ, RZ, 0x6100 ;  /* 0x00006100ff037424 */ /* 0x010fc800078e00ff */
[----:B------:R4:W-:Y:S01]  /*7a10*/  SYNCS.ARRIVE.TRANS64 RZ, [R0+URZ+0x36430], R3 ;  /* 0x0364300300ff79a7 */ /* 0x0009e2000800003f */
[----:B-----5:R-:W-:-:S13]  /*7a20*/  LOP3.LUT P0, RZ, R2, 0x1f, RZ, 0xc0, !PT ;  /* 0x0000001f02ff7812 */ /* 0x020fda000780c0ff */
[----:B----4-:R-:W-:Y:S05]  /*7a30*/  @!P0 BRA `(.L_x_5374) ;  /* 0x0000000000048947 */ /* 0x010fea0003800000 */
[----:B------:R-:W-:Y:S01]  /*7a40*/  BPT.TRAP 0x1 ;  /* 0x000000040000795c */ /* 0x000fe20000300000 */
.L_x_5374:
        /* <DEDUP_REMOVED lines=43> */
.L_x_5355:
[----:B------:R-:W-:Y:S05]  /*7d00*/  BSYNC B0 ;  /* 0x0000000000007941 */ /* 0x000fea0003800000 */
.L_x_5353:
[----:B------:R-:W-:-:S03]  /*7d10*/  UMOV UR7, 0xffffffff ;  /* 0xffffffff00077882 */ /* 0x000fc60000000000 */
[----:B------:R-:W-:Y:S05]  /*7d20*/  BRA.DIV UR7, `(.L_x_5375) ;  /* 0x0000000607807947 */ /* 0x000fea000b800000 */
[----:B------:R-:W-:-:S13]  /*7d30*/  ELECT P6, URZ, PT ;  /* 0x00000000003f782f */ /* 0x000fda00038c0000 */
.L_x_5394:
[----:B------:R-:W-:Y:S05]  /*7d40*/  @!P6 BRA `(.L_x_5285) ;  /* 0x000000000074e947 */ /* 0x000fea0003800000 */
[----:B------:R-:W-:-:S06]  /*7d50*/  ULOP3.LUT UR7, UR38, 0x2, URZ, 0xfc, !UPT ;  /* 0x0000000226077892 */ /* 0x000fcc000f8efc3f */
[----:B------:R-:W-:-:S05]  /*7d60*/  IMAD.U32 R0, RZ, RZ, UR7 ;  /* 0x00000007ff007e24 */ /* 0x000fca000f8e00ff */
[----:B------:R-:W-:-:S13]  /*7d70*/  ISETP.NE.AND P2, PT, R0, 0x3, PT ;  /* 0x000000030000780c */ /* 0x000fda0003f45270 */
[----:B------:R-:W-:Y:S05]  /*7d80*/  @!P2 BRA `(.L_x_5376) ;  /* 0x000000000004a947 */ /* 0x000fea0003800000 */
[----:B------:R-:W-:Y:S01]  /*7d90*/  BPT.TRAP 0x1 ;  /* 0x000000040000795c */ /* 0x000fe20000300000 */
.L_x_5376:
        /* <DEDUP_REMOVED lines=15> */
.L_x_5395:
[----:B------:R-:W2:Y:S02]  /*7e90*/  SYNCS.PHASECHK.TRANS64.TRYWAIT P0, [R3+URZ], R0 ;  /* 0x00000000030075a7 */ /* 0x000ea4000800017f */
[----:B--2---:R-:W-:Y:S05]  /*7ea0*/  @!P0 BRA `(.L_x_5378) ;  /* 0x0000000400548947 */ /* 0x004fea0003800000 */
.L_x_5396:
[----:B------:R-:W-:Y:S05]  /*7eb0*/  @!P2 BRA `(.L_x_5379) ;  /* 0x000000000004a947 */ /* 0x000fea0003800000 */
[----:B------:R-:W-:Y:S01]  /*7ec0*/  BPT.TRAP 0x1 ;  /* 0x000000040000795c */ /* 0x000fe20000300000 */
.L_x_5379:
[----:B------:R-:W-:-:S07]  /*7ed0*/  SHF.L.U32 R5, R5, 0x1f, RZ ;  /* 0x0000001f05057819 */ /* 0x000fce00000006ff */
.L_x_5380:
[----:B---3--:R3:W4:Y:S02]  /*7ee0*/  SYNCS.PHASECHK.TRANS64.TRYWAIT P0, [R4+URZ+0x36438], R5 ;  /* 0x03643805040075a7 */ /* 0x008724000800017f */
[----:B----4-:R-:W-:Y:S05]  /*7ef0*/  @!P0 NANOSLEEP.SYNCS 0x989680 ;  /* 0x009896800000895d */ /* 0x010fea0003900000 */
[----:B------:R-:W4:Y:S02]  /*7f00*/  @!P0 SYNCS.PHASECHK.TRANS64 P0, [R4+URZ+0x36438], R5 ;  /* 0x03643805040085a7 */ /* 0x000f24000800007f */
[----:B----4-:R-:W-:Y:S05]  /*7f10*/  @!P0 BRA `(.L_x_5380) ;  /* 0xfffffffc00f08947 */ /* 0x010fea000383ffff */
.L_x_5285:
[----:B------:R-:W-:Y:S05]  /*7f20*/  BSYNC B6 ;  /* 0x0000000000067941 */ /* 0x000fea0003800000 */
.L_x_5282:
[----:B------:R-:W-:Y:S05]  /*7f30*/  EXIT ;  /* 0x000000000000794d */ /* 0x000fea0003800000 */
.L_x_5292:
[----:B------:R-:W-:Y:S02]  /*7f40*/  IMAD.MOV.U32 R12, RZ, RZ, RZ ;  /* 0x000000ffff0c7224 */ /* 0x000fe400078e00ff */
[----:B------:R-:W-:Y:S02]  /*7f50*/  IMAD.MOV.U32 R11, RZ, RZ, 0x1f ;  /* 0x0000001fff0b7424 */ /* 0x000fe400078e00ff */
[----:B------:R-:W-:-:S07]  /*7f60*/  IMAD.MOV.U32 R15, RZ, RZ, -0x1 ;  /* 0xffffffffff0f7424 */ /* 0x000fce00078e00ff */
[----:B------:R-:W-:Y:S05]  /*7f70*/  WARPSYNC.COLLECTIVE R15, `(.L_x_5381) ;  /* 0x000000000f087348 */ /* 0x000fea0003c00000 */
[----:B------:R1:W2:Y:S02]  /*7f80*/  SHFL.IDX P6, R14, R13, R12, R11 ;  /* 0x0000000c0d0e7389 */ /* 0x0002a400000c000b */
[----:B-12---:R-:W-:Y:S01]  /*7f90*/  ENDCOLLECTIVE ;  /* 0x000000000000791b */ /* 0x006fe20003800000 */
.L_x_5381:
[----:B------:R-:W-:Y:S05]  /*7fa0*/  BRA `(.L_x_5382) ;  /* 0xffffff9000387947 */ /* 0x000fea000383ffff */
.L_x_5294:
[----:B--2---:R2:W3:Y:S02]  /*7fb0*/  SYNCS.PHASECHK.TRANS64.TRYWAIT P0, [R153+URZ+0x36400], R10 ;  /* 0x0364000a990075a7 */ /* 0x0044e4000800017f */
[----:B---3--:R-:W-:Y:S05]  /*7fc0*/  @!P0 NANOSLEEP.SYNCS 0x989680 ;  /* 0x009896800000895d */ /* 0x008fea0003900000 */
[----:B------:R-:W3:Y:S02]  /*7fd0*/  @!P0 SYNCS.PHASECHK.TRANS64 P0, [R153+URZ+0x36400], R10 ;  /* 0x0364000a990085a7 */ /* 0x000ee4000800007f */
[----:B---3--:R-:W-:Y:S05]  /*7fe0*/  @!P0 BRA `(.L_x_5294) ;  /* 0xfffffffc00f08947 */ /* 0x008fea000383ffff */
[----:B------:R-:W-:Y:S05]  /*7ff0*/  BRA `(.L_x_5293) ;  /* 0xffffff9000707947 */ /* 0x000fea000383ffff */
.L_x_5298:
[----:B--2---:R2:W3:Y:S02]  /*8000*/  SYNCS.PHASECHK.TRANS64.TRYWAIT P1, [R3+URZ+0x36410], R16 ;  /* 0x03641010030075a7 */ /* 0x0044e4000802017f */
[----:B---3--:R-:W-:Y:S05]  /*8010*/  @!P1 NANOSLEEP.SYNCS 0x989680 ;  /* 0x009896800000995d */ /* 0x008fea0003900000 */
[----:B------:R-:W3:Y:S02]  /*8020*/  @!P1 SYNCS.PHASECHK.TRANS64 P1, [R3+URZ+0x36410], R16 ;  /* 0x03641010030095a7 */ /* 0x000ee4000802007f */
[----:B---3--:R-:W-:Y:S05]  /*8030*/  @!P1 BRA `(.L_x_5298) ;  /* 0xfffffffc00f09947 */ /* 0x008fea000383ffff */
[----:B------:R-:W-:Y:S05]  /*8040*/  BRA `(.L_x_5297) ;  /* 0xffffff98003c7947 */ /* 0x000fea000383ffff */
.L_x_5302:
[----:B--2---:R2:W1:Y:S02]  /*8050*/  SYNCS.PHASECHK.TRANS64.TRYWAIT P1, [R153+URZ+0x36430], R16 ;  /* 0x03643010990075a7 */ /* 0x004464000802017f */
[----:B-1----:R-:W-:Y:S05]  /*8060*/  @!P1 NANOSLEEP.SYNCS 0x989680 ;  /* 0x009896800000995d */ /* 0x002fea0003900000 */
[----:B------:R-:W1:Y:S02]  /*8070*/  @!P1 SYNCS.PHASECHK.TRANS64 P1, [R153+URZ+0x36430], R16 ;  /* 0x03643010990095a7 */ /* 0x000e64000802007f */
[----:B-1----:R-:W-:Y:S05]  /*8080*/  @!P1 BRA `(.L_x_5302) ;  /* 0xfffffffc00f09947 */ /* 0x002fea000383ffff */
[----:B------:R-:W-:Y:S05]  /*8090*/  BRA `(.L_x_5301) ;  /* 0xffffff9c00e07947 */ /* 0x000fea000383ffff */
.L_x_5356:
[----:B-1----:R1:W2:Y:S02]  /*80a0*/  SYNCS.PHASECHK.TRANS64.TRYWAIT P1, [R0+URZ+0x36420], R6 ;  /* 0x03642006000075a7 */ /* 0x0022a4000802017f */
[----:B--2---:R-:W-:Y:S05]  /*80b0*/  @!P1 NANOSLEEP.SYNCS 0x989680 ;  /* 0x009896800000995d */ /* 0x004fea0003900000 */
[----:B------:R-:W2:Y:S02]  /*80c0*/  @!P1 SYNCS.PHASECHK.TRANS64 P1, [R0+URZ+0x36420], R6 ;  /* 0x03642006000095a7 */ /* 0x000ea4000802007f */
[----:B--2---:R-:W-:Y:S05]  /*80d0*/  @!P1 BRA `(.L_x_5356) ;  /* 0xfffffffc00f09947 */ /* 0x004fea000383ffff */
[----:B------:R-:W-:Y:S05]  /*80e0*/  BRA `(.L_x_5383) ;  /* 0xffffffdc00847947 */ /* 0x000fea000383ffff */
.L_x_5360:
[----:B-1----:R1:W2:Y:S02]  /*80f0*/  SYNCS.PHASECHK.TRANS64.TRYWAIT P1, [R0+URZ+0x36438], R6 ;  /* 0x03643806000075a7 */ /* 0x0022a4000802017f */
[----:B--2---:R-:W-:Y:S05]  /*8100*/  @!P1 NANOSLEEP.SYNCS 0x989680 ;  /* 0x009896800000995d */ /* 0x004fea0003900000 */
[----:B------:R-:W2:Y:S02]  /*8110*/  @!P1 SYNCS.PHASECHK.TRANS64 P1, [R0+URZ+0x36438], R6 ;  /* 0x03643806000095a7 */ /* 0x000ea4000802007f */
[----:B--2---:R-:W-:Y:S05]  /*8120*/  @!P1 BRA `(.L_x_5360) ;  /* 0xfffffffc00f09947 */ /* 0x004fea000383ffff */
[----:B------:R-:W-:Y:S05]  /*8130*/  BRA `(.L_x_5384) ;  /* 0xffffffe400707947 */ /* 0x000fea000383ffff */
.L_x_5362:
[----:B--2---:R2:W3:Y:S02]  /*8140*/  SYNCS.PHASECHK.TRANS64.TRYWAIT P1, [R0+URZ+0x36428], R3 ;  /* 0x03642803000075a7 */ /* 0x0044e4000802017f */
[----:B---3--:R-:W-:Y:S05]  /*8150*/  @!P1 NANOSLEEP.SYNCS 0x989680 ;  /* 0x009896800000995d */ /* 0x008fea0003900000 */
[----:B------:R-:W3:Y:S02]  /*8160*/  @!P1 SYNCS.PHASECHK.TRANS64 P1, [R0+URZ+0x36428], R3 ;  /* 0x03642803000095a7 */ /* 0x000ee4000802007f */
[----:B---3--:R-:W-:Y:S05]  /*8170*/  @!P1 BRA `(.L_x_5362) ;  /* 0xfffffffc00f09947 */ /* 0x008fea000383ffff */
[----:B------:R-:W-:Y:S05]  /*8180*/  BRA `(.L_x_5385) ;  /* 0xffffffe800347947 */ /* 0x000fea000383ffff */
.L_x_5364:
[----:B--2---:R2:W3:Y:S02]  /*8190*/  SYNCS.PHASECHK.TRANS64.TRYWAIT P1, [R0+URZ+0x36438], R29 ;  /* 0x0364381d000075a7 */ /* 0x0044e4000802017f */
[----:B---3--:R-:W-:Y:S05]  /*81a0*/  @!P1 NANOSLEEP.SYNCS 0x989680 ;  /* 0x009896800000995d */ /* 0x008fea0003900000 */
[----:B------:R-:W3:Y:S02]  /*81b0*/  @!P1 SYNCS.PHASECHK.TRANS64 P1, [R0+URZ+0x36438], R29 ;  /* 0x0364381d000095a7 */ /* 0x000ee4000802007f */
[----:B---3--:R-:W-:Y:S05]  /*81c0*/  @!P1 BRA `(.L_x_5364) ;  /* 0xfffffffc00f09947 */ /* 0x008fea000383ffff */
[----:B------:R-:W-:Y:S05]  /*81d0*/  BRA `(.L_x_5386) ;  /* 0xffffffe800e87947 */ /* 0x000fea000383ffff */
.L_x_5366:
[----:B------:R-:W-:-:S07]  /*81e0*/  SHF.L.U32 R5, R7, 0x1f, RZ ;  /* 0x0000001f07057819 */ /* 0x000fce00000006ff */
.L_x_5387:
[----:B----4-:R4:W5:Y:S02]  /*81f0*/  SYNCS.PHASECHK.TRANS64.TRYWAIT P1, [R0+URZ+0x36420], R5 ;  /* 0x03642005000075a7 */ /* 0x010964000802017f */
[----:B-----5:R-:W-:Y:S05]  /*8200*/  @!P1 NANOSLEEP.SYNCS 0x989680 ;  /* 0x009896800000995d */ /* 0x020fea0003900000 */
[----:B------:R-:W5:Y:S02]  /*8210*/  @!P1 SYNCS.PHASECHK.TRANS64 P1, [R0+URZ+0x36420], R5 ;  /* 0x03642005000095a7 */ /* 0x000f64000802007f */
[----:B-----5:R-:W-:Y:S05]  /*8220*/  @!P1 BRA `(.L_x_5387) ;  /* 0xfffffffc00f09947 */ /* 0x020fea000383ffff */
[----:B------:R-:W-:Y:S05]  /*8230*/  BRA `(.L_x_5388) ;  /* 0xffffffec007c7947 */ /* 0x000fea000383ffff */
.L_x_5369:
[----:B----4-:R4:W5:Y:S02]  /*8240*/  SYNCS.PHASECHK.TRANS64.TRYWAIT P1, [R0+URZ+0x36438], R6 ;  /* 0x03643806000075a7 */ /* 0x010964000802017f */
[----:B-----5:R-:W-:Y:S05]  /*8250*/  @!P1 NANOSLEEP.SYNCS 0x989680 ;  /* 0x009896800000995d */ /* 0x020fea0003900000 */
[----:B------:R-:W5:Y:S02]  /*8260*/  @!P1 SYNCS.PHASECHK.TRANS64 P1, [R0+URZ+0x36438], R6 ;  /* 0x03643806000095a7 */ /* 0x000f64000802007f */
[----:B-----5:R-:W-:Y:S05]  /*8270*/  @!P1 BRA `(.L_x_5369) ;  /* 0xfffffffc00f09947 */ /* 0x020fea000383ffff */
[----:B------:R-:W-:Y:S05]  /*8280*/  BRA `(.L_x_5389) ;  /* 0xfffffff000487947 */ /* 0x000fea000383ffff */
.L_x_5371:
[----:B-1----:R1:W4:Y:S02]  /*8290*/  SYNCS.PHASECHK.TRANS64.TRYWAIT P1, [R0+URZ+0x36428], R5 ;  /* 0x03642805000075a7 */ /* 0x002324000802017f */
[----:B----4-:R-:W-:Y:S05]  /*82a0*/  @!P1 NANOSLEEP.SYNCS 0x989680 ;  /* 0x009896800000995d */ /* 0x010fea0003900000 */
[----:B------:R-:W4:Y:S02]  /*82b0*/  @!P1 SYNCS.PHASECHK.TRANS64 P1, [R0+URZ+0x36428], R5 ;  /* 0x03642805000095a7 */ /* 0x000f24000802007f */
[----:B----4-:R-:W-:Y:S05]  /*82c0*/  @!P1 BRA `(.L_x_5371) ;  /* 0xfffffffc00f09947 */ /* 0x010fea000383ffff */
[----:B------:R-:W-:Y:S05]  /*82d0*/  BRA `(.L_x_5390) ;  /* 0xfffffff000f07947 */ /* 0x000fea000383ffff */
.L_x_5373:
[----:B----4-:R4:W5:Y:S02]  /*82e0*/  SYNCS.PHASECHK.TRANS64.TRYWAIT P1, [R0+URZ+0x36438], R3 ;  /* 0x03643803000075a7 */ /* 0x010964000802017f */
[----:B-----5:R-:W-:Y:S05]  /*82f0*/  @!P1 NANOSLEEP.SYNCS 0x989680 ;  /* 0x009896800000995d */ /* 0x020fea0003900000 */
[----:B------:R-:W5:Y:S02]  /*8300*/  @!P1 SYNCS.PHASECHK.TRANS64 P1, [R0+URZ+0x36438], R3 ;  /* 0x03643803000095a7 */ /* 0x000f64000802007f */
[----:B-----5:R-:W-:Y:S05]  /*8310*/  @!P1 BRA `(.L_x_5373) ;  /* 0xfffffffc00f09947 */ /* 0x020fea000383ffff */
[----:B------:R-:W-:Y:S05]  /*8320*/  BRA `(.L_x_5391) ;  /* 0xfffffff400ac7947 */ /* 0x000fea000383ffff */
.L_x_5375:
[----:B------:R-:W-:Y:S01]  /*8330*/  BSSY B0, `(.L_x_5392) ;  /* 0x0000006000007945 */ /* 0x000fe20003800000 */
[----:B------:R-:W-:-:S07]  /*8340*/  IMAD.MOV.U32 R15, RZ, RZ, -0x1 ;  /* 0xffffffffff0f7424 */ /* 0x000fce00078e00ff */
[----:B------:R-:W-:Y:S05]  /*8350*/  WARPSYNC.COLLECTIVE R15, `(.L_x_5393) ;  /* 0x000000000f0c7348 */ /* 0x000fea0003c00000 */
[----:B------:R-:W-:Y:S02]  /*8360*/  ELECT P6, UR62, PT ;  /* 0x00000000003e782f */ /* 0x000fe400038c0000 */
[----:B------:R-:W-:Y:S01]  /*8370*/  MOV R14, UR62 ;  /* 0x0000003e000e7c02 */ /* 0x000fe20008000f00 */
[----:B------:R-:W-:Y:S10]  /*8380*/  ENDCOLLECTIVE ;  /* 0x000000000000791b */ /* 0x000ff40003800000 */
.L_x_5393:
[----:B------:R-:W-:Y:S05]  /*8390*/  BSYNC B0 ;  /* 0x0000000000007941 */ /* 0x000fea0003800000 */
.L_x_5392:
[----:B------:R-:W-:Y:S05]  /*83a0*/  BRA `(.L_x_5394) ;  /* 0xfffffff800647947 */ /* 0x000fea000383ffff */
.L_x_5377:
[----:B-1----:R1:W2:Y:S02]  /*83b0*/  SYNCS.PHASECHK.TRANS64.TRYWAIT P0, [R9+URZ], R2 ;  /* 0x00000002090075a7 */ /* 0x0022a4000800017f */
[----:B--2---:R-:W-:Y:S05]  /*83c0*/  @!P0 NANOSLEEP.SYNCS 0x989680 ;  /* 0x009896800000895d */ /* 0x004fea0003900000 */
[----:B------:R-:W2:Y:S02]  /*83d0*/  @!P0 SYNCS.PHASECHK.TRANS64 P0, [R9+URZ], R2 ;  /* 0x00000002090085a7 */ /* 0x000ea4000800007f */
[----:B--2---:R-:W-:Y:S05]  /*83e0*/  @!P0 BRA `(.L_x_5377) ;  /* 0xfffffffc00f08947 */ /* 0x004fea000383ffff */
[----:B------:R-:W-:Y:S05]  /*83f0*/  BRA `(.L_x_5395) ;  /* 0xfffffff800a47947 */ /* 0x000fea000383ffff */
.L_x_5378:
[----:B--2---:R2:W3:Y:S02]  /*8400*/  SYNCS.PHASECHK.TRANS64.TRYWAIT P0, [R3+URZ], R0 ;  /* 0x00000000030075a7 */ /* 0x0044e4000800017f */
[----:B---3--:R-:W-:Y:S05]  /*8410*/  @!P0 NANOSLEEP.SYNCS 0x989680 ;  /* 0x009896800000895d */ /* 0x008fea0003900000 */
[----:B------:R-:W3:Y:S02]  /*8420*/  @!P0 SYNCS.PHASECHK.TRANS64 P0, [R3+URZ], R0 ;  /* 0x00000000030085a7 */ /* 0x000ee4000800007f */
[----:B---3--:R-:W-:Y:S05]  /*8430*/  @!P0 BRA `(.L_x_5378) ;  /* 0xfffffffc00f08947 */ /* 0x008fea000383ffff */
[----:B------:R-:W-:Y:S05]  /*8440*/  BRA `(.L_x_5396) ;  /* 0xfffffff800987947 */ /* 0x000fea000383ffff */
.L_x_5397:
        /* <DEDUP_REMOVED lines=11> */
.L_x_7683:


//--------------------- .text._ZN7cutlass13device_kernelIN5flash11enable_sm90INS1_16FlashAttnBwdSm90INS1_25CollectiveMainloopBwdSm90ILi2ELi1ELi1EN4cute5tupleIJNS5_1CILi1EEES8_S8_EEENS6_IJNS7_ILi64EEENS7_ILi96EEENS7_ILi192EEEEEENS_6half_tEfNS_4arch4Sm90ELb0ELb1ELb0ELb0ELb1ELb0ELb1ELb0ELi3ELi1ELi1ELi1ELb0EEENS1_24CollectiveEpilogueBwdGQAISD_fSG_Li384ELb0ELb1EEENS1_19SingleTileSchedulerILb0ELb0ELb0ELi96EEEEEEEEEvNT_6ParamsE --------------------------
	.section	.text._ZN7cutlass13device_kernelIN5flash11enable_sm90INS1_16FlashAttnBwdSm90INS1_25CollectiveMainloopBwdSm90ILi2ELi1ELi1EN4cute5tupleIJNS5_1CILi1EEES8_S8_EEENS6_IJNS7_ILi64EEENS7_ILi96EEENS7_ILi192EEEEEENS_6half_tEfNS_4arch4Sm90ELb0ELb1ELb0ELb0ELb1ELb0ELb1ELb0ELi3ELi1ELi1ELi1ELb0EEENS1_24CollectiveEpilogueBwdGQAISD_fSG_Li384ELb0ELb1EEENS1_19SingleTileSchedulerILb0ELb0ELb0ELi96EEEEEEEEEvNT_6ParamsE,"ax",@progbits
	.align	128
.text._ZN7cutlass13device_kernelIN5flash11enable_sm90INS1_16FlashAttnBwdSm90INS1_25CollectiveMainloopBwdSm90ILi2ELi1ELi1EN4cute5tupleIJNS5_1CILi1EEES8_S8_EEENS6_IJNS7_ILi64EEENS7_ILi96EEENS7_ILi192EEEEEENS_6half_tEfNS_4arch4Sm90ELb0ELb1ELb0ELb0ELb1ELb0ELb1ELb0ELi3ELi1ELi1ELi1ELb0EEENS1_24CollectiveEpilogueBwdGQAISD_fSG_Li384ELb0ELb1EEENS1_19SingleTileSchedulerILb0ELb0ELb0ELi96EEEEEEEEEvNT_6ParamsE:
        .type           _ZN7cutlass13device_kernelIN5flash11enable_sm90INS1_16FlashAttnBwdSm90INS1_25CollectiveMainloopBwdSm90ILi2ELi1ELi1EN4cute5tupleIJNS5_1CILi1EEES8_S8_EEENS6_IJNS7_ILi64EEENS7_ILi96EEENS7_ILi192EEEEEENS_6half_tEfNS_4arch4Sm90ELb0ELb1ELb0ELb0ELb1ELb0ELb1ELb0ELi3ELi1ELi1ELi1ELb0EEENS1_24CollectiveEpilogueBwdGQAISD_fSG_Li384ELb0ELb1EEENS1_19SingleTileSchedulerILb0ELb0ELb0ELi96EEEEEEEEEvNT_6ParamsE,@function
        .size           _ZN7cutlass13device_kernelIN5flash11enable_sm90INS1_16FlashAttnBwdSm90INS1_25CollectiveMainloopBwdSm90ILi2ELi1ELi1EN4cute5tupleIJNS5_1CILi1EEES8_S8_EEENS6_IJNS7_ILi64EEENS7_ILi96EEENS7_ILi192EEEEEENS_6half_tEfNS_4arch4Sm90ELb0ELb1ELb0ELb0ELb1ELb0ELb1ELb0ELi3ELi1ELi1ELi1ELb0EEENS1_24CollectiveEpilogueBwdGQAISD_fSG_Li384ELb0ELb1EEENS1_19SingleTileSchedulerILb0ELb0ELb0ELi96EEEEEEEEEvNT_6ParamsE,(.L_x_7684 - _ZN7cutlass13device_kernelIN5flash11enable_sm90INS1_16FlashAttnBwdSm90INS1_25CollectiveMainloopBwdSm90ILi2ELi1ELi1EN4cute5tupleIJNS5_1CILi1EEES8_S8_EEENS6_IJNS7_ILi64EEENS7_ILi96EEENS7_ILi192EEEEEENS_6half_tEfNS_4arch4Sm90ELb0ELb1ELb0ELb0ELb1ELb0ELb1ELb0ELi3ELi1ELi1ELi1ELb0EEENS1_24CollectiveEpilogueBwdGQAISD_fSG_Li384ELb0ELb1EEENS1_19SingleTileSchedulerILb0ELb0ELb0ELi96EEEEEEEEEvNT_6ParamsE)
        .other          _ZN7cutlass13device_kernelIN5flash11enable_sm90INS1_16FlashAttnBwdSm90INS1_25CollectiveMainloopBwdSm90ILi2ELi1ELi1EN4cute5tupleIJNS5_1CILi1EEES8_S8_EEENS6_IJNS7_ILi64EEENS7_ILi96EEENS7_ILi192EEEEEENS_6half_tEfNS_4arch4Sm90ELb0ELb1ELb0ELb0ELb1ELb0ELb1ELb0ELi3ELi1ELi1ELi1ELb0EEENS1_24CollectiveEpilogueBwdGQAISD_fSG_Li384ELb0ELb1EEENS1_19SingleTileSchedulerILb0ELb0ELb0ELi96EEEEEEEEEvNT_6ParamsE,@"STO_CUDA_ENTRY STV_DEFAULT"
_ZN7cutlass13device_kernelIN5flash11enable_sm90INS1_16FlashAttnBwdSm90INS1_25CollectiveMainloopBwdSm90ILi2ELi1ELi1EN4cute5tupleIJNS5_1CILi1EEES8_S8_EEENS6_IJNS7_ILi64EEENS7_ILi96EEENS7_ILi192EEEEEENS_6half_tEfNS_4arch4Sm90ELb0ELb1ELb0ELb0ELb1ELb0ELb1ELb0ELi3ELi1ELi1ELi1ELb0EEENS1_24CollectiveEpilogueBwdGQAISD_fSG_Li384ELb0ELb1EEENS1_19SingleTileSchedulerILb0ELb0ELb0ELi96EEEEEEEEEvNT_6ParamsE:
        /* <DEDUP_REMOVED lines=23> */
.L_x_5399:
[----:B------:R-:W-:Y:S05]  /*0170*/  BSYNC B0 ;  /* 0x0000000000007941 */ /* 0x000fea0003800000 */
.L_x_5398:
        /* <DEDUP_REMOVED lines=37> */
.L_x_5400:
        /* <DEDUP_REMOVED lines=20> */
.L_x_5401:
[----:B------:R-:W-:Y:S01]  /*0510*/  PLOP3.LUT P0, PT, PT, PT, UP0, 0x80, 0x0 ;  /* 0x000000000000781c */ /* 0x000fe20003f0f008 */
[----:B------:R-:W-:Y:S01]  /*0520*/  NOP ;  /* 0x0000000000007918 */ /* 0x000fe20000000000 */
[----:B------:R-:W-:Y:S01]  /*0530*/  ULDC.64 UR46, c[0x0][0x208] ;  /* 0x00008200002e7ab9 */ /* 0x000fe20000000a00 */
[----:B------:R-:W-:Y:S01]  /*0540*/  BSSY B6, `(.L_x_5402) ;  /* 0x00008da000067945 */ /* 0x000fe20003800000 */
[----:B-12-4-:R-:W-:Y:S09]  /*0550*/  BAR.SYNC.DEFER_BLOCKING 0x0 ;  /* 0x0000000000007b1d */ /* 0x016ff20000010000 */
[----:B------:R-:W-:Y:S05]  /*0560*/  @!P0 BRA `(.L_x_5403) ;  /* 0x0000004800048947 */ /* 0x000fea0003800000 */
.L_x_5404:
        /* <DEDUP_REMOVED lines=85> */
.L_x_5406:
        /* <DEDUP_REMOVED lines=36> */
.L_x_5409:
        /* <DEDUP_REMOVED lines=15> */
.L_x_5408:
        /* <DEDUP_REMOVED lines=20> */
.L_x_5411:
        /* <DEDUP_REMOVED lines=15> */
.L_x_5410:
        /* <DEDUP_REMOVED lines=8> */
.L_x_5543:
        /* <DEDUP_REMOVED lines=19> */
.L_x_5413:
        /* <DEDUP_REMOVED lines=109> */
.L_x_5433:
[----:B------:R-:W-:-:S13]  /*18a0*/  ISETP.NE.AND P0, PT, R14, 0x3, PT ;  /* 0x000000030e00780c */ /* 0x000fda0003f05270 */
[----:B------:R-:W-:Y:S05]  /*18b0*/  @!P0 BRA `(.L_x_5415) ;  /* 0x0000000000048947 */ /* 0x000fea0003800000 */
[----:B------:R-:W-:Y:S01]  /*18c0*/  BPT.TRAP 0x1 ;  /* 0x000000040000795c */ /* 0x000fe20000300000 */
.L_x_5415:
[----:B------:R-:W-:Y:S02]  /*18d0*/  LEA R3, R2, UR37, 0x3 ;  /* 0x0000002502037c11 */ /* 0x000fe4000f8e18ff */
[----:B------:R-:W-:-:S04]  /*18e0*/  SHF.L.U32 R16, R7, 0x1f, RZ ;  /* 0x0000001f07107819 */ /* 0x000fc800000006ff */
[----:B------:R1:W2:Y:S01]  /*18f0*/  SYNCS.PHASECHK.TRANS64.TRYWAIT P1, [R3+URZ+0x36410], R16 ;  /* 0x03641010030075a7 */ /* 0x0002a2000802017f */
[----:B------:R-:W-:Y:S05]  /*1900*/  @!P0 BRA `(.L_x_5416) ;  /* 0x0000000000048947 */ /* 0x000fea0003800000 */
[----:B------:R-:W-:Y:S01]  /*1910*/  BPT.TRAP 0x1 ;  /* 0x000000040000795c */ /* 0x000fe20000300000 */
.L_x_5416:
[----:B--2---:R-:W-:Y:S05]  /*1920*/  @P1 BRA `(.L_x_5417) ;  /* 0x0000000000081947 */ /* 0x004fea0003800000 */
[----:B------:R-:W2:Y:S02]  /*1930*/  SYNCS.PHASECHK.TRANS64.TRYWAIT P1, [R3+URZ+0x36410], R16 ;  /* 0x03641010030075a7 */ /* 0x000ea4000802017f */
[----:B--2---:R-:W-:Y:S05]  /*1940*/  @!P1 BRA `(.L_x_5418) ;  /* 0x00000078009c9947 */ /* 0x004fea0003800000 */
.L_x_5417:
        /* <DEDUP_REMOVED lines=101> */
.L_x_5419:
[----:B-12---:R-:W-:-:S04]  /*1fa0*/  SHF.L.U32 R16, R4, 0x1f, RZ ;  /* 0x0000001f04107819 */ /* 0x006fc800000006ff */
[----:B------:R1:W2:Y:S01]  /*1fb0*/  SYNCS.PHASECHK.TRANS64.TRYWAIT P1, [UR37+0x36430], R16 ;  /* 0x03643010ff0075a7 */ /* 0x0002a20008020165 */
[----:B------:R-:W-:Y:S05]  /*1fc0*/  @!P0 BRA `(.L_x_5420) ;  /* 0x0000000000048947 */ /* 0x000fea0003800000 */
[----:B------:R-:W-:Y:S01]  /*1fd0*/  BPT.TRAP 0x1 ;  /* 0x000000040000795c */ /* 0x000fe20000300000 */
.L_x_5420:
[----:B--2---:R-:W-:Y:S05]  /*1fe0*/  @P1 BRA `(.L_x_5421) ;  /* 0x0000000000081947 */ /* 0x004fea0003800000 */
[----:B------:R-:W2:Y:S02]  /*1ff0*/  SYNCS.PHASECHK.TRANS64.TRYWAIT P1, [UR37+0x36430], R16 ;  /* 0x03643010ff0075a7 */ /* 0x000ea40008020165 */
[----:B--2---:R-:W-:Y:S05]  /*2000*/  @!P1 BRA `(.L_x_5422) ;  /* 0x0000007400009947 */ /* 0x004fea0003800000 */
.L_x_5421:
        /* <DEDUP_REMOVED lines=114> */
.L_x_5425:
[----:B------:R-:W-:-:S06]  /*2730*/  UISETP.NE.AND UP0, UPT, UR44, 0x1, UPT ;  /* 0x000000012c00788c */ /* 0x000fcc000bf05270 */
[----:B------:R-:W-:-:S05]  /*2740*/  PLOP3.LUT P1, PT, PT, PT, UP0, 0x80, 0x0 ;  /* 0x000000000000781c */ /* 0x000fca0003f2f008 */
[----:B------:R-:W-:-:S08]  /*2750*/  @UP0 ULDC UR5, c[0x0][0x754] ;  /* 0x0001d50000050ab9 */ /* 0x000fd00000000800 */
[----:B------:R-:W-:Y:S01]  /*2760*/  @P1 IMAD.HI.U32 R15, R22, UR5, RZ ;  /* 0x00000005160f1c27 */ /* 0x000fe2000f8e00ff */
[----:B------:R-:W-:-:S04]  /*2770*/  @UP0 ULDC UR5, c[0x0][0x758] ;  /* 0x0001d60000050ab9 */ /* 0x000fc80000000800 */
[----:B------:R-:W-:-:S07]  /*2780*/  @P1 SHF.R.U32.HI R22, RZ, UR5, R15 ;  /* 0x00000005ff161c19 */ /* 0x000fce000801160f */
.L_x_5426:
[----:B------:R-:W-:Y:S05]  /*2790*/  BSYNC B0 ;  /* 0x0000000000007941 */ /* 0x000fea0003800000 */
.L_x_5424:
[----:B------:R-:W-:Y:S01]  /*27a0*/  IMAD R22, R22, UR44, R11 ;  /* 0x0000002c16167c24 */ /* 0x000fe2000f8e020b */
[----:B------:R-:W-:-:S04]  /*27b0*/  IADD3 R15, R18, UR4, R5 ;  /* 0x00000004120f7c10 */ /* 0x000fc8000fffe005 */
[----:B------:R-:W-:Y:S02]  /*27c0*/  VIADDMNMX R16, R22, UR44, R16, PT ;  /* 0x0000002c16107c46 */ /* 0x000fe4000b800110 */
[----:B------:R-:W-:-:S07]  /*27d0*/  VIMNMX R15, R15, R22, !PT ;  /* 0x000000160f0f7248 */ /* 0x000fce0007fe0100 */
.L_x_5423:
        /* <DEDUP_REMOVED lines=52> */
.L_x_5429:
[----:B------:R-:W-:-:S06]  /*2b20*/  UISETP.NE.AND UP0, UPT, UR44, 0x1, UPT ;  /* 0x000000012c00788c */ /* 0x000fcc000bf05270 */
[----:B------:R-:W-:-:S05]  /*2b30*/  PLOP3.LUT P6, PT, PT, PT, UP0, 0x80, 0x0 ;  /* 0x000000000000781c */ /* 0x000fca0003fcf008 */
[----:B------:R-:W-:-:S08]  /*2b40*/  @UP0 ULDC UR4, c[0x0][0x754] ;  /* 0x0001d50000040ab9 */ /* 0x000fd00000000800 */
[----:B------:R-:W-:Y:S01]  /*2b50*/  @P6 IMAD.HI.U32 R15, R18, UR4, RZ ;  /* 0x00000004120f6c27 */ /* 0x000fe2000f8e00ff */
[----:B------:R-:W-:Y:S01]  /*2b60*/  PLOP3.LUT P6, PT, PT, PT, UP0, 0x80, 0x0 ;  /* 0x000000000000781c */ /* 0x000fe20003fcf008 */
[----:B------:R-:W-:-:S12]  /*2b70*/  @UP0 ULDC UR4, c[0x0][0x758] ;  /* 0x0001d60000040ab9 */ /* 0x000fd80000000800 */
[----:B------:R-:W-:-:S07]  /*2b80*/  @P6 SHF.R.U32.HI R18, RZ, UR4, R15 ;  /* 0x00000004ff126c19 */ /* 0x000fce000801160f */
.L_x_5430:
[----:B------:R-:W-:Y:S05]  /*2b90*/  BSYNC B0 ;  /* 0x0000000000007941 */ /* 0x000fea0003800000 */
.L_x_5428:
[----:B------:R-:W-:-:S05]  /*2ba0*/  IMAD R18, R18, UR44, R11 ;  /* 0x0000002c12127c24 */ /* 0x000fca000f8e020b */
[----:B------:R-:W-:Y:S02]  /*2bb0*/  VIMNMX R17, R17, R18, !PT ;  /* 0x0000001211117248 */ /* 0x000fe40007fe0100 */
[----:B------:R-:W-:-:S07]  /*2bc0*/  VIADDMNMX R19, R18, UR44, R19, PT ;  /* 0x0000002c12137c46 */ /* 0x000fce000b800113 */
.L_x_5427:
        /* <DEDUP_REMOVED lines=18> */
[--C-:B------:R-:W-:Y:S01]  /*2cf0*/  FFMA.FTZ R15, R15, UR45, -R20.reuse ;  /* 0x0000002d0f0f7c23 */ /* 0x100fe20008010814 */
        /* <DEDUP_REMOVED lines=195> */
.L_x_5431:
        /* <DEDUP_REMOVED lines=59> */
.L_x_5432:
        /* <DEDUP_REMOVED lines=63> */
.L_x_5407:
        /* <DEDUP_REMOVED lines=89> */
.L_x_5436:
[----:B------:R-:W2:Y:S04]  /*4660*/  LDG.E.STRONG.GPU R4, desc[UR46][R2.64] ;  /* 0x0000002e02047981 */ /* 0x000ea8000c1ef900 */
[----:B--2---:R-:W-:Y:S01]  /*4670*/  CCTL.IVALL ;  /* 0x00000000ff00798f */ /* 0x004fe20002000000 */
[----:B------:R-:W-:Y:S05]  /*4680*/  YIELD ;  /* 0x0000000000007946 */ /* 0x000fea0003800000 */
[----:B------:R-:W-:-:S13]  /*4690*/  ISETP.NE.AND P0, PT, R4, UR14, PT ;  /* 0x0000000e04007c0c */ /* 0x000fda000bf05270 */
[----:B------:R-:W-:Y:S05]  /*46a0*/  @P0 BRA `(.L_x_5436) ;  /* 0xfffffffc00ec0947 */ /* 0x000fea000383ffff */
.L_x_5435:
[----:B------:R-:W-:Y:S05]  /*46b0*/  BSYNC B0 ;  /* 0x0000000000007941 */ /* 0x000fea0003800000 */
.L_x_5434:
[----:B------:R-:W-:-:S03]  /*46c0*/  UMOV UR4, 0xffffffff ;  /* 0xffffffff00047882 */ /* 0x000fc60000000000 */
[----:B------:R-:W-:Y:S05]  /*46d0*/  BRA.DIV UR4, `(.L_x_5437) ;  /* 0x0000004e04607947 */ /* 0x000fea000b800000 */
[----:B------:R-:W-:Y:S01]  /*46e0*/  NOP ;  /* 0x0000000000007918 */ /* 0x000fe20000000000 */
.L_x_5546:
        /* <DEDUP_REMOVED lines=15> */
.L_x_5440:
[----:B------:R-:W-:Y:S01]  /*47e0*/  @P0 ELECT P2, URZ, PT ;  /* 0x00000000003f082f */ /* 0x000fe20003840000 */
[----:B------:R2:W-:-:S12]  /*47f0*/  UBLKRED.G.S.ADD.F32.RN [UR4], [UR10], UR6, desc[UR8] ;  /* 0x000008040a0073bb */ /* 0x0005d800080a1406 */
[----:B------:R-:W-:Y:S02]  /*4800*/  @P2 PLOP3.LUT P0, PT, P2, PT, PT, 0x8, 0x0 ;  /* 0x000000000000281c */ /* 0x000fe4000170e170 */
[----:B------:R-:W-:-:S11]  /*4810*/  PLOP3.LUT P2, PT, PT, PT, PT, 0x8, 0x0 ;  /* 0x000000000000781c */ /* 0x000fd60003f4e170 */
[----:B--2---:R-:W-:Y:S05]  /*4820*/  @P0 BRA.U.ANY `(.L_x_5440) ;  /* 0xfffffffd00ec0947 */ /* 0x004fea000393ffff */
[----:B------:R0:W-:Y:S01]  /*4830*/  UTMACMDFLUSH ;  /* 0x00000000000079b7 */ /* 0x0001e20000000000 */
[----:B------:R-:W-:-:S04]  /*4840*/  DEPBAR.LE SB0, 0x0 ;  /* 0x000080000000791a */ /* 0x000fc80000000000 */
.L_x_5439:
[----:B------:R-:W-:Y:S05]  /*4850*/  BSYNC B0 ;  /* 0x0000000000007941 */ /* 0x000fea0003800000 */
.L_x_5438:
        /* <DEDUP_REMOVED lines=14> */
.L_x_5442:
[----:B------:R-:W-:Y:S05]  /*4940*/  BSYNC B0 ;  /* 0x0000000000007941 */ /* 0x000fea0003800000 */
.L_x_5441:
        /* <DEDUP_REMOVED lines=20> */
.L_x_5445:
[----:B-12---:R-:W2:Y:S04]  /*4a90*/  LDG.E.STRONG.GPU R0, desc[UR46][R2.64] ;  /* 0x0000002e02007981 */ /* 0x006ea8000c1ef900 */
[----:B--2---:R-:W-:Y:S01]  /*4aa0*/  CCTL.IVALL ;  /* 0x00000000ff00798f */ /* 0x004fe20002000000 */
[----:B------:R-:W-:Y:S05]  /*4ab0*/  YIELD ;  /* 0x0000000000007946 */ /* 0x000fea0003800000 */
[----:B------:R-:W-:-:S13]  /*4ac0*/  ISETP.NE.AND P0, PT, R0, UR14, PT ;  /* 0x0000000e00007c0c */ /* 0x000fda000bf05270 */
[----:B------:R-:W-:Y:S05]  /*4ad0*/  @P0 BRA `(.L_x_5445) ;  /* 0xfffffffc00ec0947 */ /* 0x000fea000383ffff */
.L_x_5444:
[----:B------:R-:W-:Y:S05]  /*4ae0*/  BSYNC B0 ;  /* 0x0000000000007941 */ /* 0x000fea0003800000 */
.L_x_5443:
[----:B------:R-:W-:-:S03]  /*4af0*/  UMOV UR4, 0xffffffff ;  /* 0xffffffff00047882 */ /* 0x000fc60000000000 */
[----:B------:R-:W-:Y:S05]  /*4b00*/  BRA.DIV UR4, `(.L_x_5446) ;  /* 0x0000004a04707947 */ /* 0x000fea000b800000 */
[----:B------:R-:W-:Y:S01]  /*4b10*/  NOP ;  /* 0x0000000000007918 */ /* 0x000fe20000000000 */
.L_x_5549:
        /* <DEDUP_REMOVED lines=16> */
.L_x_5449:
[----:B------:R-:W-:Y:S01]  /*4c20*/  @P0 ELECT P2, URZ, PT ;  /* 0x00000000003f082f */ /* 0x000fe20003840000 */
[----:B------:R3:W-:-:S12]  /*4c30*/  UBLKRED.G.S.ADD.F32.RN [UR4], [UR10], UR6, desc[UR8] ;  /* 0x000008040a0073bb */ /* 0x0007d800080a1406 */
[----:B------:R-:W-:Y:S02]  /*4c40*/  @P2 PLOP3.LUT P0, PT, P2, PT, PT, 0x8, 0x0 ;  /* 0x000000000000281c */ /* 0x000fe4000170e170 */
[----:B------:R-:W-:-:S11]  /*4c50*/  PLOP3.LUT P2, PT, PT, PT, PT, 0x8, 0x0 ;  /* 0x000000000000781c */ /* 0x000fd60003f4e170 */
[----:B---3--:R-:W-:Y:S05]  /*4c60*/  @P0 BRA.U.ANY `(.L_x_5449) ;  /* 0xfffffffd00ec0947 */ /* 0x008fea000393ffff */
[----:B------:R0:W-:Y:S01]  /*4c70*/  UTMACMDFLUSH ;  /* 0x00000000000079b7 */ /* 0x0001e20000000000 */
[----:B------:R-:W-:-:S04]  /*4c80*/  DEPBAR.LE SB0, 0x0 ;  /* 0x000080000000791a */ /* 0x000fc80000000000 */
.L_x_5448:
[----:B------:R-:W-:Y:S05]  /*4c90*/  BSYNC B0 ;  /* 0x0000000000007941 */ /* 0x000fea0003800000 */
.L_x_5447:
        /* <DEDUP_REMOVED lines=14> */
.L_x_5403:
        /* <DEDUP_REMOVED lines=33> */
.L_x_5451:
[----:B------:R-:W-:-:S05]  /*4f90*/  UMOV UR11, UR5 ;  /* 0x00000005000b7c82 */ /* 0x000fca0008000000 */
.L_x_5452:
        /* <DEDUP_REMOVED lines=48> */
.L_x_5457:
[----:B------:R-:W2:Y:S04]  /*52a0*/  LDG.E.STRONG.GPU R0, desc[UR46][R2.64] ;  /* 0x0000002e02007981 */ /* 0x000ea8000c1ef900 */
[----:B--2---:R-:W-:Y:S01]  /*52b0*/  CCTL.IVALL ;  /* 0x00000000ff00798f */ /* 0x004fe20002000000 */
[----:B------:R-:W-:Y:S05]  /*52c0*/  YIELD ;  /* 0x0000000000007946 */ /* 0x000fea0003800000 */
[----:B------:R-:W-:-:S13]  /*52d0*/  ISETP.NE.AND P1, PT, R0, UR23, PT ;  /* 0x0000001700007c0c */ /* 0x000fda000bf25270 */
[----:B------:R-:W-:Y:S05]  /*52e0*/  @P1 BRA `(.L_x_5457) ;  /* 0xfffffffc00ec1947 */ /* 0x000fea000383ffff */
.L_x_5456:
[----:B------:R-:W-:Y:S05]  /*52f0*/  BSYNC B0 ;  /* 0x0000000000007941 */ /* 0x000fea0003800000 */
.L_x_5455:
[----:B------:R-:W-:-:S03]  /*5300*/  UMOV UR4, 0xffffffff ;  /* 0xffffffff00047882 */ /* 0x000fc60000000000 */
[----:B------:R-:W-:Y:S05]  /*5310*/  BRA.DIV UR4, `(.L_x_5458) ;  /* 0x0000004204887947 */ /* 0x000fea000b800000 */
[----:B------:R-:W-:Y:S01]  /*5320*/  NOP ;  /* 0x0000000000007918 */ /* 0x000fe20000000000 */
.L_x_5552:
        /* <DEDUP_REMOVED lines=22> */
.L_x_5460:
[----:B------:R-:W-:Y:S05]  /*5490*/  BSYNC B0 ;  /* 0x0000000000007941 */ /* 0x000fea0003800000 */
.L_x_5459:
        /* <DEDUP_REMOVED lines=19> */
.L_x_5462:
[----:B------:R-:W-:Y:S05]  /*55d0*/  BSYNC B0 ;  /* 0x0000000000007941 */ /* 0x000fea0003800000 */
.L_x_5461:
        /* <DEDUP_REMOVED lines=20> */
.L_x_5464:
[----:B------:R-:W-:Y:S05]  /*5720*/  BSYNC B0 ;  /* 0x0000000000007941 */ /* 0x000fea0003800000 */
.L_x_5463:
[----:B------:R-:W-:Y:S06]  /*5730*/  BAR.ARV 0xa, 0xa0 ;  /* 0x0282800000007b1d */ /* 0x000fec0000002000 */
[----:B------:R-:W-:Y:S04]  /*5740*/  BSSY B0, `(.L_x_5465) ;  /* 0x0000003000007945 */ /* 0x000fe80003800000 */
[----:B------:R-:W-:Y:S05]  /*5750*/  @!P0 BRA `(.L_x_5466) ;  /* 0x0000000000048947 */ /* 0x000fea0003800000 */
[----:B------:R-:W-:-:S04]  /*5760*/  DEPBAR.LE SB0, 0x1 ;  /* 0x000080400000791a */ /* 0x000fc80000000000 */
.L_x_5466:
[----:B------:R-:W-:Y:S05]  /*5770*/  BSYNC B0 ;  /* 0x0000000000007941 */ /* 0x000fea0003800000 */
.L_x_5465:
[----:B------:R-:W-:Y:S06]  /*5780*/  BAR.ARV 0xb, 0xa0 ;  /* 0x02c2800000007b1d */ /* 0x000fec0000002000 */
[----:B------:R-:W-:Y:S04]  /*5790*/  BSSY B0, `(.L_x_5467) ;  /* 0x0000003000007945 */ /* 0x000fe80003800000 */
[----:B------:R-:W-:Y:S05]  /*57a0*/  @!P0 BRA `(.L_x_5468) ;  /* 0x0000000000048947 */ /* 0x000fea0003800000 */
[----:B------:R-:W-:-:S04]  /*57b0*/  DEPBAR.LE SB0, 0x0 ;  /* 0x000080000000791a */ /* 0x000fc80000000000 */
.L_x_5468:
[----:B------:R-:W-:Y:S05]  /*57c0*/  BSYNC B0 ;  /* 0x0000000000007941 */ /* 0x000fea0003800000 */
.L_x_5467:
        /* <DEDUP_REMOVED lines=19> */
.L_x_5470:
[----:B------:R-:W-:Y:S05]  /*5900*/  BSYNC B0 ;  /* 0x0000000000007941 */ /* 0x000fea0003800000 */
.L_x_5469:
[----:B------:R-:W-:Y:S01]  /*5910*/  UIADD3 UR18, UR8, 0x1, URZ ;  /* 0x0000000108127890 */ /* 0x000fe2000fffe03f */
[----:B------:R-:W-:Y:S11]  /*5920*/  BRA `(.L_x_5471) ;  /* 0x0000000000047947 */ /* 0x000ff60003800000 */
.L_x_5454:
[----:B------:R-:W-:-:S05]  /*5930*/  UMOV UR18, UR8 ;  /* 0x0000000800127c82 */ /* 0x000fca0008000000 */
.L_x_5471:
        /* <DEDUP_REMOVED lines=12> */
.L_x_5504:
        /* <DEDUP_REMOVED lines=11> */
.L_x_5474:
[----:B------:R-:W2:Y:S04]  /*5ab0*/  LDG.E.STRONG.GPU R0, desc[UR46][R2.64] ;  /* 0x0000002e02007981 */ /* 0x000ea8000c1ef900 */
[----:B--2---:R-:W-:Y:S01]  /*5ac0*/  CCTL.IVALL ;  /* 0x00000000ff00798f */ /* 0x004fe20002000000 */
[----:B------:R-:W-:Y:S05]  /*5ad0*/  YIELD ;  /* 0x0000000000007946 */ /* 0x000fea0003800000 */
[----:B------:R-:W-:-:S13]  /*5ae0*/  ISETP.NE.AND P1, PT, R0, UR23, PT ;  /* 0x0000001700007c0c */ /* 0x000fda000bf25270 */
[----:B------:R-:W-:Y:S05]  /*5af0*/  @P1 BRA `(.L_x_5474) ;  /* 0xfffffffc00ec1947 */ /* 0x000fea000383ffff */
.L_x_5473:
[----:B------:R-:W-:Y:S05]  /*5b00*/  BSYNC B0 ;  /* 0x0000000000007941 */ /* 0x000fea0003800000 */
.L_x_5472:
[----:B------:R-:W-:-:S03]  /*5b10*/  UMOV UR16, 0xffffffff ;  /* 0xffffffff00107882 */ /* 0x000fc60000000000 */
[----:B------:R-:W-:Y:S05]  /*5b20*/  BRA.DIV UR16, `(.L_x_5475) ;  /* 0x0000003a10a07947 */ /* 0x000fea000b800000 */
[----:B------:R-:W-:Y:S01]  /*5b30*/  NOP ;  /* 0x0000000000007918 */ /* 0x000fe20000000000 */
.L_x_5555:
        /* <DEDUP_REMOVED lines=19> */
.L_x_5477:
[----:B------:R-:W-:Y:S05]  /*5c70*/  BSYNC B0 ;  /* 0x0000000000007941 */ /* 0x000fea0003800000 */
.L_x_5476:
        /* <DEDUP_REMOVED lines=14> */
.L_x_5479:
[----:B------:R-:W-:Y:S05]  /*5d60*/  BSYNC B0 ;  /* 0x0000000000007941 */ /* 0x000fea0003800000 */
.L_x_5478:
        /* <DEDUP_REMOVED lines=15> */
.L_x_5481:
[----:B------:R-:W-:Y:S05]  /*5e60*/  BSYNC B0 ;  /* 0x0000000000007941 */ /* 0x000fea0003800000 */
.L_x_5480:
[----:B------:R-:W-:Y:S06]  /*5e70*/  BAR.ARV 0xa, 0xa0 ;  /* 0x0282800000007b1d */ /* 0x000fec0000002000 */
[----:B------:R-:W-:Y:S04]  /*5e80*/  BSSY B0, `(.L_x_5482) ;  /* 0x0000003000007945 */ /* 0x000fe80003800000 */
[----:B------:R-:W-:Y:S05]  /*5e90*/  @!P0 BRA `(.L_x_5483) ;  /* 0x0000000000048947 */ /* 0x000fea0003800000 */
[----:B------:R-:W-:-:S04]  /*5ea0*/  DEPBAR.LE SB0, 0x1 ;  /* 0x000080400000791a */ /* 0x000fc80000000000 */
.L_x_5483:
[----:B------:R-:W-:Y:S05]  /*5eb0*/  BSYNC B0 ;  /* 0x0000000000007941 */ /* 0x000fea0003800000 */
.L_x_5482:
[----:B------:R-:W-:Y:S06]  /*5ec0*/  BAR.ARV 0xb, 0xa0 ;  /* 0x02c2800000007b1d */ /* 0x000fec0000002000 */
[----:B------:R-:W-:Y:S04]  /*5ed0*/  BSSY B0, `(.L_x_5484) ;  /* 0x0000003000007945 */ /* 0x000fe80003800000 */
[----:B------:R-:W-:Y:S05]  /*5ee0*/  @!P0 BRA `(.L_x_5485) ;  /* 0x0000000000048947 */ /* 0x000fea0003800000 */
[----:B------:R-:W-:-:S04]  /*5ef0*/  DEPBAR.LE SB0, 0x0 ;  /* 0x000080000000791a */ /* 0x000fc80000000000 */
.L_x_5485:
[----:B------:R-:W-:Y:S05]  /*5f00*/  BSYNC B0 ;  /* 0x0000000000007941 */ /* 0x000fea0003800000 */
.L_x_5484:
        /* <DEDUP_REMOVED lines=19> */
.L_x_5487:
[----:B------:R-:W-:Y:S05]  /*6040*/  BSYNC B0 ;  /* 0x0000000000007941 */ /* 0x000fea0003800000 */
.L_x_5486:
        /* <DEDUP_REMOVED lines=9> */
.L_x_5490:
[----:B------:R-:W2:Y:S04]  /*60e0*/  LDG.E.STRONG.GPU R0, desc[UR46][R2.64] ;  /* 0x0000002e02007981 */ /* 0x000ea8000c1ef900 */
[----:B--2---:R-:W-:Y:S01]  /*60f0*/  CCTL.IVALL ;  /* 0x00000000ff00798f */ /* 0x004fe20002000000 */
[----:B------:R-:W-:Y:S05]  /*6100*/  YIELD ;  /* 0x0000000000007946 */ /* 0x000fea0003800000 */
[----:B------:R-:W-:-:S13]  /*6110*/  ISETP.NE.AND P1, PT, R0, UR23, PT ;  /* 0x0000001700007c0c */ /* 0x000fda000bf25270 */
[----:B------:R-:W-:Y:S05]  /*6120*/  @P1 BRA `(.L_x_5490) ;  /* 0xfffffffc00ec1947 */ /* 0x000fea000383ffff */
.L_x_5489:
[----:B------:R-:W-:Y:S05]  /*6130*/  BSYNC B0 ;  /* 0x0000000000007941 */ /* 0x000fea0003800000 */
.L_x_5488:
[----:B------:R-:W-:-:S03]  /*6140*/  UMOV UR12, 0xffffffff ;  /* 0xffffffff000c7882 */ /* 0x000fc60000000000 */
[----:B------:R-:W-:Y:S05]  /*6150*/  BRA.DIV UR12, `(.L_x_5491) ;  /* 0x000000360c307947 */ /* 0x000fea000b800000 */
[----:B------:R-:W-:Y:S01]  /*6160*/  NOP ;  /* 0x0000000000007918 */ /* 0x000fe20000000000 */
.L_x_5558:
        /* <DEDUP_REMOVED lines=15> */
.L_x_5493:
[----:B------:R-:W-:Y:S05]  /*6260*/  BSYNC B0 ;  /* 0x0000000000007941 */ /* 0x000fea0003800000 */
.L_x_5492:
        /* <DEDUP_REMOVED lines=14> */
.L_x_5495:
[----:B------:R-:W-:Y:S05]  /*6350*/  BSYNC B0 ;  /* 0x0000000000007941 */ /* 0x000fea0003800000 */
.L_x_5494:
        /* <DEDUP_REMOVED lines=15> */
.L_x_5497:
[----:B------:R-:W-:Y:S05]  /*6450*/  BSYNC B0 ;  /* 0x0000000000007941 */ /* 0x000fea0003800000 */
.L_x_5496:
[----:B------:R-:W-:Y:S06]  /*6460*/  BAR.ARV 0xa, 0xa0 ;  /* 0x0282800000007b1d */ /* 0x000fec0000002000 */
[----:B------:R-:W-:Y:S04]  /*6470*/  BSSY B0, `(.L_x_5498) ;  /* 0x0000003000007945 */ /* 0x000fe80003800000 */
[----:B------:R-:W-:Y:S05]  /*6480*/  @!P0 BRA `(.L_x_5499) ;  /* 0x0000000000048947 */ /* 0x000fea0003800000 */
[----:B------:R-:W-:-:S04]  /*6490*/  DEPBAR.LE SB0, 0x1 ;  /* 0x000080400000791a */ /* 0x000fc80000000000 */
.L_x_5499:
[----:B------:R-:W-:Y:S05]  /*64a0*/  BSYNC B0 ;  /* 0x0000000000007941 */ /* 0x000fea0003800000 */
.L_x_5498:
[----:B------:R-:W-:Y:S06]  /*64b0*/  BAR.ARV 0xb, 0xa0 ;  /* 0x02c2800000007b1d */ /* 0x000fec0000002000 */
[----:B------:R-:W-:Y:S04]  /*64c0*/  BSSY B0, `(.L_x_5500) ;  /* 0x0000003000007945 */ /* 0x000fe80003800000 */
[----:B------:R-:W-:Y:S05]  /*64d0*/  @!P0 BRA `(.L_x_5501) ;  /* 0x0000000000048947 */ /* 0x000fea0003800000 */
[----:B------:R-:W-:-:S04]  /*64e0*/  DEPBAR.LE SB0, 0x0 ;  /* 0x000080000000791a */ /* 0x000fc80000000000 */
.L_x_5501:
[----:B------:R-:W-:Y:S05]  /*64f0*/  BSYNC B0 ;  /* 0x0000000000007941 */ /* 0x000fea0003800000 */
.L_x_5500:
        /* <DEDUP_REMOVED lines=19> */
.L_x_5503:
[----:B------:R-:W-:Y:S05]  /*6630*/  BSYNC B0 ;  /* 0x0000000000007941 */ /* 0x000fea0003800000 */
.L_x_5502:
[----:B------:R-:W-:Y:S02]  /*6640*/  UIADD3 UR8, UR8, 0x2, URZ ;  /* 0x0000000208087890 */ /* 0x000fe4000fffe03f */
[----:B------:R-:W-:Y:S02]  /*6650*/  UIADD3 UR4, UR4, 0x6000, URZ ;  /* 0x0000600004047890 */ /* 0x000fe4000fffe03f */
[----:B------:R-:W-:-:S06]  /*6660*/  UISETP.GE.AND UP0, UPT, UR8, UR11, UPT ;  /* 0x0000000b0800728c */ /* 0x000fcc000bf06270 */
[----:B------:R-:W-:-:S13]  /*6670*/  PLOP3.LUT P1, PT, PT, PT, UP0, 0x80, 0x0 ;  /* 0x000000000000781c */ /* 0x000fda0003f2f008 */
[----:B------:R-:W-:Y:S05]  /*6680*/  @!P1 BRA `(.L_x_5504) ;  /* 0xfffffff000dc9947 */ /* 0x000fea000383ffff */
.L_x_5453:
        /* <DEDUP_REMOVED lines=41> */
.L_x_5507:
[----:B------:R-:W-:Y:S05]  /*6920*/  BSYNC B0 ;  /* 0x0000000000007941 */ /* 0x000fea0003800000 */
.L_x_5506:
[----:B------:R-:W-:Y:S05]  /*6930*/  BRA `(.L_x_5508) ;  /* 0x0000000000047947 */ /* 0x000fea0003800000 */
.L_x_5505:
[----:B------:R-:W-:-:S05]  /*6940*/  UMOV UR4, UR8 ;  /* 0x0000000800047c82 */ /* 0x000fca0008000000 */
.L_x_5508:
        /* <DEDUP_REMOVED lines=11> */
.L_x_5513:
        /* <DEDUP_REMOVED lines=24> */
.L_x_5510:
[----:B------:R-:W-:Y:S05]  /*6b80*/  BSYNC B0 ;  /* 0x0000000000007941 */ /* 0x000fea0003800000 */
.L_x_5509:
        /* <DEDUP_REMOVED lines=24> */
.L_x_5512:
[----:B------:R-:W-:Y:S05]  /*6d10*/  BSYNC B0 ;  /* 0x0000000000007941 */ /* 0x000fea0003800000 */
.L_x_5511:
[----:B------:R-:W-:Y:S02]  /*6d20*/  UIADD3 UR11, UR11, 0x2, URZ ;  /* 0x000000020b0b7890 */ /* 0x000fe4000fffe03f */
[----:B------:R-:W-:Y:S02]  /*6d30*/  ULEA UR6, UR18, UR6, 0x1 ;  /* 0x0000000612067291 */ /* 0x000fe4000f8e083f */
[----:B------:R-:W-:Y:S02]  /*6d40*/  ULEA UR7, UR18, UR7, 0x1 ;  /* 0x0000000712077291 */ /* 0x000fe4000f8e083f */
[----:B------:R-:W-:-:S13]  /*6d50*/  ISETP.NE.AND P0, PT, RZ, UR11, PT ;  /* 0x0000000bff007c0c */ /* 0x000fda000bf05270 */
[----:B------:R-:W-:Y:S05]  /*6d60*/  @!P0 BRA `(.L_x_5405) ;  /* 0x00000024005c8947 */ /* 0x000fea0003800000 */
[----:B------:R-:W-:Y:S05]  /*6d70*/  BRA `(.L_x_5513) ;  /* 0xfffffffc00207947 */ /* 0x000fea000383ffff */
.L_x_5450:
        /* <DEDUP_REMOVED lines=34> */
.L_x_5515:
        /* <DEDUP_REMOVED lines=50> */
.L_x_5559:
        /* <DEDUP_REMOVED lines=9> */
.L_x_5518:
        /* <DEDUP_REMOVED lines=115> */
.L_x_5529:
[----:B-1----:R-:W-:-:S05]  /*7a80*/  IMAD.MOV.U32 R6, RZ, RZ, 0x1 ;  /* 0x00000001ff067424 */ /* 0x002fca00078e00ff */
[----:B------:R-:W-:-:S04]  /*7a90*/  SHF.L.U32 R6, R6, 0x1f, RZ ;  /* 0x0000001f06067819 */ /* 0x000fc800000006ff */
[----:B------:R-:W1:Y:S02]  /*7aa0*/  SYNCS.PHASECHK.TRANS64.TRYWAIT P1, [R0+URZ+0x36438], R6 ;  /* 0x03643806000075a7 */ /* 0x000e64000802017f */
[----:B-123--:R-:W-:Y:S05]  /*7ab0*/  @!P1 BRA `(.L_x_5521) ;  /* 0x0000001c00089947 */ /* 0x00efea0003800000 */
.L_x_5560:
[----:B------:R-:W-:Y:S05]  /*7ac0*/  @P0 BRA `(.L_x_5522) ;  /* 0x0000000000140947 */ /* 0x000fea0003800000 */
[----:B------:R-:W-:Y:S01]  /*7ad0*/  ISETP.NE.AND P1, PT, R20, RZ, PT ;  /* 0x000000ff1400720c */ /* 0x000fe20003f25270 */
[----:B------:R-:W-:-:S04]  /*7ae0*/  IMAD.MOV.U32 R3, RZ, RZ, 0x6100 ;  /* 0x00006100ff037424 */ /* 0x000fc800078e00ff */
[----:B------:R2:W-:Y:S08]  /*7af0*/  SYNCS.ARRIVE.TRANS64 RZ, [R0+URZ+0x36430], R3 ;  /* 0x0364300300ff79a7 */ /* 0x0005f0000800003f */
[----:B------:R-:W-:Y:S05]  /*7b00*/  @!P1 BRA `(.L_x_5522) ;  /* 0x0000000000049947 */ /* 0x000fea0003800000 */
[----:B------:R-:W-:Y:S01]  /*7b10*/  BPT.TRAP 0x1 ;  /* 0x000000040000795c */ /* 0x000fe20000300000 */
.L_x_5522:
        /* <DEDUP_REMOVED lines=48> */
.L_x_5561:
[----:B------:R-:W-:Y:S05]  /*7e20*/  @P0 BRA `(.L_x_5524) ;  /* 0x0000000000140947 */ /* 0x000fea0003800000 */
[----:B------:R-:W-:Y:S01]  /*7e30*/  ISETP.NE.AND P1, PT, R20, RZ, PT ;  /* 0x000000ff1400720c */ /* 0x000fe20003f25270 */
[----:B--2---:R-:W-:-:S04]  /*7e40*/  IMAD.MOV.U32 R3, RZ, RZ, 0x6100 ;  /* 0x00006100ff037424 */ /* 0x004fc800078e00ff */
[----:B------:R3:W-:Y:S08]  /*7e50*/  SYNCS.ARRIVE.TRANS64 RZ, [R0+URZ+0x36418], R3 ;  /* 0x0364180300ff79a7 */ /* 0x0007f0000800003f */
[----:B------:R-:W-:Y:S05]  /*7e60*/  @!P1 BRA `(.L_x_5524) ;  /* 0x0000000000049947 */ /* 0x000fea0003800000 */
[----:B------:R-:W-:Y:S01]  /*7e70*/  BPT.TRAP 0x1 ;  /* 0x000000040000795c */ /* 0x000fe20000300000 */
.L_x_5524:
        /* <DEDUP_REMOVED lines=44> */
.L_x_5562:
[----:B------:R-:W-:Y:S05]  /*8140*/  @P0 BRA `(.L_x_5526) ;  /* 0x0000000000140947 */ /* 0x000fea0003800000 */
[----:B------:R-:W-:Y:S01]  /*8150*/  ISETP.NE.AND P1, PT, R20, RZ, PT ;  /* 0x000000ff1400720c */ /* 0x000fe20003f25270 */
[----:B--2---:R-:W-:-:S04]  /*8160*/  IMAD.MOV.U32 R29, RZ, RZ, 0x6100 ;  /* 0x00006100ff1d7424 */ /* 0x004fc800078e00ff */
[----:B------:R3:W-:Y:S08]  /*8170*/  SYNCS.ARRIVE.TRANS64 RZ, [R0+URZ+0x36430], R29 ;  /* 0x0364301d00ff79a7 */ /* 0x0007f0000800003f */
[----:B------:R-:W-:Y:S05]  /*8180*/  @!P1 BRA `(.L_x_5526) ;  /* 0x0000000000049947 */ /* 0x000fea0003800000 */
[----:B------:R-:W-:Y:S01]  /*8190*/  BPT.TRAP 0x1 ;  /* 0x000000040000795c */ /* 0x000fe20000300000 */
.L_x_5526:
        /* <DEDUP_REMOVED lines=37> */
.L_x_5564:
[----:B------:R-:W-:Y:S05]  /*83f0*/  @P0 BRA `(.L_x_5528) ;  /* 0x0000000000140947 */ /* 0x000fea0003800000 */
[----:B------:R-:W-:Y:S01]  /*8400*/  ISETP.NE.AND P1, PT, R20, RZ, PT ;  /* 0x000000ff1400720c */ /* 0x000fe20003f25270 */
[----:B----4-:R-:W-:-:S04]  /*8410*/  IMAD.MOV.U32 R5, RZ, RZ, 0x6100 ;  /* 0x00006100ff057424 */ /* 0x010fc800078e00ff */
[----:B------:R4:W-:Y:S08]  /*8420*/  SYNCS.ARRIVE.TRANS64 RZ, [R0+URZ+0x36410], R5 ;  /* 0x0364100500ff79a7 */ /* 0x0009f0000800003f */
[----:B------:R-:W-:Y:S05]  /*8430*/  @!P1 BRA `(.L_x_5528) ;  /* 0x0000000000049947 */ /* 0x000fea0003800000 */
[----:B------:R-:W-:Y:S01]  /*8440*/  BPT.TRAP 0x1 ;  /* 0x000000040000795c */ /* 0x000fe20000300000 */
.L_x_5528:
        /* <DEDUP_REMOVED lines=44> */
.L_x_5520:
[----:B------:R-:W-:Y:S01]  /*8710*/  ISETP.NE.AND P1, PT, R19, RZ, PT ;  /* 0x000000ff1300720c */ /* 0x000fe20003f25270 */
[----:B------:R-:W-:Y:S02]  /*8720*/  IMAD.MOV.U32 R5, RZ, RZ, 0x1 ;  /* 0x00000001ff057424 */ /* 0x000fe400078e00ff */
[----:B------:R-:W-:-:S10]  /*8730*/  IMAD.MOV.U32 R4, RZ, RZ, R15 ;  /* 0x000000ffff047224 */ /* 0x000fd400078e000f */
[----:B------:R-:W-:Y:S05]  /*8740*/  @!P1 BRA `(.L_x_5519) ;  /* 0x0000000400889947 */ /* 0x000fea0003800000 */
[----:B------:R-:W4:Y:S02]  /*8750*/  SYNCS.PHASECHK.TRANS64.TRYWAIT P1, [R0+URZ+0x36438], R6 ;  /* 0x03643806000075a7 */ /* 0x000f24000802017f */
[----:B----4-:R-:W-:Y:S05]  /*8760*/  @!P1 BRA `(.L_x_5530) ;  /* 0x0000001000309947 */ /* 0x010fea0003800000 */
.L_x_5565:
[----:B------:R-:W-:Y:S05]  /*8770*/  @P0 BRA `(.L_x_5531) ;  /* 0x0000000000140947 */ /* 0x000fea0003800000 */
[----:B------:R-:W-:Y:S01]  /*8780*/  ISETP.NE.AND P1, PT, R20, RZ, PT ;  /* 0x000000ff1400720c */ /* 0x000fe20003f25270 */
[----:B------:R-:W-:-:S04]  /*8790*/  IMAD.MOV.U32 R5, RZ, RZ, 0x6100 ;  /* 0x00006100ff057424 */ /* 0x000fc800078e00ff */
[----:B------:R1:W-:Y:S08]  /*87a0*/  SYNCS.ARRIVE.TRANS64 RZ, [R0+URZ+0x36430], R5 ;  /* 0x0364300500ff79a7 */ /* 0x0003f0000800003f */
[----:B------:R-:W-:Y:S05]  /*87b0*/  @!P1 BRA `(.L_x_5531) ;  /* 0x0000000000049947 */ /* 0x000fea0003800000 */
[----:B------:R-:W-:Y:S01]  /*87c0*/  BPT.TRAP 0x1 ;  /* 0x000000040000795c */ /* 0x000fe20000300000 */
.L_x_5531:
        /* <DEDUP_REMOVED lines=41> */
.L_x_5566:
[----:B-1----:R-:W-:Y:S01]  /*8a60*/  IMAD.MOV.U32 R5, RZ, RZ, RZ ;  /* 0x000000ffff057224 */ /* 0x002fe200078e00ff */
[----:B------:R-:W-:Y:S06]  /*8a70*/  @P0 BRA `(.L_x_5533) ;  /* 0x0000000000140947 */ /* 0x000fec0003800000 */
[----:B------:R-:W-:Y:S01]  /*8a80*/  ISETP.NE.AND P1, PT, R20, RZ, PT ;  /* 0x000000ff1400720c */ /* 0x000fe20003f25270 */
[----:B------:R-:W-:-:S04]  /*8a90*/  IMAD.MOV.U32 R17, RZ, RZ, 0x6100 ;  /* 0x00006100ff117424 */ /* 0x000fc800078e00ff */
[----:B------:R1:W-:Y:S08]  /*8aa0*/  SYNCS.ARRIVE.TRANS64 RZ, [R0+URZ+0x36418], R17 ;  /* 0x0364181100ff79a7 */ /* 0x0003f0000800003f */
[----:B------:R-:W-:Y:S05]  /*8ab0*/  @!P1 BRA `(.L_x_5533) ;  /* 0x0000000000049947 */ /* 0x000fea0003800000 */
[----:B------:R-:W-:Y:S01]  /*8ac0*/  BPT.TRAP 0x1 ;  /* 0x000000040000795c */ /* 0x000fe20000300000 */
.L_x_5533:
        /* <DEDUP_REMOVED lines=42> */
.L_x_5519:
[----:B------:R-:W-:-:S04]  /*8d70*/  SHF.L.U32 R3, R5, 0x1f, RZ ;  /* 0x0000001f05037819 */ /* 0x000fc800000006ff */
[----:B------:R-:W4:Y:S02]  /*8d80*/  SYNCS.PHASECHK.TRANS64.TRYWAIT P1, [R0+URZ+0x36438], R3 ;  /* 0x03643803000075a7 */ /* 0x000f24000802017f */
[----:B----4-:R-:W-:Y:S05]  /*8d90*/  @!P1 BRA `(.L_x_5534) ;  /* 0x0000000800cc9947 */ /* 0x010fea0003800000 */
.L_x_5567:
[----:B------:R-:W-:Y:S05]  /*8da0*/  @P0 BRA `(.L_x_5535) ;  /* 0x0000000000180947 */ /* 0x000fea0003800000 */
[----:B------:R-:W5:Y:S01]  /*8db0*/  S2R R2, SR_TID.X ;  /* 0x0000000000027919 */ /* 0x000f620000002100 */
[----:B----4-:R-:W-:-:S04]  /*8dc0*/  IMAD.MOV.U32 R3, RZ, RZ, 0x6100 ;  /* 0x00006100ff037424 */ /* 0x010fc800078e00ff */
[----:B------:R4:W-:Y:S01]  /*8dd0*/  SYNCS.ARRIVE.TRANS64 RZ, [R0+URZ+0x36430], R3 ;  /* 0x0364300300ff79a7 */ /* 0x0009e2000800003f */
[----:B-----5:R-:W-:-:S13]  /*8de0*/  LOP3.LUT P0, RZ, R2, 0x1f, RZ, 0xc0, !PT ;  /* 0x0000001f02ff7812 */ /* 0x020fda000780c0ff */
[----:B----4-:R-:W-:Y:S05]  /*8df0*/  @!P0 BRA `(.L_x_5535) ;  /* 0x0000000000048947 */ /* 0x010fea0003800000 */
[----:B------:R-:W-:Y:S01]  /*8e00*/  BPT.TRAP 0x1 ;  /* 0x000000040000795c */ /* 0x000fe20000300000 */
.L_x_5535:
        /* <DEDUP_REMOVED lines=43> */
.L_x_5516:
[----:B------:R-:W-:Y:S05]  /*90c0*/  BSYNC B0 ;  /* 0x0000000000007941 */ /* 0x000fea0003800000 */
.L_x_5514:
[----:B------:R-:W-:-:S03]  /*90d0*/  UMOV UR7, 0xffffffff ;  /* 0xffffffff00077882 */ /* 0x000fc60000000000 */
[----:B------:R-:W-:Y:S05]  /*90e0*/  BRA.DIV UR7, `(.L_x_5536) ;  /* 0x0000000a070c7947 */ /* 0x000fea000b800000 */
[----:B------:R-:W-:-:S13]  /*90f0*/  ELECT P6, URZ, PT ;  /* 0x00000000003f782f */ /* 0x000fda00038c0000 */
.L_x_5570:
[----:B------:R-:W-:Y:S05]  /*9100*/  @!P6 BRA `(.L_x_5405) ;  /* 0x000000000074e947 */ /* 0x000fea0003800000 */
[----:B------:R-:W-:-:S06]  /*9110*/  ULOP3.LUT UR7, UR38, 0x2, URZ, 0xfc, !UPT ;  /* 0x0000000226077892 */ /* 0x000fcc000f8efc3f */
[----:B------:R-:W-:-:S05]  /*9120*/  IMAD.U32 R0, RZ, RZ, UR7 ;  /* 0x00000007ff007e24 */ /* 0x000fca000f8e00ff */
[----:B------:R-:W-:-:S13]  /*9130*/  ISETP.NE.AND P2, PT, R0, 0x3, PT ;  /* 0x000000030000780c */ /* 0x000fda0003f45270 */
[----:B------:R-:W-:Y:S05]  /*9140*/  @!P2 BRA `(.L_x_5537) ;  /* 0x000000000004a947 */ /* 0x000fea0003800000 */
[----:B------:R-:W-:Y:S01]  /*9150*/  BPT.TRAP 0x1 ;  /* 0x000000040000795c */ /* 0x000fe20000300000 */
.L_x_5537:
        /* <DEDUP_REMOVED lines=15> */
.L_x_5571:
[----:B------:R-:W2:Y:S02]  /*9250*/  SYNCS.PHASECHK.TRANS64.TRYWAIT P0, [R3+URZ], R0 ;  /* 0x00000000030075a7 */ /* 0x000ea4000800017f */
[----:B--2---:R-:W-:Y:S05]  /*9260*/  @!P0 BRA `(.L_x_5539) ;  /* 0x0000000400e08947 */ /* 0x004fea0003800000 */
.L_x_5572:
[----:B------:R-:W-:Y:S05]  /*9270*/  @!P2 BRA `(.L_x_5540) ;  /* 0x000000000004a947 */ /* 0x000fea0003800000 */
[----:B------:R-:W-:Y:S01]  /*9280*/  BPT.TRAP 0x1 ;  /* 0x000000040000795c */ /* 0x000fe20000300000 */
.L_x_5540:
[----:B------:R-:W-:-:S07]  /*9290*/  SHF.L.U32 R5, R5, 0x1f, RZ ;  /* 0x0000001f05057819 */ /* 0x000fce00000006ff */
.L_x_5541:
[----:B---3--:R3:W4:Y:S02]  /*92a0*/  SYNCS.PHASECHK.TRANS64.TRYWAIT P0, [R4+URZ+0x36438], R5 ;  /* 0x03643805040075a7 */ /* 0x008724000800017f */
[----:B----4-:R-:W-:Y:S05]  /*92b0*/  @!P0 NANOSLEEP.SYNCS 0x989680 ;  /* 0x009896800000895d */ /* 0x010fea0003900000 */
[----:B------:R-:W4:Y:S02]  /*92c0*/  @!P0 SYNCS.PHASECHK.TRANS64 P0, [R4+URZ+0x36438], R5 ;  /* 0x03643805040085a7 */ /* 0x000f24000800007f */
[----:B----4-:R-:W-:Y:S05]  /*92d0*/  @!P0 BRA `(.L_x_5541) ;  /* 0xfffffffc00f08947 */ /* 0x010fea000383ffff */
.L_x_5405:
[----:B------:R-:W-:Y:S05]  /*92e0*/  BSYNC B6 ;  /* 0x0000000000067941 */ /* 0x000fea0003800000 */
.L_x_5402:
[----:B------:R-:W-:Y:S05]  /*92f0*/  EXIT ;  /* 0x000000000000794d */ /* 0x000fea0003800000 */
.L_x_5412:
[----:B------:R-:W-:Y:S02]  /*9300*/  IMAD.MOV.U32 R12, RZ, RZ, RZ ;  /* 0x000000ffff0c7224 */ /* 0x000fe400078e00ff */
[----:B------:R-:W-:Y:S02]  /*9310*/  IMAD.MOV.U32 R11, RZ, RZ, 0x1f ;  /* 0x0000001fff0b7424 */ /* 0x000fe400078e00ff */
[----:B------:R-:W-:-:S07]  /*9320*/  IMAD.MOV.U32 R15, RZ, RZ, -0x1 ;  /* 0xffffffffff0f7424 */ /* 0x000fce00078e00ff */
[----:B------:R-:W-:Y:S05]  /*9330*/  WARPSYNC.COLLECTIVE R15, `(.L_x_5542) ;  /* 0x000000000f087348 */ /* 0x000fea0003c00000 */
[----:B------:R1:W2:Y:S02]  /*9340*/  SHFL.IDX P6, R14, R13, R12, R11 ;  /* 0x0000000c0d0e7389 */ /* 0x0002a400000c000b */
[----:B-12---:R-:W-:Y:S01]  /*9350*/  ENDCOLLECTIVE ;  /* 0x000000000000791b */ /* 0x006fe20003800000 */
.L_x_5542:
[----:B------:R-:W-:Y:S05]  /*9360*/  BRA `(.L_x_5543) ;  /* 0xffffff7c004c7947 */ /* 0x000fea000383ffff */
.L_x_5414:
[----:B--2---:R2:W3:Y:S02]  /*9370*/  SYNCS.PHASECHK.TRANS64.TRYWAIT P0, [R153+URZ+0x36400], R10 ;  /* 0x0364000a990075a7 */ /* 0x0044e4000800017f */
[----:B---3--:R-:W-:Y:S05]  /*9380*/  @!P0 NANOSLEEP.SYNCS 0x989680 ;  /* 0x009896800000895d */ /* 0x008fea0003900000 */
[----:B------:R-:W3:Y:S02]  /*9390*/  @!P0 SYNCS.PHASECHK.TRANS64 P0, [R153+URZ+0x36400], R10 ;  /* 0x0364000a990085a7 */ /* 0x000ee4000800007f */
[----:B---3--:R-:W-:Y:S05]  /*93a0*/  @!P0 BRA `(.L_x_5414) ;  /* 0xfffffffc00f08947 */ /* 0x008fea000383ffff */
[----:B------:R-:W-:Y:S05]  /*93b0*/  BRA `(.L_x_5413) ;  /* 0xffffff7c00847947 */ /* 0x000fea000383ffff */
.L_x_5418:
[----:B--2---:R2:W3:Y:S02]  /*93c0*/  SYNCS.PHASECHK.TRANS64.TRYWAIT P1, [R3+URZ+0x36410], R16 ;  /* 0x03641010030075a7 */ /* 0x0044e4000802017f */
[----:B---3--:R-:W-:Y:S05]  /*93d0*/  @!P1 NANOSLEEP.SYNCS 0x989680 ;  /* 0x009896800000995d */ /* 0x008fea0003900000 */
[----:B------:R-:W3:Y:S02]  /*93e0*/  @!P1 SYNCS.PHASECHK.TRANS64 P1, [R3+URZ+0x36410], R16 ;  /* 0x03641010030095a7 */ /* 0x000ee4000802007f */
[----:B---3--:R-:W-:Y:S05]  /*93f0*/  @!P1 BRA `(.L_x_5418) ;  /* 0xfffffffc00f09947 */ /* 0x008fea000383ffff */
[----:B------:R-:W-:Y:S05]  /*9400*/  BRA `(.L_x_5417) ;  /* 0xffffff8400507947 */ /* 0x000fea000383ffff */
.L_x_5422:
[----:B--2---:R2:W1:Y:S02]  /*9410*/  SYNCS.PHASECHK.TRANS64.TRYWAIT P1, [R153+URZ+0x36430], R16 ;  /* 0x03643010990075a7 */ /* 0x004464000802017f */
[----:B-1----:R-:W-:Y:S05]  /*9420*/  @!P1 NANOSLEEP.SYNCS 0x989680 ;  /* 0x009896800000995d */ /* 0x002fea0003900000 */
[----:B------:R-:W1:Y:S02]  /*9430*/  @!P1 SYNCS.PHASECHK.TRANS64 P1, [R153+URZ+0x36430], R16 ;  /* 0x03643010990095a7 */ /* 0x000e64000802007f */
[----:B-1----:R-:W-:Y:S05]  /*9440*/  @!P1 BRA `(.L_x_5422) ;  /* 0xfffffffc00f09947 */ /* 0x002fea000383ffff */
[----:B------:R-:W-:Y:S05]  /*9450*/  BRA `(.L_x_5421) ;  /* 0xffffff8800ec7947 */ /* 0x000fea000383ffff */
.L_x_5437:
[----:B------:R-:W-:Y:S01]  /*9460*/  BSSY B0, `(.L_x_5544) ;  /* 0x0000005000007945 */ /* 0x000fe20003800000 */
[----:B------:R-:W-:-:S07]  /*9470*/  IMAD.MOV.U32 R15, RZ, RZ, -0x1 ;  /* 0xffffffffff0f7424 */ /* 0x000fce00078e00ff */
[----:B-1----:R-:W-:Y:S05]  /*9480*/  WARPSYNC.COLLECTIVE R15, `(.L_x_5545) ;  /* 0x000000000f087348 */ /* 0x002fea0003c00000 */
[----:B------:R-:W-:Y:S01]  /*9490*/  NOP ;  /* 0x0000000000007918 */ /* 0x000fe20000000000 */
[----:B-1----:R-:W-:Y:S01]  /*94a0*/  ENDCOLLECTIVE ;  /* 0x000000000000791b */ /* 0x002fe20003800000 */
.L_x_5545:
[----:B------:R-:W-:Y:S05]  /*94b0*/  BSYNC B0 ;  /* 0x0000000000007941 */ /* 0x000fea0003800000 */
.L_x_5544:
[----:B------:R-:W-:Y:S05]  /*94c0*/  BRA `(.L_x_5546) ;  /* 0xffffffb000887947 */ /* 0x000fea000383ffff */
.L_x_5446:
[----:B------:R-:W-:Y:S01]  /*94d0*/  BSSY B0, `(.L_x_5547) ;  /* 0x0000005000007945 */ /* 0x000fe20003800000 */
[----:B------:R-:W-:-:S07]  /*94e0*/  IMAD.MOV.U32 R15, RZ, RZ, -0x1 ;  /* 0xffffffffff0f7424 */ /* 0x000fce00078e00ff */
[----:B-12---:R-:W-:Y:S05]  /*94f0*/  WARPSYNC.COLLECTIVE R15, `(.L_x_5548) ;  /* 0x000000000f087348 */ /* 0x006fea0003c00000 */
[----:B------:R-:W-:Y:S01]  /*9500*/  NOP ;  /* 0x0000000000007918 */ /* 0x000fe20000000000 */
[----:B-12---:R-:W-:Y:S01]  /*9510*/  ENDCOLLECTIVE ;  /* 0x000000000000791b */ /* 0x006fe20003800000 */
.L_x_5548:
[----:B------:R-:W-:Y:S05]  /*9520*/  BSYNC B0 ;  /* 0x0000000000007941 */ /* 0x000fea0003800000 */
.L_x_5547:
[----:B------:R-:W-:Y:S05]  /*9530*/  BRA `(.L_x_5549) ;  /* 0xffffffb400787947 */ /* 0x000fea000383ffff */
.L_x_5458:
[----:B------:R-:W-:Y:S01]  /*9540*/  BSSY B0, `(.L_x_5550) ;  /* 0x0000005000007945 */ /* 0x000fe20003800000 */
[----:B------:R-:W-:-:S07]  /*9550*/  IMAD.MOV.U32 R15, RZ, RZ, -0x1 ;  /* 0xffffffffff0f7424 */ /* 0x000fce00078e00ff */
[----:B------:R-:W-:Y:S05]  /*9560*/  WARPSYNC.COLLECTIVE R15, `(.L_x_5551) ;  /* 0x000000000f087348 */ /* 0x000fea0003c00000 */
[----:B------:R-:W-:Y:S01]  /*9570*/  NOP ;  /* 0x0000000000007918 */ /* 0x000fe20000000000 */
[----:B------:R-:W-:Y:S01]  /*9580*/  ENDCOLLECTIVE ;  /* 0x000000000000791b */ /* 0x000fe20003800000 */
.L_x_5551:
[----:B------:R-:W-:Y:S05]  /*9590*/  BSYNC B0 ;  /* 0x0000000000007941 */ /* 0x000fea0003800000 */
.L_x_5550:
[----:B------:R-:W-:Y:S05]  /*95a0*/  BRA `(.L_x_5552) ;  /* 0xffffffbc00607947 */ /* 0x000fea000383ffff */
.L_x_5475:
[----:B------:R-:W-:Y:S01]  /*95b0*/  BSSY B0, `(.L_x_5553) ;  /* 0x0000005000007945 */ /* 0x000fe20003800000 */
[----:B------:R-:W-:-:S07]  /*95c0*/  IMAD.MOV.U32 R15, RZ, RZ, -0x1 ;  /* 0xffffffffff0f7424 */ /* 0x000fce00078e00ff */
[----:B------:R-:W-:Y:S05]  /*95d0*/  WARPSYNC.COLLECTIVE R15, `(.L_x_5554) ;  /* 0x000000000f087348 */ /* 0x000fea0003c00000 */
[----:B------:R-:W-:Y:S01]  /*95e0*/  NOP ;  /* 0x0000000000007918 */ /* 0x000fe20000000000 */
[----:B------:R-:W-:Y:S01]  /*95f0*/  ENDCOLLECTIVE ;  /* 0x000000000000791b */ /* 0x000fe20003800000 */
.L_x_5554:
[----:B------:R-:W-:Y:S05]  /*9600*/  BSYNC B0 ;  /* 0x0000000000007941 */ /* 0x000fea0003800000 */
.L_x_5553:
[----:B------:R-:W-:Y:S05]  /*9610*/  BRA `(.L_x_5555) ;  /* 0xffffffc400487947 */ /* 0x000fea000383ffff */
.L_x_5491:
[----:B------:R-:W-:Y:S01]  /*9620*/  BSSY B0, `(.L_x_5556) ;  /* 0x0000005000007945 */ /* 0x000fe20003800000 */
[----:B------:R-:W-:-:S07]  /*9630*/  IMAD.MOV.U32 R15, RZ, RZ, -0x1 ;  /* 0xffffffffff0f7424 */ /* 0x000fce00078e00ff */
[----:B------:R-:W-:Y:S05]  /*9640*/  WARPSYNC.COLLECTIVE R15, `(.L_x_5557) ;  /* 0x000000000f087348 */ /* 0x000fea0003c00000 */
[----:B------:R-:W-:Y:S01]  /*9650*/  NOP ;  /* 0x0000000000007918 */ /* 0x000fe20000000000 */
[----:B------:R-:W-:Y:S01]  /*9660*/  ENDCOLLECTIVE ;  /* 0x000000000000791b */ /* 0x000fe20003800000 */
.L_x_5557:
[----:B------:R-:W-:Y:S05]  /*9670*/  BSYNC B0 ;  /* 0x0000000000007941 */ /* 0x000fea0003800000 */
.L_x_5556:
[----:B------:R-:W-:Y:S05]  /*9680*/  BRA `(.L_x_5558) ;  /* 0xffffffc800b87947 */ /* 0x000fea000383ffff */
.L_x_5517:
[----:B-1----:R1:W2:Y:S02]  /*9690*/  SYNCS.PHASECHK.TRANS64.TRYWAIT P1, [R0+URZ+0x36420], R6 ;  /* 0x03642006000075a7 */ /* 0x0022a4000802017f */
[----:B--2---:R-:W-:Y:S05]  /*96a0*/  @!P1 NANOSLEEP.SYNCS 0x989680 ;  /* 0x009896800000995d */ /* 0x004fea0003900000 */
[----:B------:R-:W2:Y:S02]  /*96b0*/  @!P1 SYNCS.PHASECHK.TRANS64 P1, [R0+URZ+0x36420], R6 ;  /* 0x03642006000095a7 */ /* 0x000ea4000802007f */
[----:B--2---:R-:W-:Y:S05]  /*96c0*/  @!P1 BRA `(.L_x_5517) ;  /* 0xfffffffc00f09947 */ /* 0x004fea000383ffff */
[----:B------:R-:W-:Y:S05]  /*96d0*/  BRA `(.L_x_5559) ;  /* 0xffffffd800f87947 */ /* 0x000fea000383ffff */
.L_x_5521:
[----:B-1----:R1:W2:Y:S02]  /*96e0*/  SYNCS.PHASECHK.TRANS64.TRYWAIT P1, [R0+URZ+0x36438], R6 ;  /* 0x03643806000075a7 */ /* 0x0022a4000802017f */
[----:B--2---:R-:W-:Y:S05]  /*96f0*/  @!P1 NANOSLEEP.SYNCS 0x989680 ;  /* 0x009896800000995d */ /* 0x004fea0003900000 */
[----:B------:R-:W2:Y:S02]  /*9700*/  @!P1 SYNCS.PHASECHK.TRANS64 P1, [R0+URZ+0x36438], R6 ;  /* 0x03643806000095a7 */ /* 0x000ea4000802007f */
[----:B--2---:R-:W-:Y:S05]  /*9710*/  @!P1 BRA `(.L_x_5521) ;  /* 0xfffffffc00f09947 */ /* 0x004fea000383ffff */
[----:B------:R-:W-:Y:S05]  /*9720*/  BRA `(.L_x_5560) ;  /* 0xffffffe000e47947 */ /* 0x000fea000383ffff */
.L_x_5523:
[----:B--2---:R2:W3:Y:S02]  /*9730*/  SYNCS.PHASECHK.TRANS64.TRYWAIT P1, [R0+URZ+0x36428], R3 ;  /* 0x03642803000075a7 */ /* 0x0044e4000802017f */
[----:B---3--:R-:W-:Y:S05]  /*9740*/  @!P1 NANOSLEEP.SYNCS 0x989680 ;  /* 0x009896800000995d */ /* 0x008fea0003900000 */
[----:B------:R-:W3:Y:S02]  /*9750*/  @!P1 SYNCS.PHASECHK.TRANS64 P1, [R0+URZ+0x36428], R3 ;  /* 0x03642803000095a7 */ /* 0x000ee4000802007f */
[----:B---3--:R-:W-:Y:S05]  /*9760*/  @!P1 BRA `(.L_x_5523) ;  /* 0xfffffffc00f09947 */ /* 0x008fea000383ffff */
[----:B------:R-:W-:Y:S05]  /*9770*/  BRA `(.L_x_5561) ;  /* 0xffffffe400a87947 */ /* 0x000fea000383ffff */
.L_x_5525:
[----:B--2---:R2:W3:Y:S02]  /*9780*/  SYNCS.PHASECHK.TRANS64.TRYWAIT P1, [R0+URZ+0x36438], R29 ;  /* 0x0364381d000075a7 */ /* 0x0044e4000802017f */
[----:B---3--:R-:W-:Y:S05]  /*9790*/  @!P1 NANOSLEEP.SYNCS 0x989680 ;  /* 0x009896800000995d */ /* 0x008fea0003900000 */
[----:B------:R-:W3:Y:S02]  /*97a0*/  @!P1 SYNCS.PHASECHK.TRANS64 P1, [R0+URZ+0x36438], R29 ;  /* 0x0364381d000095a7 */ /* 0x000ee4000802007f */
[----:B---3--:R-:W-:Y:S05]  /*97b0*/  @!P1 BRA `(.L_x_5525) ;  /* 0xfffffffc00f09947 */ /* 0x008fea000383ffff */
[----:B------:R-:W-:Y:S05]  /*97c0*/  BRA `(.L_x_5562) ;  /* 0xffffffe8005c7947 */ /* 0x000fea000383ffff */
.L_x_5527:
[----:B------:R-:W-:-:S07]  /*97d0*/  SHF.L.U32 R5, R7, 0x1f, RZ ;  /* 0x0000001f07057819 */ /* 0x000fce00000006ff */
.L_x_5563:
[----:B----4-:R4:W1:Y:S02]  /*97e0*/  SYNCS.PHASECHK.TRANS64.TRYWAIT P1, [R0+URZ+0x36420], R5 ;  /* 0x03642005000075a7 */ /* 0x010864000802017f */
[----:B-1----:R-:W-:Y:S05]  /*97f0*/  @!P1 NANOSLEEP.SYNCS 0x989680 ;  /* 0x009896800000995d */ /* 0x002fea0003900000 */
[----:B------:R-:W1:Y:S02]  /*9800*/  @!P1 SYNCS.PHASECHK.TRANS64 P1, [R0+URZ+0x36420], R5 ;  /* 0x03642005000095a7 */ /* 0x000e64000802007f */
[----:B-1----:R-:W-:Y:S05]  /*9810*/  @!P1 BRA `(.L_x_5563) ;  /* 0xfffffffc00f09947 */ /* 0x002fea000383ffff */
[----:B------:R-:W-:Y:S05]  /*9820*/  BRA `(.L_x_5564) ;  /* 0xffffffe800f07947 */ /* 0x000fea000383ffff */
.L_x_5530:
[----:B----4-:R4:W1:Y:S02]  /*9830*/  SYNCS.PHASECHK.TRANS64.TRYWAIT P1, [R0+URZ+0x36438], R6 ;  /* 0x03643806000075a7 */ /* 0x010864000802017f */
[----:B-1----:R-:W-:Y:S05]  /*9840*/  @!P1 NANOSLEEP.SYNCS 0x989680 ;  /* 0x009896800000995d */ /* 0x002fea0003900000 */
[----:B------:R-:W1:Y:S02]  /*9850*/  @!P1 SYNCS.PHASECHK.TRANS64 P1, [R0+URZ+0x36438], R6 ;  /* 0x03643806000095a7 */ /* 0x000e64000802007f */
[----:B-1----:R-:W-:Y:S05]  /*9860*/  @!P1 BRA `(.L_x_5530) ;  /* 0xfffffffc00f09947 */ /* 0x002fea000383ffff */
[----:B------:R-:W-:Y:S05]  /*9870*/  BRA `(.L_x_5565) ;  /* 0xffffffec00bc7947 */ /* 0x000fea000383ffff */
.L_x_5532:
[----:B-1----:R1:W4:Y:S02]  /*9880*/  SYNCS.PHASECHK.TRANS64.TRYWAIT P1, [R0+URZ+0x36428], R5 ;  /* 0x03642805000075a7 */ /* 0x002324000802017f */
[----:B----4-:R-:W-:Y:S05]  /*9890*/  @!P1 NANOSLEEP.SYNCS 0x989680 ;  /* 0x009896800000995d */ /* 0x010fea0003900000 */
[----:B------:R-:W4:Y:S02]  /*98a0*/  @!P1 SYNCS.PHASECHK.TRANS64 P1, [R0+URZ+0x36428], R5 ;  /* 0x03642805000095a7 */ /* 0x000f24000802007f */
[----:B----4-:R-:W-:Y:S05]  /*98b0*/  @!P1 BRA `(.L_x_5532) ;  /* 0xfffffffc00f09947 */ /* 0x010fea000383ffff */
[----:B------:R-:W-:Y:S05]  /*98c0*/  BRA `(.L_x_5566) ;  /* 0xfffffff000647947 */ /* 0x000fea000383ffff */
.L_x_5534:
[----:B----4-:R4:W1:Y:S02]  /*98d0*/  SYNCS.PHASECHK.TRANS64.TRYWAIT P1, [R0+URZ+0x36438], R3 ;  /* 0x03643803000075a7 */ /* 0x010864000802017f */
[----:B-1----:R-:W-:Y:S05]  /*98e0*/  @!P1 NANOSLEEP.SYNCS 0x989680 ;  /* 0x009896800000995d */ /* 0x002fea0003900000 */
[----:B------:R-:W1:Y:S02]  /*98f0*/  @!P1 SYNCS.PHASECHK.TRANS64 P1, [R0+URZ+0x36438], R3 ;  /* 0x03643803000095a7 */ /* 0x000e64000802007f */
[----:B-1----:R-:W-:Y:S05]  /*9900*/  @!P1 BRA `(.L_x_5534) ;  /* 0xfffffffc00f09947 */ /* 0x002fea000383ffff */
[----:B------:R-:W-:Y:S05]  /*9910*/  BRA `(.L_x_5567) ;  /* 0xfffffff400207947 */ /* 0x000fea000383ffff */
.L_x_5536:
[----:B------:R-:W-:Y:S01]  /*9920*/  BSSY B0, `(.L_x_5568) ;  /* 0x0000006000007945 */ /* 0x000fe20003800000 */
[----:B------:R-:W-:-:S07]  /*9930*/  IMAD.MOV.U32 R15, RZ, RZ, -0x1 ;  /* 0xffffffffff0f7424 */ /* 0x000fce00078e00ff */
[----:B------:R-:W-:Y:S05]  /*9940*/  WARPSYNC.COLLECTIVE R15, `(.L_x_5569) ;  /* 0x000000000f0c7348 */ /* 0x000fea0003c00000 */
[----:B------:R-:W-:Y:S02]  /*9950*/  ELECT P6, UR62, PT ;  /* 0x00000000003e782f */ /* 0x000fe400038c0000 */
[----:B------:R-:W-:Y:S01]  /*9960*/  MOV R14, UR62 ;  /* 0x0000003e000e7c02 */ /* 0x000fe20008000f00 */
[----:B------:R-:W-:Y:S10]  /*9970*/  ENDCOLLECTIVE ;  /* 0x000000000000791b */ /* 0x000ff40003800000 */
.L_x_5569:
[----:B------:R-:W-:Y:S05]  /*9980*/  BSYNC B0 ;  /* 0x0000000000007941 */ /* 0x000fea0003800000 */
.L_x_5568:
[----:B------:R-:W-:Y:S05]  /*9990*/  BRA `(.L_x_5570) ;  /* 0xfffffff400d87947 */ /* 0x000fea000383ffff */
.L_x_5538:
[----:B-1----:R1:W2:Y:S02]  /*99a0*/  SYNCS.PHASECHK.TRANS64.TRYWAIT P0, [R9+URZ], R2 ;  /* 0x00000002090075a7 */ /* 0x0022a4000800017f */
[----:B--2---:R-:W-:Y:S05]  /*99b0*/  @!P0 NANOSLEEP.SYNCS 0x989680 ;  /* 0x009896800000895d */ /* 0x004fea0003900000 */
[----:B------:R-:W2:Y:S02]  /*99c0*/  @!P0 SYNCS.PHASECHK.TRANS64 P0, [R9+URZ], R2 ;  /* 0x00000002090085a7 */ /* 0x000ea4000800007f */
[----:B--2---:R-:W-:Y:S05]  /*99d0*/  @!P0 BRA `(.L_x_5538) ;  /* 0xfffffffc00f08947 */ /* 0x004fea000383ffff */
[----:B------:R-:W-:Y:S05]  /*99e0*/  BRA `(.L_x_5571) ;  /* 0xfffffff800187947 */ /* 0x000fea000383ffff */
.L_x_5539:
[----:B--2---:R2:W3:Y:S02]  /*99f0*/  SYNCS.PHASECHK.TRANS64.TRYWAIT P0, [R3+URZ], R0 ;  /* 0x00000000030075a7 */ /* 0x0044e4000800017f */
[----:B---3--:R-:W-:Y:S05]  /*9a00*/  @!P0 NANOSLEEP.SYNCS 0x989680 ;  /* 0x009896800000895d */ /* 0x008fea0003900000 */
[----:B------:R-:W3:Y:S02]  /*9a10*/  @!P0 SYNCS.PHASECHK.TRANS64 P0, [R3+URZ], R0 ;  /* 0x00000000030085a7 */ /* 0x000ee4000800007f */
[----:B---3--:R-:W-:Y:S05]  /*9a20*/  @!P0 BRA `(.L_x_5539) ;  /* 0xfffffffc00f08947 */ /* 0x008fea000383ffff */
[----:B------:R-:W-:Y:S05]  /*9a30*/  BRA `(.L_x_5572) ;  /* 0xfffffff8000c7947 */ /* 0x000fea000383ffff */
.L_x_5573:
        /* <DEDUP_REMOVED lines=12> */
.L_x_7684:


//--------------------- .text._ZN7cutlass13device_kernelIN5flash11enable_sm90INS1_16FlashAttnBwdSm90INS1_25CollectiveMainloopBwdSm90ILi2ELi1ELi1EN4cute5tupleIJNS5_1CILi1EEES8_S8_EEENS6_IJNS7_ILi64EEENS7_ILi96EEENS7_ILi192EEEEEENS_6half_tEfNS_4arch4Sm90ELb0ELb1ELb0ELb1ELb0ELb0ELb1ELb0ELi3ELi1ELi1ELi1ELb0EEENS1_21CollectiveEpilogueBwdISD_SE_SG_Li384ELb1ELb1ELi3EEENS1_19SingleTileSchedulerILb1ELb0ELb0ELi96EEEEEEEEEvNT_6ParamsE --------------------------
	.section	.text._ZN7cutlass13device_kernelIN5flash11enable_sm90INS1_16FlashAttnBwdSm90INS1_25CollectiveMainloopBwdSm90ILi2ELi1ELi1EN4cute5tupleIJNS5_1CILi1EEES8_S8_EEENS6_IJNS7_ILi64EEENS7_ILi96EEENS7_ILi192EEEEEENS_6half_tEfNS_4arch4Sm90ELb0ELb1ELb0ELb1ELb0ELb0ELb1ELb0ELi3ELi1ELi1ELi1ELb0EEENS1_21CollectiveEpilogueBwdISD_SE_SG_Li384ELb1ELb1ELi3EEENS1_19SingleTileSchedulerILb1ELb0ELb0ELi96EEEEEEEEEvNT_6ParamsE,"ax",@progbits
	.align	128
.text._ZN7cutlass13device_kernelIN5flash11enable_sm90INS1_16FlashAttnBwdSm90INS1_25CollectiveMainloopBwdSm90ILi2ELi1ELi1EN4cute5tupleIJNS5_1CILi1EEES8_S8_EEENS6_IJNS7_ILi64EEENS7_ILi96EEENS7_ILi192EEEEEENS_6half_tEfNS_4arch4Sm90ELb0ELb1ELb0ELb1ELb0ELb0ELb1ELb0ELi3ELi1ELi1ELi1ELb0EEENS1_21CollectiveEpilogueBwdISD_SE_SG_Li384ELb1ELb1ELi3EEENS1_19SingleTileSchedulerILb1ELb0ELb0ELi96EEEEEEEEEvNT_6ParamsE:
        .type           _ZN7cutlass13device_kernelIN5flash11enable_sm90INS1_16FlashAttnBwdSm90INS1_25CollectiveMainloopBwdSm90ILi2ELi1ELi1EN4cute5tupleIJNS5_1CILi1EEES8_S8_EEENS6_IJNS7_ILi64EEENS7_ILi96EEENS7_ILi192EEEEEENS_6half_tEfNS_4arch4Sm90ELb0ELb1ELb0ELb1ELb0ELb0ELb1ELb0ELi3ELi1ELi1ELi1ELb0EEENS1_21CollectiveEpilogueBwdISD_SE_SG_Li384ELb1ELb1ELi3EEENS1_19SingleTileSchedulerILb1ELb0ELb0ELi96EEEEEEEEEvNT_6ParamsE,@function
        .size           _ZN7cutlass13device_kernelIN5flash11enable_sm90INS1_16FlashAttnBwdSm90INS1_25CollectiveMainloopBwdSm90ILi2ELi1ELi1EN4cute5tupleIJNS5_1CILi1EEES8_S8_EEENS6_IJNS7_ILi64EEENS7_ILi96EEENS7_ILi192EEEEEENS_6half_tEfNS_4arch4Sm90ELb0ELb1ELb0ELb1ELb0ELb0ELb1ELb0ELi3ELi1ELi1ELi1ELb0EEENS1_21CollectiveEpilogueBwdISD_SE_SG_Li384ELb1ELb1ELi3EEENS1_19SingleTileSchedulerILb1ELb0ELb0ELi96EEEEEEEEEvNT_6ParamsE,(.L_x_7685 - _ZN7cutlass13device_kernelIN5flash11enable_sm90INS1_16FlashAttnBwdSm90INS1_25CollectiveMainloopBwdSm90ILi2ELi1ELi1EN4cute5tupleIJNS5_1CILi1EEES8_S8_EEENS6_IJNS7_ILi64EEENS7_ILi96EEENS7_ILi192EEEEEENS_6half_tEfNS_4arch4Sm90ELb0ELb1ELb0ELb1ELb0ELb0ELb1ELb0ELi3ELi1ELi1ELi1ELb0EEENS1_21CollectiveEpilogueBwdISD_SE_SG_Li384ELb1ELb1ELi3EEENS1_19SingleTileSchedulerILb1ELb0ELb0ELi96EEEEEEEEEvNT_6ParamsE)
        .other          _ZN7cutlass13device_kernelIN5flash11enable_sm90INS1_16FlashAttnBwdSm90INS1_25CollectiveMainloopBwdSm90ILi2ELi1ELi1EN4cute5tupleIJNS5_1CILi1EEES8_S8_EEENS6_IJNS7_ILi64EEENS7_ILi96EEENS7_ILi192EEEEEENS_6half_tEfNS_4arch4Sm90ELb0ELb1ELb0ELb1ELb0ELb0ELb1ELb0ELi3ELi1ELi1ELi1ELb0EEENS1_21CollectiveEpilogueBwdISD_SE_SG_Li384ELb1ELb1ELi3EEENS1_19SingleTileSchedulerILb1ELb0ELb0ELi96EEEEEEEEEvNT_6ParamsE,@"STO_CUDA_ENTRY STV_DEFAULT"
_ZN7cutlass13device_kernelIN5flash11enable_sm90INS1_16FlashAttnBwdSm90INS1_25CollectiveMainloopBwdSm90ILi2ELi1ELi1EN4cute5tupleIJNS5_1CILi1EEES8_S8_EEENS6_IJNS7_ILi64EEENS7_ILi96EEENS7_ILi192EEEEEENS_6half_tEfNS_4arch4Sm90ELb0ELb1ELb0ELb1ELb0ELb0ELb1ELb0ELi3ELi1ELi1ELi1ELb0EEENS1_21CollectiveEpilogueBwdISD_SE_SG_Li384ELb1ELb1ELi3EEENS1_19SingleTileSchedulerILb1ELb0ELb0ELi96EEEEEEEEEvNT_6ParamsE:
        /* <DEDUP_REMOVED lines=23> */
.L_x_5575:
[----:B------:R-:W-:Y:S05]  /*0170*/  BSYNC B0 ;  /* 0x0000000000007941 */ /* 0x000fea0003800000 */
.L_x_5574:
        /* <DEDUP_REMOVED lines=37> */
.L_x_5576:
        /* <DEDUP_REMOVED lines=20> */
.L_x_5577:
[----:B------:R-:W-:Y:S01]  /*0510*/  PLOP3.LUT P0, PT, PT, PT, UP0, 0x80, 0x0 ;  /* 0x000000000000781c */ /* 0x000fe20003f0f008 */
[----:B------:R-:W-:Y:S01]  /*0520*/  NOP ;  /* 0x0000000000007918 */ /* 0x000fe20000000000 */
[----:B------:R-:W-:Y:S01]  /*0530*/  ULDC.64 UR46, c[0x0][0x208] ;  /* 0x00008200002e7ab9 */ /* 0x000fe20000000a00 */
[----:B------:R-:W-:Y:S01]  /*0540*/  BSSY B6, `(.L_x_5578) ;  /* 0x0000ab8000067945 */ /* 0x000fe20003800000 */
[----:B-12-4-:R-:W-:Y:S09]  /*0550*/  BAR.SYNC.DEFER_BLOCKING 0x0 ;  /* 0x0000000000007b1d */ /* 0x016ff20000010000 */
[----:B------:R-:W-:Y:S05]  /*0560*/  @!P0 BRA `(.L_x_5579) ;  /* 0x0000006400cc8947 */ /* 0x000fea0003800000 */
.L_x_5580:
        /* <DEDUP_REMOVED lines=21> */
.L_x_5581:
        /* <DEDUP_REMOVED lines=10> */
.L_x_5583:
[----:B------:R-:W2:Y:S02]  /*0760*/  LDC R0, c[0x0][0x8bc] ;  /* 0x00022f00ff007b82 */ /* 0x000ea40000000800 */
.L_x_5582:
[----:B------:R-:W-:-:S05]  /*0770*/  IMAD R5, R152, 0x60, RZ ;  /* 0x0000006098057824 */ /* 0x000fca00078e02ff */
[----:B--2--5:R-:W-:-:S04]  /*0780*/  ISETP.GE.AND P0, PT, R5, R0, PT ;  /* 0x000000000500720c */ /* 0x024fc80003f06270 */
[----:B------:R-:W-:-:S04]  /*0790*/  SEL R19, R19, 0xffffffff, !P0 ;  /* 0xffffffff13137807 */ /* 0x000fc80004000000 */
[----:B------:R-:W-:-:S13]  /*07a0*/  ISETP.GE.AND P0, PT, R19, RZ, PT ;  /* 0x000000ff1300720c */ /* 0x000fda0003f06270 */
        /* <DEDUP_REMOVED lines=11> */
.L_x_5585:
[----:B------:R-:W-:Y:S01]  /*0860*/  ULDC.64 UR4, c[0x0][0x770] ;  /* 0x0001dc0000047ab9 */ /* 0x000fe20000000a00 */
[----:B------:R-:W2:Y:S01]  /*0870*/  LDC R17, c[0x0][0x280] ;  /* 0x0000a000ff117b82 */ /* 0x000ea20000000800 */
        /* <DEDUP_REMOVED lines=8> */
.L_x_5586:
        /* <DEDUP_REMOVED lines=8> */
.L_x_5587:
[----:B------:R-:W-:Y:S02]  /*0980*/  ULDC.64 UR4, c[0x0][0x778] ;  /* 0x0001de0000047ab9 */ /* 0x000fe40000000a00 */
[----:B------:R-:W-:-:S04]  /*0990*/  ISETP.NE.U32.AND P0, PT, RZ, UR4, PT ;  /* 0x00000004ff007c0c */ /* 0x000fc8000bf05070 */
[----:B------:R-:W-:-:S13]  /*09a0*/  ISETP.NE.AND.EX P0, PT, RZ, UR5, PT, P0 ;  /* 0x00000005ff007c0c */ /* 0x000fda000bf05300 */
[----:B------:R-:W-:Y:S05]  /*09b0*/  @!P0 BRA `(.L_x_5588) ;  /* 0x0000000000148947 */ /* 0x000fea0003800000 */
[----:B-1----:R-:W1:Y:S02]  /*09c0*/  LDC.64 R2, c[0x0][0x778] ;  /* 0x0001de00ff027b82 */ /* 0x002e640000000a00 */
[----:B-1----:R-:W-:-:S05]  /*09d0*/  IMAD.WIDE R2, R19, 0x4, R2 ;  /* 0x0000000413027825 */ /* 0x002fca00078e0202 */
[----:B------:R-:W3:Y:S04]  /*09e0*/  LDG.E R18, desc[UR46][R2.64] ;  /* 0x0000002e02127981 */ /* 0x000ee8000c1e1900 */
[----:B------:R-:W3:Y:S02]  /*09f0*/  LDG.E R7, desc[UR46][R2.64+0x4] ;  /* 0x0000042e02077981 */ /* 0x000ee4000c1e1900 */
[----:B---3--:R-:W-:-:S07]  /*0a00*/  IMAD.IADD R18, R7, 0x1, -R18 ;  /* 0x0000000107127824 */ /* 0x008fce00078e0a12 */
.L_x_5588:
[----:B--2--5:R-:W-:Y:S01]  /*0a10*/  VIADD R0, R17, 0x3f ;  /* 0x0000003f11007836 */ /* 0x024fe20000000000 */
[----:B------:R-:W-:Y:S01]  /*0a20*/  ISETP.GE.AND P1, PT, R152, RZ, PT ;  /* 0x000000ff9800720c */ /* 0x000fe20003f26270 */
[----:B------:R-:W-:Y:S01]  /*0a30*/  ULDC UR4, c[0x0][0x74c] ;  /* 0x0001d30000047ab9 */ /* 0x000fe20000000800 */
[----:B-1----:R-:W-:Y:S02]  /*0a40*/  IADD3 R2, R5, R17, -R18 ;  /* 0x0000001105027210 */ /* 0x002fe40007ffe812 */
[----:B------:R-:W-:Y:S02]  /*0a50*/  SHF.R.S32.HI R3, RZ, 0x1f, R0 ;  /* 0x0000001fff037819 */ /* 0x000fe40000011400 */
[----:B------:R-:W-:Y:S01]  /*0a60*/  PLOP3.LUT P0, PT, PT, PT, PT, 0x80, 0x0 ;  /* 0x000000000000781c */ /* 0x000fe20003f0f070 */
[----:B------:R-:W-:Y:S01]  /*0a70*/  VIADD R2, R2, -UR4 ;  /* 0x8000000402027c36 */ /* 0x000fe20008000000 */
[----:B------:R-:W-:-:S04]  /*0a80*/  LEA.HI R3, R3, R0, RZ, 0x6 ;  /* 0x0000000003037211 */ /* 0x000fc800078f30ff */
[----:B------:R-:W-:Y:S02]  /*0a90*/  SHF.R.S32.HI R3, RZ, 0x6, R3 ;  /* 0x00000006ff037819 */ /* 0x000fe40000011403 */
[----:B------:R-:W-:Y:S02]  /*0aa0*/  SHF.R.S32.HI R7, RZ, 0x1f, R2 ;  /* 0x0000001fff077819 */ /* 0x000fe40000011402 */
[----:B------:R-:W-:Y:S02]  /*0ab0*/  R2UR UR37, R3 ;  /* 0x00000000032572ca */ /* 0x000fe400000e0000 */
[----:B------:R-:W-:Y:S01]  /*0ac0*/  LEA.HI R7, R7, R2, RZ, 0x6 ;  /* 0x0000000207077211 */ /* 0x000fe200078f30ff */
[----:B------:R-:W-:-:S12]  /*0ad0*/  @!P1 BRA `(.L_x_5589) ;  /* 0x0000000000249947 */ /* 0x000fd80003800000 */
[----:B------:R-:W-:Y:S01]  /*0ae0*/  IADD3 R0, -R18, 0x9f, R17 ;  /* 0x0000009f12007810 */ /* 0x000fe20007ffe111 */
[----:B------:R-:W-:-:S03]  /*0af0*/  ULDC UR4, c[0x0][0x748] ;  /* 0x0001d20000047ab9 */ /* 0x000fc60000000800 */
[----:B------:R-:W-:-:S04]  /*0b00*/  IADD3 R0, R0, UR4, R5 ;  /* 0x0000000400007c10 */ /* 0x000fc8000fffe005 */
[----:B------:R-:W-:-:S04]  /*0b10*/  SHF.R.S32.HI R3, RZ, 0x1f, R0 ;  /* 0x0000001fff037819 */ /* 0x000fc80000011400 */
[----:B------:R-:W-:-:S04]  /*0b20*/  LEA.HI R3, R3, R0, RZ, 0x6 ;  /* 0x0000000003037211 */ /* 0x000fc800078f30ff */
[----:B------:R-:W-:-:S04]  /*0b30*/  SHF.R.S32.HI R3, RZ, 0x6, R3 ;  /* 0x00000006ff037819 */ /* 0x000fc80000011403 */
[----:B------:R-:W-:-:S13]  /*0b40*/  R2UR UR4, R3 ;  /* 0x00000000030472ca */ /* 0x000fda00000e0000 */
[----:B------:R-:W-:-:S04]  /*0b50*/  UISETP.LT.AND UP0, UPT, UR37, UR4, UPT ;  /* 0x000000042500728c */ /* 0x000fc8000bf01270 */
[----:B------:R-:W-:-:S12]  /*0b60*/  USEL UR37, UR37, UR4, UP0 ;  /* 0x0000000425257287 */ /* 0x000fd80008000000 */
.L_x_5589:
        /* <DEDUP_REMOVED lines=8> */
[----:B------:R-:W-:Y:S02]  /*0bf0*/  ISETP.LT.AND P1, PT, R16, UR37, PT ;  /* 0x0000002510007c0c */ /* 0x000fe4000bf21270 */
        /* <DEDUP_REMOVED lines=69> */
.L_x_5592:
        /* <DEDUP_REMOVED lines=15> */
.L_x_5591:
        /* <DEDUP_REMOVED lines=20> */
.L_x_5594:
        /* <DEDUP_REMOVED lines=15> */
.L_x_5593:
        /* <DEDUP_REMOVED lines=8> */
.L_x_5740:
        /* <DEDUP_REMOVED lines=19> */
.L_x_5596:
[----:B------:R-:W-:Y:S01]  /*1520*/  IMAD.IADD R12, R9, 0x1, -R6 ;  /* 0x00000001090c7824 */ /* 0x000fe200078e0a06 */
[--C-:B------:R-:W-:Y:S01]  /*1530*/  SHF.R.S32.HI R5, RZ, 0x1, R2.reuse ;  /* 0x00000001ff057819 */ /* 0x100fe20000011402 */
[C---:B--2---:R-:W-:Y:S01]  /*1540*/  IMAD.HI R11, R13.reuse, 0x55555556, RZ ;  /* 0x555555560d0b7827 */ /* 0x044fe200078e02ff */
[----:B------:R-:W-:Y:S02]  /*1550*/  SHF.R.S32.HI R6, RZ, 0x1f, R2 ;  /* 0x0000001fff067819 */ /* 0x000fe40000011402 */
[----:B------:R-:W-:Y:S02]  /*1560*/  CS2R R70, SRZ ;  /* 0x0000000000467805 */ /* 0x000fe4000001ff00 */
[----:B------:R-:W-:Y:S01]  /*1570*/  SHF.R.S32.HI R10, RZ, 0x1f, R7 ;  /* 0x0000001fff0a7819 */ /* 0x000fe20000011407 */
[----:B------:R-:W-:Y:S01]  /*1580*/  IMAD R15, R13, 0x400, R0 ;  /* 0x000004000d0f7824 */ /* 0x000fe200078e0200 */
[----:B------:R-:W-:Y:S01]  /*1590*/  LEA.HI R6, R6, R5, RZ, 0x2 ;  /* 0x0000000506067211 */ /* 0x000fe200078f10ff */
[----:B------:R-:W-:Y:S01]  /*15a0*/  IMAD R152, R152, -0x60, RZ ;  /* 0xffffffa098987824 */ /* 0x000fe200078e02ff */
[----:B------:R-:W-:Y:S01]  /*15b0*/  LEA.HI R10, R10, R7, RZ, 0x3 ;  /* 0x000000070a0a7211 */ /* 0x000fe200078f18ff */
[----:B------:R-:W-:Y:S01]  /*15c0*/  IMAD.U32 R155, RZ, RZ, UR38 ;  /* 0x00000026ff9b7e24 */ /* 0x000fe2000f8e00ff */
[----:B------:R-:W-:-:S02]  /*15d0*/  LOP3.LUT R2, R2, 0x7fffffe, RZ, 0xc0, !PT ;  /* 0x07fffffe02027812 */ /* 0x000fc400078ec0ff */
[----:B------:R-:W-:Y:S02]  /*15e0*/  CS2R R68, SRZ ;  /* 0x0000000000447805 */ /* 0x000fe4000001ff00 */
[----:B------:R-:W-:Y:S01]  /*15f0*/  LOP3.LUT R6, R6, 0xfffffffc, RZ, 0xc0, !PT ;  /* 0xfffffffc06067812 */ /* 0x000fe200078ec0ff */
[----:B------:R-:W-:Y:S01]  /*1600*/  IMAD.SHL.U32 R10, R10, 0x20, RZ ;  /* 0x000000200a0a7824 */ /* 0x000fe200078e00ff */
[----:B------:R-:W-:Y:S01]  /*1610*/  SHF.R.S32.HI R3, RZ, 0x1f, R0 ;  /* 0x0000001fff037819 */ /* 0x000fe20000011400 */
[----:B------:R-:W-:Y:S01]  /*1620*/  IMAD.IADD R9, R7, 0x1, -R2 ;  /* 0x0000000107097824 */ /* 0x000fe200078e0a02 */
[----:B------:R-:W-:Y:S01]  /*1630*/  LEA.HI R14, R11, R11, RZ, 0x1 ;  /* 0x0000000b0b0e7211 */ /* 0x000fe200078f08ff */
[----:B------:R-:W-:Y:S01]  /*1640*/  IMAD.IADD R7, R5, 0x1, -R6 ;  /* 0x0000000105077824 */ /* 0x000fe200078e0a06 */
[----:B------:R-:W-:Y:S02]  /*1650*/  LOP3.LUT R10, R10, 0x7fffff00, RZ, 0xc0, !PT ;  /* 0x7fffff000a0a7812 */ /* 0x000fe400078ec0ff */
[----:B------:R-:W-:-:S02]  /*1660*/  CS2R R66, SRZ ;  /* 0x0000000000427805 */ /* 0x000fc4000001ff00 */
        /* <DEDUP_REMOVED lines=8> */
[----:B------:R-:W-:Y:S01]  /*16f0*/  SHF.R.S32.HI R4, RZ, 0x2, R2 ;  /* 0x00000002ff047819 */ /* 0x000fe20000011402 */
[----:B------:R-:W-:Y:S01]  /*1700*/  IMAD R9, R9, 0x20, R10 ;  /* 0x0000002009097824 */ /* 0x000fe200078e020a */
[----:B------:R-:W-:Y:S01]  /*1710*/  SHF.R.S32.HI R5, RZ, 0x1f, R2 ;  /* 0x0000001fff057819 */ /* 0x000fe20000011402 */
[----:B------:R-:W-:Y:S01]  /*1720*/  IMAD.IADD R13, R0, 0x1, -R13 ;  /* 0x00000001000d7824 */ /* 0x000fe200078e0a0d */
[----:B------:R-:W-:Y:S01]  /*1730*/  LOP3.LUT R6, R6, 0xc0, RZ, 0xc0, !PT ;  /* 0x000000c006067812 */ /* 0x000fe200078ec0ff */
[----:B------:R-:W-:Y:S01]  /*1740*/  IMAD R9, R12, 0x200, R9 ;  /* 0x000002000c097824 */ /* 0x000fe200078e0209 */
[----:B------:R-:W-:Y:S01]  /*1750*/  LEA.HI R5, R5, R4, RZ, 0x3 ;  /* 0x0000000405057211 */ /* 0x000fe200078f18ff */
[----:B------:R-:W-:Y:S01]  /*1760*/  IMAD.IADD R10, R18, 0x1, -R17 ;  /* 0x00000001120a7824 */ /* 0x000fe200078e0a11 */
[----:B------:R-:W-:Y:S01]  /*1770*/  LOP3.LUT R11, R6, 0x8, R11, 0xf8, !PT ;  /* 0x00000008060b7812 */ /* 0x000fe200078ef80b */
[----:B------:R-:W-:Y:S01]  /*1780*/  IMAD.IADD R18, R152, 0x1, R18 ;  /* 0x0000000198127824 */ /* 0x000fe200078e0212 */
[----:B------:R-:W-:Y:S01]  /*1790*/  SHF.R.U32.HI R0, RZ, 0x3, R6 ;  /* 0x00000003ff007819 */ /* 0x000fe20000011606 */
[----:B------:R-:W-:Y:S01]  /*17a0*/  IMAD R13, R14, 0x10, R13 ;  /* 0x000000100e0d7824 */ /* 0x000fe200078e020d */
[----:B------:R-:W-:Y:S01]  /*17b0*/  LOP3.LUT R5, R5, 0xfffffff8, RZ, 0xc0, !PT ;  /* 0xfffffff805057812 */ /* 0x000fe200078ec0ff */
[----:B------:R-:W-:Y:S01]  /*17c0*/  IMAD.MOV.U32 R12, RZ, RZ, 0x20 ;  /* 0x00000020ff0c7424 */ /* 0x000fe200078e00ff */
[----:B------:R-:W-:Y:S01]  /*17d0*/  LOP3.LUT R0, R11, R0, RZ, 0x3c, !PT ;  /* 0x000000000b007212 */ /* 0x000fe200078e3cff */
[----:B------:R-:W-:Y:S01]  /*17e0*/  IMAD.MOV.U32 R2, RZ, RZ, RZ ;  /* 0x000000ffff027224 */ /* 0x000fe200078e00ff */
[----:B------:R-:W-:Y:S01]  /*17f0*/  SHF.R.S32.HI R3, RZ, 0x5, R3 ;  /* 0x00000005ff037819 */ /* 0x000fe20000011403 */
[----:B------:R-:W-:Y:S01]  /*1800*/  IMAD.IADD R6, R4, 0x1, -R5 ;  /* 0x0000000104067824 */ /* 0x000fe200078e0a05 */
[----:B------:R-:W-:Y:S01]  /*1810*/  LOP3.LUT P0, RZ, R7, 0x2, RZ, 0xc0, !PT ;  /* 0x0000000207ff7812 */ /* 0x000fe2000780c0ff */
[----:B------:R-:W-:Y:S01]  /*1820*/  IMAD.IADD R9, R9, 0x1, R0 ;  /* 0x0000000109097824 */ /* 0x000fe200078e0200 */
[----:B------:R-:W-:Y:S01]  /*1830*/  IADD3 R4, -R17, 0x1, R18 ;  /* 0x0000000111047810 */ /* 0x000fe20007ffe112 */
[----:B------:R-:W-:Y:S01]  /*1840*/  IMAD R6, R3, 0x10, R6 ;  /* 0x0000001003067824 */ /* 0x000fe200078e0206 */
[----:B------:R-:W-:Y:S01]  /*1850*/  SEL R12, R12, 0xffffffe0, !P0 ;  /* 0xffffffe00c0c7807 */ /* 0x000fe20004000000 */
[----:B------:R-:W-:Y:S01]  /*1860*/  IMAD.SHL.U32 R0, R15, 0x4, RZ ;  /* 0x000000040f007824 */ /* 0x000fe200078e00ff */
[----:B------:R-:W-:Y:S01]  /*1870*/  LEA R9, R9, UR36, 0x1 ;  /* 0x0000002409097c11 */ /* 0x000fe2000f8e08ff */
[----:B------:R-:W-:Y:S01]  /*1880*/  IMAD.SHL.U32 R3, R13, 0x2, RZ ;  /* 0x000000020d037824 */ /* 0x000fe200078e00ff */
[----:B------:R-:W-:Y:S01]  /*1890*/  CS2R R64, SRZ ;  /* 0x0000000000407805 */ /* 0x000fe2000001ff00 */
[----:B------:R-:W-:Y:S01]  /*18a0*/  IMAD.MOV.U32 R7, RZ, RZ, RZ ;  /* 0x000000ffff077224 */ /* 0x000fe200078e00ff */
[----:B------:R-:W-:Y:S01]  /*18b0*/  CS2R R62, SRZ ;  /* 0x00000000003e7805 */ /* 0x000fe2000001ff00 */
[----:B------:R-:W-:Y:S01]  /*18c0*/  IMAD.IADD R11, R18, 0x1, -R3 ;  /* 0x00000001120b7824 */ /* 0x000fe200078e0a03 */
        /* <DEDUP_REMOVED lines=44> */
[----:B------:R-:W-:Y:S01]  /*1b90*/  LOP3.LUT R155, R155, 0x1, RZ, 0xfc, !PT ;  /* 0x000000019b9b7812 */ /* 0x000fe200078efcff */
[--C-:B------:R-:W-:Y:S01]  /*1ba0*/  IMAD.IADD R4, R4, 0x1, -R3.reuse ;  /* 0x0000000104047824 */ /* 0x100fe200078e0a03 */
[----:B------:R-:W-:Y:S01]  /*1bb0*/  LEA R0, R0, UR36, 0x2 ;  /* 0x0000002400007c11 */ /* 0x000fe2000f8e10ff */
[----:B------:R-:W-:Y:S01]  /*1bc0*/  IMAD.IADD R18, R152, 0x1, -R3 ;  /* 0x0000000198127824 */ /* 0x000fe200078e0a03 */
[----:B------:R-:W-:-:S07]  /*1bd0*/  IADD3 R17, R12, 0x30400, R9 ;  /* 0x000304000c117810 */ /* 0x000fce0007ffe009 */
.L_x_5616:
[----:B------:R-:W-:-:S13]  /*1be0*/  ISETP.NE.AND P0, PT, R155, 0x3, PT ;  /* 0x000000039b00780c */ /* 0x000fda0003f05270 */
[----:B-1----:R-:W-:Y:S05]  /*1bf0*/  @!P0 BRA `(.L_x_5598) ;  /* 0x0000000000048947 */ /* 0x002fea0003800000 */
[----:B------:R-:W-:Y:S01]  /*1c00*/  BPT.TRAP 0x1 ;  /* 0x000000040000795c */ /* 0x000fe20000300000 */
.L_x_5598:
[----:B------:R-:W-:Y:S02]  /*1c10*/  LEA R3, R2, UR36, 0x3 ;  /* 0x0000002402037c11 */ /* 0x000fe4000f8e18ff */
[----:B------:R-:W-:-:S04]  /*1c20*/  SHF.L.U32 R12, R7, 0x1f, RZ ;  /* 0x0000001f070c7819 */ /* 0x000fc800000006ff */
[----:B------:R1:W2:Y:S01]  /*1c30*/  SYNCS.PHASECHK.TRANS64.TRYWAIT P1, [R3+URZ+0x36410], R12 ;  /* 0x0364100c030075a7 */ /* 0x0002a2000802017f */
[----:B------:R-:W-:Y:S05]  /*1c40*/  @!P0 BRA `(.L_x_5599) ;  /* 0x0000000000048947 */ /* 0x000fea0003800000 */
[----:B------:R-:W-:Y:S01]  /*1c50*/  BPT.TRAP 0x1 ;  /* 0x000000040000795c */ /* 0x000fe20000300000 */
.L_x_5599:
[----:B--2---:R-:W-:Y:S05]  /*1c60*/  @P1 BRA `(.L_x_5600) ;  /* 0x0000000000081947 */ /* 0x004fea0003800000 */
[----:B------:R-:W2:Y:S02]  /*1c70*/  SYNCS.PHASECHK.TRANS64.TRYWAIT P1, [R3+URZ+0x36410], R12 ;  /* 0x0364100c030075a7 */ /* 0x000ea4000802017f */
[----:B--2---:R-:W-:Y:S05]  /*1c80*/  @!P1 BRA `(.L_x_5601) ;  /* 0x0000009400449947 */ /* 0x004fea0003800000 */
.L_x_5600:
        /* <DEDUP_REMOVED lines=103> */
.L_x_5602:
[----:B------:R-:W-:-:S04]  /*2300*/  SHF.L.U32 R13, R5, 0x1f, RZ ;  /* 0x0000001f050d7819 */ /* 0x000fc800000006ff */
[----:B------:R4:W1:Y:S01]  /*2310*/  SYNCS.PHASECHK.TRANS64.TRYWAIT P1, [UR36+0x36430], R13 ;  /* 0x0364300dff0075a7 */ /* 0x0008620008020164 */
[----:B------:R-:W-:Y:S05]  /*2320*/  @!P0 BRA `(.L_x_5603) ;  /* 0x0000000000048947 */ /* 0x000fea0003800000 */
[----:B------:R-:W-:Y:S01]  /*2330*/  BPT.TRAP 0x1 ;  /* 0x000000040000795c */ /* 0x000fe20000300000 */
.L_x_5603:
[----:B-1----:R-:W-:Y:S05]  /*2340*/  @P1 BRA `(.L_x_5604) ;  /* 0x0000000000081947 */ /* 0x002fea0003800000 */
[----:B------:R-:W1:Y:S02]  /*2350*/  SYNCS.PHASECHK.TRANS64.TRYWAIT P1, [UR36+0x36430], R13 ;  /* 0x0364300dff0075a7 */ /* 0x000e640008020164 */
[----:B-1----:R-:W-:Y:S05]  /*2360*/  @!P1 BRA `(.L_x_5605) ;  /* 0x0000008c00a09947 */ /* 0x002fea0003800000 */
.L_x_5604:
[----:B------:R-:W-:Y:S01]  /*2370*/  UIADD3 UR5, UR36, 0x2a000, URZ ;  /* 0x0002a00024057890 */ /* 0x000fe2000fffe03f */
[----:B------:R-:W-:Y:S01]  /*2380*/  WARPGROUP.ARRIVE ;  /* 0x00000000000079c5 */ /* 0x000fe20000000000 */
[----:B------:R-:W-:Y:S01]  /*2390*/  UIADD3 UR4, UR4, 0x9000, URZ ;  /* 0x0000900004047890 */ /* 0x000fe2000fffe03f */
[----:B------:R-:W-:Y:S01]  /*23a0*/  IMAD R15, R16, 0x40, R6 ;  /* 0x00000040100f7824 */ /* 0x000fe200078e0206 */
[----:B------:R-:W-:Y:S01]  /*23b0*/  USHF.R.U32.HI UR5, URZ, 0x4, UR5 ;  /* 0x000000043f057899 */ /* 0x000fe20008011605 */
[----:B------:R-:W-:Y:S01]  /*23c0*/  VIADD R20, R4, UR41 ;  /* 0x0000002904147c36 */ /* 0x000fe20008000000 */
[----:B------:R-:W-:Y:S02]  /*23d0*/  USHF.R.U32.HI UR4, URZ, 0x4, UR4 ;  /* 0x000000043f047899 */ /* 0x000fe40008011604 */
[----:B------:R-:W-:Y:S02]  /*23e0*/  ULOP3.LUT UR5, UR5, 0x3fff, URZ, 0xc0, !UPT ;  /* 0x00003fff05057892 */ /* 0x000fe4000f8ec03f */
[----:B------:R-:W-:Y:S01]  /*23f0*/  ULOP3.LUT UR6, UR4, 0x3fff, URZ, 0xc0, !UPT ;  /* 0x00003fff04067892 */ /* 0x000fe2000f8ec03f */
[----:B----4-:R-:W-:Y:S01]  /*2400*/  VIADDMNMX R13, R15, R20, R11, PT ;  /* 0x000000140f0d7246 */ /* 0x010fe2000380010b */
[----:B------:R-:W-:-:S02]  /*2410*/  ULOP3.LUT UR4, UR5, 0x10000, URZ, 0xfc, !UPT ;  /* 0x0001000005047892 */ /* 0x000fc4000f8efc3f */
        /* <DEDUP_REMOVED lines=88> */
[----:B------:R-:W-:Y:S01]  /*29a0*/  IMAD.IADD R23, R10, 0x1, R15 ;  /* 0x000000010a177824 */ /* 0x000fe200078e020f */
[----:B------:R-:W-:Y:S04]  /*29b0*/  BSSY B0, `(.L_x_5607) ;  /* 0x0000012000007945 */ /* 0x000fe80003800000 */
        /* <DEDUP_REMOVED lines=11> */
.L_x_5608:
[----:B------:R-:W-:-:S06]  /*2a70*/  UISETP.NE.AND UP0, UPT, UR42, 0x1, UPT ;  /* 0x000000012a00788c */ /* 0x000fcc000bf05270 */
[----:B------:R-:W-:-:S05]  /*2a80*/  PLOP3.LUT P1, PT, PT, PT, UP0, 0x80, 0x0 ;  /* 0x000000000000781c */ /* 0x000fca0003f2f008 */
[----:B------:R-:W-:-:S08]  /*2a90*/  @UP0 ULDC UR5, c[0x0][0x754] ;  /* 0x0001d50000050ab9 */ /* 0x000fd00000000800 */
[----:B------:R-:W-:Y:S01]  /*2aa0*/  @P1 IMAD.HI.U32 R12, R23, UR5, RZ ;  /* 0x00000005170c1c27 */ /* 0x000fe2000f8e00ff */
[----:B------:R-:W-:-:S04]  /*2ab0*/  @UP0 ULDC UR5, c[0x0][0x758] ;  /* 0x0001d60000050ab9 */ /* 0x000fc80000000800 */
[----:B------:R-:W-:-:S07]  /*2ac0*/  @P1 SHF.R.U32.HI R23, RZ, UR5, R12 ;  /* 0x00000005ff171c19 */ /* 0x000fce000801160c */
.L_x_5609:
[----:B------:R-:W-:Y:S05]  /*2ad0*/  BSYNC B0 ;  /* 0x0000000000007941 */ /* 0x000fea0003800000 */
.L_x_5607:
[----:B------:R-:W-:Y:S01]  /*2ae0*/  IMAD R23, R23, UR42, R18 ;  /* 0x0000002a17177c24 */ /* 0x000fe2000f8e0212 */
[----:B------:R-:W-:-:S04]  /*2af0*/  IADD3 R12, R15, UR4, R4 ;  /* 0x000000040f0c7c10 */ /* 0x000fc8000fffe004 */
[----:B------:R-:W-:Y:S02]  /*2b00*/  VIADDMNMX R13, R23, UR42, R13, PT ;  /* 0x0000002a170d7c46 */ /* 0x000fe4000b80010d */
[----:B------:R-:W-:-:S07]  /*2b10*/  VIMNMX R12, R12, R23, !PT ;  /* 0x000000170c0c7248 */ /* 0x000fce0007fe0100 */
.L_x_5606:
        /* <DEDUP_REMOVED lines=51> */
.L_x_5612:
[----:B------:R-:W-:-:S06]  /*2e50*/  UISETP.NE.AND UP0, UPT, UR42, 0x1, UPT ;  /* 0x000000012a00788c */ /* 0x000fcc000bf05270 */
[----:B------:R-:W-:-:S05]  /*2e60*/  PLOP3.LUT P6, PT, PT, PT, UP0, 0x80, 0x0 ;  /* 0x000000000000781c */ /* 0x000fca0003fcf008 */
[----:B------:R-:W-:-:S08]  /*2e70*/  @UP0 ULDC UR4, c[0x0][0x754] ;  /* 0x0001d50000040ab9 */ /* 0x000fd00000000800 */
[----:B------:R-:W-:Y:S01]  /*2e80*/  @P6 IMAD.HI.U32 R12, R13, UR4, RZ ;  /* 0x000000040d0c6c27 */ /* 0x000fe2000f8e00ff */
[----:B------:R-:W-:Y:S01]  /*2e90*/  PLOP3.LUT P6, PT, PT, PT, UP0, 0x80, 0x0 ;  /* 0x000000000000781c */ /* 0x000fe20003fcf008 */
[----:B------:R-:W-:-:S12]  /*2ea0*/  @UP0 ULDC UR4, c[0x0][0x758] ;  /* 0x0001d60000040ab9 */ /* 0x000fd80000000800 */
[----:B------:R-:W-:-:S07]  /*2eb0*/  @P6 SHF.R.U32.HI R13, RZ, UR4, R12 ;  /* 0x00000004ff0d6c19 */ /* 0x000fce000801160c */
.L_x_5613:
[----:B------:R-:W-:Y:S05]  /*2ec0*/  BSYNC B0 ;  /* 0x0000000000007941 */ /* 0x000fea0003800000 */
.L_x_5611:
[----:B------:R-:W-:-:S05]  /*2ed0*/  IMAD R13, R13, UR42, R18 ;  /* 0x0000002a0d0d7c24 */ /* 0x000fca000f8e0212 */
[----:B------:R-:W-:Y:S02]  /*2ee0*/  VIMNMX R14, R14, R13, !PT ;  /* 0x0000000d0e0e7248 */ /* 0x000fe40007fe0100 */
[----:B------:R-:W-:-:S07]  /*2ef0*/  VIADDMNMX R20, R13, UR42, R20, PT ;  /* 0x0000002a0d147c46 */ /* 0x000fce000b800114 */
.L_x_5610:
[----:B------:R-:W-:Y:S01]  /*2f00*/  ISETP.GT.AND P2, PT, R14, 0x1, !P2 ;  /* 0x000000010e00780c */ /* 0x000fe20005744270 */
[--C-:B--2---:R-:W-:Y:S01]  /*2f10*/  FFMA.FTZ R13, R23, UR43, -R22.reuse ;  /* 0x0000002b170d7c23 */ /* 0x104fe20008010816 */
[--C-:B------:R-:W-:Y:S01]  /*2f20*/  FFMA.FTZ R23, R144, UR43, -R22.reuse ;  /* 0x0000002b90177c23 */ /* 0x100fe20008010816 */
[--C-:B------:R-:W-:Y:S01]  /*2f30*/  FFMA.FTZ R144, R145, UR43, -R22.reuse ;  /* 0x0000002b91907c23 */ /* 0x100fe20008010816 */
[----:B------:R-:W-:Y:S01]  /*2f40*/  ISETP.LT.OR P2, PT, R20, 0x2, P2 ;  /* 0x000000021400780c */ /* 0x000fe20001741670 */
[--C-:B------:R-:W-:Y:S01]  /*2f50*/  FFMA.FTZ R140, R141, UR43, -R22.reuse ;  /* 0x0000002b8d8c7c23 */ /* 0x100fe20008010816 */
[----:B------:R-:W-:Y:S01]  /*2f60*/  ISETP.GT.AND P3, PT, R14, 0x8, !P3 ;  /* 0x000000080e00780c */ /* 0x000fe20005f64270 */
[--C-:B------:R-:W-:Y:S01]  /*2f70*/  FFMA.FTZ R136, R137, UR43, -R22.reuse ;  /* 0x0000002b89887c23 */ /* 0x100fe20008010816 */
[----:B------:R-:W-:Y:S01]  /*2f80*/  FSEL R12, R139, -INF , !P2 ;  /* 0xff8000008b0c7808 */ /* 0x000fe20005000000 */
[--C-:B------:R-:W-:Y:S01]  /*2f90*/  FFMA.FTZ R139, R148, UR43, -R22.reuse ;  /* 0x0000002b948b7c23 */ /* 0x100fe20008010816 */
[----:B------:R-:W-:Y:S01]  /*2fa0*/  LEA R148, R6, UR36, 0x2 ;  /* 0x0000002406947c11 */ /* 0x000fe2000f8e10ff */
[--C-:B------:R-:W-:Y:S01]  /*2fb0*/  FFMA.FTZ R15, R157, UR43, -R22.reuse ;  /* 0x0000002b9d0f7c23 */ /* 0x100fe20008010816 */
[----:B------:R-:W-:Y:S01]  /*2fc0*/  ISETP.GE.AND P6, PT, R152, 0x12, PT ;  /* 0x000000129800780c */ /* 0x000fe20003fc6270 */
[--C-:B---3--:R-:W-:Y:S01]  /*2fd0*/  FFMA.FTZ R137, R12, UR43, -R21.reuse ;  /* 0x0000002b0c897c23 */ /* 0x108fe20008010815 */
[----:B------:R-:W-:Y:S01]  /*2fe0*/  ISETP.LT.OR P3, PT, R20, 0x9, P3 ;  /* 0x000000091400780c */ /* 0x000fe20001f61670 */
[----:B------:R-:W1:Y:S01]  /*2ff0*/  LDS R145, [R148+0x30200] ;  /* 0x0302000094917984 */ /* 0x000e620000000800 */
[C---:B------:R-:W-:Y:S01]  /*3000*/  ISETP.GT.AND P5, PT, R14.reuse, 0x10, !P5 ;  /* 0x000000100e00780c */ /* 0x040fe20006fa4270 */
[----:B------:R-:W-:Y:S01]  /*3010*/  FFMA.FTZ R22, R149, UR43, -R22 ;  /* 0x0000002b95167c23 */ /* 0x000fe20008010816 */
[C---:B------:R-:W-:Y:S01]  /*3020*/  ISETP.GT.AND P4, PT, R14.reuse, 0x9, !P4 ;  /* 0x000000090e00780c */ /* 0x040fe20006784270 */
[----:B------:R-:W2:Y:S01]  /*3030*/  LDS R141, [R148+0x30220] ;  /* 0x03022000948d7984 */ /* 0x000ea20000000800 */
[----:B------:R-:W-:Y:S01]  /*3040*/  ISETP.GT.AND P2, PT, R14, 0x11, !P6 ;  /* 0x000000110e00780c */ /* 0x000fe20007744270 */
[----:B------:R-:W3:Y:S01]  /*3050*/  MUFU.EX2 R13, R13 ;  /* 0x0000000d000d7308 */ /* 0x000ee20000000800 */
[----:B------:R-:W-:Y:S01]  /*3060*/  ISETP.GE.AND P6, PT, R152, 0x1a, PT ;  /* 0x0000001a9800780c */ /* 0x000fe20003fc6270 */
[----:B------:R-:W-:Y:S01]  /*3070*/  USHF.R.U32.HI UR6, URZ, 0x4, UR39 ;  /* 0x000000043f067899 */ /* 0x000fe20008011627 */
[----:B------:R-:W-:Y:S01]  /*3080*/  FSEL R142, R142, -INF , !P3 ;  /* 0xff8000008e8e7808 */ /* 0x000fe20005800000 */
[----:B------:R-:W-:Y:S01]  /*3090*/  UMOV UR11, 0x80000020 ;  /* 0x80000020000b7882 */ /* 0x000fe20000000000 */
[----:B------:R-:W-:Y:S01]  /*30a0*/  ISETP.GE.AND P3, PT, R152, 0x19, PT ;  /* 0x000000199800780c */ /* 0x000fe20003f66270 */
[----:B------:R-:W-:Y:S01]  /*30b0*/  ULOP3.LUT UR6, UR6, 0x3fff, URZ, 0xc0, !UPT ;  /* 0x00003fff06067892 */ /* 0x000fe2000f8ec03f */
        /* <DEDUP_REMOVED lines=9> */
[----:B------:R-:W-:Y:S01]  /*3150*/  UMOV UR13, 0x80000020 ;  /* 0x80000020000d7882 */ /* 0x000fe20000000000 */
[----:B------:R-:W-:Y:S01]  /*3160*/  FSEL R146, R146, -INF , !P5 ;  /* 0xff80000092927808 */ /* 0x000fe20006800000 */
[----:B------:R-:W4:Y:S01]  /*3170*/  MUFU.EX2 R15, R15 ;  /* 0x0000000f000f7308 */ /* 0x000f220000000800 */
[----:B------:R-:W-:Y:S01]  /*3180*/  FSEL R12, R143, -INF , !P4 ;  /* 0xff8000008f0c7808 */ /* 0x000fe20006000000 */
[----:B------:R-:W-:Y:S01]  /*3190*/  UMOV UR10, UR12 ;  /* 0x0000000c000a7c82 */ /* 0x000fe20008000000 */
        /* <DEDUP_REMOVED lines=8> */
[----:B------:R-:W-:-:S02]  /*3220*/  FSEL R14, R138, -INF , !P1 ;  /* 0xff8000008a0e7808 */ /* 0x000fc40004800000 */
[----:B------:R-:W-:Y:S02]  /*3230*/  FSEL R146, R151, -INF , !P6 ;  /* 0xff80000097927808 */ /* 0x000fe40007000000 */
        /* <DEDUP_REMOVED lines=162> */
.L_x_5614:
        /* <DEDUP_REMOVED lines=59> */
.L_x_5615:
        /* <DEDUP_REMOVED lines=62> */
.L_x_5590:
[----:B------:R-:W-:Y:S05]  /*43f0*/  @P0 BRA `(.L_x_5617) ;  /* 0x0000001400f00947 */ /* 0x000fea0003800000 */
[----:B------:R-:W2:Y:S01]  /*4400*/  S2R R0, SR_TID.X ;  /* 0x0000000000007919 */ /* 0x000ea20000002100 */
[----:B------:R-:W3:Y:S01]  /*4410*/  S2UR UR5, SR_CgaCtaId ;  /* 0x00000000000579c3 */ /* 0x000ee20000008800 */
        /* <DEDUP_REMOVED lines=13> */
[----:B---3--:R-:W-:Y:S01]  /*44f0*/  ULEA UR4, UR5, UR4, 0x18 ;  /* 0x0000000405047291 */ /* 0x008fe2000f8ec03f */
[----:B------:R-:W-:Y:S02]  /*4500*/  F2FP.F16.F32.PACK_AB R90, R93, R92 ;  /* 0x0000005c5d5a723e */ /* 0x000fe400000000ff */
[----:B------:R-:W-:-:S02]  /*4510*/  F2FP.F16.F32.PACK_AB R91, R95, R94 ;  /* 0x0000005e5f5b723e */ /* 0x000fc400000000ff */
[----:B------:R-:W-:Y:S01]  /*4520*/  F2FP.F16.F32.PACK_AB R97, R99, R98 ;  /* 0x000000626361723e */ /* 0x000fe200000000ff */
[----:B--2---:R-:W-:Y:S01]  /*4530*/  VIADD R0, R0, 0xffffff80 ;  /* 0xffffff8000007836 */ /* 0x004fe20000000000 */
[----:B------:R-:W-:Y:S02]  /*4540*/  F2FP.F16.F32.PACK_AB R104, R105, R104 ;  /* 0x000000686968723e */ /* 0x000fe400000000ff */
[----:B------:R-:W-:Y:S01]  /*4550*/  F2FP.F16.F32.PACK_AB R98, R101, R100 ;  /* 0x000000646562723e */ /* 0x000fe200000000ff */
[----:B------:R-:W-:Y:S01]  /*4560*/  IMAD.SHL.U32 R2, R0, 0x40, RZ ;  /* 0x0000004000027824 */ /* 0x000fe200078e00ff */
        /* <DEDUP_REMOVED lines=8> */
[----:B-1----:R-:W-:-:S02]  /*45f0*/  LEA.HI R3, R7, R0, RZ, 0x3 ;  /* 0x0000000007037211 */ /* 0x002fc400078f18ff */
        /* <DEDUP_REMOVED lines=95> */
.L_x_5618:
        /* <DEDUP_REMOVED lines=21> */
[CC--:B------:R-:W-:Y:S01]  /*4d40*/  ISETP.GE.AND P3, PT, R45.reuse, R46.reuse, PT ;  /* 0x0000002e2d00720c */ /* 0x0c0fe20003f66270 */
[----:B------:R1:W1:Y:S01]  /*4d50*/  LDS.128 R20, [R0+0x2000] ;  /* 0x0020000000147984 */ /* 0x0002620000000c00 */
[----:B------:R-:W-:Y:S01]  /*4d60*/  SHF.R.S32.HI R36, RZ, 0x1f, R19 ;  /* 0x0000001fff247819 */ /* 0x000fe20000011413 */
[----:B------:R-:W-:Y:S01]  /*4d70*/  ULDC.64 UR6, c[0x0][0x858] ;  /* 0x0002160000067ab9 */ /* 0x000fe20000000a00 */
[----:B------:R-:W-:Y:S01]  /*4d80*/  ISETP.GE.AND P5, PT, R18, R46, PT ;  /* 0x0000002e1200720c */ /* 0x000fe20003fa6270 */
[----:B------:R1:W1:Y:S01]  /*4d90*/  LDS.128 R24, [R0+0x2800] ;  /* 0x0028000000187984 */ /* 0x0002620000000c00 */
[C---:B------:R-:W-:Y:S01]  /*4da0*/  IADD3 R16, P1, R45.reuse, R16, RZ ;  /* 0x000000102d107210 */ /* 0x040fe20007f3e0ff */
[----:B------:R-:W-:Y:S01]  /*4db0*/  VIADD R18, R45, 0x40 ;  /* 0x000000402d127836 */ /* 0x000fe20000000000 */
[----:B------:R-:W-:Y:S01]  /*4dc0*/  ISETP.GE.OR P6, PT, R2, UR8, P3 ;  /* 0x0000000802007c0c */ /* 0x000fe20009fc6670 */
[----:B------:R-:W-:Y:S01]  /*4dd0*/  IMAD.IADD R35, R35, 0x1, R37 ;  /* 0x0000000123237824 */ /* 0x000fe200078e0225 */
[----:B------:R-:W-:Y:S01]  /*4de0*/  SEL R44, R36, RZ, !P0 ;  /* 0x000000ff242c7207 */ /* 0x000fe20004000000 */
[----:B------:R-:W-:Y:S01]  /*4df0*/  BSSY B0, `(.L_x_5619) ;  /* 0x0000016000007945 */ /* 0x000fe20003800000 */
[----:B------:R-:W-:-:S02]  /*4e00*/  LEA.HI.X.SX32 R17, R45, R17, 0x1, P1 ;  /* 0x000000112d117211 */ /* 0x000fc400008f0eff */
[----:B------:R-:W-:Y:S01]  /*4e10*/  ISETP.GE.AND P1, PT, R18, R46, PT ;  /* 0x0000002e1200720c */ /* 0x000fe20003f26270 */
[----:B------:R-:W-:Y:S01]  /*4e20*/  IMAD R18, R44, UR6, RZ ;  /* 0x000000062c127c24 */ /* 0x000fe2000f8e02ff */
[----:B------:R-:W-:Y:S01]  /*4e30*/  SEL R47, R19, RZ, !P0 ;  /* 0x000000ff132f7207 */ /* 0x000fe20004000000 */
[----:B------:R-:W-:Y:S01]  /*4e40*/  IMAD.WIDE R16, R38, 0x60, R16 ;  /* 0x0000006026107825 */ /* 0x000fe200078e0210 */
[----:B------:R-:W-:-:S03]  /*4e50*/  ISETP.GE.OR P0, PT, R2, UR8, P4 ;  /* 0x0000000802007c0c */ /* 0x000fc6000a706670 */
        /* <DEDUP_REMOVED lines=15> */
.L_x_5620:
[----:B------:R-:W-:Y:S05]  /*4f50*/  BSYNC B0 ;  /* 0x0000000000007941 */ /* 0x000fea0003800000 */
.L_x_5619:
        /* <DEDUP_REMOVED lines=15> */
.L_x_5622:
[----:B------:R-:W-:Y:S05]  /*5050*/  BSYNC B0 ;  /* 0x0000000000007941 */ /* 0x000fea0003800000 */
.L_x_5621:
        /* <DEDUP_REMOVED lines=18> */
.L_x_5624:
[----:B------:R-:W-:Y:S05]  /*5180*/  BSYNC B0 ;  /* 0x0000000000007941 */ /* 0x000fea0003800000 */
.L_x_5623:
        /* <DEDUP_REMOVED lines=17> */
.L_x_5626:
[----:B------:R-:W-:Y:S05]  /*52a0*/  BSYNC B0 ;  /* 0x0000000000007941 */ /* 0x000fea0003800000 */
.L_x_5625:
        /* <DEDUP_REMOVED lines=18> */
.L_x_5628:
[----:B------:R-:W-:Y:S05]  /*53d0*/  BSYNC B0 ;  /* 0x0000000000007941 */ /* 0x000fea0003800000 */
.L_x_5627:
        /* <DEDUP_REMOVED lines=19> */
.L_x_5630:
[----:B------:R-:W-:Y:S05]  /*5510*/  BSYNC B0 ;  /* 0x0000000000007941 */ /* 0x000fea0003800000 */
.L_x_5629:
        /* <DEDUP_REMOVED lines=26> */
.L_x_5632:
[----:B------:R-:W-:Y:S05]  /*56c0*/  BSYNC B0 ;  /* 0x0000000000007941 */ /* 0x000fea0003800000 */
.L_x_5631:
        /* <DEDUP_REMOVED lines=15> */
.L_x_5634:
[----:B------:R-:W-:Y:S05]  /*57c0*/  BSYNC B0 ;  /* 0x0000000000007941 */ /* 0x000fea0003800000 */
.L_x_5633:
        /* <DEDUP_REMOVED lines=15> */
.L_x_5636:
[----:B------:R-:W-:Y:S05]  /*58c0*/  BSYNC B0 ;  /* 0x0000000000007941 */ /* 0x000fea0003800000 */
.L_x_5635:
        /* <DEDUP_REMOVED lines=15> */
.L_x_5638:
[----:B------:R-:W-:Y:S05]  /*59c0*/  BSYNC B0 ;  /* 0x0000000000007941 */ /* 0x000fea0003800000 */
.L_x_5637:
        /* <DEDUP_REMOVED lines=15> */
.L_x_5640:
[----:B------:R-:W-:Y:S05]  /*5ac0*/  BSYNC B0 ;  /* 0x0000000000007941 */ /* 0x000fea0003800000 */
.L_x_5639:
        /* <DEDUP_REMOVED lines=15> */
.L_x_5617:
[----:B------:R-:W2:Y:S08]  /*5bc0*/  LDC.64 R4, c[0x0][0x870] ;  /* 0x00021c00ff047b82 */ /* 0x000eb00000000a00 */
[----:B-1----:R-:W1:Y:S01]  /*5bd0*/  LDC.64 R2, c[0x0][0x870] ;  /* 0x00021c00ff027b82 */ /* 0x002e620000000a00 */
[----:B------:R-:W-:Y:S01]  /*5be0*/  ULDC UR4, c[0x0][0x808] ;  /* 0x0002020000047ab9 */ /* 0x000fe20000000800 */
[----:B------:R-:W3:Y:S06]  /*5bf0*/  S2R R13, SR_CTAID.X ;  /* 0x00000000000d7919 */ /* 0x000eec0000002500 */
[----:B------:R-:W4:Y:S01]  /*5c00*/  LDC.64 R16, c[0x0][0x820] ;  /* 0x00020800ff107b82 */ /* 0x000f220000000a00 */
[----:B--2---:R-:W-:-:S04]  /*5c10*/  ISETP.NE.U32.AND P0, PT, R4, RZ, PT ;  /* 0x000000ff0400720c */ /* 0x004fc80003f05070 */
[----:B------:R-:W-:Y:S01]  /*5c20*/  ISETP.NE.AND.EX P0, PT, R5, RZ, PT, P0 ;  /* 0x000000ff0500720c */ /* 0x000fe20003f05300 */
[----:B-1----:R-:W-:Y:S02]  /*5c30*/  IMAD.WIDE R4, R19, 0x4, R2 ;  /* 0x0000000413047825 */ /* 0x002fe400078e0202 */
[----:B------:R-:W1:Y:S02]  /*5c40*/  LDC.64 R2, c[0x0][0x878] ;  /* 0x00021e00ff027b82 */ /* 0x000e640000000a00 */
[----:B------:R-:W-:-:S08]  /*5c50*/  IMAD.U32 R0, RZ, RZ, UR4 ;  /* 0x00000004ff007e24 */ /* 0x000fd0000f8e00ff */
[----:B------:R-:W2:Y:S01]  /*5c60*/  @P0 LDG.E R9, desc[UR46][R4.64] ;  /* 0x0000002e04090981 */ /* 0x000ea2000c1e1900 */
[----:B-1----:R-:W-:-:S04]  /*5c70*/  ISETP.NE.U32.AND P1, PT, R2, RZ, PT ;  /* 0x000000ff0200720c */ /* 0x002fc80003f25070 */
[----:B------:R-:W-:-:S13]  /*5c80*/  ISETP.NE.AND.EX P1, PT, R3, RZ, PT, P1 ;  /* 0x000000ff0300720c */ /* 0x000fda0003f25310 */
[----:B------:R-:W1:Y:S02]  /*5c90*/  @P1 LDC.64 R2, c[0x0][0x878] ;  /* 0x00021e00ff021b82 */ /* 0x000e640000000a00 */
[----:B-1----:R-:W-:-:S05]  /*5ca0*/  @P1 IMAD.WIDE R6, R19, 0x4, R2 ;  /* 0x0000000413061825 */ /* 0x002fca00078e0202 */
[----:B------:R1:W5:Y:S01]  /*5cb0*/  @P1 LDG.E R0, desc[UR46][R6.64] ;  /* 0x0000002e06001981 */ /* 0x000362000c1e1900 */
[----:B------:R-:W1:Y:S01]  /*5cc0*/  S2UR UR4, SR_CTAID.Y ;  /* 0x00000000000479c3 */ /* 0x000e620000002600 */
[----:B------:R-:W3:Y:S02]  /*5cd0*/  S2R R2, SR_TID.X ;  /* 0x0000000000027919 */ /* 0x000ee40000002100 */
[----:B---3--:R-:W-:Y:S01]  /*5ce0*/  VIADD R8, R2, 0xffffff80 ;  /* 0xffffff8002087836 */ /* 0x008fe20000000000 */
[----:B------:R-:W-:-:S03]  /*5cf0*/  CS2R R2, SRZ ;  /* 0x0000000000027805 */ /* 0x000fc6000001ff00 */
[----:B------:R-:W-:-:S05]  /*5d00*/  IMAD.HI R10, R8, 0x2aaaaaab, RZ ;  /* 0x2aaaaaab080a7827 */ /* 0x000fca00078e02ff */
[----:B------:R-:W-:-:S04]  /*5d10*/  SHF.R.U32.HI R11, RZ, 0x1f, R10 ;  /* 0x0000001fff0b7819 */ /* 0x000fc8000001160a */
[----:B------:R-:W-:Y:S02]  /*5d20*/  LEA.HI.SX32 R15, R10, R11, 0x1e ;  /* 0x0000000b0a0f7211 */ /* 0x000fe400078ff2ff */
[--C-:B--2---:R-:W-:Y:S01]  /*5d30*/  @P0 SHF.R.S32.HI R3, RZ, 0x1f, R9.reuse ;  /* 0x0000001fff030819 */ /* 0x104fe20000011409 */
[----:B------:R-:W-:Y:S01]  /*5d40*/  @P0 IMAD.MOV.U32 R2, RZ, RZ, R9 ;  /* 0x000000ffff020224 */ /* 0x000fe200078e0009 */
[----:B-1--4-:R-:W-:Y:S06]  /*5d50*/  @P1 BRA `(.L_x_5641) ;  /* 0x0000000000101947 */ /* 0x012fec0003800000 */
[----:B------:R-:W-:Y:S05]  /*5d60*/  @!P0 BRA `(.L_x_5641) ;  /* 0x00000000000c8947 */ /* 0x000fea0003800000 */
[----:B------:R-:W2:Y:S04]  /*5d70*/  LDG.E R7, desc[UR46][R4.64] ;  /* 0x0000002e04077981 */ /* 0x000ea8000c1e1900 */
[----:B-----5:R-:W2:Y:S02]  /*5d80*/  LDG.E R0, desc[UR46][R4.64+0x4] ;  /* 0x0000042e04007981 */ /* 0x020ea4000c1e1900 */
[----:B--2---:R-:W-:-:S07]  /*5d90*/  IMAD.IADD R0, R0, 0x1, -R7 ;  /* 0x0000000100007824 */ /* 0x004fce00078e0a07 */
.L_x_5641:
[----:B------:R-:W-:Y:S01]  /*5da0*/  USHF.R.S32.HI UR5, URZ, 0x1f, UR4 ;  /* 0x0000001f3f057899 */ /* 0x000fe20008011404 */
[----:B------:R-:W-:Y:S01]  /*5db0*/  IMAD R8, R15, -0x18, R8 ;  /* 0xffffffe80f087824 */ /* 0x000fe200078e0208 */
[----:B------:R-:W1:Y:S01]  /*5dc0*/  LDC.64 R20, c[0x0][0x850] ;  /* 0x00021400ff147b82 */ /* 0x000e620000000a00 */
[----:B-----5:R-:W-:Y:S01]  /*5dd0*/  IMAD R12, R13, -0x60, R0 ;  /* 0xffffffa00d0c7824 */ /* 0x020fe200078e0200 */
[----:B------:R-:W-:Y:S01]  /*5de0*/  ULDC UR8, c[0x0][0x80c] ;  /* 0x0002030000087ab9 */ /* 0x000fe20000000800 */
[C---:B------:R-:W-:Y:S01]  /*5df0*/  VIADD R5, R15.reuse, 0x10 ;  /* 0x000000100f057836 */ /* 0x040fe20000000000 */
[C---:B------:R-:W-:Y:S01]  /*5e00*/  IADD3 R2, P1, R15.reuse, R2, RZ ;  /* 0x000000020f027210 */ /* 0x040fe20007f3e0ff */
[----:B------:R-:W-:Y:S01]  /*5e10*/  IMAD.SHL.U32 R10, R8, 0x8, RZ ;  /* 0x00000008080a7824 */ /* 0x000fe200078e00ff */
[-C--:B------:R-:W-:Y:S01]  /*5e20*/  ISETP.GE.AND P3, PT, R15, R12.reuse, PT ;  /* 0x0000000c0f00720c */ /* 0x080fe20003f66270 */
[----:B------:R-:W-:Y:S01]  /*5e30*/  IMAD R0, R16, UR5, RZ ;  /* 0x0000000510007c24 */ /* 0x000fe2000f8e02ff */
[-C--:B------:R-:W-:Y:S01]  /*5e40*/  ISETP.GE.AND P4, PT, R5, R12.reuse, PT ;  /* 0x0000000c0500720c */ /* 0x080fe20003f86270 */
[----:B------:R-:W-:Y:S01]  /*5e50*/  VIADD R5, R15, 0x20 ;  /* 0x000000200f057836 */ /* 0x000fe20000000000 */
[----:B------:R-:W-:Y:S01]  /*5e60*/  SHF.R.S32.HI R11, RZ, 0x1f, R10 ;  /* 0x0000001fff0b7819 */ /* 0x000fe2000001140a */
[----:B------:R-:W-:Y:S01]  /*5e70*/  IMAD R17, R17, UR4, R0 ;  /* 0x0000000411117c24 */ /* 0x000fe2000f8e0200 */
[----:B------:R-:W-:Y:S01]  /*5e80*/  SHF.R.S32.HI R0, RZ, 0x1f, R19 ;  /* 0x0000001fff007819 */ /* 0x000fe20000011413 */
[----:B------:R-:W-:Y:S01]  /*5e90*/  VIADD R7, R15, 0x30 ;  /* 0x000000300f077836 */ /* 0x000fe20000000000 */
[----:B------:R-:W-:Y:S01]  /*5ea0*/  ISETP.GE.OR P6, PT, R10, UR8, P3 ;  /* 0x000000080a007c0c */ /* 0x000fe20009fc6670 */
[----:B------:R-:W-:Y:S01]  /*5eb0*/  ULDC.64 UR6, c[0x0][0x828] ;  /* 0x00020a0000067ab9 */ /* 0x000fe20000000a00 */
[-C--:B------:R-:W-:Y:S01]  /*5ec0*/  ISETP.GE.AND P5, PT, R5, R12.reuse, PT ;  /* 0x0000000c0500720c */ /* 0x080fe20003fa6270 */
[----:B------:R-:W-:Y:S01]  /*5ed0*/  IMAD.WIDE.U32 R4, R16, UR4, R10 ;  /* 0x0000000410047c25 */ /* 0x000fe2000f8e000a */
[----:B------:R-:W-:Y:S01]  /*5ee0*/  SEL R14, R0, RZ, !P0 ;  /* 0x000000ff000e7207 */ /* 0x000fe20004000000 */
[----:B------:R-:W-:Y:S01]  /*5ef0*/  BSSY B0, `(.L_x_5642) ;  /* 0x0000018000007945 */ /* 0x000fe20003800000 */
[-C--:B------:R-:W-:Y:S01]  /*5f00*/  ISETP.GE.AND P2, PT, R7, R12.reuse, PT ;  /* 0x0000000c0700720c */ /* 0x080fe20003f46270 */
[----:B------:R-:W-:Y:S01]  /*5f10*/  VIADD R7, R15, 0x40 ;  /* 0x000000400f077836 */ /* 0x000fe20000000000 */
[----:B------:R-:W-:Y:S01]  /*5f20*/  SEL R19, R19, RZ, !P0 ;  /* 0x000000ff13137207 */ /* 0x000fe20004000000 */
[----:B------:R-:W-:Y:S01]  /*5f30*/  IMAD.IADD R5, R5, 0x1, R17 ;  /* 0x0000000105057824 */ /* 0x000fe200078e0211 */
[----:B------:R-:W-:Y:S01]  /*5f40*/  LEA.HI.X.SX32 R3, R15, R3, 0x1, P1 ;  /* 0x000000030f037211 */ /* 0x000fe200008f0eff */
[----:B------:R-:W-:Y:S01]  /*5f50*/  IMAD R0, R14, UR6, RZ ;  /* 0x000000060e007c24 */ /* 0x000fe2000f8e02ff */
[----:B------:R-:W-:Y:S01]  /*5f60*/  ISETP.GE.AND P1, PT, R7, R12, PT ;  /* 0x0000000c0700720c */ /* 0x000fe20003f26270 */
[----:B------:R-:W-:Y:S01]  /*5f70*/  IMAD.WIDE.U32 R8, R19, UR6, R4 ;  /* 0x0000000613087c25 */ /* 0x000fe2000f8e0004 */
[----:B------:R-:W-:-:S03]  /*5f80*/  ISETP.GE.OR P0, PT, R10, UR8, P4 ;  /* 0x000000080a007c0c */ /* 0x000fc6000a706670 */
        /* <DEDUP_REMOVED lines=14> */
.L_x_5643:
[----:B------:R-:W-:Y:S05]  /*6070*/  BSYNC B0 ;  /* 0x0000000000007941 */ /* 0x000fea0003800000 */
.L_x_5642:
        /* <DEDUP_REMOVED lines=16> */
.L_x_5645:
[----:B------:R-:W-:Y:S05]  /*6180*/  BSYNC B0 ;  /* 0x0000000000007941 */ /* 0x000fea0003800000 */
.L_x_5644:
        /* <DEDUP_REMOVED lines=16> */
.L_x_5647:
[----:B------:R-:W-:Y:S05]  /*6290*/  BSYNC B0 ;  /* 0x0000000000007941 */ /* 0x000fea0003800000 */
.L_x_5646:
        /* <DEDUP_REMOVED lines=17> */
.L_x_5649:
[----:B------:R-:W-:Y:S05]  /*63b0*/  BSYNC B0 ;  /* 0x0000000000007941 */ /* 0x000fea0003800000 */
.L_x_5648:
        /* <DEDUP_REMOVED lines=16> */
.L_x_5651:
[----:B------:R-:W-:Y:S05]  /*64c0*/  BSYNC B0 ;  /* 0x0000000000007941 */ /* 0x000fea0003800000 */
.L_x_5650:
        /* <DEDUP_REMOVED lines=20> */
.L_x_5653:
[----:B------:R-:W-:Y:S05]  /*6610*/  BSYNC B0 ;  /* 0x0000000000007941 */ /* 0x000fea0003800000 */
.L_x_5652:
        /* <DEDUP_REMOVED lines=24> */
.L_x_5655:
[----:B------:R-:W-:Y:S05]  /*67a0*/  BSYNC B0 ;  /* 0x0000000000007941 */ /* 0x000fea0003800000 */
.L_x_5654:
        /* <DEDUP_REMOVED lines=15> */
.L_x_5657:
[----:B------:R-:W-:Y:S05]  /*68a0*/  BSYNC B0 ;  /* 0x0000000000007941 */ /* 0x000fea0003800000 */
.L_x_5656:
        /* <DEDUP_REMOVED lines=15> */
.L_x_5659:
[----:B------:R-:W-:Y:S05]  /*69a0*/  BSYNC B0 ;  /* 0x0000000000007941 */ /* 0x000fea0003800000 */
.L_x_5658:
        /* <DEDUP_REMOVED lines=15> */
.L_x_5661:
[----:B------:R-:W-:Y:S05]  /*6aa0*/  BSYNC B0 ;  /* 0x0000000000007941 */ /* 0x000fea0003800000 */
.L_x_5660:
        /* <DEDUP_REMOVED lines=15> */
.L_x_5663:
[----:B------:R-:W-:Y:S05]  /*6ba0*/  BSYNC B0 ;  /* 0x0000000000007941 */ /* 0x000fea0003800000 */
.L_x_5662:
        /* <DEDUP_REMOVED lines=15> */
.L_x_5579:
        /* <DEDUP_REMOVED lines=21> */
.L_x_5665:
        /* <DEDUP_REMOVED lines=13> */
.L_x_5667:
[----:B------:R-:W-:-:S05]  /*6ec0*/  ULDC UR4, c[0x0][0x8bc] ;  /* 0x00022f0000047ab9 */ /* 0x000fca0000000800 */
.L_x_5666:
        /* <DEDUP_REMOVED lines=44> */
.L_x_5668:
        /* <DEDUP_REMOVED lines=13> */
.L_x_5669:
        /* <DEDUP_REMOVED lines=12> */
.L_x_5670:
        /* <DEDUP_REMOVED lines=22> */
.L_x_5671:
        /* <DEDUP_REMOVED lines=40> */
.L_x_5674:
[----:B------:R-:W-:Y:S05]  /*7700*/  BSYNC B0 ;  /* 0x0000000000007941 */ /* 0x000fea0003800000 */
.L_x_5673:
        /* <DEDUP_REMOVED lines=18> */
.L_x_5676:
[----:B------:R-:W-:Y:S05]  /*7830*/  BSYNC B0 ;  /* 0x0000000000007941 */ /* 0x000fea0003800000 */
.L_x_5675:
        /* <DEDUP_REMOVED lines=19> */
.L_x_5678:
[----:B------:R-:W-:Y:S05]  /*7970*/  BSYNC B0 ;  /* 0x0000000000007941 */ /* 0x000fea0003800000 */
.L_x_5677:
[----:B------:R-:W-:Y:S06]  /*7980*/  BAR.ARV 0xa, 0xa0 ;  /* 0x0282800000007b1d */ /* 0x000fec0000002000 */
[----:B------:R-:W-:Y:S04]  /*7990*/  BSSY B0, `(.L_x_5679) ;  /* 0x0000003000007945 */ /* 0x000fe80003800000 */
[----:B------:R-:W-:Y:S05]  /*79a0*/  @!P0 BRA `(.L_x_5680) ;  /* 0x0000000000048947 */ /* 0x000fea0003800000 */
[----:B------:R-:W-:-:S04]  /*79b0*/  DEPBAR.LE SB0, 0x1 ;  /* 0x000080400000791a */ /* 0x000fc80000000000 */
.L_x_5680:
[----:B------:R-:W-:Y:S05]  /*79c0*/  BSYNC B0 ;  /* 0x0000000000007941 */ /* 0x000fea0003800000 */
.L_x_5679:
[----:B------:R-:W-:Y:S06]  /*79d0*/  BAR.ARV 0xb, 0xa0 ;  /* 0x02c2800000007b1d */ /* 0x000fec0000002000 */
[----:B------:R-:W-:Y:S04]  /*79e0*/  BSSY B0, `(.L_x_5681) ;  /* 0x0000003000007945 */ /* 0x000fe80003800000 */
[----:B------:R-:W-:Y:S05]  /*79f0*/  @!P0 BRA `(.L_x_5682) ;  /* 0x0000000000048947 */ /* 0x000fea0003800000 */
[----:B------:R-:W-:-:S04]  /*7a00*/  DEPBAR.LE SB0, 0x0 ;  /* 0x000080000000791a */ /* 0x000fc80000000000 */
.L_x_5682:
[----:B------:R-:W-:Y:S05]  /*7a10*/  BSYNC B0 ;  /* 0x0000000000007941 */ /* 0x000fea0003800000 */
.L_x_5681:
[----:B------:R-:W-:Y:S06]  /*7a20*/  BAR.ARV 0xc, 0xa0 ;  /* 0x0302800000007b1d */ /* 0x000fec0000002000 */
[----:B------:R-:W-:Y:S01]  /*7a30*/  UIADD3 UR19, UR7, 0x1, URZ ;  /* 0x0000000107137890 */ /* 0x000fe2000fffe03f */
[----:B------:R-:W-:Y:S11]  /*7a40*/  BRA `(.L_x_5683) ;  /* 0x0000000000047947 */ /* 0x000ff60003800000 */
.L_x_5672:
[----:B------:R-:W-:-:S05]  /*7a50*/  UMOV UR19, UR7 ;  /* 0x0000000700137c82 */ /* 0x000fca0008000000 */
.L_x_5683:
        /* <DEDUP_REMOVED lines=25> */
.L_x_5704:
        /* <DEDUP_REMOVED lines=32> */
.L_x_5685:
[----:B------:R-:W-:Y:S05]  /*7df0*/  BSYNC B0 ;  /* 0x0000000000007941 */ /* 0x000fea0003800000 */
.L_x_5684:
        /* <DEDUP_REMOVED lines=12> */
.L_x_5687:
[----:B------:R-:W-:Y:S05]  /*7ec0*/  BSYNC B0 ;  /* 0x0000000000007941 */ /* 0x000fea0003800000 */
.L_x_5686:
        /* <DEDUP_REMOVED lines=13> */
.L_x_5689:
[----:B------:R-:W-:Y:S05]  /*7fa0*/  BSYNC B0 ;  /* 0x0000000000007941 */ /* 0x000fea0003800000 */
.L_x_5688:
[----:B------:R-:W-:Y:S06]  /*7fb0*/  BAR.ARV 0xa, 0xa0 ;  /* 0x0282800000007b1d */ /* 0x000fec0000002000 */
[----:B------:R-:W-:Y:S04]  /*7fc0*/  BSSY B0, `(.L_x_5690) ;  /* 0x0000003000007945 */ /* 0x000fe80003800000 */
[----:B------:R-:W-:Y:S05]  /*7fd0*/  @!P0 BRA `(.L_x_5691) ;  /* 0x0000000000048947 */ /* 0x000fea0003800000 */
[----:B------:R-:W-:-:S04]  /*7fe0*/  DEPBAR.LE SB0, 0x1 ;  /* 0x000080400000791a */ /* 0x000fc80000000000 */
.L_x_5691:
[----:B------:R-:W-:Y:S05]  /*7ff0*/  BSYNC B0 ;  /* 0x0000000000007941 */ /* 0x000fea0003800000 */
.L_x_5690:
[----:B------:R-:W-:Y:S06]  /*8000*/  BAR.ARV 0xb, 0xa0 ;  /* 0x02c2800000007b1d */ /* 0x000fec0000002000 */
[----:B------:R-:W-:Y:S04]  /*8010*/  BSSY B0, `(.L_x_5692) ;  /* 0x0000003000007945 */ /* 0x000fe80003800000 */
[----:B------:R-:W-:Y:S05]  /*8020*/  @!P0 BRA `(.L_x_5693) ;  /* 0x0000000000048947 */ /* 0x000fea0003800000 */
[----:B------:R-:W-:-:S04]  /*8030*/  DEPBAR.LE SB0, 0x0 ;  /* 0x000080000000791a */ /* 0x000fc80000000000 */
.L_x_5693:
[----:B------:R-:W-:Y:S05]  /*8040*/  BSYNC B0 ;  /* 0x0000000000007941 */ /* 0x000fea0003800000 */
.L_x_5692:
        /* <DEDUP_REMOVED lines=13> */
.L_x_5695:
[----:B------:R-:W-:Y:S05]  /*8120*/  BSYNC B0 ;  /* 0x0000000000007941 */ /* 0x000fea0003800000 */
.L_x_5694:
        /* <DEDUP_REMOVED lines=12> */
.L_x_5697:
[----:B------:R-:W-:Y:S05]  /*81f0*/  BSYNC B0 ;  /* 0x0000000000007941 */ /* 0x000fea0003800000 */
.L_x_5696:
        /* <DEDUP_REMOVED lines=13> */
.L_x_5699:
[----:B------:R-:W-:Y:S05]  /*82d0*/  BSYNC B0 ;  /* 0x0000000000007941 */ /* 0x000fea0003800000 */
.L_x_5698:
[----:B------:R-:W-:Y:S06]  /*82e0*/  BAR.ARV 0xa, 0xa0 ;  /* 0x0282800000007b1d */ /* 0x000fec0000002000 */
[----:B------:R-:W-:Y:S04]  /*82f0*/  BSSY B0, `(.L_x_5700) ;  /* 0x0000003000007945 */ /* 0x000fe80003800000 */
[----:B------:R-:W-:Y:S05]  /*8300*/  @!P0 BRA `(.L_x_5701) ;  /* 0x0000000000048947 */ /* 0x000fea0003800000 */
[----:B------:R-:W-:-:S04]  /*8310*/  DEPBAR.LE SB0, 0x1 ;  /* 0x000080400000791a */ /* 0x000fc80000000000 */
.L_x_5701:
[----:B------:R-:W-:Y:S05]  /*8320*/  BSYNC B0 ;  /* 0x0000000000007941 */ /* 0x000fea0003800000 */
.L_x_5700:
[----:B------:R-:W-:Y:S01]  /*8330*/  UIADD3 UR19, UR19, 0x2, URZ ;  /* 0x0000000213137890 */ /* 0x000fe2000fffe03f */
[----:B------:R-:W-:Y:S06]  /*8340*/  BAR.ARV 0xb, 0xa0 ;  /* 0x02c2800000007b1d */ /* 0x000fec0000002000 */
[----:B------:R-:W-:Y:S01]  /*8350*/  BSSY B0, `(.L_x_5702) ;  /* 0x0000004000007945 */ /* 0x000fe20003800000 */
[----:B------:R-:W-:-:S03]  /*8360*/  ISETP.LE.AND P1, PT, R2, UR19, PT ;  /* 0x0000001302007c0c */ /* 0x000fc6000bf23270 */
[----:B------:R-:W-:Y:S10]  /*8370*/  @!P0 BRA `(.L_x_5703) ;  /* 0x0000000000048947 */ /* 0x000ff40003800000 */
[----:B------:R-:W-:-:S04]  /*8380*/  DEPBAR.LE SB0, 0x0 ;  /* 0x000080000000791a */ /* 0x000fc80000000000 */
.L_x_5703:
[----:B------:R-:W-:Y:S05]  /*8390*/  BSYNC B0 ;  /* 0x0000000000007941 */ /* 0x000fea0003800000 */
.L_x_5702:
[----:B------:R-:W-:Y:S06]  /*83a0*/  BAR.ARV 0xc, 0xa0 ;  /* 0x0302800000007b1d */ /* 0x000fec0000002000 */
[----:B------:R-:W-:Y:S02]  /*83b0*/  UIADD3 UR45, UR45, 0x6000, URZ ;  /* 0x000060002d2d7890 */ /* 0x000fe4000fffe03f */
[----:B------:R-:W-:Y:S01]  /*83c0*/  UIADD3 UR6, UR6, 0x6000, URZ ;  /* 0x0000600006067890 */ /* 0x000fe2000fffe03f */
[----:B------:R-:W-:Y:S11]  /*83d0*/  @!P1 BRA `(.L_x_5704) ;  /* 0xfffffff800049947 */ /* 0x000ff6000383ffff */
[----:B------:R-:W-:Y:S05]  /*83e0*/  BRA `(.L_x_5584) ;  /* 0x0000002c00347947 */ /* 0x000fea0003800000 */
.L_x_5664:
[----:B------:R-:W-:Y:S01]  /*83f0*/  ULDC.64 UR4, c[0x0][0x8d8] ;  /* 0x0002360000047ab9 */ /* 0x000fe20000000a00 */
[----:B------:R-:W1:Y:S01]  /*8400*/  S2UR UR16, SR_CTAID.X ;  /* 0x00000000001079c3 */ /* 0x000e620000002500 */
[----:B------:R-:W-:-:S04]  /*8410*/  ISETP.NE.U32.AND P0, PT, RZ, UR4, PT ;  /* 0x00000004ff007c0c */ /* 0x000fc8000bf05070 */
[----:B------:R-:W-:-:S03]  /*8420*/  ISETP.NE.AND.EX P0, PT, RZ, UR5, PT, P0 ;  /* 0x00000005ff007c0c */ /* 0x000fc6000bf05300 */
[----:B------:R-:W2:Y:S08]  /*8430*/  S2UR UR37, SR_CTAID.Z ;  /* 0x00000000002579c3 */ /* 0x000eb00000002700 */
[----:B------:R-:W3:Y:S02]  /*8440*/  S2UR UR28, SR_CTAID.Y ;  /* 0x00000000001c79c3 */ /* 0x000ee40000002600 */
        /* <DEDUP_REMOVED lines=8> */
.L_x_5705:
[----:B------:R-:W-:Y:S02]  /*84d0*/  ULDC.64 UR4, c[0x0][0x8d0] ;  /* 0x0002340000047ab9 */ /* 0x000fe40000000a00 */
[----:B------:R-:W-:-:S04]  /*84e0*/  ISETP.NE.U32.AND P0, PT, RZ, UR4, PT ;  /* 0x00000004ff007c0c */ /* 0x000fc8000bf05070 */
[----:B------:R-:W-:-:S13]  /*84f0*/  ISETP.NE.AND.EX P0, PT, RZ, UR5, PT, P0 ;  /* 0x00000005ff007c0c */ /* 0x000fda000bf05300 */
[----:B------:R-:W-:Y:S05]  /*8500*/  @!P0 BRA `(.L_x_5707) ;  /* 0x0000000000308947 */ /* 0x000fea0003800000 */
[----:B------:R-:W-:Y:S02]  /*8510*/  ULDC.64 UR4, c[0x0][0x8d0] ;  /* 0x0002340000047ab9 */ /* 0x000fe40000000a00 */
[----:B--2---:R-:W-:-:S06]  /*8520*/  UIMAD.WIDE UR4, UR37, 0x4, UR4 ;  /* 0x00000004250478a5 */ /* 0x004fcc000f8e0204 */
[----:B------:R-:W-:Y:S02]  /*8530*/  IMAD.U32 R4, RZ, RZ, UR4 ;  /* 0x00000004ff047e24 */ /* 0x000fe4000f8e00ff */
[----:B------:R-:W-:Y:S02]  /*8540*/  IMAD.U32 R2, RZ, RZ, UR4 ;  /* 0x00000004ff027e24 */ /* 0x000fe4000f8e00ff */
[----:B------:R-:W-:Y:S02]  /*8550*/  IMAD.U32 R5, RZ, RZ, UR5 ;  /* 0x00000005ff057e24 */ /* 0x000fe4000f8e00ff */
[----:B------:R-:W-:-:S03]  /*8560*/  IMAD.U32 R3, RZ, RZ, UR5 ;  /* 0x00000005ff037e24 */ /* 0x000fc6000f8e00ff */
[----:B------:R-:W2:Y:S04]  /*8570*/  LDG.E R4, desc[UR46][R4.64] ;  /* 0x0000002e04047981 */ /* 0x000ea8000c1e1900 */
[----:B------:R-:W4:Y:S01]  /*8580*/  LDG.E R2, desc[UR46][R2.64+0x4] ;  /* 0x0000042e02027981 */ /* 0x000f22000c1e1900 */
[----:B--2---:R-:W-:Y:S02]  /*8590*/  R2UR UR4, R4 ;  /* 0x00000000040472ca */ /* 0x004fe400000e0000 */
[----:B----4-:R-:W-:-:S13]  /*85a0*/  R2UR UR5, R2 ;  /* 0x00000000020572ca */ /* 0x010fda00000e0000 */
[----:B------:R-:W-:Y:S01]  /*85b0*/  UIADD3 UR4, -UR4, UR5, URZ ;  /* 0x0000000504047290 */ /* 0x000fe2000fffe13f */
[----:B------:R-:W-:Y:S11]  /*85c0*/  BRA `(.L_x_5706) ;  /* 0x0000000000047947 */ /* 0x000ff60003800000 */
.L_x_5707:
[----:B------:R-:W-:-:S05]  /*85d0*/  ULDC UR4, c[0x0][0x8bc] ;  /* 0x00022f0000047ab9 */ /* 0x000fca0000000800 */
.L_x_5706:
[----:B-1----:R-:W-:Y:S01]  /*85e0*/  UIMAD UR8, UR16, 0x60, URZ ;  /* 0x00000060100878a4 */ /* 0x002fe2000f8e023f */
[----:B------:R-:W-:Y:S02]  /*85f0*/  IMAD.MOV.U32 R10, RZ, RZ, 0x1 ;  /* 0x00000001ff0a7424 */ /* 0x000fe400078e00ff */
[----:B------:R-:W-:Y:S01]  /*8600*/  IMAD.MOV.U32 R20, RZ, RZ, RZ ;  /* 0x000000ffff147224 */ /* 0x000fe200078e00ff */
[----:B------:R-:W-:Y:S01]  /*8610*/  UISETP.GE.AND UP0, UPT, UR8, UR4, UPT ;  /* 0x000000040800728c */ /* 0x000fe2000bf06270 */
[----:B------:R-:W-:-:S03]  /*8620*/  IMAD.MOV.U32 R5, RZ, RZ, 0x1 ;  /* 0x00000001ff057424 */ /* 0x000fc600078e00ff */
[----:B--2---:R-:W-:-:S06]  /*8630*/  USEL UR37, UR37, 0xffffffff, !UP0 ;  /* 0xffffffff25257887 */ /* 0x004fcc000c000000 */
[----:B------:R-:W-:-:S13]  /*8640*/  ISETP.LE.AND P0, PT, RZ, UR37, PT ;  /* 0x00000025ff007c0c */ /* 0x000fda000bf03270 */
[----:B------:R-:W-:Y:S05]  /*8650*/  @!P0 BRA `(.L_x_5708) ;  /* 0x0000002800148947 */ /* 0x000fea0003800000 */
[----:B------:R-:W-:Y:S01]  /*8660*/  ULDC.64 UR14, c[0x0][0x770] ;  /* 0x0001dc00000e7ab9 */ /* 0x000fe20000000a00 */
[----:B------:R-:W-:Y:S01]  /*8670*/  ULDC.64 UR10, c[0x0][0x770] ;  /* 0x0001dc00000a7ab9 */ /* 0x000fe20000000a00 */
[----:B------:R-:W-:Y:S02]  /*8680*/  UISETP.NE.U32.AND UP0, UPT, UR14, URZ, UPT ;  /* 0x0000003f0e00728c */ /* 0x000fe4000bf05070 */
[----:B------:R-:W-:Y:S02]  /*8690*/  UIMAD.WIDE UR10, UR37, 0x4, UR10 ;  /* 0x00000004250a78a5 */ /* 0x000fe4000f8e020a */
[----:B------:R-:W-:Y:S01]  /*86a0*/  UISETP.NE.AND.EX UP1, UPT, UR15, URZ, UPT, UP0 ;  /* 0x0000003f0f00728c */ /* 0x000fe2000bf25300 */
[----:B------:R-:W-:Y:S01]  /*86b0*/  ULDC.64 UR4, c[0x0][0x778] ;  /* 0x0001de0000047ab9 */ /* 0x000fe20000000a00 */
[----:B------:R-:W-:Y:S02]  /*86c0*/  ULDC.64 UR6, c[0x0][0x780] ;  /* 0x0001e00000067ab9 */ /* 0x000fe40000000a00 */
[----:B------:R-:W-:Y:S01]  /*86d0*/  IMAD.U32 R2, RZ, RZ, UR10 ;  /* 0x0000000aff027e24 */ /* 0x000fe2000f8e00ff */
[----:B------:R-:W-:Y:S01]  /*86e0*/  ULDC.64 UR12, c[0x0][0x778] ;  /* 0x0001de00000c7ab9 */ /* 0x000fe20000000a00 */
[----:B------:R-:W-:Y:S01]  /*86f0*/  PLOP3.LUT P1, PT, PT, PT, UP1, 0x80, 0x0 ;  /* 0x000000000000781c */ /* 0x000fe20003f2f018 */
[----:B------:R-:W-:Y:S01]  /*8700*/  IMAD.U32 R3, RZ, RZ, UR11 ;  /* 0x0000000bff037e24 */ /* 0x000fe2000f8e00ff */
[----:B------:R-:W-:-:S02]  /*8710*/  UISETP.NE.U32.AND UP0, UPT, UR4, URZ, UPT ;  /* 0x0000003f0400728c */ /* 0x000fc4000bf05070 */
[----:B------:R-:W-:Y:S02]  /*8720*/  UISETP.NE.U32.AND UP2, UPT, UR6, URZ, UPT ;  /* 0x0000003f0600728c */ /* 0x000fe4000bf45070 */
[----:B------:R-:W-:Y:S02]  /*8730*/  UISETP.NE.AND.EX UP0, UPT, UR5, URZ, UPT, UP0 ;  /* 0x0000003f0500728c */ /* 0x000fe4000bf05300 */
[----:B------:R-:W-:Y:S01]  /*8740*/  UISETP.NE.AND.EX UP2, UPT, UR7, URZ, UPT, UP2 ;  /* 0x0000003f0700728c */ /* 0x000fe2000bf45320 */
[----:B------:R-:W-:-:S04]  /*8750*/  ULDC.64 UR18, c[0x0][0x788] ;  /* 0x0001e20000127ab9 */ /* 0x000fc80000000a00 */
[----:B------:R-:W2:Y:S01]  /*8760*/  @P1 LDG.E R6, desc[UR46][R2.64] ;  /* 0x0000002e02061981 */ /* 0x000ea2000c1e1900 */
[----:B------:R-:W-:Y:S01]  /*8770*/  PLOP3.LUT P2, PT, PT, PT, UP0, 0x80, 0x0 ;  /* 0x000000000000781c */ /* 0x000fe20003f4f008 */
[----:B------:R-:W-:Y:S01]  /*8780*/  UIMAD.WIDE UR12, UR37, 0x4, UR12 ;  /* 0x00000004250c78a5 */ /* 0x000fe2000f8e020c */
[----:B------:R-:W-:Y:S01]  /*8790*/  PLOP3.LUT P3, PT, PT, PT, UP2, 0x80, 0x0 ;  /* 0x000000000000781c */ /* 0x000fe20003f6f028 */
[----:B------:R1:W4:Y:S02]  /*87a0*/  @P1 LDG.E R0, desc[UR46][R2.64] ;  /* 0x0000002e02001981 */ /* 0x000324000c1e1900 */
[----:B------:R-:W-:Y:S02]  /*87b0*/  @UP2 ULDC.64 UR4, c[0x0][0x780] ;  /* 0x0001e00000042ab9 */ /* 0x000fe40000000a00 */
[----:B------:R-:W-:Y:S01]  /*87c0*/  @UP2 UIMAD.WIDE UR4, UR37, 0x4, UR4 ;  /* 0x00000004250428a5 */ /* 0x000fe2000f8e0204 */
[----:B-1----:R-:W-:Y:S02]  /*87d0*/  IMAD.U32 R2, RZ, RZ, UR12 ;  /* 0x0000000cff027e24 */ /* 0x002fe4000f8e00ff */
[----:B------:R-:W-:-:S05]  /*87e0*/  IMAD.U32 R3, RZ, RZ, UR13 ;  /* 0x0000000dff037e24 */ /* 0x000fca000f8e00ff */
[----:B------:R1:W5:Y:S02]  /*87f0*/  @P2 LDG.E R4, desc[UR46][R2.64] ;  /* 0x0000002e02042981 */ /* 0x000364000c1e1900 */
[----:B-1----:R-:W-:Y:S02]  /*8800*/  IMAD.U32 R2, RZ, RZ, UR4 ;  /* 0x00000004ff027e24 */ /* 0x002fe4000f8e00ff */
[----:B------:R-:W-:-:S05]  /*8810*/  IMAD.U32 R3, RZ, RZ, UR5 ;  /* 0x00000005ff037e24 */ /* 0x000fca000f8e00ff */
[----:B------:R-:W3:Y:S01]  /*8820*/  @P3 LDG.E R5, desc[UR46][R2.64] ;  /* 0x0000002e02053981 */ /* 0x000ee2000c1e1900 */
[----:B------:R-:W-:Y:S01]  /*8830*/  ISETP.NE.U32.AND P0, PT, RZ, UR18, PT ;  /* 0x00000012ff007c0c */ /* 0x000fe2000bf05070 */
[----:B------:R-:W-:Y:S01]  /*8840*/  UMOV UR7, URZ ;  /* 0x0000003f00077c82 */ /* 0x000fe20008000000 */
[----:B------:R-:W-:Y:S01]  /*8850*/  UMOV UR35, URZ ;  /* 0x0000003f00237c82 */ /* 0x000fe20008000000 */
[----:B------:R-:W-:Y:S01]  /*8860*/  ULDC UR9, c[0x0][0x280] ;  /* 0x0000a00000097ab9 */ /* 0x000fe20000000800 */
[----:B------:R-:W-:Y:S02]  /*8870*/  ISETP.NE.AND.EX P0, PT, RZ, UR19, PT, P0 ;  /* 0x00000013ff007c0c */ /* 0x000fe4000bf05300 */
[----:B--2---:R-:W-:Y:S02]  /*8880*/  @P1 R2UR UR4, R6 ;  /* 0x00000000060412ca */ /* 0x004fe400000e0000 */
[----:B----4-:R-:W-:-:S11]  /*8890*/  @P1 R2UR UR7, R0 ;  /* 0x00000000000712ca */ /* 0x010fd600000e0000 */
[----:B------:R-:W-:-:S04]  /*88a0*/  @UP1 ULEA UR4, UR37, UR4, 0x6 ;  /* 0x0000000425041291 */ /* 0x000fc8000f8e303f */
[----:B------:R-:W-:-:S04]  /*88b0*/  @UP1 USHF.R.S32.HI UR5, URZ, 0x1f, UR4 ;  /* 0x0000001f3f051899 */ /* 0x000fc80008011404 */
[----:B------:R-:W-:Y:S01]  /*88c0*/  @UP1 ULEA.HI UR5, UR5, UR4, URZ, 0x6 ;  /* 0x0000000405051291 */ /* 0x000fe2000f8f303f */
[----:B-----5:R-:W-:-:S03]  /*88d0*/  @P2 R2UR UR35, R4 ;  /* 0x00000000042322ca */ /* 0x020fc600000e0000 */
[----:B------:R-:W-:-:S04]  /*88e0*/  @UP1 ULOP3.LUT UR6, UR5, 0xffffffc0, URZ, 0xc0, !UPT ;  /* 0xffffffc005061892 */ /* 0x000fc8000f8ec03f */
[----:B------:R-:W-:Y:S01]  /*88f0*/  @UP1 USHF.R.S32.HI UR17, URZ, 0x1f, UR6 ;  /* 0x0000001f3f111899 */ /* 0x000fe20008011406 */
[----:B---3--:R-:W-:Y:S01]  /*8900*/  @P3 R2UR UR9, R5 ;  /* 0x00000000050932ca */ /* 0x008fe200000e0000 */
[----:B------:R-:W-:-:S14]  /*8910*/  @P3 BRA `(.L_x_5709) ;  /* 0x0000000000283947 */ /* 0x000fdc0003800000 */
[----:B------:R-:W-:Y:S05]  /*8920*/  @!P1 BRA `(.L_x_5709) ;  /* 0x0000000000249947 */ /* 0x000fea0003800000 */
[----:B------:R-:W-:Y:S02]  /*8930*/  IMAD.U32 R4, RZ, RZ, UR10 ;  /* 0x0000000aff047e24 */ /* 0x000fe4000f8e00ff */
[----:B------:R-:W-:Y:S02]  /*8940*/  IMAD.U32 R2, RZ, RZ, UR10 ;  /* 0x0000000aff027e24 */ /* 0x000fe4000f8e00ff */
[----:B------:R-:W-:Y:S02]  /*8950*/  IMAD.U32 R5, RZ, RZ, UR11 ;  /* 0x0000000bff057e24 */ /* 0x000fe4000f8e00ff */
[----:B------:R-:W-:-:S03]  /*8960*/  IMAD.U32 R3, RZ, RZ, UR11 ;  /* 0x0000000bff037e24 */ /* 0x000fc6000f8e00ff */
[----:B------:R-:W2:Y:S04]  /*8970*/  LDG.E R4, desc[UR46][R4.64] ;  /* 0x0000002e04047981 */ /* 0x000ea8000c1e1900 */
[----:B------:R-:W3:Y:S01]  /*8980*/  LDG.E R2, desc[UR46][R2.64+0x4] ;  /* 0x0000042e02027981 */ /* 0x000ee2000c1e1900 */
[----:B--2---:R-:W-:Y:S02]  /*8990*/  R2UR UR4, R4 ;  /* 0x00000000040472ca */ /* 0x004fe400000e0000 */
[----:B---3--:R-:W-:-:S13]  /*89a0*/  R2UR UR9, R2 ;  /* 0x00000000020972ca */ /* 0x008fda00000e0000 */
[----:B------:R-:W-:-:S12]  /*89b0*/  UIADD3 UR9, -UR4, UR9, URZ ;  /* 0x0000000904097290 */ /* 0x000fd8000fffe13f */
.L_x_5709:
        /* <DEDUP_REMOVED lines=13> */
.L_x_5710:
        /* <DEDUP_REMOVED lines=10> */
.L_x_5711:
        /* <DEDUP_REMOVED lines=9> */
[----:B------:R-:W-:-:S04]  /*8bc0*/  ULEA.HI UR6, UR11, UR6, URZ, 0x6 ;  /* 0x000000060b067291 */ /* 0x000fc8000f8f303f */
[----:B------:R-:W-:Y:S01]  /*8bd0*/  VIMNMX R4, RZ, UR12, !PT ;  /* 0x0000000cff047c48 */ /* 0x000fe2000ffe0100 */
[----:B------:R-:W-:Y:S01]  /*8be0*/  USHF.R.S32.HI UR6, URZ, 0x6, UR6 ;  /* 0x000000063f067899 */ /* 0x000fe20008011406 */
[----:B------:R-:W-:Y:S11]  /*8bf0*/  @!P0 BRA `(.L_x_5712) ;  /* 0x0000000000208947 */ /* 0x000ff60003800000 */
[----:B------:R-:W-:Y:S01]  /*8c00*/  UIADD3 UR9, UR8, 0x9f, UR9 ;  /* 0x0000009f08097890 */ /* 0x000fe2000fffe009 */
[----:B------:R-:W-:-:S03]  /*8c10*/  ULDC UR11, c[0x0][0x748] ;  /* 0x0001d200000b7ab9 */ /* 0x000fc60000000800 */
[----:B------:R-:W-:-:S04]  /*8c20*/  UIADD3 UR9, UR9, UR11, -UR10 ;  /* 0x0000000b09097290 */ /* 0x000fc8000fffe80a */
[----:B------:R-:W-:-:S04]  /*8c30*/  USHF.R.S32.HI UR10, URZ, 0x1f, UR9 ;  /* 0x0000001f3f0a7899 */ /* 0x000fc80008011409 */
[----:B------:R-:W-:-:S04]  /*8c40*/  ULEA.HI UR10, UR10, UR9, URZ, 0x6 ;  /* 0x000000090a0a7291 */ /* 0x000fc8000f8f303f */
[----:B------:R-:W-:-:S04]  /*8c50*/  USHF.R.S32.HI UR10, URZ, 0x6, UR10 ;  /* 0x000000063f0a7899 */ /* 0x000fc8000801140a */
[----:B------:R-:W-:-:S04]  /*8c60*/  UISETP.LT.AND UP1, UPT, UR6, UR10, UPT ;  /* 0x0000000a0600728c */ /* 0x000fc8000bf21270 */
[----:B------:R-:W-:-:S12]  /*8c70*/  USEL UR6, UR6, UR10, UP1 ;  /* 0x0000000a06067287 */ /* 0x000fd80008800000 */
.L_x_5712:
[----:B------:R-:W-:Y:S01]  /*8c80*/  ISETP.LT.AND P0, PT, R4, UR6, PT ;  /* 0x0000000604007c0c */ /* 0x000fe2000bf01270 */
[----:B------:R-:W-:Y:S02]  /*8c90*/  IMAD.MOV.U32 R20, RZ, RZ, RZ ;  /* 0x000000ffff147224 */ /* 0x000fe400078e00ff */
[----:B------:R-:W-:-:S10]  /*8ca0*/  IMAD.MOV.U32 R5, RZ, RZ, 0x1 ;  /* 0x00000001ff057424 */ /* 0x000fd400078e00ff */
[----:B------:R-:W-:Y:S05]  /*8cb0*/  @!P0 BRA `(.L_x_5708) ;  /* 0x00000020007c8947 */ /* 0x000fea0003800000 */
[----:B------:R-:W-:Y:S01]  /*8cc0*/  USHF.R.S32.HI UR16, URZ, 0x1f, UR28 ;  /* 0x0000001f3f107899 */ /* 0x000fe2000801141c */
[----:B------:R-:W-:Y:S01]  /*8cd0*/  BSSY B0, `(.L_x_5708) ;  /* 0x000021d000007945 */ /* 0x000fe20003800000 */
[----:B------:R-:W-:Y:S01]  /*8ce0*/  ULDC.64 UR12, c[0x0][0x718] ;  /* 0x0001c600000c7ab9 */ /* 0x000fe20000000a00 */
[----:B------:R-:W-:Y:S01]  /*8cf0*/  UISETP.NE.U32.AND UP1, UPT, UR14, URZ, UPT ;  /* 0x0000003f0e00728c */ /* 0x000fe2000bf25070 */
[----:B------:R-:W-:Y:S01]  /*8d00*/  IMAD.MOV.U32 R20, RZ, RZ, RZ ;  /* 0x000000ffff147224 */ /* 0x000fe200078e00ff */
[----:B------:R-:W-:Y:S01]  /*8d10*/  UIMAD UR9, UR16, UR12, URZ ;  /* 0x0000000c100972a4 */ /* 0x000fe2000f8e023f */
[----:B------:R-:W-:Y:S01]  /*8d20*/  IMAD.MOV.U32 R5, RZ, RZ, 0x1 ;  /* 0x00000001ff057424 */ /* 0x000fe200078e00ff */
[----:B------:R-:W-:Y:S01]  /*8d30*/  UISETP.NE.AND.EX UP1, UPT, UR15, URZ, UPT, UP1 ;  /* 0x0000003f0f00728c */ /* 0x000fe2000bf25310 */
[----:B------:R-:W-:Y:S01]  /*8d40*/  UMOV UR10, UR4 ;  /* 0x00000004000a7c82 */ /* 0x000fe20008000000 */
[----:B------:R-:W-:Y:S01]  /*8d50*/  UMOV UR11, UR5 ;  /* 0x00000005000b7c82 */ /* 0x000fe20008000000 */
[----:B------:R-:W-:Y:S01]  /*8d60*/  ULDC.64 UR14, c[0x0][0x730] ;  /* 0x0001cc00000e7ab9 */ /* 0x000fe20000000a00 */
[----:B------:R-:W-:-:S02]  /*8d70*/  UIMAD UR22, UR28, UR13, UR9 ;  /* 0x0000000d1c1672a4 */ /* 0x000fc4000f8e0209 */
[----:B------:R-:W-:Y:S02]  /*8d80*/  UIMAD.WIDE.U32 UR4, UR28, UR12, UR10 ;  /* 0x0000000c1c0472a5 */ /* 0x000fe4000f8e000a */
[----:B------:R-:W-:Y:S02]  /*8d90*/  USHF.R.S32.HI UR9, URZ, 0x1f, UR37 ;  /* 0x0000001f3f097899 */ /* 0x000fe40008011425 */
[----:B------:R-:W-:Y:S01]  /*8da0*/  UIMAD UR12, UR16, UR14, URZ ;  /* 0x0000000e100c72a4 */ /* 0x000fe2000f8e023f */
[----:B------:R-:W-:Y:S01]  /*8db0*/  ULDC UR13, c[0x0][0x2e8] ;  /* 0x0000ba00000d7ab9 */ /* 0x000fe20000000800 */
[----:B------:R-:W-:Y:S02]  /*8dc0*/  USEL UR9, UR9, URZ, !UP1 ;  /* 0x0000003f09097287 */ /* 0x000fe4000c800000 */
[----:B------:R-:W-:Y:S02]  /*8dd0*/  UISETP.NE.AND UP2, UPT, UR13, 0x1, UPT ;  /* 0x000000010d00788c */ /* 0x000fe4000bf45270 */
[----:B------:R-:W-:-:S02]  /*8de0*/  UIMAD.WIDE.U32 UR10, UR28, UR14, UR10 ;  /* 0x0000000e1c0a72a5 */ /* 0x000fc4000f8e000a */
[----:B------:R-:W-:Y:S02]  /*8df0*/  UIMAD UR12, UR28, UR15, UR12 ;  /* 0x0000000f1c0c72a4 */ /* 0x000fe4000f8e020c */
[----:B------:R-:W-:Y:S01]  /*8e00*/  UIADD3 UR23, UR5, UR22, URZ ;  /* 0x0000001605177290 */ /* 0x000fe2000fffe03f */
[----:B------:R-:W-:Y:S01]  /*8e10*/  ULDC.64 UR14, c[0x0][0x720] ;  /* 0x0001c800000e7ab9 */ /* 0x000fe20000000a00 */
[----:B------:R-:W-:Y:S02]  /*8e20*/  USEL UR29, UR37, URZ, !UP1 ;  /* 0x0000003f251d7287 */ /* 0x000fe4000c800000 */
[----:B------:R-:W-:Y:S01]  /*8e30*/  UIMAD UR5, UR9, UR14, URZ ;  /* 0x0000000e090572a4 */ /* 0x000fe2000f8e023f */
[----:B------:R-:W-:Y:S01]  /*8e40*/  ELECT P0, URZ, PT ;  /* 0x00000000003f782f */ /* 0x000fe20003800000 */
[----:B------:R-:W-:Y:S01]  /*8e50*/  UIADD3 UR11, UR11, UR12, URZ ;  /* 0x0000000c0b0b7290 */ /* 0x000fe2000fffe03f */
[----:B------:R-:W-:Y:S01]  /*8e60*/  UMOV UR22, UR4 ;  /* 0x0000000400167c82 */ /* 0x000fe20008000000 */
[----:B------:R-:W-:Y:S01]  /*8e70*/  ULDC.64 UR16, c[0x0][0x738] ;  /* 0x0001ce0000107ab9 */ /* 0x000fe20000000a00 */
[----:B------:R-:W-:-:S02]  /*8e80*/  UIMAD UR5, UR15, UR29, UR5 ;  /* 0x0000001d0f0572a4 */ /* 0x000fc4000f8e0205 */
[----:B------:R-:W-:Y:S02]  /*8e90*/  UIMAD.WIDE.U32 UR22, UR14, UR29, UR22 ;  /* 0x0000001d0e1672a5 */ /* 0x000fe4000f8e0016 */
[----:B------:R-:W-:Y:S02]  /*8ea0*/  UIMAD.WIDE.U32 UR14, UR16, UR29, UR10 ;  /* 0x0000001d100e72a5 */ /* 0x000fe4000f8e000a */
[----:B------:R-:W-:Y:S01]  /*8eb0*/  UIMAD UR9, UR9, UR16, URZ ;  /* 0x00000010090972a4 */ /* 0x000fe2000f8e023f */
[----:B------:R-:W-:Y:S01]  /*8ec0*/  @UP2 ULDC UR10, c[0x0][0x2ec] ;  /* 0x0000bb00000a2ab9 */ /* 0x000fe20000000800 */
[----:B------:R-:W-:Y:S02]  /*8ed0*/  UIADD3 UR35, UR8, UR35, URZ ;  /* 0x0000002308237290 */ /* 0x000fe4000fffe03f */
[----:B------:R-:W-:Y:S01]  /*8ee0*/  UIMAD.WIDE.U32 UR10, UR28, UR10, URZ ;  /* 0x0000000a1c0a72a5 */ /* 0x000fe2000f8e003f */
[----:B------:R-:W-:Y:S01]  /*8ef0*/  @UP2 ULDC UR8, c[0x0][0x2f0] ;  /* 0x0000bc0000082ab9 */ /* 0x000fe20000000800 */
[----:B------:R-:W-:Y:S01]  /*8f00*/  UMOV UR36, UR28 ;  /* 0x0000001c00247c82 */ /* 0x000fe20008000000 */
[----:B------:R-:W-:-:S02]  /*8f10*/  UIMAD UR4, UR17, UR29, UR9 ;  /* 0x0000001d110472a4 */ /* 0x000fc4000f8e0209 */
[----:B------:R-:W-:Y:S02]  /*8f20*/  USEL UR37, UR37, URZ, !UP0 ;  /* 0x0000003f25257287 */ /* 0x000fe4000c000000 */
        /* <DEDUP_REMOVED lines=14> */
.L_x_5741:
        /* <DEDUP_REMOVED lines=9> */
.L_x_5715:
        /* <DEDUP_REMOVED lines=8> */
[----:B------:R-:W-:Y:S01]  /*9120*/  IMAD.U32 R19, RZ, RZ, UR6 ;  /* 0x00000006ff137e24 */ /* 0x000fe2000f8e00ff */
[----:B------:R-:W-:Y:S01]  /*9130*/  UMOV UR18, 0x40 ;  /* 0x0000004000127882 */ /* 0x000fe20000000000 */
[----:B------:R-:W-:Y:S01]  /*9140*/  UMOV UR20, UR28 ;  /* 0x0000001c00147c82 */ /* 0x000fe20008000000 */
[----:B------:R-:W-:Y:S01]  /*9150*/  UMOV UR21, UR29 ;  /* 0x0000001d00157c82 */ /* 0x000fe20008000000 */
[----:B------:R-:W-:Y:S01]  /*9160*/  VIADD R19, R19, 0xffffffff ;  /* 0xffffffff13137836 */ /* 0x000fe20000000000 */
[----:B------:R-:W-:Y:S01]  /*9170*/  UMOV UR10, 0x80 ;  /* 0x00000080000a7882 */ /* 0x000fe20000000000 */
[----:B------:R-:W-:Y:S01]  /*9180*/  USHF.L.U32 UR27, UR27, 0x6, URZ ;  /* 0x000000061b1b7899 */ /* 0x000fe2000800063f */
[----:B------:R-:W-:Y:S01]  /*9190*/  IMAD.MOV.U32 R20, RZ, RZ, 0x1 ;  /* 0x00000001ff147424 */ /* 0x000fe200078e00ff */
[----:B------:R-:W-:-:S02]  /*91a0*/  UIADD3 UR24, UR32, 0x1e000, URZ ;  /* 0x0001e00020187890 */ /* 0x000fc4000fffe03f */
[----:B------:R-:W-:Y:S02]  /*91b0*/  UIADD3 UR8, UP0, UR27, UR22, URZ ;  /* 0x000000161b087290 */ /* 0x000fe4000ff1e03f */
[----:B------:R-:W-:Y:S01]  /*91c0*/  IMAD.U32 R6, RZ, RZ, UR27 ;  /* 0x0000001bff067e24 */ /* 0x000fe2000f8e00ff */
[----:B------:R-:W-:Y:S02]  /*91d0*/  UIADD3 UR25, UR32, 0x36410, URZ ;  /* 0x0003641020197890 */ /* 0x000fe4000fffe03f */
[----:B------:R-:W-:Y:S01]  /*91e0*/  UIADD3 UR27, UR27, UR7, URZ ;  /* 0x000000071b1b7290 */ /* 0x000fe2000fffe03f */
[----:B--2---:R-:W-:Y:S01]  /*91f0*/  IMAD.MOV.U32 R13, RZ, RZ, R2 ;  /* 0x000000ffff0d7224 */ /* 0x004fe200078e0002 */
[----:B------:R-:W-:Y:S01]  /*9200*/  PLOP3.LUT P4, PT, PT, PT, UP0, 0x80, 0x0 ;  /* 0x000000000000781c */ /* 0x000fe20003f8f008 */
[----:B------:R-:W-:Y:S01]  /*9210*/  IMAD.MOV.U32 R14, RZ, RZ, R3 ;  /* 0x000000ffff0e7224 */ /* 0x000fe200078e0003 */
[----:B------:R-:W-:Y:S01]  /*9220*/  UIADD3 UR16, UR32, 0x20000, URZ ;  /* 0x0002000020107890 */ /* 0x000fe2000fffe03f */
[----:B------:R-:W-:Y:S01]  /*9230*/  IMAD.U32 R16, RZ, RZ, UR8 ;  /* 0x00000008ff107e24 */ /* 0x000fe2000f8e00ff */
[C---:B------:R-:W-:Y:S01]  /*9240*/  IADD3 R0, P1, R13.reuse, 0x2f0, RZ ;  /* 0x000002f00d007810 */ /* 0x040fe20007f3e0ff */
[----:B------:R-:W-:Y:S01]  /*9250*/  UIADD3 UR8, UR32, 0x22000, URZ ;  /* 0x0002200020087890 */ /* 0x000fe2000fffe03f */
[----:B------:R-:W-:Y:S01]  /*9260*/  IADD3 R3, P3, R13, 0x3f0, RZ ;  /* 0x000003f00d037810 */ /* 0x000fe20007f7e0ff */
[----:B------:R-:W-:Y:S01]  /*9270*/  UIADD3 UR33, UR32, 0x36400, URZ ;  /* 0x0003640020217890 */ /* 0x000fe2000fffe03f */
[----:B------:R-:W-:Y:S01]  /*9280*/  R2UR UR56, R0 ;  /* 0x00000000003872ca */ /* 0x000fe200000e0000 */
[--C-:B------:R-:W-:Y:S01]  /*9290*/  IMAD.X R2, RZ, RZ, R14.reuse, P1 ;  /* 0x000000ffff027224 */ /* 0x100fe200008e060e */
[----:B------:R-:W-:Y:S01]  /*92a0*/  R2UR UR54, R3 ;  /* 0x00000000033672ca */ /* 0x000fe200000e0000 */
[----:B------:R-:W-:Y:S01]  /*92b0*/  UMOV UR17, UR25 ;  /* 0x0000001900117c82 */ /* 0x000fe20008000000 */
[----:B------:R-:W-:Y:S01]  /*92c0*/  LEA R0, P1, R16, R7, 0x2 ;  /* 0x0000000710007211 */ /* 0x000fe200078210ff */
[----:B------:R-:W-:Y:S01]  /*92d0*/  UMOV UR19, UR27 ;  /* 0x0000001b00137c82 */ /* 0x000fe20008000000 */
[----:B------:R-:W-:Y:S01]  /*92e0*/  R2UR UR57, R2 ;  /* 0x00000000023972ca */ /* 0x000fe200000e0000 */
[----:B------:R-:W-:Y:S01]  /*92f0*/  UMOV UR12, UR28 ;  /* 0x0000001c000c7c82 */ /* 0x000fe20008000000 */
[----:B------:R-:W-:Y:S01]  /*9300*/  IADD3 R2, P2, R13, 0xf0, RZ ;  /* 0x000000f00d027810 */ /* 0x000fe20007f5e0ff */
[----:B------:R-:W-:Y:S01]  /*9310*/  UMOV UR13, UR29 ;  /* 0x0000001d000d7c82 */ /* 0x000fe20008000000 */
[----:B------:R-:W-:Y:S01]  /*9320*/  R2UR UR58, R0 ;  /* 0x00000000003a72ca */ /* 0x000fe200000e0000 */
[----:B------:R-:W-:Y:S01]  /*9330*/  IMAD.U32 R0, RZ, RZ, UR11 ;  /* 0x0000000bff007e24 */ /* 0x000fe2000f8e00ff */
[----:B------:R-:W-:Y:S01]  /*9340*/  R2UR UR48, R2 ;  /* 0x00000000023072ca */ /* 0x000fe200000e0000 */
[--C-:B------:R-:W-:Y:S01]  /*9350*/  IMAD.X R3, RZ, RZ, R14.reuse, P2 ;  /* 0x000000ffff037224 */ /* 0x100fe200010e060e */
[----:B------:R-:W-:Y:S01]  /*9360*/  LEA.HI.X.SX32 R5, R6, R11, 0x1, P4 ;  /* 0x0000000b06057211 */ /* 0x000fe200020f0eff */
[----:B------:R-:W-:Y:S01]  /*9370*/  IMAD.X R6, RZ, RZ, R14, P3 ;  /* 0x000000ffff067224 */ /* 0x000fe200018e060e */
[----:B------:R-:W-:Y:S01]  /*9380*/  UMOV UR9, UR25 ;  /* 0x0000001900097c82 */ /* 0x000fe20008000000 */
[----:B------:R-:W-:Y:S01]  /*9390*/  UMOV UR11, UR27 ;  /* 0x0000001b000b7c82 */ /* 0x000fe20008000000 */
[----:B------:R-:W-:Y:S01]  /*93a0*/  R2UR UR49, R3 ;  /* 0x00000000033172ca */ /* 0x000fe200000e0000 */
[----:B------:R-:W-:Y:S01]  /*93b0*/  UMOV UR39, 0x10 ;  /* 0x0000001000277882 */ /* 0x000fe20000000000 */
[----:B------:R-:W-:Y:S01]  /*93c0*/  LEA.HI.X R5, R16, R0, R5, 0x2, P1 ;  /* 0x0000000010057211 */ /* 0x000fe200008f1405 */
[----:B------:R-:W-:Y:S01]  /*93d0*/  UMOV UR30, 0x0 ;  /* 0x00000000001e7882 */ /* 0x000fe20000000000 */
[----:B------:R-:W-:Y:S01]  /*93e0*/  R2UR UR55, R6 ;  /* 0x00000000063772ca */ /* 0x000fe200000e0000 */
[----:B------:R-:W-:Y:S01]  /*93f0*/  UMOV UR31, 0x10000000 ;  /* 0x10000000001f7882 */ /* 0x000fe20000000000 */
[----:B------:R-:W-:Y:S01]  /*9400*/  R2UR UR59, R5 ;  /* 0x00000000053b72ca */ /* 0x000fe200000e0000 */
[----:B------:R-:W-:Y:S01]  /*9410*/  IMAD.MOV.U32 R5, RZ, RZ, 0x12000 ;  /* 0x00012000ff057424 */ /* 0x000fe200078e00ff */
[----:B------:R-:W-:Y:S01]  /*9420*/  UMOV UR34, UR26 ;  /* 0x0000001a00227c82 */ /* 0x000fe20008000000 */
[----:B------:R-:W-:Y:S01]  /*9430*/  ISETP.GE.AND P1, PT, R4, R19, PT ;  /* 0x000000130400720c */ /* 0x000fe20003f26270 */
[----:B------:R-:W-:Y:S01]  /*9440*/  UMOV UR50, 0x40 ;  /* 0x0000004000327882 */ /* 0x000fe20000000000 */
        /* <DEDUP_REMOVED lines=8> */
[----:B------:R3:W-:Y:S01]  /*94d0*/  UTMALDG.4D [UR16], [UR48], desc[UR40] ;  /* 0x00002810300075b4 */ /* 0x0007e20008019000 */
[----:B------:R4:W-:Y:S01]  /*94e0*/  UTMALDG.4D [UR8], [UR48], desc[UR40] ;  /* 0x00002808300075b4 */ /* 0x0009e20008019000 */
[----:B--2---:R-:W-:-:S02]  /*94f0*/  UIADD3 UR24, UR32, 0x30000, URZ ;  /* 0x0003000020187890 */ /* 0x004fc4000fffe03f */
[----:B---3--:R-:W-:-:S07]  /*9500*/  UIADD3 UR16, UR32, 0x9000, URZ ;  /* 0x0000900020107890 */ /* 0x008fce000fffe03f */
[----:B------:R-:W-:Y:S01]  /*9510*/  UBLKCP.S.G [UR24], [UR58], UR39 ;  /* 0x000000183a0073ba */ /* 0x000fe20008000227 */
[----:B------:R2:W-:Y:S01]  /*9520*/  SYNCS.ARRIVE.TRANS64 RZ, [R8+URZ+0x36400], R5 ;  /* 0x0364000508ff79a7 */ /* 0x0005e2000800003f */
[----:B------:R-:W-:Y:S01]  /*9530*/  UMOV UR19, UR35 ;  /* 0x0000002300137c82 */ /* 0x000fe20008000000 */
[----:B------:R-:W-:Y:S01]  /*9540*/  UMOV UR20, UR36 ;  /* 0x0000002400147c82 */ /* 0x000fe20008000000 */
[----:B------:R-:W-:Y:S01]  /*9550*/  UMOV UR21, UR37 ;  /* 0x0000002500157c82 */ /* 0x000fe20008000000 */
[----:B------:R-:W-:Y:S01]  /*9560*/  UMOV UR18, UR26 ;  /* 0x0000001a00127c82 */ /* 0x000fe20008000000 */
[----:B------:R-:W-:Y:S01]  /*9570*/  UMOV UR17, UR33 ;  /* 0x0000002100117c82 */ /* 0x000fe20008000000 */
[----:B----4-:R-:W-:Y:S02]  /*9580*/  UIADD3 UR48, UR32, 0x3000, URZ ;  /* 0x0000300020307890 */ /* 0x010fe4000fffe03f */
[----:B------:R3:W-:Y:S01]  /*9590*/  UTMALDG.4D [UR32], [UR56], desc[UR30] ;  /* 0x00001e20380075b4 */ /* 0x0007e20008019000 */
[----:B------:R-:W-:-:S02]  /*95a0*/  UIADD3 UR40, UR32, 0x6000, URZ ;  /* 0x0000600020287890 */ /* 0x000fc4000fffe03f */
        /* <DEDUP_REMOVED lines=21> */
[----:B------:R-:W-:Y:S02]  /*9700*/  IMAD.MOV.U32 R10, RZ, RZ, 0x1 ;  /* 0x00000001ff0a7424 */ /* 0x000fe400078e00ff */
[----:B------:R-:W-:Y:S01]  /*9710*/  IMAD.MOV.U32 R23, RZ, RZ, R4 ;  /* 0x000000ffff177224 */ /* 0x000fe200078e0004 */
        /* <DEDUP_REMOVED lines=12> */
.L_x_5726:
[----:B-1----:R-:W-:-:S05]  /*97e0*/  IMAD.MOV.U32 R9, RZ, RZ, 0x1 ;  /* 0x00000001ff097424 */ /* 0x002fca00078e00ff */
[----:B------:R-:W-:-:S04]  /*97f0*/  SHF.L.U32 R9, R9, 0x1f, RZ ;  /* 0x0000001f09097819 */ /* 0x000fc800000006ff */
[----:B------:R-:W1:Y:S02]  /*9800*/  SYNCS.PHASECHK.TRANS64.TRYWAIT P1, [R8+URZ+0x36438], R9 ;  /* 0x03643809080075a7 */ /* 0x000e64000802017f */
[----:B-1----:R-:W-:Y:S05]  /*9810*/  @!P1 BRA `(.L_x_5718) ;  /* 0x00000018009c9947 */ /* 0x002fea0003800000 */
.L_x_5742:
[----:B------:R-:W-:Y:S05]  /*9820*/  @P0 BRA `(.L_x_5719) ;  /* 0x0000000000140947 */ /* 0x000fea0003800000 */
[----:B------:R-:W-:Y:S01]  /*9830*/  ISETP.NE.AND P1, PT, R22, RZ, PT ;  /* 0x000000ff1600720c */ /* 0x000fe20003f25270 */
[----:B------:R-:W-:-:S04]  /*9840*/  IMAD.MOV.U32 R3, RZ, RZ, 0x6100 ;  /* 0x00006100ff037424 */ /* 0x000fc800078e00ff */
[----:B------:R2:W-:Y:S08]  /*9850*/  SYNCS.ARRIVE.TRANS64 RZ, [R8+URZ+0x36430], R3 ;  /* 0x0364300308ff79a7 */ /* 0x0005f0000800003f */
[----:B------:R-:W-:Y:S05]  /*9860*/  @!P1 BRA `(.L_x_5719) ;  /* 0x0000000000049947 */ /* 0x000fea0003800000 */
[----:B------:R-:W-:Y:S01]  /*9870*/  BPT.TRAP 0x1 ;  /* 0x000000040000795c */ /* 0x000fe20000300000 */
.L_x_5719:
[----:B------:R-:W3:Y:S01]  /*9880*/  LDC.64 R16, c[0x0][0x728] ;  /* 0x0001ca00ff107b82 */ /* 0x000ee20000000a00 */
[----:B--2---:R-:W-:Y:S01]  /*9890*/  IMAD.SHL.U32 R3, R23, 0x40, RZ ;  /* 0x0000004017037824 */ /* 0x004fe200078e00ff */
[----:B------:R-:W-:Y:S01]  /*98a0*/  UMOV UR32, 0x0 ;  /* 0x0000000000207882 */ /* 0x000fe20000000000 */
[C---:B------:R-:W-:Y:S01]  /*98b0*/  VIADD R25, R8.reuse, 0x36430 ;  /* 0x0003643008197836 */ /* 0x040fe20000000000 */
[----:B------:R-:W-:Y:S01]  /*98c0*/  UMOV UR33, 0x14f00000 ;  /* 0x14f0000000217882 */ /* 0x000fe20000000000 */
[C---:B------:R-:W-:Y:S01]  /*98d0*/  VIADD R26, R8.reuse, 0x2a000 ;  /* 0x0002a000081a7836 */ /* 0x040fe20000000000 */
[C---:B------:R-:W-:Y:S01]  /*98e0*/  IADD3 R0, P1, R3.reuse, UR14, RZ ;  /* 0x0000000e03007c10 */ /* 0x040fe2000ff3e0ff */
[C---:B------:R-:W-:Y:S01]  /*98f0*/  VIADD R27, R8.reuse, 0x2c000 ;  /* 0x0002c000081b7836 */ /* 0x040fe20000000000 */
[----:B------:R-:W2:Y:S01]  /*9900*/  LDC.64 R6, c[0x0][0x198] ;  /* 0x00006600ff067b82 */ /* 0x000ea20000000a00 */
[C---:B------:R-:W-:Y:S01]  /*9910*/  R2UR UR27, R3.reuse ;  /* 0x00000000031b72ca */ /* 0x040fe200000e0000 */
[C---:B------:R-:W-:Y:S01]  /*9920*/  VIADD R28, R8.reuse, 0x2e000 ;  /* 0x0002e000081c7836 */ /* 0x040fe20000000000 */
        /* <DEDUP_REMOVED lines=24> */
[----:B------:R-:W-:Y:S01]  /*9ab0*/  UMOV UR11, UR27 ;  /* 0x0000001b000b7c82 */ /* 0x000fe20008000000 */
[----:B------:R-:W-:Y:S01]  /*9ac0*/  IADD3 R4, P1, R13, 0x1f0, RZ ;  /* 0x000001f00d047810 */ /* 0x000fe20007f3e0ff */
[----:B------:R-:W-:Y:S01]  /*9ad0*/  UMOV UR34, 0x10 ;  /* 0x0000001000227882 */ /* 0x000fe20000000000 */
[----:B------:R-:W-:Y:S01]  /*9ae0*/  SHF.L.U32 R7, R10, 0x1f, RZ ;  /* 0x0000001f0a077819 */ /* 0x000fe200000006ff */
[----:B------:R-:W-:Y:S01]  /*9af0*/  UMOV UR43, UR25 ;  /* 0x00000019002b7c82 */ /* 0x000fe20008000000 */
        /* <DEDUP_REMOVED lines=9> */
.L_x_5743:
[----:B------:R-:W-:Y:S05]  /*9b90*/  @P0 BRA `(.L_x_5721) ;  /* 0x0000000000140947 */ /* 0x000fea0003800000 */
[----:B------:R-:W-:Y:S01]  /*9ba0*/  ISETP.NE.AND P1, PT, R22, RZ, PT ;  /* 0x000000ff1600720c */ /* 0x000fe20003f25270 */
[----:B--2---:R-:W-:-:S04]  /*9bb0*/  IMAD.MOV.U32 R7, RZ, RZ, 0x6100 ;  /* 0x00006100ff077424 */ /* 0x004fc800078e00ff */
[----:B------:R3:W-:Y:S08]  /*9bc0*/  SYNCS.ARRIVE.TRANS64 RZ, [R8+URZ+0x36418], R7 ;  /* 0x0364180708ff79a7 */ /* 0x0007f0000800003f */
[----:B------:R-:W-:Y:S05]  /*9bd0*/  @!P1 BRA `(.L_x_5721) ;  /* 0x0000000000049947 */ /* 0x000fea0003800000 */
[----:B------:R-:W-:Y:S01]  /*9be0*/  BPT.TRAP 0x1 ;  /* 0x000000040000795c */ /* 0x000fe20000300000 */
.L_x_5721:
[----:B------:R-:W-:Y:S01]  /*9bf0*/  VIADD R18, R3, 0x40 ;  /* 0x0000004003127836 */ /* 0x000fe20000000000 */
[----:B------:R-:W-:Y:S01]  /*9c00*/  ULDC.64 UR8, c[0x0][0x700] ;  /* 0x0001c00000087ab9 */ /* 0x000fe20000000a00 */
[----:B------:R-:W-:Y:S01]  /*9c10*/  R2UR UR40, R8 ;  /* 0x00000000082872ca */ /* 0x000fe200000e0000 */
[----:B--23--:R-:W-:Y:S01]  /*9c20*/  IMAD.U32 R7, RZ, RZ, UR8 ;  /* 0x00000008ff077e24 */ /* 0x00cfe2000f8e00ff */
[----:B------:R-:W-:Y:S01]  /*9c30*/  UMOV UR32, 0x0 ;  /* 0x0000000000207882 */ /* 0x000fe20000000000 */
[C---:B------:R-:W-:Y:S01]  /*9c40*/  IADD3 R2, P1, R18.reuse, UR22, RZ ;  /* 0x0000001612027c10 */ /* 0x040fe2000ff3e0ff */
[----:B------:R-:W-:Y:S01]  /*9c50*/  VIADD R29, R18, UR7 ;  /* 0x00000007121d7c36 */ /* 0x000fe20008000000 */
[----:B------:R-:W-:Y:S01]  /*9c60*/  SHF.R.S32.HI R6, RZ, 0x1f, R18 ;  /* 0x0000001fff067819 */ /* 0x000fe20000011412 */
[----:B------:R-:W-:Y:S01]  /*9c70*/  UMOV UR33, 0x14f00000 ;  /* 0x14f0000000217882 */ /* 0x000fe20000000000 */
[----:B------:R-:W-:Y:S01]  /*9c80*/  LEA R0, P2, R2, R7, 0x2 ;  /* 0x0000000702007211 */ /* 0x000fe200078410ff */
[----:B------:R-:W-:Y:S01]  /*9c90*/  UMOV UR18, URZ ;  /* 0x0000003f00127c82 */ /* 0x000fe20008000000 */
[----:B------:R-:W-:Y:S01]  /*9ca0*/  R2UR UR19, R29 ;  /* 0x000000001d1372ca */ /* 0x000fe200000e0000 */
[----:B------:R-:W-:Y:S01]  /*9cb0*/  IMAD.X R3, R6, 0x1, R11, P1 ;  /* 0x0000000106037824 */ /* 0x000fe200008e060b */
[----:B------:R-:W-:Y:S01]  /*9cc0*/  R2UR UR42, R0 ;  /* 0x00000000002a72ca */ /* 0x000fe200000e0000 */
[----:B------:R-:W-:Y:S01]  /*9cd0*/  IMAD.U32 R0, RZ, RZ, UR9 ;  /* 0x00000009ff007e24 */ /* 0x000fe2000f8e00ff */
        /* <DEDUP_REMOVED lines=32> */
.L_x_5744:
        /* <DEDUP_REMOVED lines=8> */
.L_x_5723:
        /* <DEDUP_REMOVED lines=37> */
.L_x_5746:
[----:B------:R-:W-:Y:S05]  /*a1b0*/  @P0 BRA `(.L_x_5725) ;  /* 0x0000000000140947 */ /* 0x000fea0003800000 */
[----:B------:R-:W-:Y:S01]  /*a1c0*/  ISETP.NE.AND P1, PT, R22, RZ, PT ;  /* 0x000000ff1600720c */ /* 0x000fe20003f25270 */
[----:B--2---:R-:W-:-:S04]  /*a1d0*/  IMAD.MOV.U32 R5, RZ, RZ, 0x6100 ;  /* 0x00006100ff057424 */ /* 0x004fc800078e00ff */
[----:B------:R3:W-:Y:S08]  /*a1e0*/  SYNCS.ARRIVE.TRANS64 RZ, [R8+URZ+0x36410], R5 ;  /* 0x0364100508ff79a7 */ /* 0x0007f0000800003f */
[----:B------:R-:W-:Y:S05]  /*a1f0*/  @!P1 BRA `(.L_x_5725) ;  /* 0x0000000000049947 */ /* 0x000fea0003800000 */
[----:B------:R-:W-:Y:S01]  /*a200*/  BPT.TRAP 0x1 ;  /* 0x000000040000795c */ /* 0x000fe20000300000 */
.L_x_5725:
        /* <DEDUP_REMOVED lines=19> */
[----:B------:R-:W-:Y:S01]  /*a340*/  IMAD.U32 R4, RZ, RZ, UR19 ;  /* 0x00000013ff047e24 */ /* 0x000fe2000f8e00ff */
[----:B------:R-:W-:Y:S02]  /*a350*/  UIADD3 UR19, UR19, UR7, URZ ;  /* 0x0000000713137290 */ /* 0x000fe4000fffe03f */
[----:B------:R-:W-:Y:S01]  /*a360*/  UIADD3 UR24, UR40, 0x22000, URZ ;  /* 0x0002200028187890 */ /* 0x000fe2000fffe03f */
[----:B------:R-:W-:Y:S01]  /*a370*/  PLOP3.LUT P1, PT, PT, PT, UP0, 0x80, 0x0 ;  /* 0x000000000000781c */ /* 0x000fe20003f2f008 */
[----:B------:R-:W-:Y:S01]  /*a380*/  IMAD.U32 R6, RZ, RZ, UR8 ;  /* 0x00000008ff067e24 */ /* 0x000fe2000f8e00ff */
[----:B------:R-:W-:-:S02]  /*a390*/  UIADD3 UR8, UR40, 0x20000, URZ ;  /* 0x0002000028087890 */ /* 0x000fc4000fffe03f */
[----:B--23--:R-:W-:Y:S01]  /*a3a0*/  LEA.HI.X.SX32 R5, R4, R11, 0x1, P1 ;  /* 0x0000000b04057211 */ /* 0x00cfe200008f0eff */
[----:B------:R-:W-:Y:S01]  /*a3b0*/  UIADD3 UR40, UR40, 0x30000, URZ ;  /* 0x0003000028287890 */ /* 0x000fe2000fffe03f */
[----:B------:R-:W-:Y:S01]  /*a3c0*/  LEA R4, P1, R6, R7, 0x2 ;  /* 0x0000000706047211 */ /* 0x000fe200078210ff */
[----:B------:R-:W-:Y:S01]  /*a3d0*/  UMOV UR9, UR17 ;  /* 0x0000001100097c82 */ /* 0x000fe20008000000 */
[----:B------:R-:W-:Y:S01]  /*a3e0*/  UMOV UR11, UR19 ;  /* 0x00000013000b7c82 */ /* 0x000fe20008000000 */
[----:B------:R-:W-:Y:S01]  /*a3f0*/  UMOV UR26, 0x80 ;  /* 0x00000080001a7882 */ /* 0x000fe20000000000 */
[----:B------:R-:W-:Y:S01]  /*a400*/  R2UR UR42, R4 ;  /* 0x00000000042a72ca */ /* 0x000fe200000e0000 */
[----:B------:R-:W-:Y:S01]  /*a410*/  UMOV UR25, UR17 ;  /* 0x0000001100197c82 */ /* 0x000fe20008000000 */
[----:B------:R-:W-:Y:S01]  /*a420*/  LEA.HI.X R4, R6, R0, R5, 0x2, P1 ;  /* 0x0000000006047211 */ /* 0x000fe200008f1405 */
[----:B------:R2:W-:Y:S01]  /*a430*/  UTMALDG.4D [UR16], [UR30], desc[UR32] ;  /* 0x000020101e0075b4 */ /* 0x0005e20008019000 */
[----:B------:R-:W-:Y:S01]  /*a440*/  ISETP.NE.AND P1, PT, R24, RZ, PT ;  /* 0x000000ff1800720c */ /* 0x000fe20003f25270 */
[----:B------:R-:W-:Y:S01]  /*a450*/  UMOV UR27, UR19 ;  /* 0x00000013001b7c82 */ /* 0x000fe20008000000 */
[----:B------:R-:W-:Y:S01]  /*a460*/  R2UR UR43, R4 ;  /* 0x00000000042b72ca */ /* 0x000fe200000e0000 */
[----:B------:R-:W-:Y:S01]  /*a470*/  UMOV UR41, UR17 ;  /* 0x0000001100297c82 */ /* 0x000fe20008000000 */
[----:B------:R-:W-:Y:S01]  /*a480*/  UMOV UR39, 0x10 ;  /* 0x0000001000277882 */ /* 0x000fe20000000000 */
[----:B------:R2:W-:Y:S01]  /*a490*/  UTMALDG.4D [UR8], [UR30], desc[UR32] ;  /* 0x000020081e0075b4 */ /* 0x0005e20008019000 */
[----:B------:R2:W-:Y:S09]  /*a4a0*/  UTMALDG.4D [UR24], [UR30], desc[UR32] ;  /* 0x000020181e0075b4 */ /* 0x0005f20008019000 */
[----:B------:R2:W-:Y:S02]  /*a4b0*/  UBLKCP.S.G [UR40], [UR42], UR39 ;  /* 0x000000282a0073ba */ /* 0x0005e40008000227 */
[----:B--2---:R-:W-:Y:S05]  /*a4c0*/  @P1 BRA `(.L_x_5726) ;  /* 0xfffffff000c41947 */ /* 0x004fea000383ffff */
.L_x_5717:
[----:B------:R-:W-:Y:S01]  /*a4d0*/  ISETP.NE.AND P1, PT, R21, RZ, PT ;  /* 0x000000ff1500720c */ /* 0x000fe20003f25270 */
[----:B------:R-:W-:Y:S02]  /*a4e0*/  IMAD.MOV.U32 R4, RZ, RZ, R19 ;  /* 0x000000ffff047224 */ /* 0x000fe400078e0013 */
[----:B------:R-:W-:-:S10]  /*a4f0*/  IMAD.MOV.U32 R5, RZ, RZ, 0x1 ;  /* 0x00000001ff057424 */ /* 0x000fd400078e00ff */
[----:B------:R-:W-:Y:S05]  /*a500*/  @!P1 BRA `(.L_x_5716) ;  /* 0x00000004008c9947 */ /* 0x000fea0003800000 */
[----:B------:R-:W2:Y:S02]  /*a510*/  SYNCS.PHASECHK.TRANS64.TRYWAIT P1, [R8+URZ+0x36438], R9 ;  /* 0x03643809080075a7 */ /* 0x000ea4000802017f */
[----:B--2---:R-:W-:Y:S05]  /*a520*/  @!P1 BRA `(.L_x_5727) ;  /* 0x0000000c00b89947 */ /* 0x004fea0003800000 */
.L_x_5747:
[----:B------:R-:W-:Y:S05]  /*a530*/  @P0 BRA `(.L_x_5728) ;  /* 0x0000000000140947 */ /* 0x000fea0003800000 */
[----:B------:R-:W-:Y:S01]  /*a540*/  ISETP.NE.AND P1, PT, R22, RZ, PT ;  /* 0x000000ff1600720c */ /* 0x000fe20003f25270 */
[----:B------:R-:W-:-:S04]  /*a550*/  IMAD.MOV.U32 R5, RZ, RZ, 0x6100 ;  /* 0x00006100ff057424 */ /* 0x000fc800078e00ff */
[----:B------:R3:W-:Y:S08]  /*a560*/  SYNCS.ARRIVE.TRANS64 RZ, [R8+URZ+0x36430], R5 ;  /* 0x0364300508ff79a7 */ /* 0x0007f0000800003f */
[----:B------:R-:W-:Y:S05]  /*a570*/  @!P1 BRA `(.L_x_5728) ;  /* 0x0000000000049947 */ /* 0x000fea0003800000 */
[----:B------:R-:W-:Y:S01]  /*a580*/  BPT.TRAP 0x1 ;  /* 0x000000040000795c */ /* 0x000fe20000300000 */
.L_x_5728:
[----:B---3--:R-:W3:Y:S01]  /*a590*/  LDC.64 R4, c[0x0][0x728] ;  /* 0x0001ca00ff047b82 */ /* 0x008ee20000000a00 */
[----:B------:R-:W-:Y:S01]  /*a5a0*/  IMAD.SHL.U32 R23, R23, 0x40, RZ ;  /* 0x0000004017177824 */ /* 0x000fe200078e00ff */
[----:B------:R-:W-:Y:S01]  /*a5b0*/  R2UR UR24, R8 ;  /* 0x00000000081872ca */ /* 0x000fe200000e0000 */
[----:B------:R-:W-:Y:S01]  /*a5c0*/  UMOV UR32, 0x0 ;  /* 0x0000000000207882 */ /* 0x000fe20000000000 */
[----:B------:R-:W-:Y:S01]  /*a5d0*/  UMOV UR33, 0x14f00000 ;  /* 0x14f0000000217882 */ /* 0x000fe20000000000 */
[----:B------:R-:W-:Y:S01]  /*a5e0*/  UMOV UR18, URZ ;  /* 0x0000003f00127c82 */ /* 0x000fe20008000000 */
[C---:B------:R-:W-:Y:S01]  /*a5f0*/  IADD3 R6, P1, R23.reuse, UR14, RZ ;  /* 0x0000000e17067c10 */ /* 0x040fe2000ff3e0ff */
        /* <DEDUP_REMOVED lines=13> */
[C---:B---3--:R-:W-:Y:S01]  /*a6d0*/  LEA R4, P2, R6.reuse, R4, 0x2 ;  /* 0x0000000406047211 */ /* 0x048fe200078410ff */
        /* <DEDUP_REMOVED lines=21> */
.L_x_5748:
[----:B-1----:R-:W-:Y:S01]  /*a830*/  IMAD.MOV.U32 R5, RZ, RZ, RZ ;  /* 0x000000ffff057224 */ /* 0x002fe200078e00ff */
[----:B------:R-:W-:Y:S06]  /*a840*/  @P0 BRA `(.L_x_5730) ;  /* 0x0000000000140947 */ /* 0x000fec0003800000 */
[----:B------:R-:W-:Y:S01]  /*a850*/  ISETP.NE.AND P1, PT, R22, RZ, PT ;  /* 0x000000ff1600720c */ /* 0x000fe20003f25270 */
[----:B------:R-:W-:-:S04]  /*a860*/  IMAD.MOV.U32 R9, RZ, RZ, 0x6100 ;  /* 0x00006100ff097424 */ /* 0x000fc800078e00ff */
[----:B------:R1:W-:Y:S08]  /*a870*/  SYNCS.ARRIVE.TRANS64 RZ, [R8+URZ+0x36418], R9 ;  /* 0x0364180908ff79a7 */ /* 0x0003f0000800003f */
[----:B------:R-:W-:Y:S05]  /*a880*/  @!P1 BRA `(.L_x_5730) ;  /* 0x0000000000049947 */ /* 0x000fea0003800000 */
[----:B------:R-:W-:Y:S01]  /*a890*/  BPT.TRAP 0x1 ;  /* 0x000000040000795c */ /* 0x000fe20000300000 */
.L_x_5730:
        /* <DEDUP_REMOVED lines=17> */
[----:B------:R-:W-:Y:S01]  /*a9b0*/  IMAD.U32 R4, RZ, RZ, UR19 ;  /* 0x00000013ff047e24 */ /* 0x000fe2000f8e00ff */
[----:B------:R-:W-:Y:S02]  /*a9c0*/  UIADD3 UR17, UR40, 0x36418, URZ ;  /* 0x0003641828117890 */ /* 0x000fe4000fffe03f */
[----:B------:R-:W-:Y:S01]  /*a9d0*/  UIADD3 UR19, UR19, UR7, URZ ;  /* 0x0000000713137290 */ /* 0x000fe2000fffe03f */
[----:B------:R-:W-:Y:S01]  /*a9e0*/  PLOP3.LUT P1, PT, PT, PT, UP0, 0x80, 0x0 ;  /* 0x000000000000781c */ /* 0x000fe20003f2f008 */
[----:B------:R-:W-:Y:S01]  /*a9f0*/  UIADD3 UR24, UR40, 0x28000, URZ ;  /* 0x0002800028187890 */ /* 0x000fe2000fffe03f */
[----:B------:R-:W-:Y:S02]  /*aa00*/  UMOV UR34, 0x10 ;  /* 0x0000001000227882 */ /* 0x000fe40000000000 */
[----:B------:R-:W-:Y:S01]  /*aa10*/  LEA.HI.X.SX32 R11, R4, R11, 0x1, P1 ;  /* 0x0000000b040b7211 */ /* 0x000fe200008f0eff */
[----:B------:R-:W-:Y:S01]  /*aa20*/  IMAD.U32 R4, RZ, RZ, UR8 ;  /* 0x00000008ff047e24 */ /* 0x000fe2000f8e00ff */
[----:B------:R-:W-:-:S02]  /*aa30*/  UIADD3 UR8, UR40, 0x26000, URZ ;  /* 0x0002600028087890 */ /* 0x000fc4000fffe03f */
[----:B------:R-:W-:Y:S01]  /*aa40*/  UIADD3 UR40, UR40, 0x30100, URZ ;  /* 0x0003010028287890 */ /* 0x000fe2000fffe03f */
[----:B------:R2:W-:Y:S01]  /*aa50*/  UTMALDG.4D [UR16], [UR30], desc[UR32] ;  /* 0x000020101e0075b4 */ /* 0x0005e20008019000 */
[C---:B------:R-:W-:Y:S01]  /*aa60*/  LEA R7, P1, R4.reuse, R7, 0x2 ;  /* 0x0000000704077211 */ /* 0x040fe200078210ff */
[----:B------:R-:W-:Y:S01]  /*aa70*/  UMOV UR9, UR17 ;  /* 0x0000001100097c82 */ /* 0x000fe20008000000 */
[----:B------:R-:W-:Y:S01]  /*aa80*/  UMOV UR11, UR19 ;  /* 0x00000013000b7c82 */ /* 0x000fe20008000000 */
[----:B------:R-:W-:Y:S01]  /*aa90*/  UMOV UR25, UR17 ;  /* 0x0000001100197c82 */ /* 0x000fe20008000000 */
[----:B------:R-:W-:Y:S01]  /*aaa0*/  LEA.HI.X R0, R4, R0, R11, 0x2, P1 ;  /* 0x0000000004007211 */ /* 0x000fe200008f140b */
[----:B------:R-:W-:Y:S01]  /*aab0*/  UMOV UR27, UR19 ;  /* 0x00000013001b7c82 */ /* 0x000fe20008000000 */
[----:B------:R-:W-:Y:S01]  /*aac0*/  R2UR UR42, R7 ;  /* 0x00000000072a72ca */ /* 0x000fe200000e0000 */
[----:B------:R-:W-:Y:S01]  /*aad0*/  UMOV UR41, UR17 ;  /* 0x0000001100297c82 */ /* 0x000fe20008000000 */
[----:B------:R-:W-:Y:S01]  /*aae0*/  R2UR UR43, R0 ;  /* 0x00000000002b72ca */ /* 0x000fe200000e0000 */
[----:B------:R2:W-:Y:S01]  /*aaf0*/  UTMALDG.4D [UR8], [UR30], desc[UR32] ;  /* 0x000020081e0075b4 */ /* 0x0005e20008019000 */
[----:B------:R-:W-:Y:S01]  /*ab00*/  IMAD.MOV.U32 R4, RZ, RZ, R19 ;  /* 0x000000ffff047224 */ /* 0x000fe200078e0013 */
[----:B------:R2:W-:Y:S10]  /*ab10*/  UTMALDG.4D [UR24], [UR30], desc[UR32] ;  /* 0x000020181e0075b4 */ /* 0x0005f40008019000 */
[----:B------:R2:W-:Y:S02]  /*ab20*/  UBLKCP.S.G [UR40], [UR42], UR34 ;  /* 0x000000282a0073ba */ /* 0x0005e40008000222 */
[----:B--2---:R-:W-:Y:S01]  /*ab30*/  NOP ;  /* 0x0000000000007918 */ /* 0x004fe20000000000 */
.L_x_5716:
[----:B------:R-:W-:-:S04]  /*ab40*/  SHF.L.U32 R3, R5, 0x1f, RZ ;  /* 0x0000001f05037819 */ /* 0x000fc800000006ff */
[----:B------:R-:W2:Y:S02]  /*ab50*/  SYNCS.PHASECHK.TRANS64.TRYWAIT P1, [R8+URZ+0x36438], R3 ;  /* 0x03643803080075a7 */ /* 0x000ea4000802017f */
[----:B--2---:R-:W-:Y:S05]  /*ab60*/  @!P1 BRA `(.L_x_5731) ;  /* 0x0000000800509947 */ /* 0x004fea0003800000 */
.L_x_5749:
[----:B------:R-:W-:Y:S05]  /*ab70*/  @P0 BRA `(.L_x_5732) ;  /* 0x0000000000180947 */ /* 0x000fea0003800000 */
[----:B------:R-:W3:Y:S01]  /*ab80*/  S2R R0, SR_TID.X ;  /* 0x0000000000007919 */ /* 0x000ee20000002100 */
[----:B--2---:R-:W-:-:S04]  /*ab90*/  IMAD.MOV.U32 R3, RZ, RZ, 0x6100 ;  /* 0x00006100ff037424 */ /* 0x004fc800078e00ff */
[----:B------:R4:W-:Y:S01]  /*aba0*/  SYNCS.ARRIVE.TRANS64 RZ, [R8+URZ+0x36430], R3 ;  /* 0x0364300308ff79a7 */ /* 0x0009e2000800003f */
[----:B---3--:R-:W-:-:S13]  /*abb0*/  LOP3.LUT P0, RZ, R0, 0x1f, RZ, 0xc0, !PT ;  /* 0x0000001f00ff7812 */ /* 0x008fda000780c0ff */
[----:B----4-:R-:W-:Y:S05]  /*abc0*/  @!P0 BRA `(.L_x_5732) ;  /* 0x0000000000048947 */ /* 0x010fea0003800000 */
[----:B------:R-:W-:Y:S01]  /*abd0*/  BPT.TRAP 0x1 ;  /* 0x000000040000795c */ /* 0x000fe20000300000 */
.L_x_5732:
        /* <DEDUP_REMOVED lines=22> */
[----:B--2---:R-:W-:Y:S01]  /*ad40*/  SEL R3, RZ, 0x1, P0 ;  /* 0x00000001ff037807 */ /* 0x004fe20000000000 */
        /* <DEDUP_REMOVED lines=20> */
[----:B--2---:R-:W-:Y:S01]  /*ae90*/  NOP ;  /* 0x0000000000007918 */ /* 0x004fe20000000000 */
.L_x_5713:
[----:B------:R-:W-:Y:S05]  /*aea0*/  BSYNC B0 ;  /* 0x0000000000007941 */ /* 0x000fea0003800000 */
.L_x_5708:
[----:B------:R-:W-:-:S03]  /*aeb0*/  UMOV UR8, 0xffffffff ;  /* 0xffffffff00087882 */ /* 0x000fc60000000000 */
[----:B------:R-:W-:Y:S05]  /*aec0*/  BRA.DIV UR8, `(.L_x_5733) ;  /* 0x00000006088c7947 */ /* 0x000fea000b800000 */
[----:B------:R-:W-:-:S13]  /*aed0*/  ELECT P6, URZ, PT ;  /* 0x00000000003f782f */ /* 0x000fda00038c0000 */
.L_x_5752:
[----:B------:R-:W-:Y:S05]  /*aee0*/  @!P6 BRA `(.L_x_5584) ;  /* 0x000000000074e947 */ /* 0x000fea0003800000 */
[----:B------:R-:W-:-:S06]  /*aef0*/  ULOP3.LUT UR8, UR38, 0x2, URZ, 0xfc, !UPT ;  /* 0x0000000226087892 */ /* 0x000fcc000f8efc3f */
[----:B------:R-:W-:-:S05]  /*af00*/  IMAD.U32 R0, RZ, RZ, UR8 ;  /* 0x00000008ff007e24 */ /* 0x000fca000f8e00ff */
[----:B------:R-:W-:-:S13]  /*af10*/  ISETP.NE.AND P2, PT, R0, 0x3, PT ;  /* 0x000000030000780c */ /* 0x000fda0003f45270 */
[----:B------:R-:W-:Y:S05]  /*af20*/  @!P2 BRA `(.L_x_5734) ;  /* 0x000000000004a947 */ /* 0x000fea0003800000 */
[----:B---3--:R-:W-:Y:S01]  /*af30*/  BPT.TRAP 0x1 ;  /* 0x000000040000795c */ /* 0x008fe20000300000 */
.L_x_5734:
[----:B------:R-:W2:Y:S01]  /*af40*/  S2R R3, SR_CgaCtaId ;  /* 0x0000000000037919 */ /* 0x000ea20000008800 */
[----:B------:R-:W-:-:S04]  /*af50*/  MOV R0, 0x400 ;  /* 0x0000040000007802 */ /* 0x000fc80000000f00 */
[----:B--2---:R-:W-:Y:S02]  /*af60*/  LEA R4, R3, R0, 0x18 ;  /* 0x0000000003047211 */ /* 0x004fe400078ec0ff */
[----:B------:R-:W-:-:S03]  /*af70*/  SHF.L.U32 R0, R10, 0x1f, RZ ;  /* 0x0000001f0a007819 */ /* 0x000fc600000006ff */
[----:B------:R-:W-:-:S04]  /*af80*/  VIADD R3, R4, 0x36420 ;  /* 0x0003642004037836 */ /* 0x000fc80000000000 */
[C---:B-1----:R-:W-:Y:S02]  /*af90*/  IMAD R9, R20.reuse, 0x8, R3 ;  /* 0x0000000814097824 */ /* 0x042fe400078e0203 */
        /* <DEDUP_REMOVED lines=9> */
.L_x_5753:
[----:B------:R-:W2:Y:S02]  /*b030*/  SYNCS.PHASECHK.TRANS64.TRYWAIT P0, [R3+URZ], R2 ;  /* 0x00000002030075a7 */ /* 0x000ea4000800017f */
[----:B--2---:R-:W-:Y:S05]  /*b040*/  @!P0 BRA `(.L_x_5736) ;  /* 0x0000000400608947 */ /* 0x004fea0003800000 */
.L_x_5754:
[----:B------:R-:W-:Y:S05]  /*b050*/  @!P2 BRA `(.L_x_5737) ;  /* 0x000000000004a947 */ /* 0x000fea0003800000 */
[----:B---3--:R-:W-:Y:S01]  /*b060*/  BPT.TRAP 0x1 ;  /* 0x000000040000795c */ /* 0x008fe20000300000 */
.L_x_5737:
[----:B------:R-:W-:-:S07]  /*b070*/  SHF.L.U32 R5, R5, 0x1f, RZ ;  /* 0x0000001f05057819 */ /* 0x000fce00000006ff */
.L_x_5738:
[----:B----4-:R4:W1:Y:S02]  /*b080*/  SYNCS.PHASECHK.TRANS64.TRYWAIT P0, [R4+URZ+0x36438], R5 ;  /* 0x03643805040075a7 */ /* 0x010864000800017f */
[----:B-1----:R-:W-:Y:S05]  /*b090*/  @!P0 NANOSLEEP.SYNCS 0x989680 ;  /* 0x009896800000895d */ /* 0x002fea0003900000 */
[----:B------:R-:W1:Y:S02]  /*b0a0*/  @!P0 SYNCS.PHASECHK.TRANS64 P0, [R4+URZ+0x36438], R5 ;  /* 0x03643805040085a7 */ /* 0x000e64000800007f */
[----:B-1----:R-:W-:Y:S05]  /*b0b0*/  @!P0 BRA `(.L_x_5738) ;  /* 0xfffffffc00f08947 */ /* 0x002fea000383ffff */
.L_x_5584:
[----:B---3--:R-:W-:Y:S05]  /*b0c0*/  BSYNC B6 ;  /* 0x0000000000067941 */ /* 0x008fea0003800000 */
.L_x_5578:
[----:B------:R-:W-:Y:S05]  /*b0d0*/  EXIT ;  /* 0x000000000000794d */ /* 0x000fea0003800000 */
.L_x_5595:
[----:B------:R-:W-:Y:S02]  /*b0e0*/  IMAD.MOV.U32 R12, RZ, RZ, RZ ;  /* 0x000000ffff0c7224 */ /* 0x000fe400078e00ff */
[----:B------:R-:W-:Y:S02]  /*b0f0*/  IMAD.MOV.U32 R11, RZ, RZ, 0x1f ;  /* 0x0000001fff0b7424 */ /* 0x000fe400078e00ff */
[----:B------:R-:W-:-:S07]  /*b100*/  IMAD.MOV.U32 R15, RZ, RZ, -0x1 ;  /* 0xffffffffff0f7424 */ /* 0x000fce00078e00ff */
[----:B------:R-:W-:Y:S05]  /*b110*/  WARPSYNC.COLLECTIVE R15, `(.L_x_5739) ;  /* 0x000000000f087348 */ /* 0x000fea0003c00000 */
[----:B------:R1:W2:Y:S02]  /*b120*/  SHFL.IDX P6, R14, R13, R12, R11 ;  /* 0x0000000c0d0e7389 */ /* 0x0002a400000c000b */
[----:B-12---:R-:W-:Y:S01]  /*b130*/  ENDCOLLECTIVE ;  /* 0x000000000000791b */ /* 0x006fe20003800000 */
.L_x_5739:
[----:B------:R-:W-:Y:S05]  /*b140*/  BRA `(.L_x_5740) ;  /* 0xffffff6000a87947 */ /* 0x000fea000383ffff */
.L_x_5597:
[----:B--2---:R2:W3:Y:S02]  /*b150*/  SYNCS.PHASECHK.TRANS64.TRYWAIT P0, [R154+URZ+0x36400], R11 ;  /* 0x0364000b9a0075a7 */ /* 0x0044e4000800017f */
[----:B---3--:R-:W-:Y:S05]  /*b160*/  @!P0 NANOSLEEP.SYNCS 0x989680 ;  /* 0x009896800000895d */ /* 0x008fea0003900000 */
[----:B------:R-:W3:Y:S02]  /*b170*/  @!P0 SYNCS.PHASECHK.TRANS64 P0, [R154+URZ+0x36400], R11 ;  /* 0x0364000b9a0085a7 */ /* 0x000ee4000800007f */
[----:B---3--:R-:W-:Y:S05]  /*b180*/  @!P0 BRA `(.L_x_5597) ;  /* 0xfffffffc00f08947 */ /* 0x008fea000383ffff */
[----:B------:R-:W-:Y:S05]  /*b190*/  BRA `(.L_x_5596) ;  /* 0xffffff6000e07947 */ /* 0x000fea000383ffff */
.L_x_5601:
[----:B--2---:R2:W3:Y:S02]  /*b1a0*/  SYNCS.PHASECHK.TRANS64.TRYWAIT P1, [R3+URZ+0x36410], R12 ;  /* 0x0364100c030075a7 */ /* 0x0044e4000802017f */
[----:B---3--:R-:W-:Y:S05]  /*b1b0*/  @!P1 NANOSLEEP.SYNCS 0x989680 ;  /* 0x009896800000995d */ /* 0x008fea0003900000 */
[----:B------:R-:W3:Y:S02]  /*b1c0*/  @!P1 SYNCS.PHASECHK.TRANS64 P1, [R3+URZ+0x36410], R12 ;  /* 0x0364100c030095a7 */ /* 0x000ee4000802007f */
[----:B---3--:R-:W-:Y:S05]  /*b1d0*/  @!P1 BRA `(.L_x_5601) ;  /* 0xfffffffc00f09947 */ /* 0x008fea000383ffff */
[----:B------:R-:W-:Y:S05]  /*b1e0*/  BRA `(.L_x_5600) ;  /* 0xffffff6800a87947 */ /* 0x000fea000383ffff */
.L_x_5605:
[----:B------:R1:W1:Y:S02]  /*b1f0*/  SYNCS.PHASECHK.TRANS64.TRYWAIT P1, [R154+URZ+0x36430], R13 ;  /* 0x0364300d9a0075a7 */ /* 0x000264000802017f */
[----:B-1----:R-:W-:Y:S05]  /*b200*/  @!P1 NANOSLEEP.SYNCS 0x989680 ;  /* 0x009896800000995d */ /* 0x002fea0003900000 */
[----:B------:R-:W1:Y:S02]  /*b210*/  @!P1 SYNCS.PHASECHK.TRANS64 P1, [R154+URZ+0x36430], R13 ;  /* 0x0364300d9a0095a7 */ /* 0x000e64000802007f */
[----:B-1----:R-:W-:Y:S05]  /*b220*/  @!P1 BRA `(.L_x_5605) ;  /* 0xfffffffc00f09947 */ /* 0x002fea000383ffff */
[----:B------:R-:W-:Y:S05]  /*b230*/  BRA `(.L_x_5604) ;  /* 0xffffff70004c7947 */ /* 0x000fea000383ffff */
.L_x_5714:
[----:B-1----:R1:W2:Y:S02]  /*b240*/  SYNCS.PHASECHK.TRANS64.TRYWAIT P1, [R8+URZ+0x36420], R9 ;  /* 0x03642009080075a7 */ /* 0x0022a4000802017f */
[----:B--2---:R-:W-:Y:S05]  /*b250*/  @!P1 NANOSLEEP.SYNCS 0x989680 ;  /* 0x009896800000995d */ /* 0x004fea0003900000 */
[----:B------:R-:W2:Y:S02]  /*b260*/  @!P1 SYNCS.PHASECHK.TRANS64 P1, [R8+URZ+0x36420], R9 ;  /* 0x03642009080095a7 */ /* 0x000ea4000802007f */
[----:B--2---:R-:W-:Y:S05]  /*b270*/  @!P1 BRA `(.L_x_5714) ;  /* 0xfffffffc00f09947 */ /* 0x004fea000383ffff */
[----:B------:R-:W-:Y:S05]  /*b280*/  BRA `(.L_x_5741) ;  /* 0xffffffdc00607947 */ /* 0x000fea000383ffff */
.L_x_5718:
[----:B-1----:R1:W2:Y:S02]  /*b290*/  SYNCS.PHASECHK.TRANS64.TRYWAIT P1, [R8+URZ+0x36438], R9 ;  /* 0x03643809080075a7 */ /* 0x0022a4000802017f */
[----:B--2---:R-:W-:Y:S05]  /*b2a0*/  @!P1 NANOSLEEP.SYNCS 0x989680 ;  /* 0x009896800000995d */ /* 0x004fea0003900000 */
[----:B------:R-:W2:Y:S02]  /*b2b0*/  @!P1 SYNCS.PHASECHK.TRANS64 P1, [R8+URZ+0x36438], R9 ;  /* 0x03643809080095a7 */ /* 0x000ea4000802007f */
[----:B--2---:R-:W-:Y:S05]  /*b2c0*/  @!P1 BRA `(.L_x_5718) ;  /* 0xfffffffc00f09947 */ /* 0x004fea000383ffff */
[----:B------:R-:W-:Y:S05]  /*b2d0*/  BRA `(.L_x_5742) ;  /* 0xffffffe400507947 */ /* 0x000fea000383ffff */
.L_x_5720:
[----:B--2---:R2:W3:Y:S02]  /*b2e0*/  SYNCS.PHASECHK.TRANS64.TRYWAIT P1, [R8+URZ+0x36428], R7 ;  /* 0x03642807080075a7 */ /* 0x0044e4000802017f */
[----:B---3--:R-:W-:Y:S05]  /*b2f0*/  @!P1 NANOSLEEP.SYNCS 0x989680 ;  /* 0x009896800000995d */ /* 0x008fea0003900000 */
[----:B------:R-:W3:Y:S02]  /*b300*/  @!P1 SYNCS.PHASECHK.TRANS64 P1, [R8+URZ+0x36428], R7 ;  /* 0x03642807080095a7 */ /* 0x000ee4000802007f */
[----:B---3--:R-:W-:Y:S05]  /*b310*/  @!P1 BRA `(.L_x_5720) ;  /* 0xfffffffc00f09947 */ /* 0x008fea000383ffff */
[----:B------:R-:W-:Y:S05]  /*b320*/  BRA `(.L_x_5743) ;  /* 0xffffffe800187947 */ /* 0x000fea000383ffff */
.L_x_5722:
        /* <DEDUP_REMOVED lines=8> */
.L_x_5724:
[----:B------:R-:W-:-:S07]  /*b3b0*/  SHF.L.U32 R5, R10, 0x1f, RZ ;  /* 0x0000001f0a057819 */ /* 0x000fce00000006ff */
.L_x_5745:
[----:B--2---:R2:W3:Y:S02]  /*b3c0*/  SYNCS.PHASECHK.TRANS64.TRYWAIT P1, [R8+URZ+0x36420], R5 ;  /* 0x03642005080075a7 */ /* 0x0044e4000802017f */
[----:B---3--:R-:W-:Y:S05]  /*b3d0*/  @!P1 NANOSLEEP.SYNCS 0x989680 ;  /* 0x009896800000995d */ /* 0x008fea0003900000 */
[----:B------:R-:W3:Y:S02]  /*b3e0*/  @!P1 SYNCS.PHASECHK.TRANS64 P1, [R8+URZ+0x36420], R5 ;  /* 0x03642005080095a7 */ /* 0x000ee4000802007f */
[----:B---3--:R-:W-:Y:S05]  /*b3f0*/  @!P1 BRA `(.L_x_5745) ;  /* 0xfffffffc00f09947 */ /* 0x008fea000383ffff */
[----:B------:R-:W-:Y:S05]  /*b400*/  BRA `(.L_x_5746) ;  /* 0xffffffec00687947 */ /* 0x000fea000383ffff */
.L_x_5727:
[----:B--2---:R2:W3:Y:S02]  /*b410*/  SYNCS.PHASECHK.TRANS64.TRYWAIT P1, [R8+URZ+0x36438], R9 ;  /* 0x03643809080075a7 */ /* 0x0044e4000802017f */
[----:B---3--:R-:W-:Y:S05]  /*b420*/  @!P1 NANOSLEEP.SYNCS 0x989680 ;  /* 0x009896800000995d */ /* 0x008fea0003900000 */
[----:B------:R-:W3:Y:S02]  /*b430*/  @!P1 SYNCS.PHASECHK.TRANS64 P1, [R8+URZ+0x36438], R9 ;  /* 0x03643809080095a7 */ /* 0x000ee4000802007f */
[----:B---3--:R-:W-:Y:S05]  /*b440*/  @!P1 BRA `(.L_x_5727) ;  /* 0xfffffffc00f09947 */ /* 0x008fea000383ffff */
[----:B------:R-:W-:Y:S05]  /*b450*/  BRA `(.L_x_5747) ;  /* 0xfffffff000347947 */ /* 0x000fea000383ffff */
.L_x_5729:
[----:B-1----:R1:W2:Y:S02]  /*b460*/  SYNCS.PHASECHK.TRANS64.TRYWAIT P1, [R8+URZ+0x36428], R5 ;  /* 0x03642805080075a7 */ /* 0x0022a4000802017f */
[----:B--2---:R-:W-:Y:S05]  /*b470*/  @!P1 NANOSLEEP.SYNCS 0x989680 ;  /* 0x009896800000995d */ /* 0x004fea0003900000 */
[----:B------:R-:W2:Y:S02]  /*b480*/  @!P1 SYNCS.PHASECHK.TRANS64 P1, [R8+URZ+0x36428], R5 ;  /* 0x03642805080095a7 */ /* 0x000ea4000802007f */
[----:B--2---:R-:W-:Y:S05]  /*b490*/  @!P1 BRA `(.L_x_5729) ;  /* 0xfffffffc00f09947 */ /* 0x004fea000383ffff */
[----:B------:R-:W-:Y:S05]  /*b4a0*/  BRA `(.L_x_5748) ;  /* 0xfffffff000e07947 */ /* 0x000fea000383ffff */
.L_x_5731:
[----:B--2---:R2:W3:Y:S02]  /*b4b0*/  SYNCS.PHASECHK.TRANS64.TRYWAIT P1, [R8+URZ+0x36438], R3 ;  /* 0x03643803080075a7 */ /* 0x0044e4000802017f */
[----:B---3--:R-:W-:Y:S05]  /*b4c0*/  @!P1 NANOSLEEP.SYNCS 0x989680 ;  /* 0x009896800000995d */ /* 0x008fea0003900000 */
[----:B------:R-:W3:Y:S02]  /*b4d0*/  @!P1 SYNCS.PHASECHK.TRANS64 P1, [R8+URZ+0x36438], R3 ;  /* 0x03643803080095a7 */ /* 0x000ee4000802007f */
[----:B---3--:R-:W-:Y:S05]  /*b4e0*/  @!P1 BRA `(.L_x_5731) ;  /* 0xfffffffc00f09947 */ /* 0x008fea000383ffff */
[----:B------:R-:W-:Y:S05]  /*b4f0*/  BRA `(.L_x_5749) ;  /* 0xfffffff4009c7947 */ /* 0x000fea000383ffff */
.L_x_5733:
[----:B------:R-:W-:Y:S01]  /*b500*/  BSSY B0, `(.L_x_5750) ;  /* 0x0000006000007945 */ /* 0x000fe20003800000 */
[----:B------:R-:W-:-:S07]  /*b510*/  IMAD.MOV.U32 R15, RZ, RZ, -0x1 ;  /* 0xffffffffff0f7424 */ /* 0x000fce00078e00ff */
[----:B-1-3--:R-:W-:Y:S05]  /*b520*/  WARPSYNC.COLLECTIVE R15, `(.L_x_5751) ;  /* 0x000000000f0c7348 */ /* 0x00afea0003c00000 */
[----:B------:R-:W-:Y:S02]  /*b530*/  ELECT P6, UR62, PT ;  /* 0x00000000003e782f */ /* 0x000fe400038c0000 */
[----:B------:R-:W-:Y:S01]  /*b540*/  MOV R14, UR62 ;  /* 0x0000003e000e7c02 */ /* 0x000fe20008000f00 */
[----:B-1-3--:R-:W-:Y:S10]  /*b550*/  ENDCOLLECTIVE ;  /* 0x000000000000791b */ /* 0x00aff40003800000 */
.L_x_5751:
[----:B------:R-:W-:Y:S05]  /*b560*/  BSYNC B0 ;  /* 0x0000000000007941 */ /* 0x000fea0003800000 */
.L_x_5750:
[----:B------:R-:W-:Y:S05]  /*b570*/  BRA `(.L_x_5752) ;  /* 0xfffffff800587947 */ /* 0x000fea000383ffff */
.L_x_5735:
[----:B-1----:R1:W2:Y:S02]  /*b580*/  SYNCS.PHASECHK.TRANS64.TRYWAIT P0, [R9+URZ], R0 ;  /* 0x00000000090075a7 */ /* 0x0022a4000800017f */
[----:B--2---:R-:W-:Y:S05]  /*b590*/  @!P0 NANOSLEEP.SYNCS 0x989680 ;  /* 0x009896800000895d */ /* 0x004fea0003900000 */
[----:B------:R-:W2:Y:S02]  /*b5a0*/  @!P0 SYNCS.PHASECHK.TRANS64 P0, [R9+URZ], R0 ;  /* 0x00000000090085a7 */ /* 0x000ea4000800007f */
[----:B--2---:R-:W-:Y:S05]  /*b5b0*/  @!P0 BRA `(.L_x_5735) ;  /* 0xfffffffc00f08947 */ /* 0x004fea000383ffff */
[----:B------:R-:W-:Y:S05]  /*b5c0*/  BRA `(.L_x_5753) ;  /* 0xfffffff800987947 */ /* 0x000fea000383ffff */
.L_x_5736:
[----:B--2---:R2:W4:Y:S02]  /*b5d0*/  SYNCS.PHASECHK.TRANS64.TRYWAIT P0, [R3+URZ], R2 ;  /* 0x00000002030075a7 */ /* 0x004524000800017f */
[----:B----4-:R-:W-:Y:S05]  /*b5e0*/  @!P0 NANOSLEEP.SYNCS 0x989680 ;  /* 0x009896800000895d */ /* 0x010fea0003900000 */
[----:B------:R-:W4:Y:S02]  /*b5f0*/  @!P0 SYNCS.PHASECHK.TRANS64 P0, [R3+URZ], R2 ;  /* 0x00000002030085a7 */ /* 0x000f24000800007f */
[----:B----4-:R-:W-:Y:S05]  /*b600*/  @!P0 BRA `(.L_x_5736) ;  /* 0xfffffffc00f08947 */ /* 0x010fea000383ffff */
[----:B------:R-:W-:Y:S05]  /*b610*/  BRA `(.L_x_5754) ;  /* 0xfffffff8008c7947 */ /* 0x000fea000383ffff */
.L_x_5755:
        /* <DEDUP_REMOVED lines=14> */
.L_x_7685:


//--------------------- .text._ZN7cutlass13device_kernelIN5flash11enable_sm90INS1_16FlashAttnBwdSm90INS1_25CollectiveMainloopBwdSm90ILi2ELi1ELi1EN4cute5tupleIJNS5_1CILi1EEES8_S8_EEENS6_IJNS7_ILi64EEENS7_ILi96EEENS7_ILi192EEEEEENS_6half_tEfNS_4arch4Sm90ELb0ELb1ELb0ELb1ELb1ELb0ELb1ELb0ELi3ELi1ELi1ELi1ELb0EEENS1_21CollectiveEpilogueBwdISD_SE_SG_Li384ELb1ELb1ELi3EEENS1_19SingleTileSchedulerILb1ELb0ELb0ELi96EEEEEEEEEvNT_6ParamsE --------------------------
	.section	.text._ZN7cutlass13device_kernelIN5flash11enable_sm90INS1_16FlashAttnBwdSm90INS1_25CollectiveMainloopBwdSm90ILi2ELi1ELi1EN4cute5tupleIJNS5_1CILi1EEES8_S8_EEENS6_IJNS7_ILi64EEENS7_ILi96EEENS7_ILi192EEEEEENS_6half_tEfNS_4arch4Sm90ELb0ELb1ELb0ELb1ELb1ELb0ELb1ELb0ELi3ELi1ELi1ELi1ELb0EEENS1_21CollectiveEpilogueBwdISD_SE_SG_Li384ELb1ELb1ELi3EEENS1_19SingleTileSchedulerILb1ELb0ELb0ELi96EEEEEEEEEvNT_6ParamsE,"ax",@progbits
	.align	128
.text._ZN7cutlass13device_kernelIN5flash11enable_sm90INS1_16FlashAttnBwdSm90INS1_25CollectiveMainloopBwdSm90ILi2ELi1ELi1EN4cute5tupleIJNS5_1CILi1EEES8_S8_EEENS6_IJNS7_ILi64EEENS7_ILi96EEENS7_ILi192EEEEEENS_6half_tEfNS_4arch4Sm90ELb0ELb1ELb0ELb1ELb1ELb0ELb1ELb0ELi3ELi1ELi1ELi1ELb0EEENS1_21CollectiveEpilogueBwdISD_SE_SG_Li384ELb1ELb1ELi3EEENS1_19SingleTileSchedulerILb1ELb0ELb0ELi96EEEEEEEEEvNT_6ParamsE:
        .type           _ZN7cutlass13device_kernelIN5flash11enable_sm90INS1_16FlashAttnBwdSm90INS1_25CollectiveMainloopBwdSm90ILi2ELi1ELi1EN4cute5tupleIJNS5_1CILi1EEES8_S8_EEENS6_IJNS7_ILi64EEENS7_ILi96EEENS7_ILi192EEEEEENS_6half_tEfNS_4arch4Sm90ELb0ELb1ELb0ELb1ELb1ELb0ELb1ELb0ELi3ELi1ELi1ELi1ELb0EEENS1_21CollectiveEpilogueBwdISD_SE_SG_Li384ELb1ELb1ELi3EEENS1_19SingleTileSchedulerILb1ELb0ELb0ELi96EEEEEEEEEvNT_6ParamsE,@function
        .size           _ZN7cutlass13device_kernelIN5flash11enable_sm90INS1_16FlashAttnBwdSm90INS1_25CollectiveMainloopBwdSm90ILi2ELi1ELi1EN4cute5tupleIJNS5_1CILi1EEES8_S8_EEENS6_IJNS7_ILi64EEENS7_ILi96EEENS7_ILi192EEEEEENS_6half_tEfNS_4arch4Sm90ELb0ELb1ELb0ELb1ELb1ELb0ELb1ELb0ELi3ELi1ELi1ELi1ELb0EEENS1_21CollectiveEpilogueBwdISD_SE_SG_Li384ELb1ELb1ELi3EEENS1_19SingleTileSchedulerILb1ELb0ELb0ELi96EEEEEEEEEvNT_6ParamsE,(.L_x_7686 - _ZN7cutlass13device_kernelIN5flash11enable_sm90INS1_16FlashAttnBwdSm90INS1_25CollectiveMainloopBwdSm90ILi2ELi1ELi1EN4cute5tupleIJNS5_1CILi1EEES8_S8_EEENS6_IJNS7_ILi64EEENS7_ILi96EEENS7_ILi192EEEEEENS_6half_tEfNS_4arch4Sm90ELb0ELb1ELb0ELb1ELb1ELb0ELb1ELb0ELi3ELi1ELi1ELi1ELb0EEENS1_21CollectiveEpilogueBwdISD_SE_SG_Li384ELb1ELb1ELi3EEENS1_19SingleTileSchedulerILb1ELb0ELb0ELi96EEEEEEEEEvNT_6ParamsE)
        .other          _ZN7cutlass13device_kernelIN5flash11enable_sm90INS1_16FlashAttnBwdSm90INS1_25CollectiveMainloopBwdSm90ILi2ELi1ELi1EN4cute5tupleIJNS5_1CILi1EEES8_S8_EEENS6_IJNS7_ILi64EEENS7_ILi96EEENS7_ILi192EEEEEENS_6half_tEfNS_4arch4Sm90ELb0ELb1ELb0ELb1ELb1ELb0ELb1ELb0ELi3ELi1ELi1ELi1ELb0EEENS1_21CollectiveEpilogueBwdISD_SE_SG_Li384ELb1ELb1ELi3EEENS1_19SingleTileSchedulerILb1ELb0ELb0ELi96EEEEEEEEEvNT_6ParamsE,@"STO_CUDA_ENTRY STV_DEFAULT"
_ZN7cutlass13device_kernelIN5flash11enable_sm90INS1_16FlashAttnBwdSm90INS1_25CollectiveMainloopBwdSm90ILi2ELi1ELi1EN4cute5tupleIJNS5_1CILi1EEES8_S8_EEENS6_IJNS7_ILi64EEENS7_ILi96EEENS7_ILi192EEEEEENS_6half_tEfNS_4arch4Sm90ELb0ELb1ELb0ELb1ELb1ELb0ELb1ELb0ELi3ELi1ELi1ELi1ELb0EEENS1_21CollectiveEpilogueBwdISD_SE_SG_Li384ELb1ELb1ELi3EEENS1_19SingleTileSchedulerILb1ELb0ELb0ELi96EEEEEEEEEvNT_6ParamsE:
        /* <DEDUP_REMOVED lines=23> */
.L_x_5757:
[----:B------:R-:W-:Y:S05]  /*0170*/  BSYNC B0 ;  /* 0x0000000000007941 */ /* 0x000fea0003800000 */
.L_x_5756:
        /* <DEDUP_REMOVED lines=37> */
.L_x_5758:
        /* <DEDUP_REMOVED lines=20> */
.L_x_5759:
[----:B------:R-:W-:Y:S01]  /*0510*/  PLOP3.LUT P0, PT, PT, PT, UP0, 0x80, 0x0 ;  /* 0x000000000000781c */ /* 0x000fe20003f0f008 */
[----:B------:R-:W-:Y:S01]  /*0520*/  NOP ;  /* 0x0000000000007918 */ /* 0x000fe20000000000 */
[----:B------:R-:W-:Y:S01]  /*0530*/  ULDC.64 UR46, c[0x0][0x208] ;  /* 0x00008200002e7ab9 */ /* 0x000fe20000000a00 */
[----:B------:R-:W-:Y:S01]  /*0540*/  BSSY B6, `(.L_x_5760) ;  /* 0x0000b9f000067945 */ /* 0x000fe20003800000 */
[----:B-12-4-:R-:W-:Y:S09]  /*0550*/  BAR.SYNC.DEFER_BLOCKING 0x0 ;  /* 0x0000000000007b1d */ /* 0x016ff20000010000 */
[----:B------:R-:W-:Y:S05]  /*0560*/  @!P0 BRA `(.L_x_5761) ;  /* 0x0000006400cc8947 */ /* 0x000fea0003800000 */
.L_x_5762:
        /* <DEDUP_REMOVED lines=21> */
.L_x_5763:
        /* <DEDUP_REMOVED lines=10> */
.L_x_5765:
[----:B------:R-:W2:Y:S02]  /*0760*/  LDC R0, c[0x0][0x8bc] ;  /* 0x00022f00ff007b82 */ /* 0x000ea40000000800 */
.L_x_5764:
        /* <DEDUP_REMOVED lines=15> */
.L_x_5767:
        /* <DEDUP_REMOVED lines=10> */
.L_x_5768:
        /* <DEDUP_REMOVED lines=8> */
.L_x_5769:
        /* <DEDUP_REMOVED lines=9> */
.L_x_5770:
        /* <DEDUP_REMOVED lines=22> */
.L_x_5771:
        /* <DEDUP_REMOVED lines=78> */
.L_x_5774:
        /* <DEDUP_REMOVED lines=15> */
.L_x_5773:
        /* <DEDUP_REMOVED lines=20> */
.L_x_5776:
        /* <DEDUP_REMOVED lines=15> */
.L_x_5775:
        /* <DEDUP_REMOVED lines=8> */
.L_x_5950:
        /* <DEDUP_REMOVED lines=19> */
.L_x_5778:
        /* <DEDUP_REMOVED lines=108> */
.L_x_5798:
[----:B------:R-:W-:-:S13]  /*1be0*/  ISETP.NE.AND P0, PT, R155, 0x3, PT ;  /* 0x000000039b00780c */ /* 0x000fda0003f05270 */
[----:B-1----:R-:W-:Y:S05]  /*1bf0*/  @!P0 BRA `(.L_x_5780) ;  /* 0x0000000000048947 */ /* 0x002fea0003800000 */
[----:B------:R-:W-:Y:S01]  /*1c00*/  BPT.TRAP 0x1 ;  /* 0x000000040000795c */ /* 0x000fe20000300000 */
.L_x_5780:
[----:B------:R-:W-:Y:S02]  /*1c10*/  LEA R3, R2, UR36, 0x3 ;  /* 0x0000002402037c11 */ /* 0x000fe4000f8e18ff */
[----:B------:R-:W-:-:S04]  /*1c20*/  SHF.L.U32 R12, R7, 0x1f, RZ ;  /* 0x0000001f070c7819 */ /* 0x000fc800000006ff */
[----:B------:R1:W2:Y:S01]  /*1c30*/  SYNCS.PHASECHK.TRANS64.TRYWAIT P1, [R3+URZ+0x36410], R12 ;  /* 0x0364100c030075a7 */ /* 0x0002a2000802017f */
[----:B------:R-:W-:Y:S05]  /*1c40*/  @!P0 BRA `(.L_x_5781) ;  /* 0x0000000000048947 */ /* 0x000fea0003800000 */
[----:B------:R-:W-:Y:S01]  /*1c50*/  BPT.TRAP 0x1 ;  /* 0x000000040000795c */ /* 0x000fe20000300000 */
.L_x_5781:
[----:B--2---:R-:W-:Y:S05]  /*1c60*/  @P1 BRA `(.L_x_5782) ;  /* 0x0000000000081947 */ /* 0x004fea0003800000 */
[----:B------:R-:W2:Y:S02]  /*1c70*/  SYNCS.PHASECHK.TRANS64.TRYWAIT P1, [R3+URZ+0x36410], R12 ;  /* 0x0364100c030075a7 */ /* 0x000ea4000802017f */
[----:B--2---:R-:W-:Y:S05]  /*1c80*/  @!P1 BRA `(.L_x_5783) ;  /* 0x000000a000e09947 */ /* 0x004fea0003800000 */
.L_x_5782:
        /* <DEDUP_REMOVED lines=103> */
.L_x_5784:
[----:B------:R-:W-:-:S04]  /*2300*/  SHF.L.U32 R13, R5, 0x1f, RZ ;  /* 0x0000001f050d7819 */ /* 0x000fc800000006ff */
[----:B------:R4:W1:Y:S01]  /*2310*/  SYNCS.PHASECHK.TRANS64.TRYWAIT P1, [UR36+0x36430], R13 ;  /* 0x0364300dff0075a7 */ /* 0x0008620008020164 */
[----:B------:R-:W-:Y:S05]  /*2320*/  @!P0 BRA `(.L_x_5785) ;  /* 0x0000000000048947 */ /* 0x000fea0003800000 */
[----:B------:R-:W-:Y:S01]  /*2330*/  BPT.TRAP 0x1 ;  /* 0x000000040000795c */ /* 0x000fe20000300000 */
.L_x_5785:
[----:B-1----:R-:W-:Y:S05]  /*2340*/  @P1 BRA `(.L_x_5786) ;  /* 0x0000000000081947 */ /* 0x002fea0003800000 */
[----:B------:R-:W1:Y:S02]  /*2350*/  SYNCS.PHASECHK.TRANS64.TRYWAIT P1, [UR36+0x36430], R13 ;  /* 0x0364300dff0075a7 */ /* 0x000e640008020164 */
[----:B-1----:R-:W-:Y:S05]  /*2360*/  @!P1 BRA `(.L_x_5787) ;  /* 0x0000009c003c9947 */ /* 0x002fea0003800000 */
.L_x_5786:
        /* <DEDUP_REMOVED lines=112> */
.L_x_5790:
[----:B------:R-:W-:-:S06]  /*2a70*/  UISETP.NE.AND UP0, UPT, UR42, 0x1, UPT ;  /* 0x000000012a00788c */ /* 0x000fcc000bf05270 */
[----:B------:R-:W-:-:S05]  /*2a80*/  PLOP3.LUT P1, PT, PT, PT, UP0, 0x80, 0x0 ;  /* 0x000000000000781c */ /* 0x000fca0003f2f008 */
[----:B------:R-:W-:-:S08]  /*2a90*/  @UP0 ULDC UR5, c[0x0][0x754] ;  /* 0x0001d50000050ab9 */ /* 0x000fd00000000800 */
[----:B------:R-:W-:Y:S01]  /*2aa0*/  @P1 IMAD.HI.U32 R12, R23, UR5, RZ ;  /* 0x00000005170c1c27 */ /* 0x000fe2000f8e00ff */
[----:B------:R-:W-:-:S04]  /*2ab0*/  @UP0 ULDC UR5, c[0x0][0x758] ;  /* 0x0001d60000050ab9 */ /* 0x000fc80000000800 */
[----:B------:R-:W-:-:S07]  /*2ac0*/  @P1 SHF.R.U32.HI R23, RZ, UR5, R12 ;  /* 0x00000005ff171c19 */ /* 0x000fce000801160c */
.L_x_5791:
[----:B------:R-:W-:Y:S05]  /*2ad0*/  BSYNC B0 ;  /* 0x0000000000007941 */ /* 0x000fea0003800000 */
.L_x_5789:
[----:B------:R-:W-:Y:S01]  /*2ae0*/  IMAD R23, R23, UR42, R18 ;  /* 0x0000002a17177c24 */ /* 0x000fe2000f8e0212 */
[----:B------:R-:W-:-:S04]  /*2af0*/  IADD3 R12, R15, UR4, R4 ;  /* 0x000000040f0c7c10 */ /* 0x000fc8000fffe004 */
[----:B------:R-:W-:Y:S02]  /*2b00*/  VIADDMNMX R13, R23, UR42, R13, PT ;  /* 0x0000002a170d7c46 */ /* 0x000fe4000b80010d */
[----:B------:R-:W-:-:S07]  /*2b10*/  VIMNMX R12, R12, R23, !PT ;  /* 0x000000170c0c7248 */ /* 0x000fce0007fe0100 */
.L_x_5788:
        /* <DEDUP_REMOVED lines=51> */
.L_x_5794:
[----:B------:R-:W-:-:S06]  /*2e50*/  UISETP.NE.AND UP0, UPT, UR42, 0x1, UPT ;  /* 0x000000012a00788c */ /* 0x000fcc000bf05270 */
[----:B------:R-:W-:-:S05]  /*2e60*/  PLOP3.LUT P6, PT, PT, PT, UP0, 0x80, 0x0 ;  /* 0x000000000000781c */ /* 0x000fca0003fcf008 */
[----:B------:R-:W-:-:S08]  /*2e70*/  @UP0 ULDC UR4, c[0x0][0x754] ;  /* 0x0001d50000040ab9 */ /* 0x000fd00000000800 */
[----:B------:R-:W-:Y:S01]  /*2e80*/  @P6 IMAD.HI.U32 R12, R13, UR4, RZ ;  /* 0x000000040d0c6c27 */ /* 0x000fe2000f8e00ff */
[----:B------:R-:W-:Y:S01]  /*2e90*/  PLOP3.LUT P6, PT, PT, PT, UP0, 0x80, 0x0 ;  /* 0x000000000000781c */ /* 0x000fe20003fcf008 */
[----:B------:R-:W-:-:S12]  /*2ea0*/  @UP0 ULDC UR4, c[0x0][0x758] ;  /* 0x0001d60000040ab9 */ /* 0x000fd80000000800 */
[----:B------:R-:W-:-:S07]  /*2eb0*/  @P6 SHF.R.U32.HI R13, RZ, UR4, R12 ;  /* 0x00000004ff0d6c19 */ /* 0x000fce000801160c */
.L_x_5795:
[----:B------:R-:W-:Y:S05]  /*2ec0*/  BSYNC B0 ;  /* 0x0000000000007941 */ /* 0x000fea0003800000 */
.L_x_5793:
[----:B------:R-:W-:-:S05]  /*2ed0*/  IMAD R13, R13, UR42, R18 ;  /* 0x0000002a0d0d7c24 */ /* 0x000fca000f8e0212 */
[----:B------:R-:W-:Y:S02]  /*2ee0*/  VIMNMX R14, R14, R13, !PT ;  /* 0x0000000d0e0e7248 */ /* 0x000fe40007fe0100 */
[----:B------:R-:W-:-:S07]  /*2ef0*/  VIADDMNMX R20, R13, UR42, R20, PT ;  /* 0x0000002a0d147c46 */ /* 0x000fce000b800114 */
.L_x_5792:
        /* <DEDUP_REMOVED lines=214> */
.L_x_5796:
        /* <DEDUP_REMOVED lines=59> */
.L_x_5797:
        /* <DEDUP_REMOVED lines=62> */
.L_x_5772:
        /* <DEDUP_REMOVED lines=128> */
.L_x_5800:
        /* <DEDUP_REMOVED lines=54> */
.L_x_5802:
[----:B------:R-:W-:Y:S05]  /*4f50*/  BSYNC B0 ;  /* 0x0000000000007941 */ /* 0x000fea0003800000 */
.L_x_5801:
        /* <DEDUP_REMOVED lines=15> */
.L_x_5804:
[----:B------:R-:W-:Y:S05]  /*5050*/  BSYNC B0 ;  /* 0x0000000000007941 */ /* 0x000fea0003800000 */
.L_x_5803:
        /* <DEDUP_REMOVED lines=18> */
.L_x_5806:
[----:B------:R-:W-:Y:S05]  /*5180*/  BSYNC B0 ;  /* 0x0000000000007941 */ /* 0x000fea0003800000 */
.L_x_5805:
        /* <DEDUP_REMOVED lines=17> */
.L_x_5808:
[----:B------:R-:W-:Y:S05]  /*52a0*/  BSYNC B0 ;  /* 0x0000000000007941 */ /* 0x000fea0003800000 */
.L_x_5807:
        /* <DEDUP_REMOVED lines=18> */
.L_x_5810:
[----:B------:R-:W-:Y:S05]  /*53d0*/  BSYNC B0 ;  /* 0x0000000000007941 */ /* 0x000fea0003800000 */
.L_x_5809:
        /* <DEDUP_REMOVED lines=19> */
.L_x_5812:
[----:B------:R-:W-:Y:S05]  /*5510*/  BSYNC B0 ;  /* 0x0000000000007941 */ /* 0x000fea0003800000 */
.L_x_5811:
        /* <DEDUP_REMOVED lines=26> */
.L_x_5814:
[----:B------:R-:W-:Y:S05]  /*56c0*/  BSYNC B0 ;  /* 0x0000000000007941 */ /* 0x000fea0003800000 */
.L_x_5813:
        /* <DEDUP_REMOVED lines=15> */
.L_x_5816:
[----:B------:R-:W-:Y:S05]  /*57c0*/  BSYNC B0 ;  /* 0x0000000000007941 */ /* 0x000fea0003800000 */
.L_x_5815:
        /* <DEDUP_REMOVED lines=15> */
.L_x_5818:
[----:B------:R-:W-:Y:S05]  /*58c0*/  BSYNC B0 ;  /* 0x0000000000007941 */ /* 0x000fea0003800000 */
.L_x_5817:
        /* <DEDUP_REMOVED lines=15> */
.L_x_5820:
[----:B------:R-:W-:Y:S05]  /*59c0*/  BSYNC B0 ;  /* 0x0000000000007941 */ /* 0x000fea0003800000 */
.L_x_5819:
        /* <DEDUP_REMOVED lines=15> */
.L_x_5822:
[----:B------:R-:W-:Y:S05]  /*5ac0*/  BSYNC B0 ;  /* 0x0000000000007941 */ /* 0x000fea0003800000 */
.L_x_5821:
        /* <DEDUP_REMOVED lines=15> */
.L_x_5799:
        /* <DEDUP_REMOVED lines=30> */
.L_x_5823:
        /* <DEDUP_REMOVED lines=45> */
.L_x_5825:
[----:B------:R-:W-:Y:S05]  /*6070*/  BSYNC B0 ;  /* 0x0000000000007941 */ /* 0x000fea0003800000 */
.L_x_5824:
        /* <DEDUP_REMOVED lines=16> */
.L_x_5827:
[----:B------:R-:W-:Y:S05]  /*6180*/  BSYNC B0 ;  /* 0x0000000000007941 */ /* 0x000fea0003800000 */
.L_x_5826:
        /* <DEDUP_REMOVED lines=16> */
.L_x_5829:
[----:B------:R-:W-:Y:S05]  /*6290*/  BSYNC B0 ;  /* 0x0000000000007941 */ /* 0x000fea0003800000 */
.L_x_5828:
        /* <DEDUP_REMOVED lines=17> */
.L_x_5831:
[----:B------:R-:W-:Y:S05]  /*63b0*/  BSYNC B0 ;  /* 0x0000000000007941 */ /* 0x000fea0003800000 */
.L_x_5830:
        /* <DEDUP_REMOVED lines=16> */
.L_x_5833:
[----:B------:R-:W-:Y:S05]  /*64c0*/  BSYNC B0 ;  /* 0x0000000000007941 */ /* 0x000fea0003800000 */
.L_x_5832:
        /* <DEDUP_REMOVED lines=20> */
.L_x_5835:
[----:B------:R-:W-:Y:S05]  /*6610*/  BSYNC B0 ;  /* 0x0000000000007941 */ /* 0x000fea0003800000 */
.L_x_5834:
        /* <DEDUP_REMOVED lines=24> */
.L_x_5837:
[----:B------:R-:W-:Y:S05]  /*67a0*/  BSYNC B0 ;  /* 0x0000000000007941 */ /* 0x000fea0003800000 */
.L_x_5836:
        /* <DEDUP_REMOVED lines=15> */
.L_x_5839:
[----:B------:R-:W-:Y:S05]  /*68a0*/  BSYNC B0 ;  /* 0x0000000000007941 */ /* 0x000fea0003800000 */
.L_x_5838:
        /* <DEDUP_REMOVED lines=15> */
.L_x_5841:
[----:B------:R-:W-:Y:S05]  /*69a0*/  BSYNC B0 ;  /* 0x0000000000007941 */ /* 0x000fea0003800000 */
.L_x_5840:
        /* <DEDUP_REMOVED lines=15> */
.L_x_5843:
[----:B------:R-:W-:Y:S05]  /*6aa0*/  BSYNC B0 ;  /* 0x0000000000007941 */ /* 0x000fea0003800000 */
.L_x_5842:
        /* <DEDUP_REMOVED lines=15> */
.L_x_5845:
[----:B------:R-:W-:Y:S05]  /*6ba0*/  BSYNC B0 ;  /* 0x0000000000007941 */ /* 0x000fea0003800000 */
.L_x_5844:
        /* <DEDUP_REMOVED lines=15> */
.L_x_5761:
        /* <DEDUP_REMOVED lines=21> */
.L_x_5847:
        /* <DEDUP_REMOVED lines=13> */
.L_x_5849:
[----:B------:R-:W-:-:S05]  /*6ec0*/  ULDC UR4, c[0x0][0x8bc] ;  /* 0x00022f0000047ab9 */ /* 0x000fca0000000800 */
.L_x_5848:
        /* <DEDUP_REMOVED lines=44> */
.L_x_5850:
        /* <DEDUP_REMOVED lines=13> */
.L_x_5851:
        /* <DEDUP_REMOVED lines=12> */
.L_x_5852:
[----:B------:R-:W-:Y:S01]  /*7320*/  UIADD3 UR8, -UR12, UR10, UR6 ;  /* 0x0000000a0c087290 */ /* 0x000fe2000fffe106 */
[----:B------:R-:W-:Y:S01]  /*7330*/  ISETP.LE.AND P0, PT, RZ, UR22, PT ;  /* 0x00000016ff007c0c */ /* 0x000fe2000bf03270 */
[----:B------:R-:W-:Y:S01]  /*7340*/  ULDC UR9, c[0x0][0x74c] ;  /* 0x0001d30000097ab9 */ /* 0x000fe20000000800 */
[----:B------:R-:W-:Y:S01]  /*7350*/  ULDC UR20, c[0x0][0x288] ;  /* 0x0000a20000147ab9 */ /* 0x000fe20000000800 */
[----:B------:R-:W-:Y:S02]  /*7360*/  UIADD3 UR9, UR8, -UR9, URZ ;  /* 0x8000000908097290 */ /* 0x000fe4000fffe03f */
[----:B------:R-:W-:Y:S02]  /*7370*/  UIADD3 UR8, UR10, 0x3f, URZ ;  /* 0x0000003f0a087890 */ /* 0x000fe4000fffe03f */
[----:B------:R-:W-:Y:S02]  /*7380*/  USHF.R.S32.HI UR11, URZ, 0x1f, UR9 ;  /* 0x0000001f3f0b7899 */ /* 0x000fe40008011409 */
[----:B------:R-:W-:-:S02]  /*7390*/  USHF.R.S32.HI UR15, URZ, 0x1f, UR14 ;  /* 0x0000001f3f0f7899 */ /* 0x000fc4000801140e */
[----:B------:R-:W-:Y:S02]  /*73a0*/  ULEA.HI UR11, UR11, UR9, URZ, 0x6 ;  /* 0x000000090b0b7291 */ /* 0x000fe4000f8f303f */
[----:B------:R-:W-:Y:S02]  /*73b0*/  USHF.R.S32.HI UR9, URZ, 0x1f, UR8 ;  /* 0x0000001f3f097899 */ /* 0x000fe40008011408 */
[----:B------:R-:W-:Y:S02]  /*73c0*/  USHF.R.S32.HI UR11, URZ, 0x6, UR11 ;  /* 0x000000063f0b7899 */ /* 0x000fe4000801140b */
[----:B------:R-:W-:Y:S02]  /*73d0*/  ULEA.HI UR8, UR9, UR8, URZ, 0x6 ;  /* 0x0000000809087291 */ /* 0x000fe4000f8f303f */
[----:B------:R-:W-:Y:S02]  /*73e0*/  UISETP.LT.AND UP1, UPT, URZ, UR11, UPT ;  /* 0x0000000b3f00728c */ /* 0x000fe4000bf21270 */
[----:B------:R-:W-:-:S02]  /*73f0*/  USHF.R.S32.HI UR8, URZ, 0x6, UR8 ;  /* 0x000000063f087899 */ /* 0x000fc40008011408 */
[----:B------:R-:W-:Y:S02]  /*7400*/  USEL UR13, UR14, URZ, !UP0 ;  /* 0x0000003f0e0d7287 */ /* 0x000fe4000c000000 */
[----:B------:R-:W-:Y:S02]  /*7410*/  USEL UR9, URZ, UR11, !UP1 ;  /* 0x0000000b3f097287 */ /* 0x000fe4000c800000 */
[----:B------:R-:W-:Y:S01]  /*7420*/  UIMAD UR14, UR14, UR20, URZ ;  /* 0x000000140e0e72a4 */ /* 0x000fe2000f8e023f */
[----:B------:R-:W-:Y:S01]  /*7430*/  UMOV UR11, UR8 ;  /* 0x00000008000b7c82 */ /* 0x000fe20008000000 */
        /* <DEDUP_REMOVED lines=8> */
[----:B------:R-:W-:-:S12]  /*74c0*/  USEL UR11, UR8, UR10, UP1 ;  /* 0x0000000a080b7287 */ /* 0x000fd80008800000 */
.L_x_5853:
[----:B------:R-:W-:Y:S02]  /*74d0*/  UISETP.GT.AND UP1, UPT, UR11, UR9, UPT ;  /* 0x000000090b00728c */ /* 0x000fe4000bf24270 */
[----:B------:R-:W-:Y:S02]  /*74e0*/  USEL UR21, UR15, URZ, !UP0 ;  /* 0x0000003f0f157287 */ /* 0x000fe4000c000000 */
[----:B------:R-:W-:Y:S02]  /*74f0*/  UIADD3 UR23, UP0, UR14, UR7, URZ ;  /* 0x000000070e177290 */ /* 0x000fe4000ff1e03f */
[----:B------:R-:W-:Y:S02]  /*7500*/  PLOP3.LUT P1, PT, PT, PT, UP1, 0x80, 0x0 ;  /* 0x000000000000781c */ /* 0x000fe40003f2f018 */
[----:B------:R-:W-:Y:S01]  /*7510*/  ELECT P0, URZ, PT ;  /* 0x00000000003f782f */ /* 0x000fe20003800000 */
[----:B------:R-:W-:-:S10]  /*7520*/  ULEA.HI.X.SX32 UR10, UR14, UR16, 0x1, UP0 ;  /* 0x000000100e0a7291 */ /* 0x000fd400080f0e3f */
[----:B------:R-:W-:Y:S05]  /*7530*/  @!P1 BRA `(.L_x_5854) ;  /* 0x00000014008c9947 */ /* 0x000fea0003800000 */
[----:B------:R-:W-:Y:S01]  /*7540*/  ULDC.64 UR18, c[0x0][0x2d8] ;  /* 0x0000b60000127ab9 */ /* 0x000fe20000000a00 */
[----:B------:R-:W1:Y:S01]  /*7550*/  S2R R0, SR_TID.X ;  /* 0x0000000000007919 */ /* 0x000e620000002100 */
[----:B------:R-:W-:Y:S02]  /*7560*/  UIMAD UR6, UR16, UR18, URZ ;  /* 0x00000012100672a4 */ /* 0x000fe4000f8e023f */
[----:B------:R-:W-:Y:S02]  /*7570*/  UIMAD.WIDE.U32 UR14, UR7, UR18, URZ ;  /* 0x00000012070e72a5 */ /* 0x000fe4000f8e003f */
[----:B------:R-:W-:Y:S02]  /*7580*/  UIMAD UR19, UR7, UR19, UR6 ;  /* 0x00000013071372a4 */ /* 0x000fe4000f8e0206 */
[----:B------:R-:W-:Y:S02]  /*7590*/  UIADD3 UR7, -UR9, UR11, URZ ;  /* 0x0000000b09077290 */ /* 0x000fe4000fffe13f */
[----:B------:R-:W-:-:S02]  /*75a0*/  UIADD3 UR6, UP0, UR4, UR14, URZ ;  /* 0x0000000e04067290 */ /* 0x000fc4000ff1e03f */
[----:B------:R-:W-:Y:S02]  /*75b0*/  UIADD3 UR19, UR15, UR19, URZ ;  /* 0x000000130f137290 */ /* 0x000fe4000fffe03f */
[----:B------:R-:W-:Y:S02]  /*75c0*/  ULOP3.LUT UR12, UR7, 0x1, URZ, 0xc0, !UPT ;  /* 0x00000001070c7892 */ /* 0x000fe4000f8ec03f */
[----:B------:R-:W-:Y:S02]  /*75d0*/  UIADD3.X UR7, UR5, UR19, URZ, UP0, !UPT ;  /* 0x0000001305077290 */ /* 0x000fe400087fe43f */
[----:B------:R-:W-:Y:S01]  /*75e0*/  UISETP.NE.U32.AND UP0, UPT, UR12, 0x1, UPT ;  /* 0x000000010c00788c */ /* 0x000fe2000bf05070 */
[----:B------:R-:W-:Y:S02]  /*75f0*/  ULDC.64 UR16, c[0x0][0x2e0] ;  /* 0x0000b80000107ab9 */ /* 0x000fe40000000a00 */
[----:B------:R-:W-:-:S03]  /*7600*/  UIMAD UR18, UR21, UR16, URZ ;  /* 0x00000010151272a4 */ /* 0x000fc6000f8e023f */
[----:B------:R-:W-:Y:S01]  /*7610*/  PLOP3.LUT P1, PT, PT, PT, UP0, 0x80, 0x0 ;  /* 0x000000000000781c */ /* 0x000fe20003f2f008 */
[----:B------:R-:W-:Y:S02]  /*7620*/  UIMAD.WIDE.U32 UR6, UR13, UR16, UR6 ;  /* 0x000000100d0672a5 */ /* 0x000fe4000f8e0006 */
[----:B------:R-:W-:Y:S01]  /*7630*/  UIMAD UR17, UR13, UR17, UR18 ;  /* 0x000000110d1172a4 */ /* 0x000fe2000f8e0212 */
[----:B------:R-:W-:Y:S02]  /*7640*/  ULDC UR21, c[0x0][0x760] ;  /* 0x0001d80000157ab9 */ /* 0x000fe40000000800 */
[----:B------:R-:W-:Y:S02]  /*7650*/  UIMAD UR12, UR20, UR21, URZ ;  /* 0x00000015140c72a4 */ /* 0x000fe4000f8e023f */
[----:B------:R-:W-:Y:S01]  /*7660*/  UIADD3 UR24, UR7, UR17, URZ ;  /* 0x0000001107187290 */ /* 0x000fe2000fffe03f */
[----:B-1----:R-:W-:-:S04]  /*7670*/  LOP3.LUT R9, R0, 0x1f, RZ, 0xc0, !PT ;  /* 0x0000001f00097812 */ /* 0x002fc800078ec0ff */
[----:B------:R-:W-:Y:S07]  /*7680*/  @P1 BRA `(.L_x_5855) ;  /* 0x0000000400d01947 */ /* 0x000fee0003800000 */
        /* <DEDUP_REMOVED lines=11> */
.L_x_5858:
[----:B------:R-:W2:Y:S04]  /*7740*/  LDG.E.STRONG.GPU R0, desc[UR46][R2.64] ;  /* 0x0000002e02007981 */ /* 0x000ea8000c1ef900 */
[----:B--2---:R-:W-:Y:S01]  /*7750*/  CCTL.IVALL ;  /* 0x00000000ff00798f */ /* 0x004fe20002000000 */
[----:B------:R-:W-:Y:S05]  /*7760*/  YIELD ;  /* 0x0000000000007946 */ /* 0x000fea0003800000 */
[----:B------:R-:W-:-:S13]  /*7770*/  ISETP.NE.AND P1, PT, R0, UR22, PT ;  /* 0x0000001600007c0c */ /* 0x000fda000bf25270 */
[----:B------:R-:W-:Y:S05]  /*7780*/  @P1 BRA `(.L_x_5858) ;  /* 0xfffffffc00ec1947 */ /* 0x000fea000383ffff */
.L_x_5857:
[----:B------:R-:W-:Y:S05]  /*7790*/  BSYNC B0 ;  /* 0x0000000000007941 */ /* 0x000fea0003800000 */
.L_x_5856:
[----:B------:R-:W-:-:S03]  /*77a0*/  UMOV UR18, 0xffffffff ;  /* 0xffffffff00127882 */ /* 0x000fc60000000000 */
[----:B------:R-:W-:Y:S05]  /*77b0*/  BRA.DIV UR18, `(.L_x_5859) ;  /* 0x0000004a123c7947 */ /* 0x000fea000b800000 */
[----:B------:R-:W-:Y:S01]  /*77c0*/  NOP ;  /* 0x0000000000007918 */ /* 0x000fe20000000000 */
.L_x_5953:
        /* <DEDUP_REMOVED lines=22> */
.L_x_5861:
[----:B------:R-:W-:Y:S05]  /*7930*/  BSYNC B0 ;  /* 0x0000000000007941 */ /* 0x000fea0003800000 */
.L_x_5860:
        /* <DEDUP_REMOVED lines=19> */
.L_x_5863:
[----:B------:R-:W-:Y:S05]  /*7a70*/  BSYNC B0 ;  /* 0x0000000000007941 */ /* 0x000fea0003800000 */
.L_x_5862:
        /* <DEDUP_REMOVED lines=20> */
.L_x_5865:
[----:B------:R-:W-:Y:S05]  /*7bc0*/  BSYNC B0 ;  /* 0x0000000000007941 */ /* 0x000fea0003800000 */
.L_x_5864:
[----:B------:R-:W-:Y:S06]  /*7bd0*/  BAR.ARV 0xa, 0xa0 ;  /* 0x0282800000007b1d */ /* 0x000fec0000002000 */
[----:B------:R-:W-:Y:S04]  /*7be0*/  BSSY B0, `(.L_x_5866) ;  /* 0x0000003000007945 */ /* 0x000fe80003800000 */
[----:B------:R-:W-:Y:S05]  /*7bf0*/  @!P0 BRA `(.L_x_5867) ;  /* 0x0000000000048947 */ /* 0x000fea0003800000 */
[----:B------:R-:W-:-:S04]  /*7c00*/  DEPBAR.LE SB0, 0x1 ;  /* 0x000080400000791a */ /* 0x000fc80000000000 */
.L_x_5867:
[----:B------:R-:W-:Y:S05]  /*7c10*/  BSYNC B0 ;  /* 0x0000000000007941 */ /* 0x000fea0003800000 */
.L_x_5866:
[----:B------:R-:W-:Y:S06]  /*7c20*/  BAR.ARV 0xb, 0xa0 ;  /* 0x02c2800000007b1d */ /* 0x000fec0000002000 */
[----:B------:R-:W-:Y:S04]  /*7c30*/  BSSY B0, `(.L_x_5868) ;  /* 0x0000003000007945 */ /* 0x000fe80003800000 */
[----:B------:R-:W-:Y:S05]  /*7c40*/  @!P0 BRA `(.L_x_5869) ;  /* 0x0000000000048947 */ /* 0x000fea0003800000 */
[----:B------:R-:W-:-:S04]  /*7c50*/  DEPBAR.LE SB0, 0x0 ;  /* 0x000080000000791a */ /* 0x000fc80000000000 */
.L_x_5869:
[----:B------:R-:W-:Y:S05]  /*7c60*/  BSYNC B0 ;  /* 0x0000000000007941 */ /* 0x000fea0003800000 */
.L_x_5868:
        /* <DEDUP_REMOVED lines=19> */
.L_x_5871:
[----:B------:R-:W-:Y:S05]  /*7da0*/  BSYNC B0 ;  /* 0x0000000000007941 */ /* 0x000fea0003800000 */
.L_x_5870:
[----:B------:R-:W-:Y:S01]  /*7db0*/  UIADD3 UR18, UR9, 0x1, URZ ;  /* 0x0000000109127890 */ /* 0x000fe2000fffe03f */
[----:B------:R-:W-:Y:S11]  /*7dc0*/  BRA `(.L_x_5872) ;  /* 0x0000000000047947 */ /* 0x000ff60003800000 */
.L_x_5855:
[----:B------:R-:W-:-:S05]  /*7dd0*/  UMOV UR18, UR9 ;  /* 0x0000000900127c82 */ /* 0x000fca0008000000 */
.L_x_5872:
[----:B------:R-:W-:-:S04]  /*7de0*/  UIADD3 UR9, UR9, 0x1, URZ ;  /* 0x0000000109097890 */ /* 0x000fc8000fffe03f */
[----:B------:R-:W-:-:S03]  /*7df0*/  UISETP.NE.AND UP0, UPT, UR11, UR9, UPT ;  /* 0x000000090b00728c */ /* 0x000fc6000bf05270 */
[----:B------:R-:W-:-:S03]  /*7e00*/  UMOV UR9, UR18 ;  /* 0x0000001200097c82 */ /* 0x000fc60008000000 */
[----:B------:R-:W-:-:S13]  /*7e10*/  PLOP3.LUT P1, PT, PT, PT, UP0, 0x80, 0x0 ;  /* 0x000000000000781c */ /* 0x000fda0003f2f008 */
[----:B------:R-:W-:Y:S05]  /*7e20*/  @!P1 BRA `(.L_x_5854) ;  /* 0x0000000c00509947 */ /* 0x000fea0003800000 */
[----:B------:R-:W-:Y:S01]  /*7e30*/  UMOV UR15, UR19 ;  /* 0x00000013000f7c82 */ /* 0x000fe20008000000 */
[----:B------:R-:W-:Y:S01]  /*7e40*/  ULDC.64 UR26, c[0x0][0x2c0] ;  /* 0x0000b000001a7ab9 */ /* 0x000fe20000000a00 */
[----:B------:R-:W-:Y:S01]  /*7e50*/  UIMAD.WIDE.U32 UR14, UR13, UR16, UR14 ;  /* 0x000000100d0e72a5 */ /* 0x000fe2000f8e000e */
[----:B------:R-:W-:-:S03]  /*7e60*/  UMOV UR9, UR18 ;  /* 0x0000001200097c82 */ /* 0x000fc60008000000 */
[----:B------:R-:W-:-:S04]  /*7e70*/  UIADD3 UR21, UP0, UR4, UR14, URZ ;  /* 0x0000000e04157290 */ /* 0x000fc8000ff1e03f */
[----:B------:R-:W-:Y:S02]  /*7e80*/  UIADD3.X UR4, UR5, UR17, UR15, UP0, !UPT ;  /* 0x0000001105047290 */ /* 0x000fe400087fe40f */
[----:B------:R-:W-:-:S04]  /*7e90*/  ULEA UR20, UP0, UR21, UR26, 0x2 ;  /* 0x0000001a15147291 */ /* 0x000fc8000f80103f */
[----:B------:R-:W-:Y:S02]  /*7ea0*/  ULEA.HI.X UR21, UR21, UR27, UR4, 0x2, UP0 ;  /* 0x0000001b15157291 */ /* 0x000fe400080f1404 */
[----:B------:R-:W-:Y:S01]  /*7eb0*/  UIADD3 UR20, UP0, UR20, 0x4000, URZ ;  /* 0x0000400014147890 */ /* 0x000fe2000ff1e03f */
[----:B------:R-:W-:-:S03]  /*7ec0*/  UMOV UR4, URZ ;  /* 0x0000003f00047c82 */ /* 0x000fc60008000000 */
[----:B------:R-:W-:-:S12]  /*7ed0*/  UIADD3.X UR21, URZ, UR21, URZ, UP0, !UPT ;  /* 0x000000153f157290 */ /* 0x000fd800087fe43f */
.L_x_5905:
        /* <DEDUP_REMOVED lines=11> */
.L_x_5875:
[----:B------:R-:W2:Y:S04]  /*7f90*/  LDG.E.STRONG.GPU R0, desc[UR46][R2.64] ;  /* 0x0000002e02007981 */ /* 0x000ea8000c1ef900 */
[----:B--2---:R-:W-:Y:S01]  /*7fa0*/  CCTL.IVALL ;  /* 0x00000000ff00798f */ /* 0x004fe20002000000 */
[----:B------:R-:W-:Y:S05]  /*7fb0*/  YIELD ;  /* 0x0000000000007946 */ /* 0x000fea0003800000 */
[----:B------:R-:W-:-:S13]  /*7fc0*/  ISETP.NE.AND P1, PT, R0, UR22, PT ;  /* 0x0000001600007c0c */ /* 0x000fda000bf25270 */
[----:B------:R-:W-:Y:S05]  /*7fd0*/  @P1 BRA `(.L_x_5875) ;  /* 0xfffffffc00ec1947 */ /* 0x000fea000383ffff */
.L_x_5874:
[----:B------:R-:W-:Y:S05]  /*7fe0*/  BSYNC B0 ;  /* 0x0000000000007941 */ /* 0x000fea0003800000 */
.L_x_5873:
[----:B------:R-:W-:-:S03]  /*7ff0*/  UMOV UR13, 0xffffffff ;  /* 0xffffffff000d7882 */ /* 0x000fc60000000000 */
[----:B------:R-:W-:Y:S05]  /*8000*/  BRA.DIV UR13, `(.L_x_5876) ;  /* 0x000000420d447947 */ /* 0x000fea000b800000 */
[----:B------:R-:W-:Y:S01]  /*8010*/  NOP ;  /* 0x0000000000007918 */ /* 0x000fe20000000000 */
.L_x_5956:
        /* <DEDUP_REMOVED lines=19> */
.L_x_5878:
[----:B------:R-:W-:Y:S05]  /*8150*/  BSYNC B0 ;  /* 0x0000000000007941 */ /* 0x000fea0003800000 */
.L_x_5877:
        /* <DEDUP_REMOVED lines=14> */
.L_x_5880:
[----:B------:R-:W-:Y:S05]  /*8240*/  BSYNC B0 ;  /* 0x0000000000007941 */ /* 0x000fea0003800000 */
.L_x_5879:
        /* <DEDUP_REMOVED lines=15> */
.L_x_5882:
[----:B------:R-:W-:Y:S05]  /*8340*/  BSYNC B0 ;  /* 0x0000000000007941 */ /* 0x000fea0003800000 */
.L_x_5881:
[----:B------:R-:W-:Y:S06]  /*8350*/  BAR.ARV 0xa, 0xa0 ;  /* 0x0282800000007b1d */ /* 0x000fec0000002000 */
[----:B------:R-:W-:Y:S04]  /*8360*/  BSSY B0, `(.L_x_5883) ;  /* 0x0000003000007945 */ /* 0x000fe80003800000 */
[----:B------:R-:W-:Y:S05]  /*8370*/  @!P0 BRA `(.L_x_5884) ;  /* 0x0000000000048947 */ /* 0x000fea0003800000 */
[----:B------:R-:W-:-:S04]  /*8380*/  DEPBAR.LE SB0, 0x1 ;  /* 0x000080400000791a */ /* 0x000fc80000000000 */
.L_x_5884:
[----:B------:R-:W-:Y:S05]  /*8390*/  BSYNC B0 ;  /* 0x0000000000007941 */ /* 0x000fea0003800000 */
.L_x_5883:
[----:B------:R-:W-:Y:S06]  /*83a0*/  BAR.ARV 0xb, 0xa0 ;  /* 0x02c2800000007b1d */ /* 0x000fec0000002000 */
[----:B------:R-:W-:Y:S04]  /*83b0*/  BSSY B0, `(.L_x_5885) ;  /* 0x0000003000007945 */ /* 0x000fe80003800000 */
[----:B------:R-:W-:Y:S05]  /*83c0*/  @!P0 BRA `(.L_x_5886) ;  /* 0x0000000000048947 */ /* 0x000fea0003800000 */
[----:B------:R-:W-:-:S04]  /*83d0*/  DEPBAR.LE SB0, 0x0 ;  /* 0x000080000000791a */ /* 0x000fc80000000000 */
.L_x_5886:
[----:B------:R-:W-:Y:S05]  /*83e0*/  BSYNC B0 ;  /* 0x0000000000007941 */ /* 0x000fea0003800000 */
.L_x_5885:
        /* <DEDUP_REMOVED lines=19> */
.L_x_5888:
[----:B------:R-:W-:Y:S05]  /*8520*/  BSYNC B0 ;  /* 0x0000000000007941 */ /* 0x000fea0003800000 */
.L_x_5887:
        /* <DEDUP_REMOVED lines=9> */
.L_x_5891:
[----:B------:R-:W2:Y:S04]  /*85c0*/  LDG.E.STRONG.GPU R0, desc[UR46][R2.64] ;  /* 0x0000002e02007981 */ /* 0x000ea8000c1ef900 */
[----:B--2---:R-:W-:Y:S01]  /*85d0*/  CCTL.IVALL ;  /* 0x00000000ff00798f */ /* 0x004fe20002000000 */
[----:B------:R-:W-:Y:S05]  /*85e0*/  YIELD ;  /* 0x0000000000007946 */ /* 0x000fea0003800000 */
[----:B------:R-:W-:-:S13]  /*85f0*/  ISETP.NE.AND P1, PT, R0, UR22, PT ;  /* 0x0000001600007c0c */ /* 0x000fda000bf25270 */
[----:B------:R-:W-:Y:S05]  /*8600*/  @P1 BRA `(.L_x_5891) ;  /* 0xfffffffc00ec1947 */ /* 0x000fea000383ffff */
.L_x_5890:
[----:B------:R-:W-:Y:S05]  /*8610*/  BSYNC B0 ;  /* 0x0000000000007941 */ /* 0x000fea0003800000 */
.L_x_5889:
[----:B------:R-:W-:-:S03]  /*8620*/  UMOV UR5, 0xffffffff ;  /* 0xffffffff00057882 */ /* 0x000fc60000000000 */
[----:B------:R-:W-:Y:S05]  /*8630*/  BRA.DIV UR5, `(.L_x_5892) ;  /* 0x0000003a05d47947 */ /* 0x000fea000b800000 */
[----:B------:R-:W-:Y:S01]  /*8640*/  NOP ;  /* 0x0000000000007918 */ /* 0x000fe20000000000 */
.L_x_5959:
        /* <DEDUP_REMOVED lines=15> */
.L_x_5894:
[----:B------:R-:W-:Y:S05]  /*8740*/  BSYNC B0 ;  /* 0x0000000000007941 */ /* 0x000fea0003800000 */
.L_x_5893:
        /* <DEDUP_REMOVED lines=14> */
.L_x_5896:
[----:B------:R-:W-:Y:S05]  /*8830*/  BSYNC B0 ;  /* 0x0000000000007941 */ /* 0x000fea0003800000 */
.L_x_5895:
        /* <DEDUP_REMOVED lines=15> */
.L_x_5898:
[----:B------:R-:W-:Y:S05]  /*8930*/  BSYNC B0 ;  /* 0x0000000000007941 */ /* 0x000fea0003800000 */
.L_x_5897:
[----:B------:R-:W-:Y:S06]  /*8940*/  BAR.ARV 0xa, 0xa0 ;  /* 0x0282800000007b1d */ /* 0x000fec0000002000 */
[----:B------:R-:W-:Y:S04]  /*8950*/  BSSY B0, `(.L_x_5899) ;  /* 0x0000003000007945 */ /* 0x000fe80003800000 */
[----:B------:R-:W-:Y:S05]  /*8960*/  @!P0 BRA `(.L_x_5900) ;  /* 0x0000000000048947 */ /* 0x000fea0003800000 */
[----:B------:R-:W-:-:S04]  /*8970*/  DEPBAR.LE SB0, 0x1 ;  /* 0x000080400000791a */ /* 0x000fc80000000000 */
.L_x_5900:
[----:B------:R-:W-:Y:S05]  /*8980*/  BSYNC B0 ;  /* 0x0000000000007941 */ /* 0x000fea0003800000 */
.L_x_5899:
[----:B------:R-:W-:Y:S06]  /*8990*/  BAR.ARV 0xb, 0xa0 ;  /* 0x02c2800000007b1d */ /* 0x000fec0000002000 */
[----:B------:R-:W-:Y:S04]  /*89a0*/  BSSY B0, `(.L_x_5901) ;  /* 0x0000003000007945 */ /* 0x000fe80003800000 */
[----:B------:R-:W-:Y:S05]  /*89b0*/  @!P0 BRA `(.L_x_5902) ;  /* 0x0000000000048947 */ /* 0x000fea0003800000 */
[----:B------:R-:W-:-:S04]  /*89c0*/  DEPBAR.LE SB0, 0x0 ;  /* 0x000080000000791a */ /* 0x000fc80000000000 */
.L_x_5902:
[----:B------:R-:W-:Y:S05]  /*89d0*/  BSYNC B0 ;  /* 0x0000000000007941 */ /* 0x000fea0003800000 */
.L_x_5901:
        /* <DEDUP_REMOVED lines=19> */
.L_x_5904:
[----:B------:R-:W-:Y:S05]  /*8b10*/  BSYNC B0 ;  /* 0x0000000000007941 */ /* 0x000fea0003800000 */
.L_x_5903:
[----:B------:R-:W-:Y:S02]  /*8b20*/  UIADD3 UR9, UR9, 0x2, URZ ;  /* 0x0000000209097890 */ /* 0x000fe4000fffe03f */
[----:B------:R-:W-:Y:S02]  /*8b30*/  UIADD3 UR4, UR4, 0x6000, URZ ;  /* 0x0000600004047890 */ /* 0x000fe4000fffe03f */
[----:B------:R-:W-:-:S06]  /*8b40*/  UISETP.GE.AND UP0, UPT, UR9, UR11, UPT ;  /* 0x0000000b0900728c */ /* 0x000fcc000bf06270 */
[----:B------:R-:W-:-:S13]  /*8b50*/  PLOP3.LUT P1, PT, PT, PT, UP0, 0x80, 0x0 ;  /* 0x000000000000781c */ /* 0x000fda0003f2f008 */
[----:B------:R-:W-:Y:S05]  /*8b60*/  @!P1 BRA `(.L_x_5905) ;  /* 0xfffffff000dc9947 */ /* 0x000fea000383ffff */
.L_x_5854:
        /* <DEDUP_REMOVED lines=41> */
.L_x_5908:
[----:B------:R-:W-:Y:S05]  /*8e00*/  BSYNC B0 ;  /* 0x0000000000007941 */ /* 0x000fea0003800000 */
.L_x_5907:
[----:B------:R-:W-:Y:S05]  /*8e10*/  BRA `(.L_x_5909) ;  /* 0x0000000000047947 */ /* 0x000fea0003800000 */
.L_x_5906:
[----:B------:R-:W-:-:S05]  /*8e20*/  UMOV UR4, UR9 ;  /* 0x0000000900047c82 */ /* 0x000fca0008000000 */
.L_x_5909:
        /* <DEDUP_REMOVED lines=11> */
.L_x_5914:
        /* <DEDUP_REMOVED lines=24> */
.L_x_5911:
[----:B------:R-:W-:Y:S05]  /*9060*/  BSYNC B0 ;  /* 0x0000000000007941 */ /* 0x000fea0003800000 */
.L_x_5910:
        /* <DEDUP_REMOVED lines=24> */
.L_x_5913:
[----:B------:R-:W-:Y:S05]  /*91f0*/  BSYNC B0 ;  /* 0x0000000000007941 */ /* 0x000fea0003800000 */
.L_x_5912:
[----:B------:R-:W-:Y:S02]  /*9200*/  UIADD3 UR7, UR7, 0x2, URZ ;  /* 0x0000000207077890 */ /* 0x000fe4000fffe03f */
[----:B------:R-:W-:Y:S02]  /*9210*/  ULEA UR5, UR19, UR5, 0x1 ;  /* 0x0000000513057291 */ /* 0x000fe4000f8e083f */
[----:B------:R-:W-:Y:S02]  /*9220*/  ULEA UR6, UR19, UR6, 0x1 ;  /* 0x0000000613067291 */ /* 0x000fe4000f8e083f */
[----:B------:R-:W-:-:S13]  /*9230*/  ISETP.NE.AND P0, PT, RZ, UR7, PT ;  /* 0x00000007ff007c0c */ /* 0x000fda000bf05270 */
[----:B------:R-:W-:Y:S05]  /*9240*/  @!P0 BRA `(.L_x_5766) ;  /* 0x0000002c00388947 */ /* 0x000fea0003800000 */
[----:B------:R-:W-:Y:S05]  /*9250*/  BRA `(.L_x_5914) ;  /* 0xfffffffc00207947 */ /* 0x000fea000383ffff */
.L_x_5846:
        /* <DEDUP_REMOVED lines=14> */
.L_x_5915:
        /* <DEDUP_REMOVED lines=16> */
.L_x_5917:
[----:B------:R-:W-:-:S05]  /*9440*/  ULDC UR4, c[0x0][0x8bc] ;  /* 0x00022f0000047ab9 */ /* 0x000fca0000000800 */
.L_x_5916:
        /* <DEDUP_REMOVED lines=62> */
.L_x_5919:
        /* <DEDUP_REMOVED lines=13> */
.L_x_5920:
        /* <DEDUP_REMOVED lines=10> */
.L_x_5921:
        /* <DEDUP_REMOVED lines=21> */
.L_x_5922:
        /* <DEDUP_REMOVED lines=57> */
.L_x_5960:
        /* <DEDUP_REMOVED lines=9> */
.L_x_5925:
        /* <DEDUP_REMOVED lines=116> */
.L_x_5936:
[----:B-1----:R-:W-:-:S05]  /*a650*/  IMAD.MOV.U32 R9, RZ, RZ, 0x1 ;  /* 0x00000001ff097424 */ /* 0x002fca00078e00ff */
[----:B------:R-:W-:-:S04]  /*a660*/  SHF.L.U32 R9, R9, 0x1f, RZ ;  /* 0x0000001f09097819 */ /* 0x000fc800000006ff */
[----:B------:R-:W1:Y:S02]  /*a670*/  SYNCS.PHASECHK.TRANS64.TRYWAIT P1, [R8+URZ+0x36438], R9 ;  /* 0x03643809080075a7 */ /* 0x000e64000802017f */
[----:B-1----:R-:W-:Y:S05]  /*a680*/  @!P1 BRA `(.L_x_5928) ;  /* 0x0000001800f09947 */ /* 0x002fea0003800000 */
.L_x_5961:
[----:B------:R-:W-:Y:S05]  /*a690*/  @P0 BRA `(.L_x_5929) ;  /* 0x0000000000140947 */ /* 0x000fea0003800000 */
[----:B------:R-:W-:Y:S01]  /*a6a0*/  ISETP.NE.AND P1, PT, R22, RZ, PT ;  /* 0x000000ff1600720c */ /* 0x000fe20003f25270 */
[----:B------:R-:W-:-:S04]  /*a6b0*/  IMAD.MOV.U32 R3, RZ, RZ, 0x6100 ;  /* 0x00006100ff037424 */ /* 0x000fc800078e00ff */
[----:B------:R2:W-:Y:S08]  /*a6c0*/  SYNCS.ARRIVE.TRANS64 RZ, [R8+URZ+0x36430], R3 ;  /* 0x0364300308ff79a7 */ /* 0x0005f0000800003f */
[----:B------:R-:W-:Y:S05]  /*a6d0*/  @!P1 BRA `(.L_x_5929) ;  /* 0x0000000000049947 */ /* 0x000fea0003800000 */
[----:B------:R-:W-:Y:S01]  /*a6e0*/  BPT.TRAP 0x1 ;  /* 0x000000040000795c */ /* 0x000fe20000300000 */
.L_x_5929:
        /* <DEDUP_REMOVED lines=49> */
.L_x_5962:
[----:B------:R-:W-:Y:S05]  /*aa00*/  @P0 BRA `(.L_x_5931) ;  /* 0x0000000000140947 */ /* 0x000fea0003800000 */
[----:B------:R-:W-:Y:S01]  /*aa10*/  ISETP.NE.AND P1, PT, R22, RZ, PT ;  /* 0x000000ff1600720c */ /* 0x000fe20003f25270 */
[----:B--2---:R-:W-:-:S04]  /*aa20*/  IMAD.MOV.U32 R7, RZ, RZ, 0x6100 ;  /* 0x00006100ff077424 */ /* 0x004fc800078e00ff */
[----:B------:R3:W-:Y:S08]  /*aa30*/  SYNCS.ARRIVE.TRANS64 RZ, [R8+URZ+0x36418], R7 ;  /* 0x0364180708ff79a7 */ /* 0x0007f0000800003f */
[----:B------:R-:W-:Y:S05]  /*aa40*/  @!P1 BRA `(.L_x_5931) ;  /* 0x0000000000049947 */ /* 0x000fea0003800000 */
[----:B------:R-:W-:Y:S01]  /*aa50*/  BPT.TRAP 0x1 ;  /* 0x000000040000795c */ /* 0x000fe20000300000 */
.L_x_5931:
        /* <DEDUP_REMOVED lines=47> */
.L_x_5963:
        /* <DEDUP_REMOVED lines=8> */
.L_x_5933:
        /* <DEDUP_REMOVED lines=37> */
.L_x_5965:
[----:B------:R-:W-:Y:S05]  /*b020*/  @P0 BRA `(.L_x_5935) ;  /* 0x0000000000140947 */ /* 0x000fea0003800000 */
[----:B------:R-:W-:Y:S01]  /*b030*/  ISETP.NE.AND P1, PT, R22, RZ, PT ;  /* 0x000000ff1600720c */ /* 0x000fe20003f25270 */
[----:B--2---:R-:W-:-:S04]  /*b040*/  IMAD.MOV.U32 R5, RZ, RZ, 0x6100 ;  /* 0x00006100ff057424 */ /* 0x004fc800078e00ff */
[----:B------:R3:W-:Y:S08]  /*b050*/  SYNCS.ARRIVE.TRANS64 RZ, [R8+URZ+0x36410], R5 ;  /* 0x0364100508ff79a7 */ /* 0x0007f0000800003f */
[----:B------:R-:W-:Y:S05]  /*b060*/  @!P1 BRA `(.L_x_5935) ;  /* 0x0000000000049947 */ /* 0x000fea0003800000 */
[----:B------:R-:W-:Y:S01]  /*b070*/  BPT.TRAP 0x1 ;  /* 0x000000040000795c */ /* 0x000fe20000300000 */
.L_x_5935:
        /* <DEDUP_REMOVED lines=44> */
.L_x_5927:
[----:B------:R-:W-:Y:S01]  /*b340*/  ISETP.NE.AND P1, PT, R21, RZ, PT ;  /* 0x000000ff1500720c */ /* 0x000fe20003f25270 */
[----:B------:R-:W-:Y:S02]  /*b350*/  IMAD.MOV.U32 R4, RZ, RZ, R19 ;  /* 0x000000ffff047224 */ /* 0x000fe400078e0013 */
[----:B------:R-:W-:-:S10]  /*b360*/  IMAD.MOV.U32 R5, RZ, RZ, 0x1 ;  /* 0x00000001ff057424 */ /* 0x000fd400078e00ff */
[----:B------:R-:W-:Y:S05]  /*b370*/  @!P1 BRA `(.L_x_5926) ;  /* 0x00000004008c9947 */ /* 0x000fea0003800000 */
[----:B------:R-:W2:Y:S02]  /*b380*/  SYNCS.PHASECHK.TRANS64.TRYWAIT P1, [R8+URZ+0x36438], R9 ;  /* 0x03643809080075a7 */ /* 0x000ea4000802017f */
[----:B--2---:R-:W-:Y:S05]  /*b390*/  @!P1 BRA `(.L_x_5937) ;  /* 0x00000010000c9947 */ /* 0x004fea0003800000 */
.L_x_5966:
[----:B------:R-:W-:Y:S05]  /*b3a0*/  @P0 BRA `(.L_x_5938) ;  /* 0x0000000000140947 */ /* 0x000fea0003800000 */
[----:B------:R-:W-:Y:S01]  /*b3b0*/  ISETP.NE.AND P1, PT, R22, RZ, PT ;  /* 0x000000ff1600720c */ /* 0x000fe20003f25270 */
[----:B------:R-:W-:-:S04]  /*b3c0*/  IMAD.MOV.U32 R5, RZ, RZ, 0x6100 ;  /* 0x00006100ff057424 */ /* 0x000fc800078e00ff */
[----:B------:R3:W-:Y:S08]  /*b3d0*/  SYNCS.ARRIVE.TRANS64 RZ, [R8+URZ+0x36430], R5 ;  /* 0x0364300508ff79a7 */ /* 0x0007f0000800003f */
[----:B------:R-:W-:Y:S05]  /*b3e0*/  @!P1 BRA `(.L_x_5938) ;  /* 0x0000000000049947 */ /* 0x000fea0003800000 */
[----:B------:R-:W-:Y:S01]  /*b3f0*/  BPT.TRAP 0x1 ;  /* 0x000000040000795c */ /* 0x000fe20000300000 */
.L_x_5938:
        /* <DEDUP_REMOVED lines=42> */
.L_x_5967:
[----:B-1----:R-:W-:Y:S01]  /*b6a0*/  IMAD.MOV.U32 R5, RZ, RZ, RZ ;  /* 0x000000ffff057224 */ /* 0x002fe200078e00ff */
[----:B------:R-:W-:Y:S06]  /*b6b0*/  @P0 BRA `(.L_x_5940) ;  /* 0x0000000000140947 */ /* 0x000fec0003800000 */
[----:B------:R-:W-:Y:S01]  /*b6c0*/  ISETP.NE.AND P1, PT, R22, RZ, PT ;  /* 0x000000ff1600720c */ /* 0x000fe20003f25270 */
[----:B------:R-:W-:-:S04]  /*b6d0*/  IMAD.MOV.U32 R9, RZ, RZ, 0x6100 ;  /* 0x00006100ff097424 */ /* 0x000fc800078e00ff */
[----:B------:R1:W-:Y:S08]  /*b6e0*/  SYNCS.ARRIVE.TRANS64 RZ, [R8+URZ+0x36418], R9 ;  /* 0x0364180908ff79a7 */ /* 0x0003f0000800003f */
[----:B------:R-:W-:Y:S05]  /*b6f0*/  @!P1 BRA `(.L_x_5940) ;  /* 0x0000000000049947 */ /* 0x000fea0003800000 */
[----:B------:R-:W-:Y:S01]  /*b700*/  BPT.TRAP 0x1 ;  /* 0x000000040000795c */ /* 0x000fe20000300000 */
.L_x_5940:
        /* <DEDUP_REMOVED lines=42> */
.L_x_5926:
[----:B------:R-:W-:-:S04]  /*b9b0*/  SHF.L.U32 R3, R5, 0x1f, RZ ;  /* 0x0000001f05037819 */ /* 0x000fc800000006ff */
[----:B------:R-:W2:Y:S02]  /*b9c0*/  SYNCS.PHASECHK.TRANS64.TRYWAIT P1, [R8+URZ+0x36438], R3 ;  /* 0x03643803080075a7 */ /* 0x000ea4000802017f */
[----:B--2---:R-:W-:Y:S05]  /*b9d0*/  @!P1 BRA `(.L_x_5941) ;  /* 0x0000000800a49947 */ /* 0x004fea0003800000 */
.L_x_5968:
[----:B------:R-:W-:Y:S05]  /*b9e0*/  @P0 BRA `(.L_x_5942) ;  /* 0x0000000000180947 */ /* 0x000fea0003800000 */
[----:B------:R-:W3:Y:S01]  /*b9f0*/  S2R R0, SR_TID.X ;  /* 0x0000000000007919 */ /* 0x000ee20000002100 */
[----:B--2---:R-:W-:-:S04]  /*ba00*/  IMAD.MOV.U32 R3, RZ, RZ, 0x6100 ;  /* 0x00006100ff037424 */ /* 0x004fc800078e00ff */
[----:B------:R4:W-:Y:S01]  /*ba10*/  SYNCS.ARRIVE.TRANS64 RZ, [R8+URZ+0x36430], R3 ;  /* 0x0364300308ff79a7 */ /* 0x0009e2000800003f */
[----:B---3--:R-:W-:-:S13]  /*ba20*/  LOP3.LUT P0, RZ, R0, 0x1f, RZ, 0xc0, !PT ;  /* 0x0000001f00ff7812 */ /* 0x008fda000780c0ff */
[----:B----4-:R-:W-:Y:S05]  /*ba30*/  @!P0 BRA `(.L_x_5942) ;  /* 0x0000000000048947 */ /* 0x010fea0003800000 */
[----:B------:R-:W-:Y:S01]  /*ba40*/  BPT.TRAP 0x1 ;  /* 0x000000040000795c */ /* 0x000fe20000300000 */
.L_x_5942:
        /* <DEDUP_REMOVED lines=44> */
.L_x_5923:
[----:B------:R-:W-:Y:S05]  /*bd10*/  BSYNC B0 ;  /* 0x0000000000007941 */ /* 0x000fea0003800000 */
.L_x_5918:
[----:B------:R-:W-:-:S03]  /*bd20*/  UMOV UR8, 0xffffffff ;  /* 0xffffffff00087882 */ /* 0x000fc60000000000 */
[----:B------:R-:W-:Y:S05]  /*bd30*/  BRA.DIV UR8, `(.L_x_5943) ;  /* 0x0000000608e07947 */ /* 0x000fea000b800000 */
[----:B------:R-:W-:-:S13]  /*bd40*/  ELECT P6, URZ, PT ;  /* 0x00000000003f782f */ /* 0x000fda00038c0000 */
.L_x_5971:
[----:B------:R-:W-:Y:S05]  /*bd50*/  @!P6 BRA `(.L_x_5766) ;  /* 0x000000000074e947 */ /* 0x000fea0003800000 */
[----:B------:R-:W-:-:S06]  /*bd60*/  ULOP3.LUT UR8, UR38, 0x2, URZ, 0xfc, !UPT ;  /* 0x0000000226087892 */ /* 0x000fcc000f8efc3f */
[----:B------:R-:W-:-:S05]  /*bd70*/  IMAD.U32 R0, RZ, RZ, UR8 ;  /* 0x00000008ff007e24 */ /* 0x000fca000f8e00ff */
[----:B------:R-:W-:-:S13]  /*bd80*/  ISETP.NE.AND P2, PT, R0, 0x3, PT ;  /* 0x000000030000780c */ /* 0x000fda0003f45270 */
[----:B------:R-:W-:Y:S05]  /*bd90*/  @!P2 BRA `(.L_x_5944) ;  /* 0x000000000004a947 */ /* 0x000fea0003800000 */
[----:B---3--:R-:W-:Y:S01]  /*bda0*/  BPT.TRAP 0x1 ;  /* 0x000000040000795c */ /* 0x008fe20000300000 */
.L_x_5944:
        /* <DEDUP_REMOVED lines=15> */
.L_x_5972:
[----:B------:R-:W2:Y:S02]  /*bea0*/  SYNCS.PHASECHK.TRANS64.TRYWAIT P0, [R3+URZ], R2 ;  /* 0x00000002030075a7 */ /* 0x000ea4000800017f */
[----:B--2---:R-:W-:Y:S05]  /*beb0*/  @!P0 BRA `(.L_x_5946) ;  /* 0x0000000400b48947 */ /* 0x004fea0003800000 */
.L_x_5973:
[----:B------:R-:W-:Y:S05]  /*bec0*/  @!P2 BRA `(.L_x_5947) ;  /* 0x000000000004a947 */ /* 0x000fea0003800000 */
[----:B---3--:R-:W-:Y:S01]  /*bed0*/  BPT.TRAP 0x1 ;  /* 0x000000040000795c */ /* 0x008fe20000300000 */
.L_x_5947:
[----:B------:R-:W-:-:S07]  /*bee0*/  SHF.L.U32 R5, R5, 0x1f, RZ ;  /* 0x0000001f05057819 */ /* 0x000fce00000006ff */
.L_x_5948:
[----:B----4-:R4:W1:Y:S02]  /*bef0*/  SYNCS.PHASECHK.TRANS64.TRYWAIT P0, [R4+URZ+0x36438], R5 ;  /* 0x03643805040075a7 */ /* 0x010864000800017f */
[----:B-1----:R-:W-:Y:S05]  /*bf00*/  @!P0 NANOSLEEP.SYNCS 0x989680 ;  /* 0x009896800000895d */ /* 0x002fea0003900000 */
[----:B------:R-:W1:Y:S02]  /*bf10*/  @!P0 SYNCS.PHASECHK.TRANS64 P0, [R4+URZ+0x36438], R5 ;  /* 0x03643805040085a7 */ /* 0x000e64000800007f */
[----:B-1----:R-:W-:Y:S05]  /*bf20*/  @!P0 BRA `(.L_x_5948) ;  /* 0xfffffffc00f08947 */ /* 0x002fea000383ffff */
.L_x_5766:
[----:B---3--:R-:W-:Y:S05]  /*bf30*/  BSYNC B6 ;  /* 0x0000000000067941 */ /* 0x008fea0003800000 */
.L_x_5760:
[----:B------:R-:W-:Y:S05]  /*bf40*/  EXIT ;  /* 0x000000000000794d */ /* 0x000fea0003800000 */
.L_x_5777:
[----:B------:R-:W-:Y:S02]  /*bf50*/  IMAD.MOV.U32 R12, RZ, RZ, RZ ;  /* 0x000000ffff0c7224 */ /* 0x000fe400078e00ff */
[----:B------:R-:W-:Y:S02]  /*bf60*/  IMAD.MOV.U32 R11, RZ, RZ, 0x1f ;  /* 0x0000001fff0b7424 */ /* 0x000fe400078e00ff */
[----:B------:R-:W-:-:S07]  /*bf70*/  IMAD.MOV.U32 R15, RZ, RZ, -0x1 ;  /* 0xffffffffff0f7424 */ /* 0x000fce00078e00ff */
[----:B------:R-:W-:Y:S05]  /*bf80*/  WARPSYNC.COLLECTIVE R15, `(.L_x_5949) ;  /* 0x000000000f087348 */ /* 0x000fea0003c00000 */
[----:B------:R1:W2:Y:S02]  /*bf90*/  SHFL.IDX P6, R14, R13, R12, R11 ;  /* 0x0000000c0d0e7389 */ /* 0x0002a400000c000b */
[----:B-12---:R-:W-:Y:S01]  /*bfa0*/  ENDCOLLECTIVE ;  /* 0x000000000000791b */ /* 0x006fe20003800000 */
.L_x_5949:
[----:B------:R-:W-:Y:S05]  /*bfb0*/  BRA `(.L_x_5950) ;  /* 0xffffff54000c7947 */ /* 0x000fea000383ffff */
.L_x_5779:
[----:B--2---:R2:W3:Y:S02]  /*bfc0*/  SYNCS.PHASECHK.TRANS64.TRYWAIT P0, [R154+URZ+0x36400], R11 ;  /* 0x0364000b9a0075a7 */ /* 0x0044e4000800017f */
[----:B---3--:R-:W-:Y:S05]  /*bfd0*/  @!P0 NANOSLEEP.SYNCS 0x989680 ;  /* 0x009896800000895d */ /* 0x008fea0003900000 */
[----:B------:R-:W3:Y:S02]  /*bfe0*/  @!P0 SYNCS.PHASECHK.TRANS64 P0, [R154+URZ+0x36400], R11 ;  /* 0x0364000b9a0085a7 */ /* 0x000ee4000800007f */
[----:B---3--:R-:W-:Y:S05]  /*bff0*/  @!P0 BRA `(.L_x_5779) ;  /* 0xfffffffc00f08947 */ /* 0x008fea000383ffff */
[----:B------:R-:W-:Y:S05]  /*c000*/  BRA `(.L_x_5778) ;  /* 0xffffff5400447947 */ /* 0x000fea000383ffff */
.L_x_5783:
[----:B--2---:R2:W3:Y:S02]  /*c010*/  SYNCS.PHASECHK.TRANS64.TRYWAIT P1, [R3+URZ+0x36410], R12 ;  /* 0x0364100c030075a7 */ /* 0x0044e4000802017f */
[----:B---3--:R-:W-:Y:S05]  /*c020*/  @!P1 NANOSLEEP.SYNCS 0x989680 ;  /* 0x009896800000995d */ /* 0x008fea0003900000 */
[----:B------:R-:W3:Y:S02]  /*c030*/  @!P1 SYNCS.PHASECHK.TRANS64 P1, [R3+URZ+0x36410], R12 ;  /* 0x0364100c030095a7 */ /* 0x000ee4000802007f */
[----:B---3--:R-:W-:Y:S05]  /*c040*/  @!P1 BRA `(.L_x_5783) ;  /* 0xfffffffc00f09947 */ /* 0x008fea000383ffff */
[----:B------:R-:W-:Y:S05]  /*c050*/  BRA `(.L_x_5782) ;  /* 0xffffff5c000c7947 */ /* 0x000fea000383ffff */
.L_x_5787:
[----:B------:R1:W1:Y:S02]  /*c060*/  SYNCS.PHASECHK.TRANS64.TRYWAIT P1, [R154+URZ+0x36430], R13 ;  /* 0x0364300d9a0075a7 */ /* 0x000264000802017f */
[----:B-1----:R-:W-:Y:S05]  /*c070*/  @!P1 NANOSLEEP.SYNCS 0x989680 ;  /* 0x009896800000995d */ /* 0x002fea0003900000 */
[----:B------:R-:W1:Y:S02]  /*c080*/  @!P1 SYNCS.PHASECHK.TRANS64 P1, [R154+URZ+0x36430], R13 ;  /* 0x0364300d9a0095a7 */ /* 0x000e64000802007f */
[----:B-1----:R-:W-:Y:S05]  /*c090*/  @!P1 BRA `(.L_x_5787) ;  /* 0xfffffffc00f09947 */ /* 0x002fea000383ffff */
[----:B------:R-:W-:Y:S05]  /*c0a0*/  BRA `(.L_x_5786) ;  /* 0xffffff6000b07947 */ /* 0x000fea000383ffff */
.L_x_5859:
[----:B------:R-:W-:Y:S01]  /*c0b0*/  BSSY B0, `(.L_x_5951) ;  /* 0x0000005000007945 */ /* 0x000fe20003800000 */
[----:B------:R-:W-:-:S07]  /*c0c0*/  IMAD.MOV.U32 R15, RZ, RZ, -0x1 ;  /* 0xffffffffff0f7424 */ /* 0x000fce00078e00ff */
[----:B------:R-:W-:Y:S05]  /*c0d0*/  WARPSYNC.COLLECTIVE R15, `(.L_x_5952) ;  /* 0x000000000f087348 */ /* 0x000fea0003c00000 */
[----:B------:R-:W-:Y:S01]  /*c0e0*/  NOP ;  /* 0x0000000000007918 */ /* 0x000fe20000000000 */
[----:B------:R-:W-:Y:S01]  /*c0f0*/  ENDCOLLECTIVE ;  /* 0x000000000000791b */ /* 0x000fe20003800000 */
.L_x_5952:
[----:B------:R-:W-:Y:S05]  /*c100*/  BSYNC B0 ;  /* 0x0000000000007941 */ /* 0x000fea0003800000 */
.L_x_5951:
[----:B------:R-:W-:Y:S05]  /*c110*/  BRA `(.L_x_5953) ;  /* 0xffffffb400ac7947 */ /* 0x000fea000383ffff */
.L_x_5876:
[----:B------:R-:W-:Y:S01]  /*c120*/  BSSY B0, `(.L_x_5954) ;  /* 0x0000005000007945 */ /* 0x000fe20003800000 */
[----:B------:R-:W-:-:S07]  /*c130*/  IMAD.MOV.U32 R15, RZ, RZ, -0x1 ;  /* 0xffffffffff0f7424 */ /* 0x000fce00078e00ff */
[----:B------:R-:W-:Y:S05]  /*c140*/  WARPSYNC.COLLECTIVE R15, `(.L_x_5955) ;  /* 0x000000000f087348 */ /* 0x000fea0003c00000 */
[----:B------:R-:W-:Y:S01]  /*c150*/  NOP ;  /* 0x0000000000007918 */ /* 0x000fe20000000000 */
[----:B------:R-:W-:Y:S01]  /*c160*/  ENDCOLLECTIVE ;  /* 0x000000000000791b */ /* 0x000fe20003800000 */
.L_x_5955:
[----:B------:R-:W-:Y:S05]  /*c170*/  BSYNC B0 ;  /* 0x0000000000007941 */ /* 0x000fea0003800000 */
.L_x_5954:
[----:B------:R-:W-:Y:S05]  /*c180*/  BRA `(.L_x_5956) ;  /* 0xffffffbc00a47947 */ /* 0x000fea000383ffff */
.L_x_5892:
[----:B------:R-:W-:Y:S01]  /*c190*/  BSSY B0, `(.L_x_5957) ;  /* 0x0000005000007945 */ /* 0x000fe20003800000 */
[----:B------:R-:W-:-:S07]  /*c1a0*/  IMAD.MOV.U32 R15, RZ, RZ, -0x1 ;  /* 0xffffffffff0f7424 */ /* 0x000fce00078e00ff */
[----:B------:R-:W-:Y:S05]  /*c1b0*/  WARPSYNC.COLLECTIVE R15, `(.L_x_5958) ;  /* 0x000000000f087348 */ /* 0x000fea0003c00000 */
[----:B------:R-:W-:Y:S01]  /*c1c0*/  NOP ;  /* 0x0000000000007918 */ /* 0x000fe20000000000 */
[----:B------:R-:W-:Y:S01]  /*c1d0*/  ENDCOLLECTIVE ;  /* 0x000000000000791b */ /* 0x000fe20003800000 */
.L_x_5958:
[----:B------:R-:W-:Y:S05]  /*c1e0*/  BSYNC B0 ;  /* 0x0000000000007941 */ /* 0x000fea0003800000 */
.L_x_5957:
[----:B------:R-:W-:Y:S05]  /*c1f0*/  BRA `(.L_x_5959) ;  /* 0xffffffc400147947 */ /* 0x000fea000383ffff */
.L_x_5924:
[----:B-1----:R1:W2:Y:S02]  /*c200*/  SYNCS.PHASECHK.TRANS64.TRYWAIT P1, [R8+URZ+0x36420], R9 ;  /* 0x03642009080075a7 */ /* 0x0022a4000802017f */
[----:B--2---:R-:W-:Y:S05]  /*c210*/  @!P1 NANOSLEEP.SYNCS 0x989680 ;  /* 0x009896800000995d */ /* 0x004fea0003900000 */
[----:B------:R-:W2:Y:S02]  /*c220*/  @!P1 SYNCS.PHASECHK.TRANS64 P1, [R8+URZ+0x36420], R9 ;  /* 0x03642009080095a7 */ /* 0x000ea4000802007f */
[----:B--2---:R-:W-:Y:S05]  /*c230*/  @!P1 BRA `(.L_x_5924) ;  /* 0xfffffffc00f09947 */ /* 0x004fea000383ffff */
[----:B------:R-:W-:Y:S05]  /*c240*/  BRA `(.L_x_5960) ;  /* 0xffffffdc000c7947 */ /* 0x000fea000383ffff */
.L_x_5928:
[----:B-1----:R1:W2:Y:S02]  /*c250*/  SYNCS.PHASECHK.TRANS64.TRYWAIT P1, [R8+URZ+0x36438], R9 ;  /* 0x03643809080075a7 */ /* 0x0022a4000802017f */
[----:B--2---:R-:W-:Y:S05]  /*c260*/  @!P1 NANOSLEEP.SYNCS 0x989680 ;  /* 0x009896800000995d */ /* 0x004fea0003900000 */
[----:B------:R-:W2:Y:S02]  /*c270*/  @!P1 SYNCS.PHASECHK.TRANS64 P1, [R8+URZ+0x36438], R9 ;  /* 0x03643809080095a7 */ /* 0x000ea4000802007f */
[----:B--2---:R-:W-:Y:S05]  /*c280*/  @!P1 BRA `(.L_x_5928) ;  /* 0xfffffffc00f09947 */ /* 0x004fea000383ffff */
[----:B------:R-:W-:Y:S05]  /*c290*/  BRA `(.L_x_5961) ;  /* 0xffffffe000fc7947 */ /* 0x000fea000383ffff */
.L_x_5930:
[----:B--2---:R2:W3:Y:S02]  /*c2a0*/  SYNCS.PHASECHK.TRANS64.TRYWAIT P1, [R8+URZ+0x36428], R7 ;  /* 0x03642807080075a7 */ /* 0x0044e4000802017f */
[----:B---3--:R-:W-:Y:S05]  /*c2b0*/  @!P1 NANOSLEEP.SYNCS 0x989680 ;  /* 0x009896800000995d */ /* 0x008fea0003900000 */
[----:B------:R-:W3:Y:S02]  /*c2c0*/  @!P1 SYNCS.PHASECHK.TRANS64 P1, [R8+URZ+0x36428], R7 ;  /* 0x03642807080095a7 */ /* 0x000ee4000802007f */
[----:B---3--:R-:W-:Y:S05]  /*c2d0*/  @!P1 BRA `(.L_x_5930) ;  /* 0xfffffffc00f09947 */ /* 0x008fea000383ffff */
[----:B------:R-:W-:Y:S05]  /*c2e0*/  BRA `(.L_x_5962) ;  /* 0xffffffe400c47947 */ /* 0x000fea000383ffff */
.L_x_5932:
        /* <DEDUP_REMOVED lines=8> */
.L_x_5934:
[----:B------:R-:W-:-:S07]  /*c370*/  SHF.L.U32 R5, R10, 0x1f, RZ ;  /* 0x0000001f0a057819 */ /* 0x000fce00000006ff */
.L_x_5964:
[----:B--2---:R2:W3:Y:S02]  /*c380*/  SYNCS.PHASECHK.TRANS64.TRYWAIT P1, [R8+URZ+0x36420], R5 ;  /* 0x03642005080075a7 */ /* 0x0044e4000802017f */
[----:B---3--:R-:W-:Y:S05]  /*c390*/  @!P1 NANOSLEEP.SYNCS 0x989680 ;  /* 0x009896800000995d */ /* 0x008fea0003900000 */
[----:B------:R-:W3:Y:S02]  /*c3a0*/  @!P1 SYNCS.PHASECHK.TRANS64 P1, [R8+URZ+0x36420], R5 ;  /* 0x03642005080095a7 */ /* 0x000ee4000802007f */
[----:B---3--:R-:W-:Y:S05]  /*c3b0*/  @!P1 BRA `(.L_x_5964) ;  /* 0xfffffffc00f09947 */ /* 0x008fea000383ffff */
[----:B------:R-:W-:Y:S05]  /*c3c0*/  BRA `(.L_x_5965) ;  /* 0xffffffec00147947 */ /* 0x000fea000383ffff */
.L_x_5937:
[----:B--2---:R2:W3:Y:S02]  /*c3d0*/  SYNCS.PHASECHK.TRANS64.TRYWAIT P1, [R8+URZ+0x36438], R9 ;  /* 0x03643809080075a7 */ /* 0x0044e4000802017f */
[----:B---3--:R-:W-:Y:S05]  /*c3e0*/  @!P1 NANOSLEEP.SYNCS 0x989680 ;  /* 0x009896800000995d */ /* 0x008fea0003900000 */
[----:B------:R-:W3:Y:S02]  /*c3f0*/  @!P1 SYNCS.PHASECHK.TRANS64 P1, [R8+URZ+0x36438], R9 ;  /* 0x03643809080095a7 */ /* 0x000ee4000802007f */
[----:B---3--:R-:W-:Y:S05]  /*c400*/  @!P1 BRA `(.L_x_5937) ;  /* 0xfffffffc00f09947 */ /* 0x008fea000383ffff */
[----:B------:R-:W-:Y:S05]  /*c410*/  BRA `(.L_x_5966) ;  /* 0xffffffec00e07947 */ /* 0x000fea000383ffff */
.L_x_5939:
[----:B-1----:R1:W2:Y:S02]  /*c420*/  SYNCS.PHASECHK.TRANS64.TRYWAIT P1, [R8+URZ+0x36428], R5 ;  /* 0x03642805080075a7 */ /* 0x0022a4000802017f */
[----:B--2---:R-:W-:Y:S05]  /*c430*/  @!P1 NANOSLEEP.SYNCS 0x989680 ;  /* 0x009896800000995d */ /* 0x004fea0003900000 */
[----:B------:R-:W2:Y:S02]  /*c440*/  @!P1 SYNCS.PHASECHK.TRANS64 P1, [R8+URZ+0x36428], R5 ;  /* 0x03642805080095a7 */ /* 0x000ea4000802007f */
[----:B--2---:R-:W-:Y:S05]  /*c450*/  @!P1 BRA `(.L_x_5939) ;  /* 0xfffffffc00f09947 */ /* 0x004fea000383ffff */
[----:B------:R-:W-:Y:S05]  /*c460*/  BRA `(.L_x_5967) ;  /* 0xfffffff0008c7947 */ /* 0x000fea000383ffff */
.L_x_5941:
[----:B--2---:R2:W3:Y:S02]  /*c470*/  SYNCS.PHASECHK.TRANS64.TRYWAIT P1, [R8+URZ+0x36438], R3 ;  /* 0x03643803080075a7 */ /* 0x0044e4000802017f */
[----:B---3--:R-:W-:Y:S05]  /*c480*/  @!P1 NANOSLEEP.SYNCS 0x989680 ;  /* 0x009896800000995d */ /* 0x008fea0003900000 */
[----:B------:R-:W3:Y:S02]  /*c490*/  @!P1 SYNCS.PHASECHK.TRANS64 P1, [R8+URZ+0x36438], R3 ;  /* 0x03643803080095a7 */ /* 0x000ee4000802007f */
[----:B---3--:R-:W-:Y:S05]  /*c4a0*/  @!P1 BRA `(.L_x_5941) ;  /* 0xfffffffc00f09947 */ /* 0x008fea000383ffff */
[----:B------:R-:W-:Y:S05]  /*c4b0*/  BRA `(.L_x_5968) ;  /* 0xfffffff400487947 */ /* 0x000fea000383ffff */
.L_x_5943:
[----:B------:R-:W-:Y:S01]  /*c4c0*/  BSSY B0, `(.L_x_5969) ;  /* 0x0000006000007945 */ /* 0x000fe20003800000 */
[----:B------:R-:W-:-:S07]  /*c4d0*/  IMAD.MOV.U32 R15, RZ, RZ, -0x1 ;  /* 0xffffffffff0f7424 */ /* 0x000fce00078e00ff */
[----:B-1-3--:R-:W-:Y:S05]  /*c4e0*/  WARPSYNC.COLLECTIVE R15, `(.L_x_5970) ;  /* 0x000000000f0c7348 */ /* 0x00afea0003c00000 */
[----:B------:R-:W-:Y:S02]  /*c4f0*/  ELECT P6, UR62, PT ;  /* 0x00000000003e782f */ /* 0x000fe400038c0000 */
[----:B------:R-:W-:Y:S01]  /*c500*/  MOV R14, UR62 ;  /* 0x0000003e000e7c02 */ /* 0x000fe20008000f00 */
[----:B-1-3--:R-:W-:Y:S10]  /*c510*/  ENDCOLLECTIVE ;  /* 0x000000000000791b */ /* 0x00aff40003800000 */
.L_x_5970:
[----:B------:R-:W-:Y:S05]  /*c520*/  BSYNC B0 ;  /* 0x0000000000007941 */ /* 0x000fea0003800000 */
.L_x_5969:
[----:B------:R-:W-:Y:S05]  /*c530*/  BRA `(.L_x_5971) ;  /* 0xfffffff800047947 */ /* 0x000fea000383ffff */
.L_x_5945:
[----:B-1----:R1:W2:Y:S02]  /*c540*/  SYNCS.PHASECHK.TRANS64.TRYWAIT P0, [R9+URZ], R0 ;  /* 0x00000000090075a7 */ /* 0x0022a4000800017f */
[----:B--2---:R-:W-:Y:S05]  /*c550*/  @!P0 NANOSLEEP.SYNCS 0x989680 ;  /* 0x009896800000895d */ /* 0x004fea0003900000 */
[----:B------:R-:W2:Y:S02]  /*c560*/  @!P0 SYNCS.PHASECHK.TRANS64 P0, [R9+URZ], R0 ;  /* 0x00000000090085a7 */ /* 0x000ea4000800007f */
[----:B--2---:R-:W-:Y:S05]  /*c570*/  @!P0 BRA `(.L_x_5945) ;  /* 0xfffffffc00f08947 */ /* 0x004fea000383ffff */
[----:B------:R-:W-:Y:S05]  /*c580*/  BRA `(.L_x_5972) ;  /* 0xfffffff800447947 */ /* 0x000fea000383ffff */
.L_x_5946:
[----:B--2---:R2:W4:Y:S02]  /*c590*/  SYNCS.PHASECHK.TRANS64.TRYWAIT P0, [R3+URZ], R2 ;  /* 0x00000002030075a7 */ /* 0x004524000800017f */
[----:B----4-:R-:W-:Y:S05]  /*c5a0*/  @!P0 NANOSLEEP.SYNCS 0x989680 ;  /* 0x009896800000895d */ /* 0x010fea0003900000 */
[----:B------:R-:W4:Y:S02]  /*c5b0*/  @!P0 SYNCS.PHASECHK.TRANS64 P0, [R3+URZ], R2 ;  /* 0x00000002030085a7 */ /* 0x000f24000800007f */
[----:B----4-:R-:W-:Y:S05]  /*c5c0*/  @!P0 BRA `(.L_x_5946) ;  /* 0xfffffffc00f08947 */ /* 0x010fea000383ffff */
[----:B------:R-:W-:Y:S05]  /*c5d0*/  BRA `(.L_x_5973) ;  /* 0xfffffff800387947 */ /* 0x000fea000383ffff */
.L_x_5974:
        /* <DEDUP_REMOVED lines=10> */
.L_x_7686:


//--------------------- .text._ZN7cutlass13device_kernelIN5flash11enable_sm90INS1_16FlashAttnBwdSm90INS1_25CollectiveMainloopBwdSm90ILi2ELi1ELi1EN4cute5tupleIJNS5_1CILi1EEES8_S8_EEENS6_IJNS7_ILi64EEENS7_ILi96EEENS7_ILi192EEEEEENS_6half_tEfNS_4arch4Sm90ELb0ELb1ELb0ELb1ELb0ELb0ELb1ELb0ELi3ELi1ELi1ELi1ELb0EEENS1_24CollectiveEpilogueBwdGQAISD_fSG_Li384ELb1ELb0EEENS1_19SingleTileSchedulerILb1ELb0ELb0ELi96EEEEEEEEEvNT_6ParamsE --------------------------
	.section	.text._ZN7cutlass13device_kernelIN5flash11enable_sm90INS1_16FlashAttnBwdSm90INS1_25CollectiveMainloopBwdSm90ILi2ELi1ELi1EN4cute5tupleIJNS5_1CILi1EEES8_S8_EEENS6_IJNS7_ILi64EEENS7_ILi96EEENS7_ILi192EEEEEENS_6half_tEfNS_4arch4Sm90ELb0ELb1ELb0ELb1ELb0ELb0ELb1ELb0ELi3ELi1ELi1ELi1ELb0EEENS1_24CollectiveEpilogueBwdGQAISD_fSG_Li384ELb1ELb0EEENS1_19SingleTileSchedulerILb1ELb0ELb0ELi96EEEEEEEEEvNT_6ParamsE,"ax",@progbits
	.align	128
.text._ZN7cutlass13device_kernelIN5flash11enable_sm90INS1_16FlashAttnBwdSm90INS1_25CollectiveMainloopBwdSm90ILi2ELi1ELi1EN4cute5tupleIJNS5_1CILi1EEES8_S8_EEENS6_IJNS7_ILi64EEENS7_ILi96EEENS7_ILi192EEEEEENS_6half_tEfNS_4arch4Sm90ELb0ELb1ELb0ELb1ELb0ELb0ELb1ELb0ELi3ELi1ELi1ELi1ELb0EEENS1_24CollectiveEpilogueBwdGQAISD_fSG_Li384ELb1ELb0EEENS1_19SingleTileSchedulerILb1ELb0ELb0ELi96EEEEEEEEEvNT_6ParamsE:
        .type           _ZN7cutlass13device_kernelIN5flash11enable_sm90INS1_16FlashAttnBwdSm90INS1_25CollectiveMainloopBwdSm90ILi2ELi1ELi1EN4cute5tupleIJNS5_1CILi1EEES8_S8_EEENS6_IJNS7_ILi64EEENS7_ILi96EEENS7_ILi192EEEEEENS_6half_tEfNS_4arch4Sm90ELb0ELb1ELb0ELb1ELb0ELb0ELb1ELb0ELi3ELi1ELi1ELi1ELb0EEENS1_24CollectiveEpilogueBwdGQAISD_fSG_Li384ELb1ELb0EEENS1_19SingleTileSchedulerILb1ELb0ELb0ELi96EEEEEEEEEvNT_6ParamsE,@function
        .size           _ZN7cutlass13device_kernelIN5flash11enable_sm90INS1_16FlashAttnBwdSm90INS1_25CollectiveMainloopBwdSm90ILi2ELi1ELi1EN4cute5tupleIJNS5_1CILi1EEES8_S8_EEENS6_IJNS7_ILi64EEENS7_ILi96EEENS7_ILi192EEEEEENS_6half_tEfNS_4arch4Sm90ELb0ELb1ELb0ELb1ELb0ELb0ELb1ELb0ELi3ELi1ELi1ELi1ELb0EEENS1_24CollectiveEpilogueBwdGQAISD_fSG_Li384ELb1ELb0EEENS1_19SingleTileSchedulerILb1ELb0ELb0ELi96EEEEEEEEEvNT_6ParamsE,(.L_x_7687 - _ZN7cutlass13device_kernelIN5flash11enable_sm90INS1_16FlashAttnBwdSm90INS1_25CollectiveMainloopBwdSm90ILi2ELi1ELi1EN4cute5tupleIJNS5_1CILi1EEES8_S8_EEENS6_IJNS7_ILi64EEENS7_ILi96EEENS7_ILi192EEEEEENS_6half_tEfNS_4arch4Sm90ELb0ELb1ELb0ELb1ELb0ELb0ELb1ELb0ELi3ELi1ELi1ELi1ELb0EEENS1_24CollectiveEpilogueBwdGQAISD_fSG_Li384ELb1ELb0EEENS1_19SingleTileSchedulerILb1ELb0ELb0ELi96EEEEEEEEEvNT_6ParamsE)
        .other          _ZN7cutlass13device_kernelIN5flash11enable_sm90INS1_16FlashAttnBwdSm90INS1_25CollectiveMainloopBwdSm90ILi2ELi1ELi1EN4cute5tupleIJNS5_1CILi1EEES8_S8_EEENS6_IJNS7_ILi64EEENS7_ILi96EEENS7_ILi192EEEEEENS_6half_tEfNS_4arch4Sm90ELb0ELb1ELb0ELb1ELb0ELb0ELb1ELb0ELi3ELi1ELi1ELi1ELb0EEENS1_24CollectiveEpilogueBwdGQAISD_fSG_Li384ELb1ELb0EEENS1_19SingleTileSchedulerILb1ELb0ELb0ELi96EEEEEEEEEvNT_6ParamsE,@"STO_CUDA_ENTRY STV_DEFAULT"
_ZN7cutlass13device_kernelIN5flash11enable_sm90INS1_16FlashAttnBwdSm90INS1_25CollectiveMainloopBwdSm90ILi2ELi1ELi1EN4cute5tupleIJNS5_1CILi1EEES8_S8_EEENS6_IJNS7_ILi64EEENS7_ILi96EEENS7_ILi192EEEEEENS_6half_tEfNS_4arch4Sm90ELb0ELb1ELb0ELb1ELb0ELb0ELb1ELb0ELi3ELi1ELi1ELi1ELb0EEENS1_24CollectiveEpilogueBwdGQAISD_fSG_Li384ELb1ELb0EEENS1_19SingleTileSchedulerILb1ELb0ELb0ELi96EEEEEEEEEvNT_6ParamsE:
        /* <DEDUP_REMOVED lines=23> */
.L_x_5976:
[----:B------:R-:W-:Y:S05]  /*0170*/  BSYNC B0 ;  /* 0x0000000000007941 */ /* 0x000fea0003800000 */
.L_x_5975:
        /* <DEDUP_REMOVED lines=37> */
.L_x_5977:
        /* <DEDUP_REMOVED lines=20> */
.L_x_5978:
[----:B------:R-:W-:Y:S01]  /*0510*/  PLOP3.LUT P0, PT, PT, PT, UP0, 0x80, 0x0 ;  /* 0x000000000000781c */ /* 0x000fe20003f0f008 */
[----:B------:R-:W-:Y:S01]  /*0520*/  NOP ;  /* 0x0000000000007918 */ /* 0x000fe20000000000 */
[----:B------:R-:W-:Y:S01]  /*0530*/  ULDC.64 UR46, c[0x0][0x208] ;  /* 0x00008200002e7ab9 */ /* 0x000fe20000000a00 */
[----:B------:R-:W-:Y:S01]  /*0540*/  BSSY B6, `(.L_x_5979) ;  /* 0x00008bb000067945 */ /* 0x000fe20003800000 */
[----:B-12-4-:R-:W-:Y:S09]  /*0550*/  BAR.SYNC.DEFER_BLOCKING 0x0 ;  /* 0x0000000000007b1d */ /* 0x016ff20000010000 */
[----:B------:R-:W-:Y:S05]  /*0560*/  @!P0 BRA `(.L_x_5980) ;  /* 0x0000004400d88947 */ /* 0x000fea0003800000 */
.L_x_5981:
        /* <DEDUP_REMOVED lines=21> */
.L_x_5982:
        /* <DEDUP_REMOVED lines=10> */
.L_x_5984:
[----:B------:R-:W2:Y:S02]  /*0760*/  LDC R0, c[0x0][0x8c4] ;  /* 0x00023100ff007b82 */ /* 0x000ea40000000800 */
.L_x_5983:
        /* <DEDUP_REMOVED lines=15> */
.L_x_5986:
        /* <DEDUP_REMOVED lines=10> */
.L_x_5987:
        /* <DEDUP_REMOVED lines=8> */
.L_x_5988:
        /* <DEDUP_REMOVED lines=9> */
.L_x_5989:
        /* <DEDUP_REMOVED lines=22> */
.L_x_5990:
        /* <DEDUP_REMOVED lines=78> */
.L_x_5993:
        /* <DEDUP_REMOVED lines=15> */
.L_x_5992:
        /* <DEDUP_REMOVED lines=20> */
.L_x_5995:
        /* <DEDUP_REMOVED lines=15> */
.L_x_5994:
        /* <DEDUP_REMOVED lines=8> */
.L_x_6098:
        /* <DEDUP_REMOVED lines=19> */
.L_x_5997:
        /* <DEDUP_REMOVED lines=40> */
[----:B------:R-:W-:Y:S01]  /*17a0*/  IMAD.IADD R11, R19, 0x1, R18 ;  /* 0x00000001130b7824 */ /* 0x000fe200078e0212 */
[----:B------:R-:W-:Y:S01]  /*17b0*/  LEA.HI R5, R5, R4, RZ, 0x3 ;  /* 0x0000000405057211 */ /* 0x000fe200078f18ff */
[----:B------:R-:W-:Y:S01]  /*17c0*/  IMAD.IADD R10, R18, 0x1, -R17 ;  /* 0x00000001120a7824 */ /* 0x000fe200078e0a11 */
[----:B------:R-:W-:Y:S01]  /*17d0*/  LOP3.LUT P0, RZ, R7, 0x2, RZ, 0xc0, !PT ;  /* 0x0000000207ff7812 */ /* 0x000fe2000780c0ff */
[----:B------:R-:W-:Y:S01]  /*17e0*/  IMAD.IADD R9, R9, 0x1, R0 ;  /* 0x0000000109097824 */ /* 0x000fe200078e0200 */
[----:B------:R-:W-:Y:S01]  /*17f0*/  LOP3.LUT R5, R5, 0xfffffff8, RZ, 0xc0, !PT ;  /* 0xfffffff805057812 */ /* 0x000fe200078ec0ff */
[----:B------:R-:W-:Y:S01]  /*1800*/  IMAD.SHL.U32 R0, R15, 0x4, RZ ;  /* 0x000000040f007824 */ /* 0x000fe200078e00ff */
[----:B------:R-:W-:Y:S01]  /*1810*/  IADD3 R17, -R17, 0x1, R11 ;  /* 0x0000000111117810 */ /* 0x000fe20007ffe10b */
[----:B------:R-:W-:Y:S01]  /*1820*/  IMAD.SHL.U32 R18, R13, 0x2, RZ ;  /* 0x000000020d127824 */ /* 0x000fe200078e00ff */
[----:B------:R-:W-:Y:S01]  /*1830*/  SHF.R.S32.HI R3, RZ, 0x5, R3 ;  /* 0x00000005ff037819 */ /* 0x000fe20000011403 */
[----:B------:R-:W-:Y:S01]  /*1840*/  IMAD.IADD R6, R4, 0x1, -R5 ;  /* 0x0000000104067824 */ /* 0x000fe200078e0a05 */
[----:B------:R-:W-:Y:S01]  /*1850*/  SEL R12, R12, 0xffffffe0, !P0 ;  /* 0xffffffe00c0c7807 */ /* 0x000fe20004000000 */
[--C-:B------:R-:W-:Y:S01]  /*1860*/  IMAD.IADD R11, R11, 0x1, -R18.reuse ;  /* 0x000000010b0b7824 */ /* 0x100fe200078e0a12 */
[----:B------:R-:W-:Y:S01]  /*1870*/  LEA R9, R9, UR36, 0x1 ;  /* 0x0000002409097c11 */ /* 0x000fe2000f8e08ff */
[----:B------:R-:W-:Y:S01]  /*1880*/  IMAD.IADD R4, R17, 0x1, -R18 ;  /* 0x0000000111047824 */ /* 0x000fe200078e0a12 */
[----:B------:R-:W-:Y:S01]  /*1890*/  CS2R R112, SRZ ;  /* 0x0000000000707805 */ /* 0x000fe2000001ff00 */
[----:B------:R-:W-:Y:S01]  /*18a0*/  IMAD R6, R3, 0x10, R6 ;  /* 0x0000001003067824 */ /* 0x000fe200078e0206 */
[----:B------:R-:W-:Y:S01]  /*18b0*/  CS2R R110, SRZ ;  /* 0x00000000006e7805 */ /* 0x000fe2000001ff00 */
        /* <DEDUP_REMOVED lines=46> */
[----:B------:R-:W-:Y:S01]  /*1ba0*/  LOP3.LUT R155, R155, 0x1, RZ, 0xfc, !PT ;  /* 0x000000019b9b7812 */ /* 0x000fe200078efcff */
[----:B------:R-:W-:Y:S01]  /*1bb0*/  IMAD.IADD R18, R19, 0x1, -R18 ;  /* 0x0000000113127824 */ /* 0x000fe200078e0a12 */
[----:B------:R-:W-:-:S02]  /*1bc0*/  LEA R0, R0, UR36, 0x2 ;  /* 0x0000002400007c11 */ /* 0x000fc4000f8e10ff */
[----:B------:R-:W-:-:S07]  /*1bd0*/  IADD3 R17, R12, 0x30400, R9 ;  /* 0x000304000c117810 */ /* 0x000fce0007ffe009 */
.L_x_6017:
[----:B------:R-:W-:-:S13]  /*1be0*/  ISETP.NE.AND P0, PT, R155, 0x3, PT ;  /* 0x000000039b00780c */ /* 0x000fda0003f05270 */
[----:B-1----:R-:W-:Y:S05]  /*1bf0*/  @!P0 BRA `(.L_x_5999) ;  /* 0x0000000000048947 */ /* 0x002fea0003800000 */
[----:B------:R-:W-:Y:S01]  /*1c00*/  BPT.TRAP 0x1 ;  /* 0x000000040000795c */ /* 0x000fe20000300000 */
.L_x_5999:
[----:B------:R-:W-:Y:S02]  /*1c10*/  LEA R3, R2, UR36, 0x3 ;  /* 0x0000002402037c11 */ /* 0x000fe4000f8e18ff */
[----:B------:R-:W-:-:S04]  /*1c20*/  SHF.L.U32 R12, R7, 0x1f, RZ ;  /* 0x0000001f070c7819 */ /* 0x000fc800000006ff */
[----:B------:R1:W2:Y:S01]  /*1c30*/  SYNCS.PHASECHK.TRANS64.TRYWAIT P1, [R3+URZ+0x36410], R12 ;  /* 0x0364100c030075a7 */ /* 0x0002a2000802017f */
[----:B------:R-:W-:Y:S05]  /*1c40*/  @!P0 BRA `(.L_x_6000) ;  /* 0x0000000000048947 */ /* 0x000fea0003800000 */
[----:B------:R-:W-:Y:S01]  /*1c50*/  BPT.TRAP 0x1 ;  /* 0x000000040000795c */ /* 0x000fe20000300000 */
.L_x_6000:
[----:B--2---:R-:W-:Y:S05]  /*1c60*/  @P1 BRA `(.L_x_6001) ;  /* 0x0000000000081947 */ /* 0x004fea0003800000 */
[----:B------:R-:W2:Y:S02]  /*1c70*/  SYNCS.PHASECHK.TRANS64.TRYWAIT P1, [R3+URZ+0x36410], R12 ;  /* 0x0364100c030075a7 */ /* 0x000ea4000802017f */
[----:B--2---:R-:W-:Y:S05]  /*1c80*/  @!P1 BRA `(.L_x_6002) ;  /* 0x0000007400509947 */ /* 0x004fea0003800000 */
.L_x_6001:
        /* <DEDUP_REMOVED lines=103> */
.L_x_6003:
[----:B------:R-:W-:-:S04]  /*2300*/  SHF.L.U32 R13, R5, 0x1f, RZ ;  /* 0x0000001f050d7819 */ /* 0x000fc800000006ff */
[----:B------:R4:W1:Y:S01]  /*2310*/  SYNCS.PHASECHK.TRANS64.TRYWAIT P1, [UR36+0x36430], R13 ;  /* 0x0364300dff0075a7 */ /* 0x0008620008020164 */
[----:B------:R-:W-:Y:S05]  /*2320*/  @!P0 BRA `(.L_x_6004) ;  /* 0x0000000000048947 */ /* 0x000fea0003800000 */
[----:B------:R-:W-:Y:S01]  /*2330*/  BPT.TRAP 0x1 ;  /* 0x000000040000795c */ /* 0x000fe20000300000 */
.L_x_6004:
[----:B-1----:R-:W-:Y:S05]  /*2340*/  @P1 BRA `(.L_x_6005) ;  /* 0x0000000000081947 */ /* 0x002fea0003800000 */
[----:B------:R-:W1:Y:S02]  /*2350*/  SYNCS.PHASECHK.TRANS64.TRYWAIT P1, [UR36+0x36430], R13 ;  /* 0x0364300dff0075a7 */ /* 0x000e640008020164 */
[----:B-1----:R-:W-:Y:S05]  /*2360*/  @!P1 BRA `(.L_x_6006) ;  /* 0x0000006c00ac9947 */ /* 0x002fea0003800000 */
.L_x_6005:
        /* <DEDUP_REMOVED lines=112> */
.L_x_6009:
[----:B------:R-:W-:-:S06]  /*2a70*/  UISETP.NE.AND UP0, UPT, UR42, 0x1, UPT ;  /* 0x000000012a00788c */ /* 0x000fcc000bf05270 */
[----:B------:R-:W-:-:S05]  /*2a80*/  PLOP3.LUT P1, PT, PT, PT, UP0, 0x80, 0x0 ;  /* 0x000000000000781c */ /* 0x000fca0003f2f008 */
[----:B------:R-:W-:-:S08]  /*2a90*/  @UP0 ULDC UR5, c[0x0][0x754] ;  /* 0x0001d50000050ab9 */ /* 0x000fd00000000800 */
[----:B------:R-:W-:Y:S01]  /*2aa0*/  @P1 IMAD.HI.U32 R12, R23, UR5, RZ ;  /* 0x00000005170c1c27 */ /* 0x000fe2000f8e00ff */
[----:B------:R-:W-:-:S04]  /*2ab0*/  @UP0 ULDC UR5, c[0x0][0x758] ;  /* 0x0001d60000050ab9 */ /* 0x000fc80000000800 */
[----:B------:R-:W-:-:S07]  /*2ac0*/  @P1 SHF.R.U32.HI R23, RZ, UR5, R12 ;  /* 0x00000005ff171c19 */ /* 0x000fce000801160c */
.L_x_6010:
[----:B------:R-:W-:Y:S05]  /*2ad0*/  BSYNC B0 ;  /* 0x0000000000007941 */ /* 0x000fea0003800000 */
.L_x_6008:
[----:B------:R-:W-:Y:S01]  /*2ae0*/  IMAD R23, R23, UR42, R18 ;  /* 0x0000002a17177c24 */ /* 0x000fe2000f8e0212 */
[----:B------:R-:W-:-:S04]  /*2af0*/  IADD3 R12, R15, UR4, R4 ;  /* 0x000000040f0c7c10 */ /* 0x000fc8000fffe004 */
[----:B------:R-:W-:Y:S02]  /*2b00*/  VIADDMNMX R13, R23, UR42, R13, PT ;  /* 0x0000002a170d7c46 */ /* 0x000fe4000b80010d */
[----:B------:R-:W-:-:S07]  /*2b10*/  VIMNMX R12, R12, R23, !PT ;  /* 0x000000170c0c7248 */ /* 0x000fce0007fe0100 */
.L_x_6007:
        /* <DEDUP_REMOVED lines=51> */
.L_x_6013:
[----:B------:R-:W-:-:S06]  /*2e50*/  UISETP.NE.AND UP0, UPT, UR42, 0x1, UPT ;  /* 0x000000012a00788c */ /* 0x000fcc000bf05270 */
[----:B------:R-:W-:-:S05]  /*2e60*/  PLOP3.LUT P6, PT, PT, PT, UP0, 0x80, 0x0 ;  /* 0x000000000000781c */ /* 0x000fca0003fcf008 */
[----:B------:R-:W-:-:S08]  /*2e70*/  @UP0 ULDC UR4, c[0x0][0x754] ;  /* 0x0001d50000040ab9 */ /* 0x000fd00000000800 */
[----:B------:R-:W-:Y:S01]  /*2e80*/  @P6 IMAD.HI.U32 R12, R13, UR4, RZ ;  /* 0x000000040d0c6c27 */ /* 0x000fe2000f8e00ff */
[----:B------:R-:W-:Y:S01]  /*2e90*/  PLOP3.LUT P6, PT, PT, PT, UP0, 0x80, 0x0 ;  /* 0x000000000000781c */ /* 0x000fe20003fcf008 */
[----:B------:R-:W-:-:S12]  /*2ea0*/  @UP0 ULDC UR4, c[0x0][0x758] ;  /* 0x0001d60000040ab9 */ /* 0x000fd80000000800 */
[----:B------:R-:W-:-:S07]  /*2eb0*/  @P6 SHF.R.U32.HI R13, RZ, UR4, R12 ;  /* 0x00000004ff0d6c19 */ /* 0x000fce000801160c */
.L_x_6014:
[----:B------:R-:W-:Y:S05]  /*2ec0*/  BSYNC B0 ;  /* 0x0000000000007941 */ /* 0x000fea0003800000 */
.L_x_6012:
[----:B------:R-:W-:-:S05]  /*2ed0*/  IMAD R13, R13, UR42, R18 ;  /* 0x0000002a0d0d7c24 */ /* 0x000fca000f8e0212 */
[----:B------:R-:W-:Y:S02]  /*2ee0*/  VIMNMX R14, R14, R13, !PT ;  /* 0x0000000d0e0e7248 */ /* 0x000fe40007fe0100 */
[----:B------:R-:W-:-:S07]  /*2ef0*/  VIADDMNMX R20, R13, UR42, R20, PT ;  /* 0x0000002a0d147c46 */ /* 0x000fce000b800114 */
.L_x_6011:
        /* <DEDUP_REMOVED lines=22> */
[C---:B------:R-:W-:Y:S01]  /*3060*/  ISETP.GE.AND P6, PT, R19.reuse, 0x1a, PT ;  /* 0x0000001a1300780c */ /* 0x040fe20003fc6270 */
        /* <DEDUP_REMOVED lines=191> */
.L_x_6015:
        /* <DEDUP_REMOVED lines=59> */
.L_x_6016:
        /* <DEDUP_REMOVED lines=62> */
.L_x_5991:
[----:B------:R-:W-:Y:S05]  /*43f0*/  @P0 BRA `(.L_x_5985) ;  /* 0x0000004c003c0947 */ /* 0x000fea0003800000 */
[----:B-1----:R-:W1:Y:S01]  /*4400*/  LDC.64 R2, c[0x0][0x878] ;  /* 0x00021e00ff027b82 */ /* 0x002e620000000a00 */
        /* <DEDUP_REMOVED lines=19> */
[----:B------:R-:W-:-:S05]  /*4540*/  ULEA UR4, UR5, UR4, 0x18 ;  /* 0x0000000405047291 */ /* 0x000fca000f8ec03f */
[----:B------:R-:W4:Y:S01]  /*4550*/  LDC.64 R22, c[0x0][0x828] ;  /* 0x00020a00ff167b82 */ /* 0x000f220000000a00 */
[----:B------:R-:W-:Y:S01]  /*4560*/  SHF.R.S32.HI R3, RZ, 0x1f, R2 ;  /* 0x0000001fff037819 */ /* 0x000fe20000011402 */
[----:B------:R-:W-:Y:S03]  /*4570*/  BSSY B0, `(.L_x_6018) ;  /* 0x0000051000007945 */ /* 0x000fe60003800000 */
[----:B------:R-:W-:-:S03]  /*4580*/  LEA.HI R7, R3, R2, RZ, 0x7 ;  /* 0x0000000203077211 */ /* 0x000fc600078f38ff */
[----:B------:R-:W1:Y:S01]  /*4590*/  @P1 LDC R9, c[0x0][0x854] ;  /* 0x00021500ff091b82 */ /* 0x000e620000000800 */
        /* <DEDUP_REMOVED lines=9> */
[----:B-1----:R-:W-:Y:S02]  /*4630*/  @P1 IMAD.HI.U32 R4, R6, R9, RZ ;  /* 0x0000000906041227 */ /* 0x002fe400078e00ff */
[----:B------:R1:W-:Y:S04]  /*4640*/  STS.128 [R8], R24 ;  /* 0x0000001808007388 */ /* 0x0003e80000000c00 */
[----:B------:R1:W-:Y:S01]  /*4650*/  STS.128 [R8+0x800], R28 ;  /* 0x0008001c08007388 */ /* 0x0003e20000000c00 */
[----:B---3--:R-:W-:-:S03]  /*4660*/  @P1 SHF.R.U32.HI R3, RZ, R11, R4 ;  /* 0x0000000bff031219 */ /* 0x008fc60000011604 */
[----:B------:R1:W-:Y:S01]  /*4670*/  STS.128 [R8+0x1000], R32 ;  /* 0x0010002008007388 */ /* 0x0003e20000000c00 */
[----:B------:R-:W-:-:S03]  /*4680*/  SHF.R.S32.HI R9, RZ, 0x1f, R3 ;  /* 0x0000001fff097819 */ /* 0x000fc60000011403 */
[----:B------:R1:W-:Y:S04]  /*4690*/  STS.128 [R8+0x1800], R36 ;  /* 0x0018002408007388 */ /* 0x0003e80000000c00 */
[----:B------:R1:W-:Y:S01]  /*46a0*/  STS.128 [R8+0x2000], R40 ;  /* 0x0020002808007388 */ /* 0x0003e20000000c00 */
[----:B------:R-:W-:-:S03]  /*46b0*/  IMAD R10, R9, R16, RZ ;  /* 0x00000010090a7224 */ /* 0x000fc600078e02ff */
        /* <DEDUP_REMOVED lines=13> */
[----:B--2---:R-:W-:-:S04]  /*4790*/  @P0 IMAD R5, R152, 0x60, R5 ;  /* 0x0000006098050824 */ /* 0x004fc800078e0205 */
        /* <DEDUP_REMOVED lines=26> */
[----:B----4-:R-:W-:Y:S01]  /*4940*/  LEA R22, P2, R6, R22, 0x2 ;  /* 0x0000001606167211 */ /* 0x010fe200078410ff */
        /* <DEDUP_REMOVED lines=12> */
.L_x_6020:
[----:B------:R-:W-:Y:S01]  /*4a10*/  @P0 ELECT P1, URZ, PT ;  /* 0x00000000003f082f */ /* 0x000fe20003820000 */
[----:B------:R1:W-:-:S12]  /*4a20*/  UBLKRED.G.S.ADD.F32.RN [UR6], [UR4], UR5, desc[UR8] ;  /* 0x00000806040073bb */ /* 0x0003d800080a1405 */
[----:B------:R-:W-:Y:S02]  /*4a30*/  @P1 PLOP3.LUT P0, PT, P1, PT, PT, 0x8, 0x0 ;  /* 0x000000000000181c */ /* 0x000fe40000f0e170 */
[----:B------:R-:W-:-:S11]  /*4a40*/  PLOP3.LUT P1, PT, PT, PT, PT, 0x8, 0x0 ;  /* 0x000000000000781c */ /* 0x000fd60003f2e170 */
[----:B-1----:R-:W-:Y:S05]  /*4a50*/  @P0 BRA.U.ANY `(.L_x_6020) ;  /* 0xfffffffd00ec0947 */ /* 0x002fea000393ffff */
[----:B------:R0:W-:Y:S01]  /*4a60*/  UTMACMDFLUSH ;  /* 0x00000000000079b7 */ /* 0x0001e20000000000 */
[----:B------:R-:W-:-:S04]  /*4a70*/  DEPBAR.LE SB0, 0x0 ;  /* 0x000080000000791a */ /* 0x000fc80000000000 */
.L_x_6019:
[----:B------:R-:W-:Y:S05]  /*4a80*/  BSYNC B0 ;  /* 0x0000000000007941 */ /* 0x000fea0003800000 */
.L_x_6018:
        /* <DEDUP_REMOVED lines=28> */
.L_x_6021:
        /* <DEDUP_REMOVED lines=8> */
.L_x_5980:
        /* <DEDUP_REMOVED lines=21> */
.L_x_6023:
        /* <DEDUP_REMOVED lines=13> */
.L_x_6025:
[----:B------:R-:W-:-:S05]  /*4ef0*/  ULDC UR4, c[0x0][0x8c4] ;  /* 0x0002310000047ab9 */ /* 0x000fca0000000800 */
.L_x_6024:
        /* <DEDUP_REMOVED lines=44> */
.L_x_6026:
        /* <DEDUP_REMOVED lines=13> */
.L_x_6027:
        /* <DEDUP_REMOVED lines=12> */
.L_x_6028:
        /* <DEDUP_REMOVED lines=22> */
.L_x_6029:
        /* <DEDUP_REMOVED lines=40> */
.L_x_6032:
[----:B------:R-:W-:Y:S05]  /*5730*/  BSYNC B0 ;  /* 0x0000000000007941 */ /* 0x000fea0003800000 */
.L_x_6031:
        /* <DEDUP_REMOVED lines=18> */
.L_x_6034:
[----:B------:R-:W-:Y:S05]  /*5860*/  BSYNC B0 ;  /* 0x0000000000007941 */ /* 0x000fea0003800000 */
.L_x_6033:
        /* <DEDUP_REMOVED lines=19> */
.L_x_6036:
[----:B------:R-:W-:Y:S05]  /*59a0*/  BSYNC B0 ;  /* 0x0000000000007941 */ /* 0x000fea0003800000 */
.L_x_6035:
[----:B------:R-:W-:Y:S06]  /*59b0*/  BAR.ARV 0xa, 0xa0 ;  /* 0x0282800000007b1d */ /* 0x000fec0000002000 */
[----:B------:R-:W-:Y:S04]  /*59c0*/  BSSY B0, `(.L_x_6037) ;  /* 0x0000003000007945 */ /* 0x000fe80003800000 */
[----:B------:R-:W-:Y:S05]  /*59d0*/  @!P0 BRA `(.L_x_6038) ;  /* 0x0000000000048947 */ /* 0x000fea0003800000 */
[----:B------:R-:W-:-:S04]  /*59e0*/  DEPBAR.LE SB0, 0x1 ;  /* 0x000080400000791a */ /* 0x000fc80000000000 */
.L_x_6038:
[----:B------:R-:W-:Y:S05]  /*59f0*/  BSYNC B0 ;  /* 0x0000000000007941 */ /* 0x000fea0003800000 */
.L_x_6037:
[----:B------:R-:W-:Y:S06]  /*5a00*/  BAR.ARV 0xb, 0xa0 ;  /* 0x02c2800000007b1d */ /* 0x000fec0000002000 */
[----:B------:R-:W-:Y:S04]  /*5a10*/  BSSY B0, `(.L_x_6039) ;  /* 0x0000003000007945 */ /* 0x000fe80003800000 */
[----:B------:R-:W-:Y:S05]  /*5a20*/  @!P0 BRA `(.L_x_6040) ;  /* 0x0000000000048947 */ /* 0x000fea0003800000 */
[----:B------:R-:W-:-:S04]  /*5a30*/  DEPBAR.LE SB0, 0x0 ;  /* 0x000080000000791a */ /* 0x000fc80000000000 */
.L_x_6040:
[----:B------:R-:W-:Y:S05]  /*5a40*/  BSYNC B0 ;  /* 0x0000000000007941 */ /* 0x000fea0003800000 */
.L_x_6039:
[----:B------:R-:W-:Y:S06]  /*5a50*/  BAR.ARV 0xc, 0xa0 ;  /* 0x0302800000007b1d */ /* 0x000fec0000002000 */
[----:B------:R-:W-:Y:S01]  /*5a60*/  UIADD3 UR19, UR7, 0x1, URZ ;  /* 0x0000000107137890 */ /* 0x000fe2000fffe03f */
[----:B------:R-:W-:Y:S11]  /*5a70*/  BRA `(.L_x_6041) ;  /* 0x0000000000047947 */ /* 0x000ff60003800000 */
.L_x_6030:
[----:B------:R-:W-:-:S05]  /*5a80*/  UMOV UR19, UR7 ;  /* 0x0000000700137c82 */ /* 0x000fca0008000000 */
.L_x_6041:
        /* <DEDUP_REMOVED lines=25> */
.L_x_6062:
        /* <DEDUP_REMOVED lines=32> */
.L_x_6043:
[----:B------:R-:W-:Y:S05]  /*5e20*/  BSYNC B0 ;  /* 0x0000000000007941 */ /* 0x000fea0003800000 */
.L_x_6042:
        /* <DEDUP_REMOVED lines=12> */
.L_x_6045:
[----:B------:R-:W-:Y:S05]  /*5ef0*/  BSYNC B0 ;  /* 0x0000000000007941 */ /* 0x000fea0003800000 */
.L_x_6044:
        /* <DEDUP_REMOVED lines=13> */
.L_x_6047:
[----:B------:R-:W-:Y:S05]  /*5fd0*/  BSYNC B0 ;  /* 0x0000000000007941 */ /* 0x000fea0003800000 */
.L_x_6046:
[----:B------:R-:W-:Y:S06]  /*5fe0*/  BAR.ARV 0xa, 0xa0 ;  /* 0x0282800000007b1d */ /* 0x000fec0000002000 */
[----:B------:R-:W-:Y:S04]  /*5ff0*/  BSSY B0, `(.L_x_6048) ;  /* 0x0000003000007945 */ /* 0x000fe80003800000 */
[----:B------:R-:W-:Y:S05]  /*6000*/  @!P0 BRA `(.L_x_6049) ;  /* 0x0000000000048947 */ /* 0x000fea0003800000 */
[----:B------:R-:W-:-:S04]  /*6010*/  DEPBAR.LE SB0, 0x1 ;  /* 0x000080400000791a */ /* 0x000fc80000000000 */
.L_x_6049:
[----:B------:R-:W-:Y:S05]  /*6020*/  BSYNC B0 ;  /* 0x0000000000007941 */ /* 0x000fea0003800000 */
.L_x_6048:
[----:B------:R-:W-:Y:S06]  /*6030*/  BAR.ARV 0xb, 0xa0 ;  /* 0x02c2800000007b1d */ /* 0x000fec0000002000 */
[----:B------:R-:W-:Y:S04]  /*6040*/  BSSY B0, `(.L_x_6050) ;  /* 0x0000003000007945 */ /* 0x000fe80003800000 */
[----:B------:R-:W-:Y:S05]  /*6050*/  @!P0 BRA `(.L_x_6051) ;  /* 0x0000000000048947 */ /* 0x000fea0003800000 */
[----:B------:R-:W-:-:S04]  /*6060*/  DEPBAR.LE SB0, 0x0 ;  /* 0x000080000000791a */ /* 0x000fc80000000000 */
.L_x_6051:
[----:B------:R-:W-:Y:S05]  /*6070*/  BSYNC B0 ;  /* 0x0000000000007941 */ /* 0x000fea0003800000 */
.L_x_6050:
        /* <DEDUP_REMOVED lines=13> */
.L_x_6053:
[----:B------:R-:W-:Y:S05]  /*6150*/  BSYNC B0 ;  /* 0x0000000000007941 */ /* 0x000fea0003800000 */
.L_x_6052:
        /* <DEDUP_REMOVED lines=12> */
.L_x_6055:
[----:B------:R-:W-:Y:S05]  /*6220*/  BSYNC B0 ;  /* 0x0000000000007941 */ /* 0x000fea0003800000 */
.L_x_6054:
        /* <DEDUP_REMOVED lines=13> */
.L_x_6057:
[----:B------:R-:W-:Y:S05]  /*6300*/  BSYNC B0 ;  /* 0x0000000000007941 */ /* 0x000fea0003800000 */
.L_x_6056:
[----:B------:R-:W-:Y:S06]  /*6310*/  BAR.ARV 0xa, 0xa0 ;  /* 0x0282800000007b1d */ /* 0x000fec0000002000 */
[----:B------:R-:W-:Y:S04]  /*6320*/  BSSY B0, `(.L_x_6058) ;  /* 0x0000003000007945 */ /* 0x000fe80003800000 */
[----:B------:R-:W-:Y:S05]  /*6330*/  @!P0 BRA `(.L_x_6059) ;  /* 0x0000000000048947 */ /* 0x000fea0003800000 */
[----:B------:R-:W-:-:S04]  /*6340*/  DEPBAR.LE SB0, 0x1 ;  /* 0x000080400000791a */ /* 0x000fc80000000000 */
.L_x_6059:
[----:B------:R-:W-:Y:S05]  /*6350*/  BSYNC B0 ;  /* 0x0000000000007941 */ /* 0x000fea0003800000 */
.L_x_6058:
[----:B------:R-:W-:Y:S01]  /*6360*/  UIADD3 UR19, UR19, 0x2, URZ ;  /* 0x0000000213137890 */ /* 0x000fe2000fffe03f */
[----:B------:R-:W-:Y:S06]  /*6370*/  BAR.ARV 0xb, 0xa0 ;  /* 0x02c2800000007b1d */ /* 0x000fec0000002000 */
[----:B------:R-:W-:Y:S01]  /*6380*/  BSSY B0, `(.L_x_6060) ;  /* 0x0000004000007945 */ /* 0x000fe20003800000 */
[----:B------:R-:W-:-:S03]  /*6390*/  ISETP.LE.AND P1, PT, R2, UR19, PT ;  /* 0x0000001302007c0c */ /* 0x000fc6000bf23270 */
[----:B------:R-:W-:Y:S10]  /*63a0*/  @!P0 BRA `(.L_x_6061) ;  /* 0x0000000000048947 */ /* 0x000ff40003800000 */
[----:B------:R-:W-:-:S04]  /*63b0*/  DEPBAR.LE SB0, 0x0 ;  /* 0x000080000000791a */ /* 0x000fc80000000000 */
.L_x_6061:
[----:B------:R-:W-:Y:S05]  /*63c0*/  BSYNC B0 ;  /* 0x0000000000007941 */ /* 0x000fea0003800000 */
.L_x_6060:
[----:B------:R-:W-:Y:S06]  /*63d0*/  BAR.ARV 0xc, 0xa0 ;  /* 0x0302800000007b1d */ /* 0x000fec0000002000 */
[----:B------:R-:W-:Y:S02]  /*63e0*/  UIADD3 UR45, UR45, 0x6000, URZ ;  /* 0x000060002d2d7890 */ /* 0x000fe4000fffe03f */
[----:B------:R-:W-:Y:S01]  /*63f0*/  UIADD3 UR6, UR6, 0x6000, URZ ;  /* 0x0000600006067890 */ /* 0x000fe2000fffe03f */
[----:B------:R-:W-:Y:S11]  /*6400*/  @!P1 BRA `(.L_x_6062) ;  /* 0xfffffff800049947 */ /* 0x000ff6000383ffff */
[----:B------:R-:W-:Y:S05]  /*6410*/  BRA `(.L_x_5985) ;  /* 0x0000002c00347947 */ /* 0x000fea0003800000 */
.L_x_6022:
        /* <DEDUP_REMOVED lines=14> */
.L_x_6063:
        /* <DEDUP_REMOVED lines=16> */
.L_x_6065:
[----:B------:R-:W-:-:S05]  /*6600*/  ULDC UR4, c[0x0][0x8c4] ;  /* 0x0002310000047ab9 */ /* 0x000fca0000000800 */
.L_x_6064:
        /* <DEDUP_REMOVED lines=62> */
.L_x_6067:
        /* <DEDUP_REMOVED lines=13> */
.L_x_6068:
        /* <DEDUP_REMOVED lines=10> */
.L_x_6069:
        /* <DEDUP_REMOVED lines=21> */
.L_x_6070:
        /* <DEDUP_REMOVED lines=57> */
.L_x_6099:
        /* <DEDUP_REMOVED lines=9> */
.L_x_6073:
        /* <DEDUP_REMOVED lines=116> */
.L_x_6084:
[----:B-1----:R-:W-:-:S05]  /*7810*/  IMAD.MOV.U32 R9, RZ, RZ, 0x1 ;  /* 0x00000001ff097424 */ /* 0x002fca00078e00ff */
[----:B------:R-:W-:-:S04]  /*7820*/  SHF.L.U32 R9, R9, 0x1f, RZ ;  /* 0x0000001f09097819 */ /* 0x000fc800000006ff */
[----:B------:R-:W1:Y:S02]  /*7830*/  SYNCS.PHASECHK.TRANS64.TRYWAIT P1, [R8+URZ+0x36438], R9 ;  /* 0x03643809080075a7 */ /* 0x000e64000802017f */
[----:B-1----:R-:W-:Y:S05]  /*7840*/  @!P1 BRA `(.L_x_6076) ;  /* 0x00000018009c9947 */ /* 0x002fea0003800000 */
.L_x_6100:
[----:B------:R-:W-:Y:S05]  /*7850*/  @P0 BRA `(.L_x_6077) ;  /* 0x0000000000140947 */ /* 0x000fea0003800000 */
[----:B------:R-:W-:Y:S01]  /*7860*/  ISETP.NE.AND P1, PT, R22, RZ, PT ;  /* 0x000000ff1600720c */ /* 0x000fe20003f25270 */
[----:B------:R-:W-:-:S04]  /*7870*/  IMAD.MOV.U32 R3, RZ, RZ, 0x6100 ;  /* 0x00006100ff037424 */ /* 0x000fc800078e00ff */
[----:B------:R2:W-:Y:S08]  /*7880*/  SYNCS.ARRIVE.TRANS64 RZ, [R8+URZ+0x36430], R3 ;  /* 0x0364300308ff79a7 */ /* 0x0005f0000800003f */
[----:B------:R-:W-:Y:S05]  /*7890*/  @!P1 BRA `(.L_x_6077) ;  /* 0x0000000000049947 */ /* 0x000fea0003800000 */
[----:B------:R-:W-:Y:S01]  /*78a0*/  BPT.TRAP 0x1 ;  /* 0x000000040000795c */ /* 0x000fe20000300000 */
.L_x_6077:
        /* <DEDUP_REMOVED lines=49> */
.L_x_6101:
[----:B------:R-:W-:Y:S05]  /*7bc0*/  @P0 BRA `(.L_x_6079) ;  /* 0x0000000000140947 */ /* 0x000fea0003800000 */
[----:B------:R-:W-:Y:S01]  /*7bd0*/  ISETP.NE.AND P1, PT, R22, RZ, PT ;  /* 0x000000ff1600720c */ /* 0x000fe20003f25270 */
[----:B--2---:R-:W-:-:S04]  /*7be0*/  IMAD.MOV.U32 R7, RZ, RZ, 0x6100 ;  /* 0x00006100ff077424 */ /* 0x004fc800078e00ff */
[----:B------:R3:W-:Y:S08]  /*7bf0*/  SYNCS.ARRIVE.TRANS64 RZ, [R8+URZ+0x36418], R7 ;  /* 0x0364180708ff79a7 */ /* 0x0007f0000800003f */
[----:B------:R-:W-:Y:S05]  /*7c00*/  @!P1 BRA `(.L_x_6079) ;  /* 0x0000000000049947 */ /* 0x000fea0003800000 */
[----:B------:R-:W-:Y:S01]  /*7c10*/  BPT.TRAP 0x1 ;  /* 0x000000040000795c */ /* 0x000fe20000300000 */
.L_x_6079:
        /* <DEDUP_REMOVED lines=47> */
.L_x_6102:
        /* <DEDUP_REMOVED lines=8> */
.L_x_6081:
        /* <DEDUP_REMOVED lines=37> */
.L_x_6104:
[----:B------:R-:W-:Y:S05]  /*81e0*/  @P0 BRA `(.L_x_6083) ;  /* 0x0000000000140947 */ /* 0x000fea0003800000 */
[----:B------:R-:W-:Y:S01]  /*81f0*/  ISETP.NE.AND P1, PT, R22, RZ, PT ;  /* 0x000000ff1600720c */ /* 0x000fe20003f25270 */
[----:B--2---:R-:W-:-:S04]  /*8200*/  IMAD.MOV.U32 R5, RZ, RZ, 0x6100 ;  /* 0x00006100ff057424 */ /* 0x004fc800078e00ff */
[----:B------:R3:W-:Y:S08]  /*8210*/  SYNCS.ARRIVE.TRANS64 RZ, [R8+URZ+0x36410], R5 ;  /* 0x0364100508ff79a7 */ /* 0x0007f0000800003f */
[----:B------:R-:W-:Y:S05]  /*8220*/  @!P1 BRA `(.L_x_6083) ;  /* 0x0000000000049947 */ /* 0x000fea0003800000 */
[----:B------:R-:W-:Y:S01]  /*8230*/  BPT.TRAP 0x1 ;  /* 0x000000040000795c */ /* 0x000fe20000300000 */
.L_x_6083:
        /* <DEDUP_REMOVED lines=44> */
.L_x_6075:
[----:B------:R-:W-:Y:S01]  /*8500*/  ISETP.NE.AND P1, PT, R21, RZ, PT ;  /* 0x000000ff1500720c */ /* 0x000fe20003f25270 */
[----:B------:R-:W-:Y:S02]  /*8510*/  IMAD.MOV.U32 R4, RZ, RZ, R19 ;  /* 0x000000ffff047224 */ /* 0x000fe400078e0013 */
[----:B------:R-:W-:-:S10]  /*8520*/  IMAD.MOV.U32 R5, RZ, RZ, 0x1 ;  /* 0x00000001ff057424 */ /* 0x000fd400078e00ff */
[----:B------:R-:W-:Y:S05]  /*8530*/  @!P1 BRA `(.L_x_6074) ;  /* 0x00000004008c9947 */ /* 0x000fea0003800000 */
[----:B------:R-:W2:Y:S02]  /*8540*/  SYNCS.PHASECHK.TRANS64.TRYWAIT P1, [R8+URZ+0x36438], R9 ;  /* 0x03643809080075a7 */ /* 0x000ea4000802017f */
[----:B--2---:R-:W-:Y:S05]  /*8550*/  @!P1 BRA `(.L_x_6085) ;  /* 0x0000000c00b89947 */ /* 0x004fea0003800000 */
.L_x_6105:
[----:B------:R-:W-:Y:S05]  /*8560*/  @P0 BRA `(.L_x_6086) ;  /* 0x0000000000140947 */ /* 0x000fea0003800000 */
[----:B------:R-:W-:Y:S01]  /*8570*/  ISETP.NE.AND P1, PT, R22, RZ, PT ;  /* 0x000000ff1600720c */ /* 0x000fe20003f25270 */
[----:B------:R-:W-:-:S04]  /*8580*/  IMAD.MOV.U32 R5, RZ, RZ, 0x6100 ;  /* 0x00006100ff057424 */ /* 0x000fc800078e00ff */
[----:B------:R3:W-:Y:S08]  /*8590*/  SYNCS.ARRIVE.TRANS64 RZ, [R8+URZ+0x36430], R5 ;  /* 0x0364300508ff79a7 */ /* 0x0007f0000800003f */
[----:B------:R-:W-:Y:S05]  /*85a0*/  @!P1 BRA `(.L_x_6086) ;  /* 0x0000000000049947 */ /* 0x000fea0003800000 */
[----:B------:R-:W-:Y:S01]  /*85b0*/  BPT.TRAP 0x1 ;  /* 0x000000040000795c */ /* 0x000fe20000300000 */
.L_x_6086:
        /* <DEDUP_REMOVED lines=42> */
.L_x_6106:
[----:B-1----:R-:W-:Y:S01]  /*8860*/  IMAD.MOV.U32 R5, RZ, RZ, RZ ;  /* 0x000000ffff057224 */ /* 0x002fe200078e00ff */
[----:B------:R-:W-:Y:S06]  /*8870*/  @P0 BRA `(.L_x_6088) ;  /* 0x0000000000140947 */ /* 0x000fec0003800000 */
[----:B------:R-:W-:Y:S01]  /*8880*/  ISETP.NE.AND P1, PT, R22, RZ, PT ;  /* 0x000000ff1600720c */ /* 0x000fe20003f25270 */
[----:B------:R-:W-:-:S04]  /*8890*/  IMAD.MOV.U32 R9, RZ, RZ, 0x6100 ;  /* 0x00006100ff097424 */ /* 0x000fc800078e00ff */
[----:B------:R1:W-:Y:S08]  /*88a0*/  SYNCS.ARRIVE.TRANS64 RZ, [R8+URZ+0x36418], R9 ;  /* 0x0364180908ff79a7 */ /* 0x0003f0000800003f */
[----:B------:R-:W-:Y:S05]  /*88b0*/  @!P1 BRA `(.L_x_6088) ;  /* 0x0000000000049947 */ /* 0x000fea0003800000 */
[----:B------:R-:W-:Y:S01]  /*88c0*/  BPT.TRAP 0x1 ;  /* 0x000000040000795c */ /* 0x000fe20000300000 */
.L_x_6088:
        /* <DEDUP_REMOVED lines=42> */
.L_x_6074:
[----:B------:R-:W-:-:S04]  /*8b70*/  SHF.L.U32 R3, R5, 0x1f, RZ ;  /* 0x0000001f05037819 */ /* 0x000fc800000006ff */
[----:B------:R-:W2:Y:S02]  /*8b80*/  SYNCS.PHASECHK.TRANS64.TRYWAIT P1, [R8+URZ+0x36438], R3 ;  /* 0x03643803080075a7 */ /* 0x000ea4000802017f */
[----:B--2---:R-:W-:Y:S05]  /*8b90*/  @!P1 BRA `(.L_x_6089) ;  /* 0x0000000800509947 */ /* 0x004fea0003800000 */
.L_x_6107:
[----:B------:R-:W-:Y:S05]  /*8ba0*/  @P0 BRA `(.L_x_6090) ;  /* 0x0000000000180947 */ /* 0x000fea0003800000 */
[----:B------:R-:W3:Y:S01]  /*8bb0*/  S2R R0, SR_TID.X ;  /* 0x0000000000007919 */ /* 0x000ee20000002100 */
[----:B--2---:R-:W-:-:S04]  /*8bc0*/  IMAD.MOV.U32 R3, RZ, RZ, 0x6100 ;  /* 0x00006100ff037424 */ /* 0x004fc800078e00ff */
[----:B------:R4:W-:Y:S01]  /*8bd0*/  SYNCS.ARRIVE.TRANS64 RZ, [R8+URZ+0x36430], R3 ;  /* 0x0364300308ff79a7 */ /* 0x0009e2000800003f */
[----:B---3--:R-:W-:-:S13]  /*8be0*/  LOP3.LUT P0, RZ, R0, 0x1f, RZ, 0xc0, !PT ;  /* 0x0000001f00ff7812 */ /* 0x008fda000780c0ff */
[----:B----4-:R-:W-:Y:S05]  /*8bf0*/  @!P0 BRA `(.L_x_6090) ;  /* 0x0000000000048947 */ /* 0x010fea0003800000 */
[----:B------:R-:W-:Y:S01]  /*8c00*/  BPT.TRAP 0x1 ;  /* 0x000000040000795c */ /* 0x000fe20000300000 */
.L_x_6090:
        /* <DEDUP_REMOVED lines=44> */
.L_x_6071:
[----:B------:R-:W-:Y:S05]  /*8ed0*/  BSYNC B0 ;  /* 0x0000000000007941 */ /* 0x000fea0003800000 */
.L_x_6066:
[----:B------:R-:W-:-:S03]  /*8ee0*/  UMOV UR8, 0xffffffff ;  /* 0xffffffff00087882 */ /* 0x000fc60000000000 */
[----:B------:R-:W-:Y:S05]  /*8ef0*/  BRA.DIV UR8, `(.L_x_6091) ;  /* 0x00000006088c7947 */ /* 0x000fea000b800000 */
[----:B------:R-:W-:-:S13]  /*8f00*/  ELECT P6, URZ, PT ;  /* 0x00000000003f782f */ /* 0x000fda00038c0000 */
.L_x_6110:
[----:B------:R-:W-:Y:S05]  /*8f10*/  @!P6 BRA `(.L_x_5985) ;  /* 0x000000000074e947 */ /* 0x000fea0003800000 */
[----:B------:R-:W-:-:S06]  /*8f20*/  ULOP3.LUT UR8, UR38, 0x2, URZ, 0xfc, !UPT ;  /* 0x0000000226087892 */ /* 0x000fcc000f8efc3f */
[----:B------:R-:W-:-:S05]  /*8f30*/  IMAD.U32 R0, RZ, RZ, UR8 ;  /* 0x00000008ff007e24 */ /* 0x000fca000f8e00ff */
[----:B------:R-:W-:-:S13]  /*8f40*/  ISETP.NE.AND P2, PT, R0, 0x3, PT ;  /* 0x000000030000780c */ /* 0x000fda0003f45270 */
[----:B------:R-:W-:Y:S05]  /*8f50*/  @!P2 BRA `(.L_x_6092) ;  /* 0x000000000004a947 */ /* 0x000fea0003800000 */
[----:B---3--:R-:W-:Y:S01]  /*8f60*/  BPT.TRAP 0x1 ;  /* 0x000000040000795c */ /* 0x008fe20000300000 */
.L_x_6092:
        /* <DEDUP_REMOVED lines=15> */
.L_x_6111:
[----:B------:R-:W2:Y:S02]  /*9060*/  SYNCS.PHASECHK.TRANS64.TRYWAIT P0, [R3+URZ], R2 ;  /* 0x00000002030075a7 */ /* 0x000ea4000800017f */
[----:B--2---:R-:W-:Y:S05]  /*9070*/  @!P0 BRA `(.L_x_6094) ;  /* 0x0000000400608947 */ /* 0x004fea0003800000 */
.L_x_6112:
[----:B------:R-:W-:Y:S05]  /*9080*/  @!P2 BRA `(.L_x_6095) ;  /* 0x000000000004a947 */ /* 0x000fea0003800000 */
[----:B---3--:R-:W-:Y:S01]  /*9090*/  BPT.TRAP 0x1 ;  /* 0x000000040000795c */ /* 0x008fe20000300000 */
.L_x_6095:
[----:B------:R-:W-:-:S07]  /*90a0*/  SHF.L.U32 R5, R5, 0x1f, RZ ;  /* 0x0000001f05057819 */ /* 0x000fce00000006ff */
.L_x_6096:
[----:B----4-:R4:W1:Y:S02]  /*90b0*/  SYNCS.PHASECHK.TRANS64.TRYWAIT P0, [R4+URZ+0x36438], R5 ;  /* 0x03643805040075a7 */ /* 0x010864000800017f */
[----:B-1----:R-:W-:Y:S05]  /*90c0*/  @!P0 NANOSLEEP.SYNCS 0x989680 ;  /* 0x009896800000895d */ /* 0x002fea0003900000 */
[----:B------:R-:W1:Y:S02]  /*90d0*/  @!P0 SYNCS.PHASECHK.TRANS64 P0, [R4+URZ+0x36438], R5 ;  /* 0x03643805040085a7 */ /* 0x000e64000800007f */
[----:B-1----:R-:W-:Y:S05]  /*90e0*/  @!P0 BRA `(.L_x_6096) ;  /* 0xfffffffc00f08947 */ /* 0x002fea000383ffff */
.L_x_5985:
[----:B---3--:R-:W-:Y:S05]  /*90f0*/  BSYNC B6 ;  /* 0x0000000000067941 */ /* 0x008fea0003800000 */
.L_x_5979:
[----:B------:R-:W-:Y:S05]  /*9100*/  EXIT ;  /* 0x000000000000794d */ /* 0x000fea0003800000 */
.L_x_5996:
[----:B------:R-:W-:Y:S02]  /*9110*/  IMAD.MOV.U32 R12, RZ, RZ, RZ ;  /* 0x000000ffff0c7224 */ /* 0x000fe400078e00ff */
[----:B------:R-:W-:Y:S02]  /*9120*/  IMAD.MOV.U32 R11, RZ, RZ, 0x1f ;  /* 0x0000001fff0b7424 */ /* 0x000fe400078e00ff */
[----:B------:R-:W-:-:S07]  /*9130*/  IMAD.MOV.U32 R15, RZ, RZ, -0x1 ;  /* 0xffffffffff0f7424 */ /* 0x000fce00078e00ff */
[----:B------:R-:W-:Y:S05]  /*9140*/  WARPSYNC.COLLECTIVE R15, `(.L_x_6097) ;  /* 0x000000000f087348 */ /* 0x000fea0003c00000 */
[----:B------:R1:W2:Y:S02]  /*9150*/  SHFL.IDX P6, R14, R13, R12, R11 ;  /* 0x0000000c0d0e7389 */ /* 0x0002a400000c000b */
[----:B-12---:R-:W-:Y:S01]  /*9160*/  ENDCOLLECTIVE ;  /* 0x000000000000791b */ /* 0x006fe20003800000 */
.L_x_6097:
[----:B------:R-:W-:Y:S05]  /*9170*/  BRA `(.L_x_6098) ;  /* 0xffffff80009c7947 */ /* 0x000fea000383ffff */
.L_x_5998:
[----:B--2---:R2:W3:Y:S02]  /*9180*/  SYNCS.PHASECHK.TRANS64.TRYWAIT P0, [R154+URZ+0x36400], R11 ;  /* 0x0364000b9a0075a7 */ /* 0x0044e4000800017f */
[----:B---3--:R-:W-:Y:S05]  /*9190*/  @!P0 NANOSLEEP.SYNCS 0x989680 ;  /* 0x009896800000895d */ /* 0x008fea0003900000 */
[----:B------:R-:W3:Y:S02]  /*91a0*/  @!P0 SYNCS.PHASECHK.TRANS64 P0, [R154+URZ+0x36400], R11 ;  /* 0x0364000b9a0085a7 */ /* 0x000ee4000800007f */
[----:B---3--:R-:W-:Y:S05]  /*91b0*/  @!P0 BRA `(.L_x_5998) ;  /* 0xfffffffc00f08947 */ /* 0x008fea000383ffff */
[----:B------:R-:W-:Y:S05]  /*91c0*/  BRA `(.L_x_5997) ;  /* 0xffffff8000d47947 */ /* 0x000fea000383ffff */
.L_x_6002:
[----:B--2---:R2:W3:Y:S02]  /*91d0*/  SYNCS.PHASECHK.TRANS64.TRYWAIT P1, [R3+URZ+0x36410], R12 ;  /* 0x0364100c030075a7 */ /* 0x0044e4000802017f */
[----:B---3--:R-:W-:Y:S05]  /*91e0*/  @!P1 NANOSLEEP.SYNCS 0x989680 ;  /* 0x009896800000995d */ /* 0x008fea0003900000 */
[----:B------:R-:W3:Y:S02]  /*91f0*/  @!P1 SYNCS.PHASECHK.TRANS64 P1, [R3+URZ+0x36410], R12 ;  /* 0x0364100c030095a7 */ /* 0x000ee4000802007f */
[----:B---3--:R-:W-:Y:S05]  /*9200*/  @!P1 BRA `(.L_x_6002) ;  /* 0xfffffffc00f09947 */ /* 0x008fea000383ffff */
[----:B------:R-:W-:Y:S05]  /*9210*/  BRA `(.L_x_6001) ;  /* 0xffffff88009c7947 */ /* 0x000fea000383ffff */
.L_x_6006:
[----:B------:R1:W1:Y:S02]  /*9220*/  SYNCS.PHASECHK.TRANS64.TRYWAIT P1, [R154+URZ+0x36430], R13 ;  /* 0x0364300d9a0075a7 */ /* 0x000264000802017f */
[----:B-1----:R-:W-:Y:S05]  /*9230*/  @!P1 NANOSLEEP.SYNCS 0x989680 ;  /* 0x009896800000995d */ /* 0x002fea0003900000 */
[----:B------:R-:W1:Y:S02]  /*9240*/  @!P1 SYNCS.PHASECHK.TRANS64 P1, [R154+URZ+0x36430], R13 ;  /* 0x0364300d9a0095a7 */ /* 0x000e64000802007f */
[----:B-1----:R-:W-:Y:S05]  /*9250*/  @!P1 BRA `(.L_x_6006) ;  /* 0xfffffffc00f09947 */ /* 0x002fea000383ffff */
[----:B------:R-:W-:Y:S05]  /*9260*/  BRA `(.L_x_6005) ;  /* 0xffffff9000407947 */ /* 0x000fea000383ffff */
.L_x_6072:
[----:B-1----:R1:W2:Y:S02]  /*9270*/  SYNCS.PHASECHK.TRANS64.TRYWAIT P1, [R8+URZ+0x36420], R9 ;  /* 0x03642009080075a7 */ /* 0x0022a4000802017f */
[----:B--2---:R-:W-:Y:S05]  /*9280*/  @!P1 NANOSLEEP.SYNCS 0x989680 ;  /* 0x009896800000995d */ /* 0x004fea0003900000 */
[----:B------:R-:W2:Y:S02]  /*9290*/  @!P1 SYNCS.PHASECHK.TRANS64 P1, [R8+URZ+0x36420], R9 ;  /* 0x03642009080095a7 */ /* 0x000ea4000802007f */
[----:B--2---:R-:W-:Y:S05]  /*92a0*/  @!P1 BRA `(.L_x_6072) ;  /* 0xfffffffc00f09947 */ /* 0x004fea000383ffff */
[----:B------:R-:W-:Y:S05]  /*92b0*/  BRA `(.L_x_6099) ;  /* 0xffffffdc00607947 */ /* 0x000fea000383ffff */
.L_x_6076:
[----:B-1----:R1:W2:Y:S02]  /*92c0*/  SYNCS.PHASECHK.TRANS64.TRYWAIT P1, [R8+URZ+0x36438], R9 ;  /* 0x03643809080075a7 */ /* 0x0022a4000802017f */
[----:B--2---:R-:W-:Y:S05]  /*92d0*/  @!P1 NANOSLEEP.SYNCS 0x989680 ;  /* 0x009896800000995d */ /* 0x004fea0003900000 */
[----:B------:R-:W2:Y:S02]  /*92e0*/  @!P1 SYNCS.PHASECHK.TRANS64 P1, [R8+URZ+0x36438], R9 ;  /* 0x03643809080095a7 */ /* 0x000ea4000802007f */
[----:B--2---:R-:W-:Y:S05]  /*92f0*/  @!P1 BRA `(.L_x_6076) ;  /* 0xfffffffc00f09947 */ /* 0x004fea000383ffff */
[----:B------:R-:W-:Y:S05]  /*9300*/  BRA `(.L_x_6100) ;  /* 0xffffffe400507947 */ /* 0x000fea000383ffff */
.L_x_6078:
[----:B--2---:R2:W3:Y:S02]  /*9310*/  SYNCS.PHASECHK.TRANS64.TRYWAIT P1, [R8+URZ+0x36428], R7 ;  /* 0x03642807080075a7 */ /* 0x0044e4000802017f */
[----:B---3--:R-:W-:Y:S05]  /*9320*/  @!P1 NANOSLEEP.SYNCS 0x989680 ;  /* 0x009896800000995d */ /* 0x008fea0003900000 */
[----:B------:R-:W3:Y:S02]  /*9330*/  @!P1 SYNCS.PHASECHK.TRANS64 P1, [R8+URZ+0x36428], R7 ;  /* 0x03642807080095a7 */ /* 0x000ee4000802007f */
[----:B---3--:R-:W-:Y:S05]  /*9340*/  @!P1 BRA `(.L_x_6078) ;  /* 0xfffffffc00f09947 */ /* 0x008fea000383ffff */
[----:B------:R-:W-:Y:S05]  /*9350*/  BRA `(.L_x_6101) ;  /* 0xffffffe800187947 */ /* 0x000fea000383ffff */
.L_x_6080:
        /* <DEDUP_REMOVED lines=8> */
.L_x_6082:
[----:B------:R-:W-:-:S07]  /*93e0*/  SHF.L.U32 R5, R10, 0x1f, RZ ;  /* 0x0000001f0a057819 */ /* 0x000fce00000006ff */
.L_x_6103:
[----:B--2---:R2:W3:Y:S02]  /*93f0*/  SYNCS.PHASECHK.TRANS64.TRYWAIT P1, [R8+URZ+0x36420], R5 ;  /* 0x03642005080075a7 */ /* 0x0044e4000802017f */
[----:B---3--:R-:W-:Y:S05]  /*9400*/  @!P1 NANOSLEEP.SYNCS 0x989680 ;  /* 0x009896800000995d */ /* 0x008fea0003900000 */
[----:B------:R-:W3:Y:S02]  /*9410*/  @!P1 SYNCS.PHASECHK.TRANS64 P1, [R8+URZ+0x36420], R5 ;  /* 0x03642005080095a7 */ /* 0x000ee4000802007f */
[----:B---3--:R-:W-:Y:S05]  /*9420*/  @!P1 BRA `(.L_x_6103) ;  /* 0xfffffffc00f09947 */ /* 0x008fea000383ffff */
[----:B------:R-:W-:Y:S05]  /*9430*/  BRA `(.L_x_6104) ;  /* 0xffffffec00687947 */ /* 0x000fea000383ffff */
.L_x_6085:
[----:B--2---:R2:W3:Y:S02]  /*9440*/  SYNCS.PHASECHK.TRANS64.TRYWAIT P1, [R8+URZ+0x36438], R9 ;  /* 0x03643809080075a7 */ /* 0x0044e4000802017f */
[----:B---3--:R-:W-:Y:S05]  /*9450*/  @!P1 NANOSLEEP.SYNCS 0x989680 ;  /* 0x009896800000995d */ /* 0x008fea0003900000 */
[----:B------:R-:W3:Y:S02]  /*9460*/  @!P1 SYNCS.PHASECHK.TRANS64 P1, [R8+URZ+0x36438], R9 ;  /* 0x03643809080095a7 */ /* 0x000ee4000802007f */
[----:B---3--:R-:W-:Y:S05]  /*9470*/  @!P1 BRA `(.L_x_6085) ;  /* 0xfffffffc00f09947 */ /* 0x008fea000383ffff */
[----:B------:R-:W-:Y:S05]  /*9480*/  BRA `(.L_x_6105) ;  /* 0xfffffff000347947 */ /* 0x000fea000383ffff */
.L_x_6087:
[----:B-1----:R1:W2:Y:S02]  /*9490*/  SYNCS.PHASECHK.TRANS64.TRYWAIT P1, [R8+URZ+0x36428], R5 ;  /* 0x03642805080075a7 */ /* 0x0022a4000802017f */
[----:B--2---:R-:W-:Y:S05]  /*94a0*/  @!P1 NANOSLEEP.SYNCS 0x989680 ;  /* 0x009896800000995d */ /* 0x004fea0003900000 */
[----:B------:R-:W2:Y:S02]  /*94b0*/  @!P1 SYNCS.PHASECHK.TRANS64 P1, [R8+URZ+0x36428], R5 ;  /* 0x03642805080095a7 */ /* 0x000ea4000802007f */
[----:B--2---:R-:W-:Y:S05]  /*94c0*/  @!P1 BRA `(.L_x_6087) ;  /* 0xfffffffc00f09947 */ /* 0x004fea000383ffff */
[----:B------:R-:W-:Y:S05]  /*94d0*/  BRA `(.L_x_6106) ;  /* 0xfffffff000e07947 */ /* 0x000fea000383ffff */
.L_x_6089:
[----:B--2---:R2:W3:Y:S02]  /*94e0*/  SYNCS.PHASECHK.TRANS64.TRYWAIT P1, [R8+URZ+0x36438], R3 ;  /* 0x03643803080075a7 */ /* 0x0044e4000802017f */
[----:B---3--:R-:W-:Y:S05]  /*94f0*/  @!P1 NANOSLEEP.SYNCS 0x989680 ;  /* 0x009896800000995d */ /* 0x008fea0003900000 */
[----:B------:R-:W3:Y:S02]  /*9500*/  @!P1 SYNCS.PHASECHK.TRANS64 P1, [R8+URZ+0x36438], R3 ;  /* 0x03643803080095a7 */ /* 0x000ee4000802007f */
[----:B---3--:R-:W-:Y:S05]  /*9510*/  @!P1 BRA `(.L_x_6089) ;  /* 0xfffffffc00f09947 */ /* 0x008fea000383ffff */
[----:B------:R-:W-:Y:S05]  /*9520*/  BRA `(.L_x_6107) ;  /* 0xfffffff4009c7947 */ /* 0x000fea000383ffff */
.L_x_6091:
[----:B------:R-:W-:Y:S01]  /*9530*/  BSSY B0, `(.L_x_6108) ;  /* 0x0000006000007945 */ /* 0x000fe20003800000 */
[----:B------:R-:W-:-:S07]  /*9540*/  IMAD.MOV.U32 R15, RZ, RZ, -0x1 ;  /* 0xffffffffff0f7424 */ /* 0x000fce00078e00ff */
[----:B-1-3--:R-:W-:Y:S05]  /*9550*/  WARPSYNC.COLLECTIVE R15, `(.L_x_6109) ;  /* 0x000000000f0c7348 */ /* 0x00afea0003c00000 */
[----:B------:R-:W-:Y:S02]  /*9560*/  ELECT P6, UR62, PT ;  /* 0x00000000003e782f */ /* 0x000fe400038c0000 */
[----:B------:R-:W-:Y:S01]  /*9570*/  MOV R14, UR62 ;  /* 0x0000003e000e7c02 */ /* 0x000fe20008000f00 */
[----:B-1-3--:R-:W-:Y:S10]  /*9580*/  ENDCOLLECTIVE ;  /* 0x000000000000791b */ /* 0x00aff40003800000 */
.L_x_6109:
[----:B------:R-:W-:Y:S05]  /*9590*/  BSYNC B0 ;  /* 0x0000000000007941 */ /* 0x000fea0003800000 */
.L_x_6108:
[----:B------:R-:W-:Y:S05]  /*95a0*/  BRA `(.L_x_6110) ;  /* 0xfffffff800587947 */ /* 0x000fea000383ffff */
.L_x_6093:
[----:B-1----:R1:W2:Y:S02]  /*95b0*/  SYNCS.PHASECHK.TRANS64.TRYWAIT P0, [R9+URZ], R0 ;  /* 0x00000000090075a7 */ /* 0x0022a4000800017f */
[----:B--2---:R-:W-:Y:S05]  /*95c0*/  @!P0 NANOSLEEP.SYNCS 0x989680 ;  /* 0x009896800000895d */ /* 0x004fea0003900000 */
[----:B------:R-:W2:Y:S02]  /*95d0*/  @!P0 SYNCS.PHASECHK.TRANS64 P0, [R9+URZ], R0 ;  /* 0x00000000090085a7 */ /* 0x000ea4000800007f */
[----:B--2---:R-:W-:Y:S05]  /*95e0*/  @!P0 BRA `(.L_x_6093) ;  /* 0xfffffffc00f08947 */ /* 0x004fea000383ffff */
[----:B------:R-:W-:Y:S05]  /*95f0*/  BRA `(.L_x_6111) ;  /* 0xfffffff800987947 */ /* 0x000fea000383ffff */
.L_x_6094:
[----:B--2---:R2:W4:Y:S02]  /*9600*/  SYNCS.PHASECHK.TRANS64.TRYWAIT P0, [R3+URZ], R2 ;  /* 0x00000002030075a7 */ /* 0x004524000800017f */
[----:B----4-:R-:W-:Y:S05]  /*9610*/  @!P0 NANOSLEEP.SYNCS 0x989680 ;  /* 0x009896800000895d */ /* 0x010fea0003900000 */
[----:B------:R-:W4:Y:S02]  /*9620*/  @!P0 SYNCS.PHASECHK.TRANS64 P0, [R3+URZ], R2 ;  /* 0x00000002030085a7 */ /* 0x000f24000800007f */
[----:B----4-:R-:W-:Y:S05]  /*9630*/  @!P0 BRA `(.L_x_6094) ;  /* 0xfffffffc00f08947 */ /* 0x010fea000383ffff */
[----:B------:R-:W-:Y:S05]  /*9640*/  BRA `(.L_x_6112) ;  /* 0xfffffff8008c7947 */ /* 0x000fea000383ffff */
.L_x_6113:
        /* <DEDUP_REMOVED lines=11> */
.L_x_7687:


//--------------------- .text._ZN7cutlass13device_kernelIN5flash11enable_sm90INS1_16FlashAttnBwdSm90INS1_25CollectiveMainloopBwdSm90ILi2ELi1ELi1EN4cute5tupleIJNS5_1CILi1EEES8_S8_EEENS6_IJNS7_ILi64EEENS7_ILi96EEENS7_ILi192EEEEEENS_6half_tEfNS_4arch4Sm90ELb0ELb1ELb0ELb1ELb1ELb0ELb1ELb0ELi3ELi1ELi1ELi1ELb0EEENS1_24CollectiveEpilogueBwdGQAISD_fSG_Li384ELb1ELb1EEENS1_19SingleTileSchedulerILb1ELb0ELb0ELi96EEEEEEEEEvNT_6ParamsE --------------------------
	.section	.text._ZN7cutlass13device_kernelIN5flash11enable_sm90INS1_16FlashAttnBwdSm90INS1_25CollectiveMainloopBwdSm90ILi2ELi1ELi1EN4cute5tupleIJNS5_1CILi1EEES8_S8_EEENS6_IJNS7_ILi64EEENS7_ILi96EEENS7_ILi192EEEEEENS_6half_tEfNS_4arch4Sm90ELb0ELb1ELb0ELb1ELb1ELb0ELb1ELb0ELi3ELi1ELi1ELi1ELb0EEENS1_24CollectiveEpilogueBwdGQAISD_fSG_Li384ELb1ELb1EEENS1_19SingleTileSchedulerILb1ELb0ELb0ELi96EEEEEEEEEvNT_6ParamsE,"ax",@progbits
	.align	128
.text._ZN7cutlass13device_kernelIN5flash11enable_sm90INS1_16FlashAttnBwdSm90INS1_25CollectiveMainloopBwdSm90ILi2ELi1ELi1EN4cute5tupleIJNS5_1CILi1EEES8_S8_EEENS6_IJNS7_ILi64EEENS7_ILi96EEENS7_ILi192EEEEEENS_6half_tEfNS_4arch4Sm90ELb0ELb1ELb0ELb1ELb1ELb0ELb1ELb0ELi3ELi1ELi1ELi1ELb0EEENS1_24CollectiveEpilogueBwdGQAISD_fSG_Li384ELb1ELb1EEENS1_19SingleTileSchedulerILb1ELb0ELb0ELi96EEEEEEEEEvNT_6ParamsE:
        .type           _ZN7cutlass13device_kernelIN5flash11enable_sm90INS1_16FlashAttnBwdSm90INS1_25CollectiveMainloopBwdSm90ILi2ELi1ELi1EN4cute5tupleIJNS5_1CILi1EEES8_S8_EEENS6_IJNS7_ILi64EEENS7_ILi96EEENS7_ILi192EEEEEENS_6half_tEfNS_4arch4Sm90ELb0ELb1ELb0ELb1ELb1ELb0ELb1ELb0ELi3ELi1ELi1ELi1ELb0EEENS1_24CollectiveEpilogueBwdGQAISD_fSG_Li384ELb1ELb1EEENS1_19SingleTileSchedulerILb1ELb0ELb0ELi96EEEEEEEEEvNT_6ParamsE,@function
        .size           _ZN7cutlass13device_kernelIN5flash11enable_sm90INS1_16FlashAttnBwdSm90INS1_25CollectiveMainloopBwdSm90ILi2ELi1ELi1EN4cute5tupleIJNS5_1CILi1EEES8_S8_EEENS6_IJNS7_ILi64EEENS7_ILi96EEENS7_ILi192EEEEEENS_6half_tEfNS_4arch4Sm90ELb0ELb1ELb0ELb1ELb1ELb0ELb1ELb0ELi3ELi1ELi1ELi1ELb0EEENS1_24CollectiveEpilogueBwdGQAISD_fSG_Li384ELb1ELb1EEENS1_19SingleTileSchedulerILb1ELb0ELb0ELi96EEEEEEEEEvNT_6ParamsE,(.L_x_7688 - _ZN7cutlass13device_kernelIN5flash11enable_sm90INS1_16FlashAttnBwdSm90INS1_25CollectiveMainloopBwdSm90ILi2ELi1ELi1EN4cute5tupleIJNS5_1CILi1EEES8_S8_EEENS6_IJNS7_ILi64EEENS7_ILi96EEENS7_ILi192EEEEEENS_6half_tEfNS_4arch4Sm90ELb0ELb1ELb0ELb1ELb1ELb0ELb1ELb0ELi3ELi1ELi1ELi1ELb0EEENS1_24CollectiveEpilogueBwdGQAISD_fSG_Li384ELb1ELb1EEENS1_19SingleTileSchedulerILb1ELb0ELb0ELi96EEEEEEEEEvNT_6ParamsE)
        .other          _ZN7cutlass13device_kernelIN5flash11enable_sm90INS1_16FlashAttnBwdSm90INS1_25CollectiveMainloopBwdSm90ILi2ELi1ELi1EN4cute5tupleIJNS5_1CILi1EEES8_S8_EEENS6_IJNS7_ILi64EEENS7_ILi96EEENS7_ILi192EEEEEENS_6half_tEfNS_4arch4Sm90ELb0ELb1ELb0ELb1ELb1ELb0ELb1ELb0ELi3ELi1ELi1ELi1ELb0EEENS1_24CollectiveEpilogueBwdGQAISD_fSG_Li384ELb1ELb1EEENS1_19SingleTileSchedulerILb1ELb0ELb0ELi96EEEEEEEEEvNT_6ParamsE,@"STO_CUDA_ENTRY STV_DEFAULT"
_ZN7cutlass13device_kernelIN5flash11enable_sm90INS1_16FlashAttnBwdSm90INS1_25CollectiveMainloopBwdSm90ILi2ELi1ELi1EN4cute5tupleIJNS5_1CILi1EEES8_S8_EEENS6_IJNS7_ILi64EEENS7_ILi96EEENS7_ILi192EEEEEENS_6half_tEfNS_4arch4Sm90ELb0ELb1ELb0ELb1ELb1ELb0ELb1ELb0ELi3ELi1ELi1ELi1ELb0EEENS1_24CollectiveEpilogueBwdGQAISD_fSG_Li384ELb1ELb1EEENS1_19SingleTileSchedulerILb1ELb0ELb0ELi96EEEEEEEEEvNT_6ParamsE:
        /* <DEDUP_REMOVED lines=23> */
.L_x_6115:
[----:B------:R-:W-:Y:S05]  /*0170*/  BSYNC B0 ;  /* 0x0000000000007941 */ /* 0x000fea0003800000 */
.L_x_6114:
        /* <DEDUP_REMOVED lines=37> */
.L_x_6116:
        /* <DEDUP_REMOVED lines=20> */
.L_x_6117:
[----:B------:R-:W-:Y:S01]  /*0510*/  PLOP3.LUT P0, PT, PT, PT, UP0, 0x80, 0x0 ;  /* 0x000000000000781c */ /* 0x000fe20003f0f008 */
[----:B------:R-:W-:Y:S01]  /*0520*/  NOP ;  /* 0x0000000000007918 */ /* 0x000fe20000000000 */
[----:B------:R-:W-:Y:S01]  /*0530*/  ULDC.64 UR46, c[0x0][0x208] ;  /* 0x00008200002e7ab9 */ /* 0x000fe20000000a00 */
[----:B------:R-:W-:Y:S01]  /*0540*/  BSSY B6, `(.L_x_6118) ;  /* 0x00009eb000067945 */ /* 0x000fe20003800000 */
[----:B-12-4-:R-:W-:Y:S09]  /*0550*/  BAR.SYNC.DEFER_BLOCKING 0x0 ;  /* 0x0000000000007b1d */ /* 0x016ff20000010000 */
[----:B------:R-:W-:Y:S05]  /*0560*/  @!P0 BRA `(.L_x_6119) ;  /* 0x0000004800fc8947 */ /* 0x000fea0003800000 */
.L_x_6120:
        /* <DEDUP_REMOVED lines=21> */
.L_x_6121:
        /* <DEDUP_REMOVED lines=10> */
.L_x_6123:
[----:B------:R-:W2:Y:S02]  /*0760*/  LDC R0, c[0x0][0x8c4] ;  /* 0x00023100ff007b82 */ /* 0x000ea40000000800 */
.L_x_6122:
        /* <DEDUP_REMOVED lines=15> */
.L_x_6125:
        /* <DEDUP_REMOVED lines=10> */
.L_x_6126:
        /* <DEDUP_REMOVED lines=8> */
.L_x_6127:
        /* <DEDUP_REMOVED lines=9> */
.L_x_6128:
        /* <DEDUP_REMOVED lines=22> */
.L_x_6129:
        /* <DEDUP_REMOVED lines=78> */
.L_x_6132:
        /* <DEDUP_REMOVED lines=15> */
.L_x_6131:
        /* <DEDUP_REMOVED lines=20> */
.L_x_6134:
        /* <DEDUP_REMOVED lines=15> */
.L_x_6133:
        /* <DEDUP_REMOVED lines=8> */
.L_x_6277:
        /* <DEDUP_REMOVED lines=19> */
.L_x_6136:
        /* <DEDUP_REMOVED lines=108> */
.L_x_6156:
[----:B------:R-:W-:-:S13]  /*1be0*/  ISETP.NE.AND P0, PT, R155, 0x3, PT ;  /* 0x000000039b00780c */ /* 0x000fda0003f05270 */
[----:B-1----:R-:W-:Y:S05]  /*1bf0*/  @!P0 BRA `(.L_x_6138) ;  /* 0x0000000000048947 */ /* 0x002fea0003800000 */
[----:B------:R-:W-:Y:S01]  /*1c00*/  BPT.TRAP 0x1 ;  /* 0x000000040000795c */ /* 0x000fe20000300000 */
.L_x_6138:
[----:B------:R-:W-:Y:S02]  /*1c10*/  LEA R3, R2, UR36, 0x3 ;  /* 0x0000002402037c11 */ /* 0x000fe4000f8e18ff */
[----:B------:R-:W-:-:S04]  /*1c20*/  SHF.L.U32 R12, R7, 0x1f, RZ ;  /* 0x0000001f070c7819 */ /* 0x000fc800000006ff */
[----:B------:R1:W2:Y:S01]  /*1c30*/  SYNCS.PHASECHK.TRANS64.TRYWAIT P1, [R3+URZ+0x36410], R12 ;  /* 0x0364100c030075a7 */ /* 0x0002a2000802017f */
[----:B------:R-:W-:Y:S05]  /*1c40*/  @!P0 BRA `(.L_x_6139) ;  /* 0x0000000000048947 */ /* 0x000fea0003800000 */
[----:B------:R-:W-:Y:S01]  /*1c50*/  BPT.TRAP 0x1 ;  /* 0x000000040000795c */ /* 0x000fe20000300000 */
.L_x_6139:
[----:B--2---:R-:W-:Y:S05]  /*1c60*/  @P1 BRA `(.L_x_6140) ;  /* 0x0000000000081947 */ /* 0x004fea0003800000 */
[----:B------:R-:W2:Y:S02]  /*1c70*/  SYNCS.PHASECHK.TRANS64.TRYWAIT P1, [R3+URZ+0x36410], R12 ;  /* 0x0364100c030075a7 */ /* 0x000ea4000802017f */
[----:B--2---:R-:W-:Y:S05]  /*1c80*/  @!P1 BRA `(.L_x_6141) ;  /* 0x0000008800109947 */ /* 0x004fea0003800000 */
.L_x_6140:
        /* <DEDUP_REMOVED lines=103> */
.L_x_6142:
[----:B------:R-:W-:-:S04]  /*2300*/  SHF.L.U32 R13, R5, 0x1f, RZ ;  /* 0x0000001f050d7819 */ /* 0x000fc800000006ff */
[----:B------:R4:W1:Y:S01]  /*2310*/  SYNCS.PHASECHK.TRANS64.TRYWAIT P1, [UR36+0x36430], R13 ;  /* 0x0364300dff0075a7 */ /* 0x0008620008020164 */
[----:B------:R-:W-:Y:S05]  /*2320*/  @!P0 BRA `(.L_x_6143) ;  /* 0x0000000000048947 */ /* 0x000fea0003800000 */
[----:B------:R-:W-:Y:S01]  /*2330*/  BPT.TRAP 0x1 ;  /* 0x000000040000795c */ /* 0x000fe20000300000 */
.L_x_6143:
[----:B-1----:R-:W-:Y:S05]  /*2340*/  @P1 BRA `(.L_x_6144) ;  /* 0x0000000000081947 */ /* 0x002fea0003800000 */
[----:B------:R-:W1:Y:S02]  /*2350*/  SYNCS.PHASECHK.TRANS64.TRYWAIT P1, [UR36+0x36430], R13 ;  /* 0x0364300dff0075a7 */ /* 0x000e640008020164 */
[----:B-1----:R-:W-:Y:S05]  /*2360*/  @!P1 BRA `(.L_x_6145) ;  /* 0x00000080006c9947 */ /* 0x002fea0003800000 */
.L_x_6144:
        /* <DEDUP_REMOVED lines=112> */
.L_x_6148:
[----:B------:R-:W-:-:S06]  /*2a70*/  UISETP.NE.AND UP0, UPT, UR42, 0x1, UPT ;  /* 0x000000012a00788c */ /* 0x000fcc000bf05270 */
[----:B------:R-:W-:-:S05]  /*2a80*/  PLOP3.LUT P1, PT, PT, PT, UP0, 0x80, 0x0 ;  /* 0x000000000000781c */ /* 0x000fca0003f2f008 */
[----:B------:R-:W-:-:S08]  /*2a90*/  @UP0 ULDC UR5, c[0x0][0x754] ;  /* 0x0001d50000050ab9 */ /* 0x000fd00000000800 */
[----:B------:R-:W-:Y:S01]  /*2aa0*/  @P1 IMAD.HI.U32 R12, R23, UR5, RZ ;  /* 0x00000005170c1c27 */ /* 0x000fe2000f8e00ff */
[----:B------:R-:W-:-:S04]  /*2ab0*/  @UP0 ULDC UR5, c[0x0][0x758] ;  /* 0x0001d60000050ab9 */ /* 0x000fc80000000800 */
[----:B------:R-:W-:-:S07]  /*2ac0*/  @P1 SHF.R.U32.HI R23, RZ, UR5, R12 ;  /* 0x00000005ff171c19 */ /* 0x000fce000801160c */
.L_x_6149:
[----:B------:R-:W-:Y:S05]  /*2ad0*/  BSYNC B0 ;  /* 0x0000000000007941 */ /* 0x000fea0003800000 */
.L_x_6147:
[----:B------:R-:W-:Y:S01]  /*2ae0*/  IMAD R23, R23, UR42, R18 ;  /* 0x0000002a17177c24 */ /* 0x000fe2000f8e0212 */
[----:B------:R-:W-:-:S04]  /*2af0*/  IADD3 R12, R15, UR4, R4 ;  /* 0x000000040f0c7c10 */ /* 0x000fc8000fffe004 */
[----:B------:R-:W-:Y:S02]  /*2b00*/  VIADDMNMX R13, R23, UR42, R13, PT ;  /* 0x0000002a170d7c46 */ /* 0x000fe4000b80010d */
[----:B------:R-:W-:-:S07]  /*2b10*/  VIMNMX R12, R12, R23, !PT ;  /* 0x000000170c0c7248 */ /* 0x000fce0007fe0100 */
.L_x_6146:
        /* <DEDUP_REMOVED lines=51> */
.L_x_6152:
[----:B------:R-:W-:-:S06]  /*2e50*/  UISETP.NE.AND UP0, UPT, UR42, 0x1, UPT ;  /* 0x000000012a00788c */ /* 0x000fcc000bf05270 */
[----:B------:R-:W-:-:S05]  /*2e60*/  PLOP3.LUT P6, PT, PT, PT, UP0, 0x80, 0x0 ;  /* 0x000000000000781c */ /* 0x000fca0003fcf008 */
[----:B------:R-:W-:-:S08]  /*2e70*/  @UP0 ULDC UR4, c[0x0][0x754] ;  /* 0x0001d50000040ab9 */ /* 0x000fd00000000800 */
[----:B------:R-:W-:Y:S01]  /*2e80*/  @P6 IMAD.HI.U32 R12, R13, UR4, RZ ;  /* 0x000000040d0c6c27 */ /* 0x000fe2000f8e00ff */
[----:B------:R-:W-:Y:S01]  /*2e90*/  PLOP3.LUT P6, PT, PT, PT, UP0, 0x80, 0x0 ;  /* 0x000000000000781c */ /* 0x000fe20003fcf008 */
[----:B------:R-:W-:-:S12]  /*2ea0*/  @UP0 ULDC UR4, c[0x0][0x758] ;  /* 0x0001d60000040ab9 */ /* 0x000fd80000000800 */
[----:B------:R-:W-:-:S07]  /*2eb0*/  @P6 SHF.R.U32.HI R13, RZ, UR4, R12 ;  /* 0x00000004ff0d6c19 */ /* 0x000fce000801160c */
.L_x_6153:
[----:B------:R-:W-:Y:S05]  /*2ec0*/  BSYNC B0 ;  /* 0x0000000000007941 */ /* 0x000fea0003800000 */
.L_x_6151:
[----:B------:R-:W-:-:S05]  /*2ed0*/  IMAD R13, R13, UR42, R18 ;  /* 0x0000002a0d0d7c24 */ /* 0x000fca000f8e0212 */
[----:B------:R-:W-:Y:S02]  /*2ee0*/  VIMNMX R14, R14, R13, !PT ;  /* 0x0000000d0e0e7248 */ /* 0x000fe40007fe0100 */
[----:B------:R-:W-:-:S07]  /*2ef0*/  VIADDMNMX R20, R13, UR42, R20, PT ;  /* 0x0000002a0d147c46 */ /* 0x000fce000b800114 */
.L_x_6150:
        /* <DEDUP_REMOVED lines=214> */
.L_x_6154:
        /* <DEDUP_REMOVED lines=59> */
.L_x_6155:
        /* <DEDUP_REMOVED lines=62> */
.L_x_6130:
[----:B------:R-:W-:Y:S05]  /*43f0*/  @P0 BRA `(.L_x_6124) ;  /* 0x0000005c00fc0947 */ /* 0x000fea0003800000 */
[----:B-1----:R-:W1:Y:S01]  /*4400*/  LDC.64 R2, c[0x0][0x878] ;  /* 0x00021e00ff027b82 */ /* 0x002e620000000a00 */
        /* <DEDUP_REMOVED lines=12> */
[----:B------:R-:W2:Y:S08]  /*44d0*/  @P0 LDC.64 R4, c[0x0][0x878] ;  /* 0x00021e00ff040b82 */ /* 0x000eb00000000a00 */
[----:B------:R-:W1:Y:S01]  /*44e0*/  LDC.64 R22, c[0x0][0x800] ;  /* 0x00020000ff167b82 */ /* 0x000e620000000a00 */
        /* <DEDUP_REMOVED lines=84> */
.L_x_6159:
[----:B------:R-:W2:Y:S04]  /*4a30*/  LDG.E.STRONG.GPU R0, desc[UR46][R10.64] ;  /* 0x0000002e0a007981 */ /* 0x000ea8000c1ef900 */
[----:B--2---:R-:W-:Y:S01]  /*4a40*/  CCTL.IVALL ;  /* 0x00000000ff00798f */ /* 0x004fe20002000000 */
[----:B------:R-:W-:Y:S05]  /*4a50*/  YIELD ;  /* 0x0000000000007946 */ /* 0x000fea0003800000 */
[----:B------:R-:W-:-:S13]  /*4a60*/  ISETP.NE.AND P0, PT, R0, R17, PT ;  /* 0x000000110000720c */ /* 0x000fda0003f05270 */
[----:B------:R-:W-:Y:S05]  /*4a70*/  @P0 BRA `(.L_x_6159) ;  /* 0xfffffffc00ec0947 */ /* 0x000fea000383ffff */
.L_x_6158:
[----:B------:R-:W-:Y:S05]  /*4a80*/  BSYNC B0 ;  /* 0x0000000000007941 */ /* 0x000fea0003800000 */
.L_x_6157:
[----:B------:R-:W-:Y:S01]  /*4a90*/  UMOV UR5, 0xffffffff ;  /* 0xffffffff00057882 */ /* 0x000fe20000000000 */
[----:B------:R-:W-:Y:S02]  /*4aa0*/  LEA.HI.X R23, R4, R23, R3, 0x2, P3 ;  /* 0x0000001704177211 */ /* 0x000fe400018f1403 */
[----:B------:R-:W-:Y:S01]  /*4ab0*/  LEA.HI.X R2, R6, R25, R2, 0x2, P4 ;  /* 0x0000001906027211 */ /* 0x000fe200020f1402 */
[----:B------:R-:W-:Y:S06]  /*4ac0*/  BRA.DIV UR5, `(.L_x_6160) ;  /* 0x0000005a05a87947 */ /* 0x000fec000b800000 */
[----:B------:R-:W-:Y:S01]  /*4ad0*/  NOP ;  /* 0x0000000000007918 */ /* 0x000fe20000000000 */
.L_x_6280:
        /* <DEDUP_REMOVED lines=16> */
.L_x_6163:
[----:B------:R-:W-:Y:S01]  /*4be0*/  @P0 ELECT P2, URZ, PT ;  /* 0x00000000003f082f */ /* 0x000fe20003840000 */
[----:B------:R1:W-:-:S12]  /*4bf0*/  UBLKRED.G.S.ADD.F32.RN [UR6], [UR4], UR5, desc[UR8] ;  /* 0x00000806040073bb */ /* 0x0003d800080a1405 */
[----:B------:R-:W-:Y:S02]  /*4c00*/  @P2 PLOP3.LUT P0, PT, P2, PT, PT, 0x8, 0x0 ;  /* 0x000000000000281c */ /* 0x000fe4000170e170 */
[----:B------:R-:W-:-:S11]  /*4c10*/  PLOP3.LUT P2, PT, PT, PT, PT, 0x8, 0x0 ;  /* 0x000000000000781c */ /* 0x000fd60003f4e170 */
[----:B-1----:R-:W-:Y:S05]  /*4c20*/  @P0 BRA.U.ANY `(.L_x_6163) ;  /* 0xfffffffd00ec0947 */ /* 0x002fea000393ffff */
[----:B------:R0:W-:Y:S01]  /*4c30*/  UTMACMDFLUSH ;  /* 0x00000000000079b7 */ /* 0x0001e20000000000 */
[----:B------:R-:W-:-:S04]  /*4c40*/  DEPBAR.LE SB0, 0x0 ;  /* 0x000080000000791a */ /* 0x000fc80000000000 */
.L_x_6162:
[----:B------:R-:W-:Y:S05]  /*4c50*/  BSYNC B0 ;  /* 0x0000000000007941 */ /* 0x000fea0003800000 */
.L_x_6161:
        /* <DEDUP_REMOVED lines=14> */
.L_x_6165:
[----:B------:R-:W-:Y:S05]  /*4d40*/  BSYNC B0 ;  /* 0x0000000000007941 */ /* 0x000fea0003800000 */
.L_x_6164:
        /* <DEDUP_REMOVED lines=18> */
.L_x_6168:
[----:B------:R-:W2:Y:S04]  /*4e70*/  LDG.E.STRONG.GPU R0, desc[UR46][R2.64] ;  /* 0x0000002e02007981 */ /* 0x000ea8000c1ef900 */
[----:B--2---:R-:W-:Y:S01]  /*4e80*/  CCTL.IVALL ;  /* 0x00000000ff00798f */ /* 0x004fe20002000000 */
[----:B------:R-:W-:Y:S05]  /*4e90*/  YIELD ;  /* 0x0000000000007946 */ /* 0x000fea0003800000 */
[----:B------:R-:W-:-:S13]  /*4ea0*/  ISETP.NE.AND P0, PT, R0, R17, PT ;  /* 0x000000110000720c */ /* 0x000fda0003f05270 */
[----:B------:R-:W-:Y:S05]  /*4eb0*/  @P0 BRA `(.L_x_6168) ;  /* 0xfffffffc00ec0947 */ /* 0x000fea000383ffff */
.L_x_6167:
[----:B------:R-:W-:Y:S05]  /*4ec0*/  BSYNC B0 ;  /* 0x0000000000007941 */ /* 0x000fea0003800000 */
.L_x_6166:
[----:B------:R-:W-:-:S03]  /*4ed0*/  UMOV UR5, 0xffffffff ;  /* 0xffffffff00057882 */ /* 0x000fc60000000000 */
[----:B------:R-:W-:Y:S05]  /*4ee0*/  BRA.DIV UR5, `(.L_x_6169) ;  /* 0x0000005605bc7947 */ /* 0x000fea000b800000 */
[----:B------:R-:W-:Y:S01]  /*4ef0*/  NOP ;  /* 0x0000000000007918 */ /* 0x000fe20000000000 */
.L_x_6283:
        /* <DEDUP_REMOVED lines=16> */
.L_x_6172:
[----:B------:R-:W-:Y:S01]  /*5000*/  @P0 ELECT P2, URZ, PT ;  /* 0x00000000003f082f */ /* 0x000fe20003840000 */
[----:B------:R2:W-:-:S12]  /*5010*/  UBLKRED.G.S.ADD.F32.RN [UR6], [UR4], UR5, desc[UR8] ;  /* 0x00000806040073bb */ /* 0x0005d800080a1405 */
[----:B------:R-:W-:Y:S02]  /*5020*/  @P2 PLOP3.LUT P0, PT, P2, PT, PT, 0x8, 0x0 ;  /* 0x000000000000281c */ /* 0x000fe4000170e170 */
[----:B------:R-:W-:-:S11]  /*5030*/  PLOP3.LUT P2, PT, PT, PT, PT, 0x8, 0x0 ;  /* 0x000000000000781c */ /* 0x000fd60003f4e170 */
[----:B--2---:R-:W-:Y:S05]  /*5040*/  @P0 BRA.U.ANY `(.L_x_6172) ;  /* 0xfffffffd00ec0947 */ /* 0x004fea000393ffff */
[----:B------:R0:W-:Y:S01]  /*5050*/  UTMACMDFLUSH ;  /* 0x00000000000079b7 */ /* 0x0001e20000000000 */
[----:B------:R-:W-:-:S04]  /*5060*/  DEPBAR.LE SB0, 0x0 ;  /* 0x000080000000791a */ /* 0x000fc80000000000 */
.L_x_6171:
[----:B------:R-:W-:Y:S05]  /*5070*/  BSYNC B0 ;  /* 0x0000000000007941 */ /* 0x000fea0003800000 */
.L_x_6170:
        /* <DEDUP_REMOVED lines=14> */
.L_x_6119:
        /* <DEDUP_REMOVED lines=21> */
.L_x_6174:
        /* <DEDUP_REMOVED lines=13> */
.L_x_6176:
[----:B------:R-:W-:-:S05]  /*5380*/  ULDC UR4, c[0x0][0x8c4] ;  /* 0x0002310000047ab9 */ /* 0x000fca0000000800 */
.L_x_6175:
        /* <DEDUP_REMOVED lines=44> */
.L_x_6177:
        /* <DEDUP_REMOVED lines=13> */
.L_x_6178:
        /* <DEDUP_REMOVED lines=12> */
.L_x_6179:
        /* <DEDUP_REMOVED lines=27> */
.L_x_6180:
        /* <DEDUP_REMOVED lines=39> */
.L_x_6185:
[----:B------:R-:W2:Y:S04]  /*5c00*/  LDG.E.STRONG.GPU R0, desc[UR46][R2.64] ;  /* 0x0000002e02007981 */ /* 0x000ea8000c1ef900 */
[----:B--2---:R-:W-:Y:S01]  /*5c10*/  CCTL.IVALL ;  /* 0x00000000ff00798f */ /* 0x004fe20002000000 */
[----:B------:R-:W-:Y:S05]  /*5c20*/  YIELD ;  /* 0x0000000000007946 */ /* 0x000fea0003800000 */
[----:B------:R-:W-:-:S13]  /*5c30*/  ISETP.NE.AND P1, PT, R0, UR22, PT ;  /* 0x0000001600007c0c */ /* 0x000fda000bf25270 */
[----:B------:R-:W-:Y:S05]  /*5c40*/  @P1 BRA `(.L_x_6185) ;  /* 0xfffffffc00ec1947 */ /* 0x000fea000383ffff */
.L_x_6184:
[----:B------:R-:W-:Y:S05]  /*5c50*/  BSYNC B0 ;  /* 0x0000000000007941 */ /* 0x000fea0003800000 */
.L_x_6183:
[----:B------:R-:W-:-:S03]  /*5c60*/  UMOV UR18, 0xffffffff ;  /* 0xffffffff00127882 */ /* 0x000fc60000000000 */
[----:B------:R-:W-:Y:S05]  /*5c70*/  BRA.DIV UR18, `(.L_x_6186) ;  /* 0x0000004a12747947 */ /* 0x000fea000b800000 */
[----:B------:R-:W-:Y:S01]  /*5c80*/  NOP ;  /* 0x0000000000007918 */ /* 0x000fe20000000000 */
.L_x_6286:
        /* <DEDUP_REMOVED lines=22> */
.L_x_6188:
[----:B------:R-:W-:Y:S05]  /*5df0*/  BSYNC B0 ;  /* 0x0000000000007941 */ /* 0x000fea0003800000 */
.L_x_6187:
        /* <DEDUP_REMOVED lines=19> */
.L_x_6190:
[----:B------:R-:W-:Y:S05]  /*5f30*/  BSYNC B0 ;  /* 0x0000000000007941 */ /* 0x000fea0003800000 */
.L_x_6189:
        /* <DEDUP_REMOVED lines=20> */
.L_x_6192:
[----:B------:R-:W-:Y:S05]  /*6080*/  BSYNC B0 ;  /* 0x0000000000007941 */ /* 0x000fea0003800000 */
.L_x_6191:
[----:B------:R-:W-:Y:S06]  /*6090*/  BAR.ARV 0xa, 0xa0 ;  /* 0x0282800000007b1d */ /* 0x000fec0000002000 */
[----:B------:R-:W-:Y:S04]  /*60a0*/  BSSY B0, `(.L_x_6193) ;  /* 0x0000003000007945 */ /* 0x000fe80003800000 */
[----:B------:R-:W-:Y:S05]  /*60b0*/  @!P0 BRA `(.L_x_6194) ;  /* 0x0000000000048947 */ /* 0x000fea0003800000 */
[----:B------:R-:W-:-:S04]  /*60c0*/  DEPBAR.LE SB0, 0x1 ;  /* 0x000080400000791a */ /* 0x000fc80000000000 */
.L_x_6194:
[----:B------:R-:W-:Y:S05]  /*60d0*/  BSYNC B0 ;  /* 0x0000000000007941 */ /* 0x000fea0003800000 */
.L_x_6193:
[----:B------:R-:W-:Y:S06]  /*60e0*/  BAR.ARV 0xb, 0xa0 ;  /* 0x02c2800000007b1d */ /* 0x000fec0000002000 */
[----:B------:R-:W-:Y:S04]  /*60f0*/  BSSY B0, `(.L_x_6195) ;  /* 0x0000003000007945 */ /* 0x000fe80003800000 */
[----:B------:R-:W-:Y:S05]  /*6100*/  @!P0 BRA `(.L_x_6196) ;  /* 0x0000000000048947 */ /* 0x000fea0003800000 */
[----:B------:R-:W-:-:S04]  /*6110*/  DEPBAR.LE SB0, 0x0 ;  /* 0x000080000000791a */ /* 0x000fc80000000000 */
.L_x_6196:
[----:B------:R-:W-:Y:S05]  /*6120*/  BSYNC B0 ;  /* 0x0000000000007941 */ /* 0x000fea0003800000 */
.L_x_6195:
        /* <DEDUP_REMOVED lines=19> */
.L_x_6198:
[----:B------:R-:W-:Y:S05]  /*6260*/  BSYNC B0 ;  /* 0x0000000000007941 */ /* 0x000fea0003800000 */
.L_x_6197:
[----:B------:R-:W-:Y:S01]  /*6270*/  UIADD3 UR18, UR9, 0x1, URZ ;  /* 0x0000000109127890 */ /* 0x000fe2000fffe03f */
[----:B------:R-:W-:Y:S11]  /*6280*/  BRA `(.L_x_6199) ;  /* 0x0000000000047947 */ /* 0x000ff60003800000 */
.L_x_6182:
[----:B------:R-:W-:-:S05]  /*6290*/  UMOV UR18, UR9 ;  /* 0x0000000900127c82 */ /* 0x000fca0008000000 */
.L_x_6199:
        /* <DEDUP_REMOVED lines=16> */
.L_x_6232:
        /* <DEDUP_REMOVED lines=11> */
.L_x_6202:
[----:B------:R-:W2:Y:S04]  /*6450*/  LDG.E.STRONG.GPU R0, desc[UR46][R2.64] ;  /* 0x0000002e02007981 */ /* 0x000ea8000c1ef900 */
[----:B--2---:R-:W-:Y:S01]  /*6460*/  CCTL.IVALL ;  /* 0x00000000ff00798f */ /* 0x004fe20002000000 */
[----:B------:R-:W-:Y:S05]  /*6470*/  YIELD ;  /* 0x0000000000007946 */ /* 0x000fea0003800000 */
[----:B------:R-:W-:-:S13]  /*6480*/  ISETP.NE.AND P1, PT, R0, UR22, PT ;  /* 0x0000001600007c0c */ /* 0x000fda000bf25270 */
[----:B------:R-:W-:Y:S05]  /*6490*/  @P1 BRA `(.L_x_6202) ;  /* 0xfffffffc00ec1947 */ /* 0x000fea000383ffff */
.L_x_6201:
[----:B------:R-:W-:Y:S05]  /*64a0*/  BSYNC B0 ;  /* 0x0000000000007941 */ /* 0x000fea0003800000 */
.L_x_6200:
[----:B------:R-:W-:-:S03]  /*64b0*/  UMOV UR13, 0xffffffff ;  /* 0xffffffff000d7882 */ /* 0x000fc60000000000 */
[----:B------:R-:W-:Y:S05]  /*64c0*/  BRA.DIV UR13, `(.L_x_6203) ;  /* 0x000000420d7c7947 */ /* 0x000fea000b800000 */
[----:B------:R-:W-:Y:S01]  /*64d0*/  NOP ;  /* 0x0000000000007918 */ /* 0x000fe20000000000 */
.L_x_6289:
        /* <DEDUP_REMOVED lines=19> */
.L_x_6205:
[----:B------:R-:W-:Y:S05]  /*6610*/  BSYNC B0 ;  /* 0x0000000000007941 */ /* 0x000fea0003800000 */
.L_x_6204:
        /* <DEDUP_REMOVED lines=14> */
.L_x_6207:
[----:B------:R-:W-:Y:S05]  /*6700*/  BSYNC B0 ;  /* 0x0000000000007941 */ /* 0x000fea0003800000 */
.L_x_6206:
        /* <DEDUP_REMOVED lines=15> */
.L_x_6209:
[----:B------:R-:W-:Y:S05]  /*6800*/  BSYNC B0 ;  /* 0x0000000000007941 */ /* 0x000fea0003800000 */
.L_x_6208:
[----:B------:R-:W-:Y:S06]  /*6810*/  BAR.ARV 0xa, 0xa0 ;  /* 0x0282800000007b1d */ /* 0x000fec0000002000 */
[----:B------:R-:W-:Y:S04]  /*6820*/  BSSY B0, `(.L_x_6210) ;  /* 0x0000003000007945 */ /* 0x000fe80003800000 */
[----:B------:R-:W-:Y:S05]  /*6830*/  @!P0 BRA `(.L_x_6211) ;  /* 0x0000000000048947 */ /* 0x000fea0003800000 */
[----:B------:R-:W-:-:S04]  /*6840*/  DEPBAR.LE SB0, 0x1 ;  /* 0x000080400000791a */ /* 0x000fc80000000000 */
.L_x_6211:
[----:B------:R-:W-:Y:S05]  /*6850*/  BSYNC B0 ;  /* 0x0000000000007941 */ /* 0x000fea0003800000 */
.L_x_6210:
[----:B------:R-:W-:Y:S06]  /*6860*/  BAR.ARV 0xb, 0xa0 ;  /* 0x02c2800000007b1d */ /* 0x000fec0000002000 */
[----:B------:R-:W-:Y:S04]  /*6870*/  BSSY B0, `(.L_x_6212) ;  /* 0x0000003000007945 */ /* 0x000fe80003800000 */
[----:B------:R-:W-:Y:S05]  /*6880*/  @!P0 BRA `(.L_x_6213) ;  /* 0x0000000000048947 */ /* 0x000fea0003800000 */
[----:B------:R-:W-:-:S04]  /*6890*/  DEPBAR.LE SB0, 0x0 ;  /* 0x000080000000791a */ /* 0x000fc80000000000 */
.L_x_6213:
[----:B------:R-:W-:Y:S05]  /*68a0*/  BSYNC B0 ;  /* 0x0000000000007941 */ /* 0x000fea0003800000 */
.L_x_6212:
        /* <DEDUP_REMOVED lines=19> */
.L_x_6215:
[----:B------:R-:W-:Y:S05]  /*69e0*/  BSYNC B0 ;  /* 0x0000000000007941 */ /* 0x000fea0003800000 */
.L_x_6214:
        /* <DEDUP_REMOVED lines=9> */
.L_x_6218:
[----:B------:R-:W2:Y:S04]  /*6a80*/  LDG.E.STRONG.GPU R0, desc[UR46][R2.64] ;  /* 0x0000002e02007981 */ /* 0x000ea8000c1ef900 */
[----:B--2---:R-:W-:Y:S01]  /*6a90*/  CCTL.IVALL ;  /* 0x00000000ff00798f */ /* 0x004fe20002000000 */
[----:B------:R-:W-:Y:S05]  /*6aa0*/  YIELD ;  /* 0x0000000000007946 */ /* 0x000fea0003800000 */
[----:B------:R-:W-:-:S13]  /*6ab0*/  ISETP.NE.AND P1, PT, R0, UR22, PT ;  /* 0x0000001600007c0c */ /* 0x000fda000bf25270 */
[----:B------:R-:W-:Y:S05]  /*6ac0*/  @P1 BRA `(.L_x_6218) ;  /* 0xfffffffc00ec1947 */ /* 0x000fea000383ffff */
.L_x_6217:
[----:B------:R-:W-:Y:S05]  /*6ad0*/  BSYNC B0 ;  /* 0x0000000000007941 */ /* 0x000fea0003800000 */
.L_x_6216:
[----:B------:R-:W-:-:S03]  /*6ae0*/  UMOV UR5, 0xffffffff ;  /* 0xffffffff00057882 */ /* 0x000fc60000000000 */
[----:B------:R-:W-:Y:S05]  /*6af0*/  BRA.DIV UR5, `(.L_x_6219) ;  /* 0x0000003e050c7947 */ /* 0x000fea000b800000 */
[----:B------:R-:W-:Y:S01]  /*6b00*/  NOP ;  /* 0x0000000000007918 */ /* 0x000fe20000000000 */
.L_x_6292:
        /* <DEDUP_REMOVED lines=15> */
.L_x_6221:
[----:B------:R-:W-:Y:S05]  /*6c00*/  BSYNC B0 ;  /* 0x0000000000007941 */ /* 0x000fea0003800000 */
.L_x_6220:
        /* <DEDUP_REMOVED lines=14> */
.L_x_6223:
[----:B------:R-:W-:Y:S05]  /*6cf0*/  BSYNC B0 ;  /* 0x0000000000007941 */ /* 0x000fea0003800000 */
.L_x_6222:
        /* <DEDUP_REMOVED lines=15> */
.L_x_6225:
[----:B------:R-:W-:Y:S05]  /*6df0*/  BSYNC B0 ;  /* 0x0000000000007941 */ /* 0x000fea0003800000 */
.L_x_6224:
[----:B------:R-:W-:Y:S06]  /*6e00*/  BAR.ARV 0xa, 0xa0 ;  /* 0x0282800000007b1d */ /* 0x000fec0000002000 */
[----:B------:R-:W-:Y:S04]  /*6e10*/  BSSY B0, `(.L_x_6226) ;  /* 0x0000003000007945 */ /* 0x000fe80003800000 */
[----:B------:R-:W-:Y:S05]  /*6e20*/  @!P0 BRA `(.L_x_6227) ;  /* 0x0000000000048947 */ /* 0x000fea0003800000 */
[----:B------:R-:W-:-:S04]  /*6e30*/  DEPBAR.LE SB0, 0x1 ;  /* 0x000080400000791a */ /* 0x000fc80000000000 */
.L_x_6227:
[----:B------:R-:W-:Y:S05]  /*6e40*/  BSYNC B0 ;  /* 0x0000000000007941 */ /* 0x000fea0003800000 */
.L_x_6226:
[----:B------:R-:W-:Y:S06]  /*6e50*/  BAR.ARV 0xb, 0xa0 ;  /* 0x02c2800000007b1d */ /* 0x000fec0000002000 */
[----:B------:R-:W-:Y:S04]  /*6e60*/  BSSY B0, `(.L_x_6228) ;  /* 0x0000003000007945 */ /* 0x000fe80003800000 */
[----:B------:R-:W-:Y:S05]  /*6e70*/  @!P0 BRA `(.L_x_6229) ;  /* 0x0000000000048947 */ /* 0x000fea0003800000 */
[----:B------:R-:W-:-:S04]  /*6e80*/  DEPBAR.LE SB0, 0x0 ;  /* 0x000080000000791a */ /* 0x000fc80000000000 */
.L_x_6229:
[----:B------:R-:W-:Y:S05]  /*6e90*/  BSYNC B0 ;  /* 0x0000000000007941 */ /* 0x000fea0003800000 */
.L_x_6228:
        /* <DEDUP_REMOVED lines=19> */
.L_x_6231:
[----:B------:R-:W-:Y:S05]  /*6fd0*/  BSYNC B0 ;  /* 0x0000000000007941 */ /* 0x000fea0003800000 */
.L_x_6230:
[----:B------:R-:W-:Y:S02]  /*6fe0*/  UIADD3 UR9, UR9, 0x2, URZ ;  /* 0x0000000209097890 */ /* 0x000fe4000fffe03f */
[----:B------:R-:W-:Y:S02]  /*6ff0*/  UIADD3 UR4, UR4, 0x6000, URZ ;  /* 0x0000600004047890 */ /* 0x000fe4000fffe03f */
[----:B------:R-:W-:-:S06]  /*7000*/  UISETP.GE.AND UP0, UPT, UR9, UR11, UPT ;  /* 0x0000000b0900728c */ /* 0x000fcc000bf06270 */
[----:B------:R-:W-:-:S13]  /*7010*/  PLOP3.LUT P1, PT, PT, PT, UP0, 0x80, 0x0 ;  /* 0x000000000000781c */ /* 0x000fda0003f2f008 */
[----:B------:R-:W-:Y:S05]  /*7020*/  @!P1 BRA `(.L_x_6232) ;  /* 0xfffffff000dc9947 */ /* 0x000fea000383ffff */
.L_x_6181:
        /* <DEDUP_REMOVED lines=41> */
.L_x_6235:
[----:B------:R-:W-:Y:S05]  /*72c0*/  BSYNC B0 ;  /* 0x0000000000007941 */ /* 0x000fea0003800000 */
.L_x_6234:
[----:B------:R-:W-:Y:S05]  /*72d0*/  BRA `(.L_x_6236) ;  /* 0x0000000000047947 */ /* 0x000fea0003800000 */
.L_x_6233:
[----:B------:R-:W-:-:S05]  /*72e0*/  UMOV UR4, UR9 ;  /* 0x0000000900047c82 */ /* 0x000fca0008000000 */
.L_x_6236:
        /* <DEDUP_REMOVED lines=11> */
.L_x_6241:
        /* <DEDUP_REMOVED lines=24> */
.L_x_6238:
[----:B------:R-:W-:Y:S05]  /*7520*/  BSYNC B0 ;  /* 0x0000000000007941 */ /* 0x000fea0003800000 */
.L_x_6237:
        /* <DEDUP_REMOVED lines=24> */
.L_x_6240:
[----:B------:R-:W-:Y:S05]  /*76b0*/  BSYNC B0 ;  /* 0x0000000000007941 */ /* 0x000fea0003800000 */
.L_x_6239:
[----:B------:R-:W-:Y:S02]  /*76c0*/  UIADD3 UR7, UR7, 0x2, URZ ;  /* 0x0000000207077890 */ /* 0x000fe4000fffe03f */
[----:B------:R-:W-:Y:S02]  /*76d0*/  ULEA UR5, UR19, UR5, 0x1 ;  /* 0x0000000513057291 */ /* 0x000fe4000f8e083f */
[----:B------:R-:W-:Y:S02]  /*76e0*/  ULEA UR6, UR19, UR6, 0x1 ;  /* 0x0000000613067291 */ /* 0x000fe4000f8e083f */
[----:B------:R-:W-:-:S13]  /*76f0*/  ISETP.NE.AND P0, PT, RZ, UR7, PT ;  /* 0x00000007ff007c0c */ /* 0x000fda000bf05270 */
[----:B------:R-:W-:Y:S05]  /*7700*/  @!P0 BRA `(.L_x_6124) ;  /* 0x0000002c00388947 */ /* 0x000fea0003800000 */
[----:B------:R-:W-:Y:S05]  /*7710*/  BRA `(.L_x_6241) ;  /* 0xfffffffc00207947 */ /* 0x000fea000383ffff */
.L_x_6173:
        /* <DEDUP_REMOVED lines=14> */
.L_x_6242:
        /* <DEDUP_REMOVED lines=16> */
.L_x_6244:
[----:B------:R-:W-:-:S05]  /*7900*/  ULDC UR4, c[0x0][0x8c4] ;  /* 0x0002310000047ab9 */ /* 0x000fca0000000800 */
.L_x_6243:
        /* <DEDUP_REMOVED lines=62> */
.L_x_6246:
        /* <DEDUP_REMOVED lines=13> */
.L_x_6247:
        /* <DEDUP_REMOVED lines=10> */
.L_x_6248:
        /* <DEDUP_REMOVED lines=21> */
.L_x_6249:
        /* <DEDUP_REMOVED lines=57> */
.L_x_6293:
        /* <DEDUP_REMOVED lines=9> */
.L_x_6252:
        /* <DEDUP_REMOVED lines=116> */
.L_x_6263:
[----:B-1----:R-:W-:-:S05]  /*8b10*/  IMAD.MOV.U32 R9, RZ, RZ, 0x1 ;  /* 0x00000001ff097424 */ /* 0x002fca00078e00ff */
[----:B------:R-:W-:-:S04]  /*8b20*/  SHF.L.U32 R9, R9, 0x1f, RZ ;  /* 0x0000001f09097819 */ /* 0x000fc800000006ff */
[----:B------:R-:W1:Y:S02]  /*8b30*/  SYNCS.PHASECHK.TRANS64.TRYWAIT P1, [R8+URZ+0x36438], R9 ;  /* 0x03643809080075a7 */ /* 0x000e64000802017f */
[----:B-1----:R-:W-:Y:S05]  /*8b40*/  @!P1 BRA `(.L_x_6255) ;  /* 0x0000001c00289947 */ /* 0x002fea0003800000 */
.L_x_6294:
[----:B------:R-:W-:Y:S05]  /*8b50*/  @P0 BRA `(.L_x_6256) ;  /* 0x0000000000140947 */ /* 0x000fea0003800000 */
[----:B------:R-:W-:Y:S01]  /*8b60*/  ISETP.NE.AND P1, PT, R22, RZ, PT ;  /* 0x000000ff1600720c */ /* 0x000fe20003f25270 */
[----:B------:R-:W-:-:S04]  /*8b70*/  IMAD.MOV.U32 R3, RZ, RZ, 0x6100 ;  /* 0x00006100ff037424 */ /* 0x000fc800078e00ff */
[----:B------:R2:W-:Y:S08]  /*8b80*/  SYNCS.ARRIVE.TRANS64 RZ, [R8+URZ+0x36430], R3 ;  /* 0x0364300308ff79a7 */ /* 0x0005f0000800003f */
[----:B------:R-:W-:Y:S05]  /*8b90*/  @!P1 BRA `(.L_x_6256) ;  /* 0x0000000000049947 */ /* 0x000fea0003800000 */
[----:B------:R-:W-:Y:S01]  /*8ba0*/  BPT.TRAP 0x1 ;  /* 0x000000040000795c */ /* 0x000fe20000300000 */
.L_x_6256:
        /* <DEDUP_REMOVED lines=49> */
.L_x_6295:
[----:B------:R-:W-:Y:S05]  /*8ec0*/  @P0 BRA `(.L_x_6258) ;  /* 0x0000000000140947 */ /* 0x000fea0003800000 */
[----:B------:R-:W-:Y:S01]  /*8ed0*/  ISETP.NE.AND P1, PT, R22, RZ, PT ;  /* 0x000000ff1600720c */ /* 0x000fe20003f25270 */
[----:B--2---:R-:W-:-:S04]  /*8ee0*/  IMAD.MOV.U32 R7, RZ, RZ, 0x6100 ;  /* 0x00006100ff077424 */ /* 0x004fc800078e00ff */
[----:B------:R3:W-:Y:S08]  /*8ef0*/  SYNCS.ARRIVE.TRANS64 RZ, [R8+URZ+0x36418], R7 ;  /* 0x0364180708ff79a7 */ /* 0x0007f0000800003f */
[----:B------:R-:W-:Y:S05]  /*8f00*/  @!P1 BRA `(.L_x_6258) ;  /* 0x0000000000049947 */ /* 0x000fea0003800000 */
[----:B------:R-:W-:Y:S01]  /*8f10*/  BPT.TRAP 0x1 ;  /* 0x000000040000795c */ /* 0x000fe20000300000 */
.L_x_6258:
        /* <DEDUP_REMOVED lines=47> */
.L_x_6296:
        /* <DEDUP_REMOVED lines=8> */
.L_x_6260:
        /* <DEDUP_REMOVED lines=37> */
.L_x_6298:
[----:B------:R-:W-:Y:S05]  /*94e0*/  @P0 BRA `(.L_x_6262) ;  /* 0x0000000000140947 */ /* 0x000fea0003800000 */
[----:B------:R-:W-:Y:S01]  /*94f0*/  ISETP.NE.AND P1, PT, R22, RZ, PT ;  /* 0x000000ff1600720c */ /* 0x000fe20003f25270 */
[----:B--2---:R-:W-:-:S04]  /*9500*/  IMAD.MOV.U32 R5, RZ, RZ, 0x6100 ;  /* 0x00006100ff057424 */ /* 0x004fc800078e00ff */
[----:B------:R3:W-:Y:S08]  /*9510*/  SYNCS.ARRIVE.TRANS64 RZ, [R8+URZ+0x36410], R5 ;  /* 0x0364100508ff79a7 */ /* 0x0007f0000800003f */
[----:B------:R-:W-:Y:S05]  /*9520*/  @!P1 BRA `(.L_x_6262) ;  /* 0x0000000000049947 */ /* 0x000fea0003800000 */
[----:B------:R-:W-:Y:S01]  /*9530*/  BPT.TRAP 0x1 ;  /* 0x000000040000795c */ /* 0x000fe20000300000 */
.L_x_6262:
        /* <DEDUP_REMOVED lines=44> */
.L_x_6254:
[----:B------:R-:W-:Y:S01]  /*9800*/  ISETP.NE.AND P1, PT, R21, RZ, PT ;  /* 0x000000ff1500720c */ /* 0x000fe20003f25270 */
[----:B------:R-:W-:Y:S02]  /*9810*/  IMAD.MOV.U32 R4, RZ, RZ, R19 ;  /* 0x000000ffff047224 */ /* 0x000fe400078e0013 */
[----:B------:R-:W-:-:S10]  /*9820*/  IMAD.MOV.U32 R5, RZ, RZ, 0x1 ;  /* 0x00000001ff057424 */ /* 0x000fd400078e00ff */
[----:B------:R-:W-:Y:S05]  /*9830*/  @!P1 BRA `(.L_x_6253) ;  /* 0x00000004008c9947 */ /* 0x000fea0003800000 */
[----:B------:R-:W2:Y:S02]  /*9840*/  SYNCS.PHASECHK.TRANS64.TRYWAIT P1, [R8+URZ+0x36438], R9 ;  /* 0x03643809080075a7 */ /* 0x000ea4000802017f */
[----:B--2---:R-:W-:Y:S05]  /*9850*/  @!P1 BRA `(.L_x_6264) ;  /* 0x0000001000449947 */ /* 0x004fea0003800000 */
.L_x_6299:
[----:B------:R-:W-:Y:S05]  /*9860*/  @P0 BRA `(.L_x_6265) ;  /* 0x0000000000140947 */ /* 0x000fea0003800000 */
[----:B------:R-:W-:Y:S01]  /*9870*/  ISETP.NE.AND P1, PT, R22, RZ, PT ;  /* 0x000000ff1600720c */ /* 0x000fe20003f25270 */
[----:B------:R-:W-:-:S04]  /*9880*/  IMAD.MOV.U32 R5, RZ, RZ, 0x6100 ;  /* 0x00006100ff057424 */ /* 0x000fc800078e00ff */
[----:B------:R3:W-:Y:S08]  /*9890*/  SYNCS.ARRIVE.TRANS64 RZ, [R8+URZ+0x36430], R5 ;  /* 0x0364300508ff79a7 */ /* 0x0007f0000800003f */
[----:B------:R-:W-:Y:S05]  /*98a0*/  @!P1 BRA `(.L_x_6265) ;  /* 0x0000000000049947 */ /* 0x000fea0003800000 */
[----:B------:R-:W-:Y:S01]  /*98b0*/  BPT.TRAP 0x1 ;  /* 0x000000040000795c */ /* 0x000fe20000300000 */
.L_x_6265:
        /* <DEDUP_REMOVED lines=42> */
.L_x_6300:
[----:B-1----:R-:W-:Y:S01]  /*9b60*/  IMAD.MOV.U32 R5, RZ, RZ, RZ ;  /* 0x000000ffff057224 */ /* 0x002fe200078e00ff */
[----:B------:R-:W-:Y:S06]  /*9b70*/  @P0 BRA `(.L_x_6267) ;  /* 0x0000000000140947 */ /* 0x000fec0003800000 */
[----:B------:R-:W-:Y:S01]  /*9b80*/  ISETP.NE.AND P1, PT, R22, RZ, PT ;  /* 0x000000ff1600720c */ /* 0x000fe20003f25270 */
[----:B------:R-:W-:-:S04]  /*9b90*/  IMAD.MOV.U32 R9, RZ, RZ, 0x6100 ;  /* 0x00006100ff097424 */ /* 0x000fc800078e00ff */
[----:B------:R1:W-:Y:S08]  /*9ba0*/  SYNCS.ARRIVE.TRANS64 RZ, [R8+URZ+0x36418], R9 ;  /* 0x0364180908ff79a7 */ /* 0x0003f0000800003f */
[----:B------:R-:W-:Y:S05]  /*9bb0*/  @!P1 BRA `(.L_x_6267) ;  /* 0x0000000000049947 */ /* 0x000fea0003800000 */
[----:B------:R-:W-:Y:S01]  /*9bc0*/  BPT.TRAP 0x1 ;  /* 0x000000040000795c */ /* 0x000fe20000300000 */
.L_x_6267:
        /* <DEDUP_REMOVED lines=42> */
.L_x_6253:
[----:B------:R-:W-:-:S04]  /*9e70*/  SHF.L.U32 R3, R5, 0x1f, RZ ;  /* 0x0000001f05037819 */ /* 0x000fc800000006ff */
[----:B------:R-:W2:Y:S02]  /*9e80*/  SYNCS.PHASECHK.TRANS64.TRYWAIT P1, [R8+URZ+0x36438], R3 ;  /* 0x03643803080075a7 */ /* 0x000ea4000802017f */
[----:B--2---:R-:W-:Y:S05]  /*9e90*/  @!P1 BRA `(.L_x_6268) ;  /* 0x0000000800dc9947 */ /* 0x004fea0003800000 */
.L_x_6301:
[----:B------:R-:W-:Y:S05]  /*9ea0*/  @P0 BRA `(.L_x_6269) ;  /* 0x0000000000180947 */ /* 0x000fea0003800000 */
[----:B------:R-:W3:Y:S01]  /*9eb0*/  S2R R0, SR_TID.X ;  /* 0x0000000000007919 */ /* 0x000ee20000002100 */
[----:B--2---:R-:W-:-:S04]  /*9ec0*/  IMAD.MOV.U32 R3, RZ, RZ, 0x6100 ;  /* 0x00006100ff037424 */ /* 0x004fc800078e00ff */
[----:B------:R4:W-:Y:S01]  /*9ed0*/  SYNCS.ARRIVE.TRANS64 RZ, [R8+URZ+0x36430], R3 ;  /* 0x0364300308ff79a7 */ /* 0x0009e2000800003f */
[----:B---3--:R-:W-:-:S13]  /*9ee0*/  LOP3.LUT P0, RZ, R0, 0x1f, RZ, 0xc0, !PT ;  /* 0x0000001f00ff7812 */ /* 0x008fda000780c0ff */
[----:B----4-:R-:W-:Y:S05]  /*9ef0*/  @!P0 BRA `(.L_x_6269) ;  /* 0x0000000000048947 */ /* 0x010fea0003800000 */
[----:B------:R-:W-:Y:S01]  /*9f00*/  BPT.TRAP 0x1 ;  /* 0x000000040000795c */ /* 0x000fe20000300000 */
.L_x_6269:
        /* <DEDUP_REMOVED lines=44> */
.L_x_6250:
[----:B------:R-:W-:Y:S05]  /*a1d0*/  BSYNC B0 ;  /* 0x0000000000007941 */ /* 0x000fea0003800000 */
.L_x_6245:
[----:B------:R-:W-:-:S03]  /*a1e0*/  UMOV UR8, 0xffffffff ;  /* 0xffffffff00087882 */ /* 0x000fc60000000000 */
[----:B------:R-:W-:Y:S05]  /*a1f0*/  BRA.DIV UR8, `(.L_x_6270) ;  /* 0x0000000a08187947 */ /* 0x000fea000b800000 */
[----:B------:R-:W-:-:S13]  /*a200*/  ELECT P6, URZ, PT ;  /* 0x00000000003f782f */ /* 0x000fda00038c0000 */
.L_x_6304:
[----:B------:R-:W-:Y:S05]  /*a210*/  @!P6 BRA `(.L_x_6124) ;  /* 0x000000000074e947 */ /* 0x000fea0003800000 */
[----:B------:R-:W-:-:S06]  /*a220*/  ULOP3.LUT UR8, UR38, 0x2, URZ, 0xfc, !UPT ;  /* 0x0000000226087892 */ /* 0x000fcc000f8efc3f */
[----:B------:R-:W-:-:S05]  /*a230*/  IMAD.U32 R0, RZ, RZ, UR8 ;  /* 0x00000008ff007e24 */ /* 0x000fca000f8e00ff */
[----:B------:R-:W-:-:S13]  /*a240*/  ISETP.NE.AND P2, PT, R0, 0x3, PT ;  /* 0x000000030000780c */ /* 0x000fda0003f45270 */
[----:B------:R-:W-:Y:S05]  /*a250*/  @!P2 BRA `(.L_x_6271) ;  /* 0x000000000004a947 */ /* 0x000fea0003800000 */
[----:B---3--:R-:W-:Y:S01]  /*a260*/  BPT.TRAP 0x1 ;  /* 0x000000040000795c */ /* 0x008fe20000300000 */
.L_x_6271:
        /* <DEDUP_REMOVED lines=15> */
.L_x_6305:
[----:B------:R-:W2:Y:S02]  /*a360*/  SYNCS.PHASECHK.TRANS64.TRYWAIT P0, [R3+URZ], R2 ;  /* 0x00000002030075a7 */ /* 0x000ea4000800017f */
[----:B--2---:R-:W-:Y:S05]  /*a370*/  @!P0 BRA `(.L_x_6273) ;  /* 0x0000000400ec8947 */ /* 0x004fea0003800000 */
.L_x_6306:
[----:B------:R-:W-:Y:S05]  /*a380*/  @!P2 BRA `(.L_x_6274) ;  /* 0x000000000004a947 */ /* 0x000fea0003800000 */
[----:B---3--:R-:W-:Y:S01]  /*a390*/  BPT.TRAP 0x1 ;  /* 0x000000040000795c */ /* 0x008fe20000300000 */
.L_x_6274:
[----:B------:R-:W-:-:S07]  /*a3a0*/  SHF.L.U32 R5, R5, 0x1f, RZ ;  /* 0x0000001f05057819 */ /* 0x000fce00000006ff */
.L_x_6275:
[----:B----4-:R4:W1:Y:S02]  /*a3b0*/  SYNCS.PHASECHK.TRANS64.TRYWAIT P0, [R4+URZ+0x36438], R5 ;  /* 0x03643805040075a7 */ /* 0x010864000800017f */
[----:B-1----:R-:W-:Y:S05]  /*a3c0*/  @!P0 NANOSLEEP.SYNCS 0x989680 ;  /* 0x009896800000895d */ /* 0x002fea0003900000 */
[----:B------:R-:W1:Y:S02]  /*a3d0*/  @!P0 SYNCS.PHASECHK.TRANS64 P0, [R4+URZ+0x36438], R5 ;  /* 0x03643805040085a7 */ /* 0x000e64000800007f */
[----:B-1----:R-:W-:Y:S05]  /*a3e0*/  @!P0 BRA `(.L_x_6275) ;  /* 0xfffffffc00f08947 */ /* 0x002fea000383ffff */
.L_x_6124:
[----:B---3--:R-:W-:Y:S05]  /*a3f0*/  BSYNC B6 ;  /* 0x0000000000067941 */ /* 0x008fea0003800000 */
.L_x_6118:
[----:B------:R-:W-:Y:S05]  /*a400*/  EXIT ;  /* 0x000000000000794d */ /* 0x000fea0003800000 */
.L_x_6135:
[----:B------:R-:W-:Y:S02]  /*a410*/  IMAD.MOV.U32 R12, RZ, RZ, RZ ;  /* 0x000000ffff0c7224 */ /* 0x000fe400078e00ff */
[----:B------:R-:W-:Y:S02]  /*a420*/  IMAD.MOV.U32 R11, RZ, RZ, 0x1f ;  /* 0x0000001fff0b7424 */ /* 0x000fe400078e00ff */
[----:B------:R-:W-:-:S07]  /*a430*/  IMAD.MOV.U32 R15, RZ, RZ, -0x1 ;  /* 0xffffffffff0f7424 */ /* 0x000fce00078e00ff */
[----:B------:R-:W-:Y:S05]  /*a440*/  WARPSYNC.COLLECTIVE R15, `(.L_x_6276) ;  /* 0x000000000f087348 */ /* 0x000fea0003c00000 */
[----:B------:R1:W2:Y:S02]  /*a450*/  SHFL.IDX P6, R14, R13, R12, R11 ;  /* 0x0000000c0d0e7389 */ /* 0x0002a400000c000b */
[----:B-12---:R-:W-:Y:S01]  /*a460*/  ENDCOLLECTIVE ;  /* 0x000000000000791b */ /* 0x006fe20003800000 */
.L_x_6276:
[----:B------:R-:W-:Y:S05]  /*a470*/  BRA `(.L_x_6277) ;  /* 0xffffff6c00dc7947 */ /* 0x000fea000383ffff */
.L_x_6137:
[----:B--2---:R2:W3:Y:S02]  /*a480*/  SYNCS.PHASECHK.TRANS64.TRYWAIT P0, [R154+URZ+0x36400], R11 ;  /* 0x0364000b9a0075a7 */ /* 0x0044e4000800017f */
[----:B---3--:R-:W-:Y:S05]  /*a490*/  @!P0 NANOSLEEP.SYNCS 0x989680 ;  /* 0x009896800000895d */ /* 0x008fea0003900000 */
[----:B------:R-:W3:Y:S02]  /*a4a0*/  @!P0 SYNCS.PHASECHK.TRANS64 P0, [R154+URZ+0x36400], R11 ;  /* 0x0364000b9a0085a7 */ /* 0x000ee4000800007f */
[----:B---3--:R-:W-:Y:S05]  /*a4b0*/  @!P0 BRA `(.L_x_6137) ;  /* 0xfffffffc00f08947 */ /* 0x008fea000383ffff */
[----:B------:R-:W-:Y:S05]  /*a4c0*/  BRA `(.L_x_6136) ;  /* 0xffffff7000147947 */ /* 0x000fea000383ffff */
.L_x_6141:
[----:B--2---:R2:W3:Y:S02]  /*a4d0*/  SYNCS.PHASECHK.TRANS64.TRYWAIT P1, [R3+URZ+0x36410], R12 ;  /* 0x0364100c030075a7 */ /* 0x0044e4000802017f */
[----:B---3--:R-:W-:Y:S05]  /*a4e0*/  @!P1 NANOSLEEP.SYNCS 0x989680 ;  /* 0x009896800000995d */ /* 0x008fea0003900000 */
[----:B------:R-:W3:Y:S02]  /*a4f0*/  @!P1 SYNCS.PHASECHK.TRANS64 P1, [R3+URZ+0x36410], R12 ;  /* 0x0364100c030095a7 */ /* 0x000ee4000802007f */
[----:B---3--:R-:W-:Y:S05]  /*a500*/  @!P1 BRA `(.L_x_6141) ;  /* 0xfffffffc00f09947 */ /* 0x008fea000383ffff */
[----:B------:R-:W-:Y:S05]  /*a510*/  BRA `(.L_x_6140) ;  /* 0xffffff7400dc7947 */ /* 0x000fea000383ffff */
.L_x_6145:
[----:B------:R1:W1:Y:S02]  /*a520*/  SYNCS.PHASECHK.TRANS64.TRYWAIT P1, [R154+URZ+0x36430], R13 ;  /* 0x0364300d9a0075a7 */ /* 0x000264000802017f */
[----:B-1----:R-:W-:Y:S05]  /*a530*/  @!P1 NANOSLEEP.SYNCS 0x989680 ;  /* 0x009896800000995d */ /* 0x002fea0003900000 */
[----:B------:R-:W1:Y:S02]  /*a540*/  @!P1 SYNCS.PHASECHK.TRANS64 P1, [R154+URZ+0x36430], R13 ;  /* 0x0364300d9a0095a7 */ /* 0x000e64000802007f */
[----:B-1----:R-:W-:Y:S05]  /*a550*/  @!P1 BRA `(.L_x_6145) ;  /* 0xfffffffc00f09947 */ /* 0x002fea000383ffff */
[----:B------:R-:W-:Y:S05]  /*a560*/  BRA `(.L_x_6144) ;  /* 0xffffff7c00807947 */ /* 0x000fea000383ffff */
.L_x_6160:
[----:B------:R-:W-:Y:S01]  /*a570*/  BSSY B0, `(.L_x_6278) ;  /* 0x0000005000007945 */ /* 0x000fe20003800000 */
[----:B------:R-:W-:-:S07]  /*a580*/  IMAD.MOV.U32 R15, RZ, RZ, -0x1 ;  /* 0xffffffffff0f7424 */ /* 0x000fce00078e00ff */
[----:B------:R-:W-:Y:S05]  /*a590*/  WARPSYNC.COLLECTIVE R15, `(.L_x_6279) ;  /* 0x000000000f087348 */ /* 0x000fea0003c00000 */
[----:B------:R-:W-:Y:S01]  /*a5a0*/  NOP ;  /* 0x0000000000007918 */ /* 0x000fe20000000000 */
[----:B------:R-:W-:Y:S01]  /*a5b0*/  ENDCOLLECTIVE ;  /* 0x000000000000791b */ /* 0x000fe20003800000 */
.L_x_6279:
[----:B------:R-:W-:Y:S05]  /*a5c0*/  BSYNC B0 ;  /* 0x0000000000007941 */ /* 0x000fea0003800000 */
.L_x_6278:
[----:B------:R-:W-:Y:S05]  /*a5d0*/  BRA `(.L_x_6280) ;  /* 0xffffffa400407947 */ /* 0x000fea000383ffff */
.L_x_6169:
[----:B------:R-:W-:Y:S01]  /*a5e0*/  BSSY B0, `(.L_x_6281) ;  /* 0x0000005000007945 */ /* 0x000fe20003800000 */
[----:B------:R-:W-:-:S07]  /*a5f0*/  IMAD.MOV.U32 R15, RZ, RZ, -0x1 ;  /* 0xffffffffff0f7424 */ /* 0x000fce00078e00ff */
[----:B-1----:R-:W-:Y:S05]  /*a600*/  WARPSYNC.COLLECTIVE R15, `(.L_x_6282) ;  /* 0x000000000f087348 */ /* 0x002fea0003c00000 */
[----:B------:R-:W-:Y:S01]  /*a610*/  NOP ;  /* 0x0000000000007918 */ /* 0x000fe20000000000 */
[----:B-1----:R-:W-:Y:S01]  /*a620*/  ENDCOLLECTIVE ;  /* 0x000000000000791b */ /* 0x002fe20003800000 */
.L_x_6282:
[----:B------:R-:W-:Y:S05]  /*a630*/  BSYNC B0 ;  /* 0x0000000000007941 */ /* 0x000fea0003800000 */
.L_x_6281:
[----:B------:R-:W-:Y:S05]  /*a640*/  BRA `(.L_x_6283) ;  /* 0xffffffa8002c7947 */ /* 0x000fea000383ffff */
.L_x_6186:
[----:B------:R-:W-:Y:S01]  /*a650*/  BSSY B0, `(.L_x_6284) ;  /* 0x0000005000007945 */ /* 0x000fe20003800000 */
[----:B------:R-:W-:-:S07]  /*a660*/  IMAD.MOV.U32 R15, RZ, RZ, -0x1 ;  /* 0xffffffffff0f7424 */ /* 0x000fce00078e00ff */
[----:B------:R-:W-:Y:S05]  /*a670*/  WARPSYNC.COLLECTIVE R15, `(.L_x_6285) ;  /* 0x000000000f087348 */ /* 0x000fea0003c00000 */
[----:B------:R-:W-:Y:S01]  /*a680*/  NOP ;  /* 0x0000000000007918 */ /* 0x000fe20000000000 */
[----:B------:R-:W-:Y:S01]  /*a690*/  ENDCOLLECTIVE ;  /* 0x000000000000791b */ /* 0x000fe20003800000 */
.L_x_6285:
[----:B------:R-:W-:Y:S05]  /*a6a0*/  BSYNC B0 ;  /* 0x0000000000007941 */ /* 0x000fea0003800000 */
.L_x_6284:
[----:B------:R-:W-:Y:S05]  /*a6b0*/  BRA `(.L_x_6286) ;  /* 0xffffffb400747947 */ /* 0x000fea000383ffff */
.L_x_6203:
[----:B------:R-:W-:Y:S01]  /*a6c0*/  BSSY B0, `(.L_x_6287) ;  /* 0x0000005000007945 */ /* 0x000fe20003800000 */
[----:B------:R-:W-:-:S07]  /*a6d0*/  IMAD.MOV.U32 R15, RZ, RZ, -0x1 ;  /* 0xffffffffff0f7424 */ /* 0x000fce00078e00ff */
[----:B------:R-:W-:Y:S05]  /*a6e0*/  WARPSYNC.COLLECTIVE R15, `(.L_x_6288) ;  /* 0x000000000f087348 */ /* 0x000fea0003c00000 */
[----:B------:R-:W-:Y:S01]  /*a6f0*/  NOP ;  /* 0x0000000000007918 */ /* 0x000fe20000000000 */
[----:B------:R-:W-:Y:S01]  /*a700*/  ENDCOLLECTIVE ;  /* 0x000000000000791b */ /* 0x000fe20003800000 */
.L_x_6288:
[----:B------:R-:W-:Y:S05]  /*a710*/  BSYNC B0 ;  /* 0x0000000000007941 */ /* 0x000fea0003800000 */
.L_x_6287:
[----:B------:R-:W-:Y:S05]  /*a720*/  BRA `(.L_x_6289) ;  /* 0xffffffbc006c7947 */ /* 0x000fea000383ffff */
.L_x_6219:
[----:B------:R-:W-:Y:S01]  /*a730*/  BSSY B0, `(.L_x_6290) ;  /* 0x0000005000007945 */ /* 0x000fe20003800000 */
[----:B------:R-:W-:-:S07]  /*a740*/  IMAD.MOV.U32 R15, RZ, RZ, -0x1 ;  /* 0xffffffffff0f7424 */ /* 0x000fce00078e00ff */
[----:B------:R-:W-:Y:S05]  /*a750*/  WARPSYNC.COLLECTIVE R15, `(.L_x_6291) ;  /* 0x000000000f087348 */ /* 0x000fea0003c00000 */
[----:B------:R-:W-:Y:S01]  /*a760*/  NOP ;  /* 0x0000000000007918 */ /* 0x000fe20000000000 */
[----:B------:R-:W-:Y:S01]  /*a770*/  ENDCOLLECTIVE ;  /* 0x000000000000791b */ /* 0x000fe20003800000 */
.L_x_6291:
[----:B------:R-:W-:Y:S05]  /*a780*/  BSYNC B0 ;  /* 0x0000000000007941 */ /* 0x000fea0003800000 */
.L_x_6290:
[----:B------:R-:W-:Y:S05]  /*a790*/  BRA `(.L_x_6292) ;  /* 0xffffffc000dc7947 */ /* 0x000fea000383ffff */
.L_x_6251:
[----:B-1----:R1:W2:Y:S02]  /*a7a0*/  SYNCS.PHASECHK.TRANS64.TRYWAIT P1, [R8+URZ+0x36420], R9 ;  /* 0x03642009080075a7 */ /* 0x0022a4000802017f */
[----:B--2---:R-:W-:Y:S05]  /*a7b0*/  @!P1 NANOSLEEP.SYNCS 0x989680 ;  /* 0x009896800000995d */ /* 0x004fea0003900000 */
[----:B------:R-:W2:Y:S02]  /*a7c0*/  @!P1 SYNCS.PHASECHK.TRANS64 P1, [R8+URZ+0x36420], R9 ;  /* 0x03642009080095a7 */ /* 0x000ea4000802007f */
[----:B--2---:R-:W-:Y:S05]  /*a7d0*/  @!P1 BRA `(.L_x_6251) ;  /* 0xfffffffc00f09947 */ /* 0x004fea000383ffff */
[----:B------:R-:W-:Y:S05]  /*a7e0*/  BRA `(.L_x_6293) ;  /* 0xffffffd800d47947 */ /* 0x000fea000383ffff */
.L_x_6255:
[----:B-1----:R1:W2:Y:S02]  /*a7f0*/  SYNCS.PHASECHK.TRANS64.TRYWAIT P1, [R8+URZ+0x36438], R9 ;  /* 0x03643809080075a7 */ /* 0x0022a4000802017f */
[----:B--2---:R-:W-:Y:S05]  /*a800*/  @!P1 NANOSLEEP.SYNCS 0x989680 ;  /* 0x009896800000995d */ /* 0x004fea0003900000 */
[----:B------:R-:W2:Y:S02]  /*a810*/  @!P1 SYNCS.PHASECHK.TRANS64 P1, [R8+URZ+0x36438], R9 ;  /* 0x03643809080095a7 */ /* 0x000ea4000802007f */
[----:B--2---:R-:W-:Y:S05]  /*a820*/  @!P1 BRA `(.L_x_6255) ;  /* 0xfffffffc00f09947 */ /* 0x004fea000383ffff */
[----:B------:R-:W-:Y:S05]  /*a830*/  BRA `(.L_x_6294) ;  /* 0xffffffe000c47947 */ /* 0x000fea000383ffff */
.L_x_6257:
[----:B--2---:R2:W3:Y:S02]  /*a840*/  SYNCS.PHASECHK.TRANS64.TRYWAIT P1, [R8+URZ+0x36428], R7 ;  /* 0x03642807080075a7 */ /* 0x0044e4000802017f */
[----:B---3--:R-:W-:Y:S05]  /*a850*/  @!P1 NANOSLEEP.SYNCS 0x989680 ;  /* 0x009896800000995d */ /* 0x008fea0003900000 */
[----:B------:R-:W3:Y:S02]  /*a860*/  @!P1 SYNCS.PHASECHK.TRANS64 P1, [R8+URZ+0x36428], R7 ;  /* 0x03642807080095a7 */ /* 0x000ee4000802007f */
[----:B---3--:R-:W-:Y:S05]  /*a870*/  @!P1 BRA `(.L_x_6257) ;  /* 0xfffffffc00f09947 */ /* 0x008fea000383ffff */
[----:B------:R-:W-:Y:S05]  /*a880*/  BRA `(.L_x_6295) ;  /* 0xffffffe4008c7947 */ /* 0x000fea000383ffff */
.L_x_6259:
        /* <DEDUP_REMOVED lines=8> */
.L_x_6261:
[----:B------:R-:W-:-:S07]  /*a910*/  SHF.L.U32 R5, R10, 0x1f, RZ ;  /* 0x0000001f0a057819 */ /* 0x000fce00000006ff */
.L_x_6297:
[----:B--2---:R2:W3:Y:S02]  /*a920*/  SYNCS.PHASECHK.TRANS64.TRYWAIT P1, [R8+URZ+0x36420], R5 ;  /* 0x03642005080075a7 */ /* 0x0044e4000802017f */
[----:B---3--:R-:W-:Y:S05]  /*a930*/  @!P1 NANOSLEEP.SYNCS 0x989680 ;  /* 0x009896800000995d */ /* 0x008fea0003900000 */
[----:B------:R-:W3:Y:S02]  /*a940*/  @!P1 SYNCS.PHASECHK.TRANS64 P1, [R8+URZ+0x36420], R5 ;  /* 0x03642005080095a7 */ /* 0x000ee4000802007f */
[----:B---3--:R-:W-:Y:S05]  /*a950*/  @!P1 BRA `(.L_x_6297) ;  /* 0xfffffffc00f09947 */ /* 0x008fea000383ffff */
[----:B------:R-:W-:Y:S05]  /*a960*/  BRA `(.L_x_6298) ;  /* 0xffffffe800dc7947 */ /* 0x000fea000383ffff */
.L_x_6264:
[----:B--2---:R2:W3:Y:S02]  /*a970*/  SYNCS.PHASECHK.TRANS64.TRYWAIT P1, [R8+URZ+0x36438], R9 ;  /* 0x03643809080075a7 */ /* 0x0044e4000802017f */
[----:B---3--:R-:W-:Y:S05]  /*a980*/  @!P1 NANOSLEEP.SYNCS 0x989680 ;  /* 0x009896800000995d */ /* 0x008fea0003900000 */
[----:B------:R-:W3:Y:S02]  /*a990*/  @!P1 SYNCS.PHASECHK.TRANS64 P1, [R8+URZ+0x36438], R9 ;  /* 0x03643809080095a7 */ /* 0x000ee4000802007f */
[----:B---3--:R-:W-:Y:S05]  /*a9a0*/  @!P1 BRA `(.L_x_6264) ;  /* 0xfffffffc00f09947 */ /* 0x008fea000383ffff */
[----:B------:R-:W-:Y:S05]  /*a9b0*/  BRA `(.L_x_6299) ;  /* 0xffffffec00a87947 */ /* 0x000fea000383ffff */
.L_x_6266:
[----:B-1----:R1:W2:Y:S02]  /*a9c0*/  SYNCS.PHASECHK.TRANS64.TRYWAIT P1, [R8+URZ+0x36428], R5 ;  /* 0x03642805080075a7 */ /* 0x0022a4000802017f */
[----:B--2---:R-:W-:Y:S05]  /*a9d0*/  @!P1 NANOSLEEP.SYNCS 0x989680 ;  /* 0x009896800000995d */ /* 0x004fea0003900000 */
[----:B------:R-:W2:Y:S02]  /*a9e0*/  @!P1 SYNCS.PHASECHK.TRANS64 P1, [R8+URZ+0x36428], R5 ;  /* 0x03642805080095a7 */ /* 0x000ea4000802007f */
[----:B--2---:R-:W-:Y:S05]  /*a9f0*/  @!P1 BRA `(.L_x_6266) ;  /* 0xfffffffc00f09947 */ /* 0x004fea000383ffff */
[----:B------:R-:W-:Y:S05]  /*aa00*/  BRA `(.L_x_6300) ;  /* 0xfffffff000547947 */ /* 0x000fea000383ffff */
.L_x_6268:
[----:B--2---:R2:W3:Y:S02]  /*aa10*/  SYNCS.PHASECHK.TRANS64.TRYWAIT P1, [R8+URZ+0x36438], R3 ;  /* 0x03643803080075a7 */ /* 0x0044e4000802017f */
[----:B---3--:R-:W-:Y:S05]  /*aa20*/  @!P1 NANOSLEEP.SYNCS 0x989680 ;  /* 0x009896800000995d */ /* 0x008fea0003900000 */
[----:B------:R-:W3:Y:S02]  /*aa30*/  @!P1 SYNCS.PHASECHK.TRANS64 P1, [R8+URZ+0x36438], R3 ;  /* 0x03643803080095a7 */ /* 0x000ee4000802007f */
[----:B---3--:R-:W-:Y:S05]  /*aa40*/  @!P1 BRA `(.L_x_6268) ;  /* 0xfffffffc00f09947 */ /* 0x008fea000383ffff */
[----:B------:R-:W-:Y:S05]  /*aa50*/  BRA `(.L_x_6301) ;  /* 0xfffffff400107947 */ /* 0x000fea000383ffff */
.L_x_6270:
[----:B------:R-:W-:Y:S01]  /*aa60*/  BSSY B0, `(.L_x_6302) ;  /* 0x0000006000007945 */ /* 0x000fe20003800000 */
[----:B------:R-:W-:-:S07]  /*aa70*/  IMAD.MOV.U32 R15, RZ, RZ, -0x1 ;  /* 0xffffffffff0f7424 */ /* 0x000fce00078e00ff */
[----:B-1-3--:R-:W-:Y:S05]  /*aa80*/  WARPSYNC.COLLECTIVE R15, `(.L_x_6303) ;  /* 0x000000000f0c7348 */ /* 0x00afea0003c00000 */
[----:B------:R-:W-:Y:S02]  /*aa90*/  ELECT P6, UR62, PT ;  /* 0x00000000003e782f */ /* 0x000fe400038c0000 */
[----:B------:R-:W-:Y:S01]  /*aaa0*/  MOV R14, UR62 ;  /* 0x0000003e000e7c02 */ /* 0x000fe20008000f00 */
[----:B-1-3--:R-:W-:Y:S10]  /*aab0*/  ENDCOLLECTIVE ;  /* 0x000000000000791b */ /* 0x00aff40003800000 */
.L_x_6303:
[----:B------:R-:W-:Y:S05]  /*aac0*/  BSYNC B0 ;  /* 0x0000000000007941 */ /* 0x000fea0003800000 */
.L_x_6302:
[----:B------:R-:W-:Y:S05]  /*aad0*/  BRA `(.L_x_6304) ;  /* 0xfffffff400cc7947 */ /* 0x000fea000383ffff */
.L_x_6272:
[----:B-1----:R1:W2:Y:S02]  /*aae0*/  SYNCS.PHASECHK.TRANS64.TRYWAIT P0, [R9+URZ], R0 ;  /* 0x00000000090075a7 */ /* 0x0022a4000800017f */
[----:B--2---:R-:W-:Y:S05]  /*aaf0*/  @!P0 NANOSLEEP.SYNCS 0x989680 ;  /* 0x009896800000895d */ /* 0x004fea0003900000 */
[----:B------:R-:W2:Y:S02]  /*ab00*/  @!P0 SYNCS.PHASECHK.TRANS64 P0, [R9+URZ], R0 ;  /* 0x00000000090085a7 */ /* 0x000ea4000800007f */
[----:B--2---:R-:W-:Y:S05]  /*ab10*/  @!P0 BRA `(.L_x_6272) ;  /* 0xfffffffc00f08947 */ /* 0x004fea000383ffff */
[----:B------:R-:W-:Y:S05]  /*ab20*/  BRA `(.L_x_6305) ;  /* 0xfffffff8000c7947 */ /* 0x000fea000383ffff */
.L_x_6273:
[----:B--2---:R2:W4:Y:S02]  /*ab30*/  SYNCS.PHASECHK.TRANS64.TRYWAIT P0, [R3+URZ], R2 ;  /* 0x00000002030075a7 */ /* 0x004524000800017f */
[----:B----4-:R-:W-:Y:S05]  /*ab40*/  @!P0 NANOSLEEP.SYNCS 0x989680 ;  /* 0x009896800000895d */ /* 0x010fea0003900000 */
[----:B------:R-:W4:Y:S02]  /*ab50*/  @!P0 SYNCS.PHASECHK.TRANS64 P0, [R3+URZ], R2 ;  /* 0x00000002030085a7 */ /* 0x000f24000800007f */
[----:B----4-:R-:W-:Y:S05]  /*ab60*/  @!P0 BRA `(.L_x_6273) ;  /* 0xfffffffc00f08947 */ /* 0x010fea000383ffff */
[----:B------:R-:W-:Y:S05]  /*ab70*/  BRA `(.L_x_6306) ;  /* 0xfffffff800007947 */ /* 0x000fea000383ffff */
.L_x_6307:
        /* <DEDUP_REMOVED lines=16> */
.L_x_7688:


//--------------------- .text._ZN7cutlass13device_kernelIN5flash11enable_sm90INS1_16FlashAttnBwdSm90INS1_25CollectiveMainloopBwdSm90ILi2ELi1ELi1EN4cute5tupleIJNS5_1CILi1EEES8_S8_EEENS6_IJNS7_ILi64EEENS7_ILi96EEENS7_ILi192EEEEEENS_6half_tEfNS_4arch4Sm90ELb1ELb0ELb0ELb0ELb0ELb0ELb1ELb0ELi3ELi1ELi1ELi1ELb0EEENS1_21CollectiveEpilogueBwdISD_SE_SG_Li384ELb0ELb1ELi3EEENS1_25SingleTileBwdLPTSchedulerILb0ELi96ELb0EEEEEEEEEvNT_6ParamsE --------------------------
	.section	.text._ZN7cutlass13device_kernelIN5flash11enable_sm90INS1_16FlashAttnBwdSm90INS1_25CollectiveMainloopBwdSm90ILi2ELi1ELi1EN4cute5tupleIJNS5_1CILi1EEES8_S8_EEENS6_IJNS7_ILi64EEENS7_ILi96EEENS7_ILi192EEEEEENS_6half_tEfNS_4arch4Sm90ELb1ELb0ELb0ELb0ELb0ELb0ELb1ELb0ELi3ELi1ELi1ELi1ELb0EEENS1_21CollectiveEpilogueBwdISD_SE_SG_Li384ELb0ELb1ELi3EEENS1_25SingleTileBwdLPTSchedulerILb0ELi96ELb0EEEEEEEEEvNT_6ParamsE,"ax",@progbits
	.align	128
.text._ZN7cutlass13device_kernelIN5flash11enable_sm90INS1_16FlashAttnBwdSm90INS1_25CollectiveMainloopBwdSm90ILi2ELi1ELi1EN4cute5tupleIJNS5_1CILi1EEES8_S8_EEENS6_IJNS7_ILi64EEENS7_ILi96EEENS7_ILi192EEEEEENS_6half_tEfNS_4arch4Sm90ELb1ELb0ELb0ELb0ELb0ELb0ELb1ELb0ELi3ELi1ELi1ELi1ELb0EEENS1_21CollectiveEpilogueBwdISD_SE_SG_Li384ELb0ELb1ELi3EEENS1_25SingleTileBwdLPTSchedulerILb0ELi96ELb0EEEEEEEEEvNT_6ParamsE:
        .type           _ZN7cutlass13device_kernelIN5flash11enable_sm90INS1_16FlashAttnBwdSm90INS1_25CollectiveMainloopBwdSm90ILi2ELi1ELi1EN4cute5tupleIJNS5_1CILi1EEES8_S8_EEENS6_IJNS7_ILi64EEENS7_ILi96EEENS7_ILi192EEEEEENS_6half_tEfNS_4arch4Sm90ELb1ELb0ELb0ELb0ELb0ELb0ELb1ELb0ELi3ELi1ELi1ELi1ELb0EEENS1_21CollectiveEpilogueBwdISD_SE_SG_Li384ELb0ELb1ELi3EEENS1_25SingleTileBwdLPTSchedulerILb0ELi96ELb0EEEEEEEEEvNT_6ParamsE,@function
        .size           _ZN7cutlass13device_kernelIN5flash11enable_sm90INS1_16FlashAttnBwdSm90INS1_25CollectiveMainloopBwdSm90ILi2ELi1ELi1EN4cute5tupleIJNS5_1CILi1EEES8_S8_EEENS6_IJNS7_ILi64EEENS7_ILi96EEENS7_ILi192EEEEEENS_6half_tEfNS_4arch4Sm90ELb1ELb0ELb0ELb0ELb0ELb0ELb1ELb0ELi3ELi1ELi1ELi1ELb0EEENS1_21CollectiveEpilogueBwdISD_SE_SG_Li384ELb0ELb1ELi3EEENS1_25SingleTileBwdLPTSchedulerILb0ELi96ELb0EEEEEEEEEvNT_6ParamsE,(.L_x_7689 - _ZN7cutlass13device_kernelIN5flash11enable_sm90INS1_16FlashAttnBwdSm90INS1_25CollectiveMainloopBwdSm90ILi2ELi1ELi1EN4cute5tupleIJNS5_1CILi1EEES8_S8_EEENS6_IJNS7_ILi64EEENS7_ILi96EEENS7_ILi192EEEEEENS_6half_tEfNS_4arch4Sm90ELb1ELb0ELb0ELb0ELb0ELb0ELb1ELb0ELi3ELi1ELi1ELi1ELb0EEENS1_21CollectiveEpilogueBwdISD_SE_SG_Li384ELb0ELb1ELi3EEENS1_25SingleTileBwdLPTSchedulerILb0ELi96ELb0EEEEEEEEEvNT_6ParamsE)
        .other          _ZN7cutlass13device_kernelIN5flash11enable_sm90INS1_16FlashAttnBwdSm90INS1_25CollectiveMainloopBwdSm90ILi2ELi1ELi1EN4cute5tupleIJNS5_1CILi1EEES8_S8_EEENS6_IJNS7_ILi64EEENS7_ILi96EEENS7_ILi192EEEEEENS_6half_tEfNS_4arch4Sm90ELb1ELb0ELb0ELb0ELb0ELb0ELb1ELb0ELi3ELi1ELi1ELi1ELb0EEENS1_21CollectiveEpilogueBwdISD_SE_SG_Li384ELb0ELb1ELi3EEENS1_25SingleTileBwdLPTSchedulerILb0ELi96ELb0EEEEEEEEEvNT_6ParamsE,@"STO_CUDA_ENTRY STV_DEFAULT"
_ZN7cutlass13device_kernelIN5flash11enable_sm90INS1_16FlashAttnBwdSm90INS1_25CollectiveMainloopBwdSm90ILi2ELi1ELi1EN4cute5tupleIJNS5_1CILi1EEES8_S8_EEENS6_IJNS7_ILi64EEENS7_ILi96EEENS7_ILi192EEEEEENS_6half_tEfNS_4arch4Sm90ELb1ELb0ELb0ELb0ELb0ELb0ELb1ELb0ELi3ELi1ELi1ELi1ELb0EEENS1_21CollectiveEpilogueBwdISD_SE_SG_Li384ELb0ELb1ELi3EEENS1_25SingleTileBwdLPTSchedulerILb0ELi96ELb0EEEEEEEEEvNT_6ParamsE:
        /* <DEDUP_REMOVED lines=29> */
.L_x_6309:
[----:B------:R-:W-:Y:S05]  /*01d0*/  BSYNC B0 ;  /* 0x0000000000007941 */ /* 0x000fea0003800000 */
.L_x_6308:
        /* <DEDUP_REMOVED lines=34> */
.L_x_6310:
        /* <DEDUP_REMOVED lines=20> */
.L_x_6311:
[----:B---3--:R-:W-:Y:S01]  /*0540*/  ISETP.NE.AND P0, PT, R2, RZ, PT ;  /* 0x000000ff0200720c */ /* 0x008fe20003f05270 */
[----:B------:R-:W-:Y:S01]  /*0550*/  IMAD.MOV.U32 R2, RZ, RZ, 0x1 ;  /* 0x00000001ff027424 */ /* 0x000fe200078e00ff */
[----:B------:R-:W-:-:S04]  /*0560*/  NOP ;  /* 0x0000000000007918 */ /* 0x000fc80000000000 */
[----:B------:R-:W-:-:S05]  /*0570*/  SEL R2, R2, 0x2, !P0 ;  /* 0x0000000202027807 */ /* 0x000fca0004000000 */
[----:B------:R3:W-:Y:S01]  /*0580*/  STL [R1+0x8], R2 ;  /* 0x0000080201007387 */ /* 0x0007e20000100800 */
[----:B-12-4-:R-:W-:Y:S06]  /*0590*/  BAR.SYNC.DEFER_BLOCKING 0x0 ;  /* 0x0000000000007b1d */ /* 0x016fec0000010000 */
[----:B------:R-:W-:Y:S05]  /*05a0*/  @!P0 BRA `(.L_x_6312) ;  /* 0x00000054000c8947 */ /* 0x000fea0003800000 */
.L_x_6313:
        /* <DEDUP_REMOVED lines=32> */
.L_x_6314:
[----:B------:R-:W-:Y:S01]  /*07b0*/  ULDC UR7, c[0x0][0xb44] ;  /* 0x0002d10000077ab9 */ /* 0x000fe20000000800 */
[----:B------:R-:W-:Y:S01]  /*07c0*/  UMOV UR38, UR10 ;  /* 0x0000000a00267c82 */ /* 0x000fe20008000000 */
[----:B------:R-:W-:-:S11]  /*07d0*/  UISETP.NE.AND UP0, UPT, UR7, 0x1, UPT ;  /* 0x000000010700788c */ /* 0x000fd6000bf05270 */
[----:B------:R-:W-:Y:S02]  /*07e0*/  @UP0 ULDC.64 UR8, c[0x0][0xb48] ;  /* 0x0002d20000080ab9 */ /* 0x000fe40000000a00 */
[----:B------:R-:W-:-:S04]  /*07f0*/  UIMAD.WIDE.U32 UR4, UR10, UR8, URZ ;  /* 0x000000080a0472a5 */ /* 0x000fc8000f8e003f */
[----:B------:R-:W-:-:S04]  /*0800*/  @UP0 USHF.R.U32.HI UR38, URZ, UR9, UR5 ;  /* 0x000000093f260299 */ /* 0x000fc80008011605 */
[----:B------:R-:W-:-:S12]  /*0810*/  UIMAD UR4, UR38, UR7, URZ ;  /* 0x00000007260472a4 */ /* 0x000fd8000f8e023f */
.L_x_6315:
        /* <DEDUP_REMOVED lines=102> */
.L_x_6318:
        /* <DEDUP_REMOVED lines=15> */
.L_x_6317:
        /* <DEDUP_REMOVED lines=20> */
.L_x_6320:
        /* <DEDUP_REMOVED lines=15> */
.L_x_6319:
        /* <DEDUP_REMOVED lines=8> */
.L_x_6434:
        /* <DEDUP_REMOVED lines=19> */
.L_x_6322:
        /* <DEDUP_REMOVED lines=32> */
[----:B------:R-:W-:Y:S01]  /*1550*/  SHF.R.U32.HI R7, RZ, 0x3, R7 ;  /* 0x00000003ff077819 */ /* 0x000fe20000011607 */
[----:B------:R-:W-:Y:S01]  /*1560*/  IMAD.IADD R11, R0, 0x1, -R11 ;  /* 0x00000001000b7824 */ /* 0x000fe200078e0a0b */
[--C-:B------:R-:W-:Y:S01]  /*1570*/  SHF.R.S32.HI R5, RZ, 0x2, R2.reuse ;  /* 0x00000002ff057819 */ /* 0x100fe20000011402 */
[----:B------:R-:W-:Y:S01]  /*1580*/  IMAD R9, R12, 0x200, R9 ;  /* 0x000002000c097824 */ /* 0x000fe200078e0209 */
[----:B------:R-:W-:Y:S01]  /*1590*/  SHF.R.S32.HI R6, RZ, 0x1f, R2 ;  /* 0x0000001fff067819 */ /* 0x000fe20000011402 */
[----:B------:R-:W-:Y:S01]  /*15a0*/  IMAD R11, R20, 0x10, R11 ;  /* 0x00000010140b7824 */ /* 0x000fe200078e020b */
[----:B------:R-:W-:Y:S01]  /*15b0*/  LOP3.LUT R14, R14, R7, RZ, 0x3c, !PT ;  /* 0x000000070e0e7212 */ /* 0x000fe200078e3cff */
[----:B-1----:R-:W-:Y:S01]  /*15c0*/  IMAD R13, R13, 0x400, R0 ;  /* 0x000004000d0d7824 */ /* 0x002fe200078e0200 */
[----:B------:R-:W-:Y:S01]  /*15d0*/  LEA.HI R6, R6, R5, RZ, 0x3 ;  /* 0x0000000506067211 */ /* 0x000fe200078f18ff */
[----:B------:R-:W-:Y:S01]  /*15e0*/  IMAD.MOV.U32 R12, RZ, RZ, 0x20 ;  /* 0x00000020ff0c7424 */ /* 0x000fe200078e00ff */
[----:B------:R-:W-:Y:S01]  /*15f0*/  LEA.HI R3, R3, R0, RZ, 0x5 ;  /* 0x0000000003037211 */ /* 0x000fe200078f28ff */
[----:B------:R-:W-:Y:S01]  /*1600*/  IMAD.IADD R9, R9, 0x1, R14 ;  /* 0x0000000109097824 */ /* 0x000fe200078e020e */
[----:B------:R-:W-:Y:S01]  /*1610*/  LOP3.LUT R6, R6, 0xfffffff8, RZ, 0xc0, !PT ;  /* 0xfffffff806067812 */ /* 0x000fe200078ec0ff */
[----:B------:R-:W-:Y:S01]  /*1620*/  IMAD.SHL.U32 R0, R13, 0x4, RZ ;  /* 0x000000040d007824 */ /* 0x000fe200078e00ff */
        /* <DEDUP_REMOVED lines=59> */
[----:B------:R-:W-:Y:S02]  /*19e0*/  IADD3 R17, R12, 0x30400, R11 ;  /* 0x000304000c117810 */ /* 0x000fe40007ffe00b */
[----:B---3--:R-:W-:-:S07]  /*19f0*/  LOP3.LUT R10, R15, 0x1, RZ, 0xfc, !PT ;  /* 0x000000010f0a7812 */ /* 0x008fce00078efcff */
.L_x_6334:
[----:B------:R-:W-:Y:S01]  /*1a00*/  ISETP.NE.AND P0, PT, R10, 0x3, PT ;  /* 0x000000030a00780c */ /* 0x000fe20003f05270 */
[----:B------:R-:W-:-:S12]  /*1a10*/  YIELD ;  /* 0x0000000000007946 */ /* 0x000fd80003800000 */
[----:B-1----:R-:W-:Y:S05]  /*1a20*/  @!P0 BRA `(.L_x_6324) ;  /* 0x0000000000048947 */ /* 0x002fea0003800000 */
[----:B------:R-:W-:Y:S01]  /*1a30*/  BPT.TRAP 0x1 ;  /* 0x000000040000795c */ /* 0x000fe20000300000 */
.L_x_6324:
[----:B------:R-:W-:Y:S02]  /*1a40*/  LEA R3, R2, UR37, 0x3 ;  /* 0x0000002502037c11 */ /* 0x000fe4000f8e18ff */
[----:B------:R-:W-:-:S04]  /*1a50*/  SHF.L.U32 R12, R7, 0x1f, RZ ;  /* 0x0000001f070c7819 */ /* 0x000fc800000006ff */
[----:B------:R1:W2:Y:S01]  /*1a60*/  SYNCS.PHASECHK.TRANS64.TRYWAIT P1, [R3+URZ+0x36410], R12 ;  /* 0x0364100c030075a7 */ /* 0x0002a2000802017f */
[----:B------:R-:W-:Y:S05]  /*1a70*/  @!P0 BRA `(.L_x_6325) ;  /* 0x0000000000048947 */ /* 0x000fea0003800000 */
[----:B------:R-:W-:Y:S01]  /*1a80*/  BPT.TRAP 0x1 ;  /* 0x000000040000795c */ /* 0x000fe20000300000 */
.L_x_6325:
[----:B--2---:R-:W-:Y:S05]  /*1a90*/  @P1 BRA `(.L_x_6326) ;  /* 0x0000000000081947 */ /* 0x004fea0003800000 */
[----:B------:R-:W2:Y:S02]  /*1aa0*/  SYNCS.PHASECHK.TRANS64.TRYWAIT P1, [R3+URZ+0x36410], R12 ;  /* 0x0364100c030075a7 */ /* 0x000ea4000802017f */
[----:B--2---:R-:W-:Y:S05]  /*1ab0*/  @!P1 BRA `(.L_x_6327) ;  /* 0x0000007800749947 */ /* 0x004fea0003800000 */
.L_x_6326:
        /* <DEDUP_REMOVED lines=103> */
.L_x_6328:
[----:B------:R-:W-:-:S04]  /*2130*/  SHF.L.U32 R14, R5, 0x1f, RZ ;  /* 0x0000001f050e7819 */ /* 0x000fc800000006ff */
[----:B------:R4:W1:Y:S01]  /*2140*/  SYNCS.PHASECHK.TRANS64.TRYWAIT P1, [UR37+0x36430], R14 ;  /* 0x0364300eff0075a7 */ /* 0x0008620008020165 */
[----:B------:R-:W-:Y:S05]  /*2150*/  @!P0 BRA `(.L_x_6329) ;  /* 0x0000000000048947 */ /* 0x000fea0003800000 */
[----:B------:R-:W-:Y:S01]  /*2160*/  BPT.TRAP 0x1 ;  /* 0x000000040000795c */ /* 0x000fe20000300000 */
.L_x_6329:
[----:B-1----:R-:W-:Y:S05]  /*2170*/  @P1 BRA `(.L_x_6330) ;  /* 0x0000000000081947 */ /* 0x002fea0003800000 */
[----:B------:R-:W1:Y:S02]  /*2180*/  SYNCS.PHASECHK.TRANS64.TRYWAIT P1, [UR37+0x36430], R14 ;  /* 0x0364300eff0075a7 */ /* 0x000e640008020165 */
[----:B-1----:R-:W-:Y:S05]  /*2190*/  @!P1 BRA `(.L_x_6331) ;  /* 0x0000007000d09947 */ /* 0x002fea0003800000 */
.L_x_6330:
[----:B------:R-:W-:Y:S01]  /*21a0*/  UIADD3 UR5, UR37, 0x2a000, URZ ;  /* 0x0002a00025057890 */ /* 0x000fe2000fffe03f */
[----:B------:R-:W-:Y:S01]  /*21b0*/  WARPGROUP.ARRIVE ;  /* 0x00000000000079c5 */ /* 0x000fe20000000000 */
[----:B------:R-:W-:Y:S01]  /*21c0*/  UIADD3 UR4, UR4, 0x9000, URZ ;  /* 0x0000900004047890 */ /* 0x000fe2000fffe03f */
[----:B------:R-:W-:Y:S01]  /*21d0*/  IMAD R21, R16, 0x40, R6 ;  /* 0x0000004010157824 */ /* 0x000fe200078e0206 */
[----:B------:R-:W-:Y:S02]  /*21e0*/  USHF.R.U32.HI UR6, URZ, 0x4, UR5 ;  /* 0x000000043f067899 */ /* 0x000fe40008011605 */
[----:B------:R-:W-:Y:S02]  /*21f0*/  USHF.R.U32.HI UR4, URZ, 0x4, UR4 ;  /* 0x000000043f047899 */ /* 0x000fe40008011604 */
[----:B------:R-:W-:Y:S01]  /*2200*/  ULOP3.LUT UR7, UR6, 0x3fff, URZ, 0xc0, !UPT ;  /* 0x00003fff06077892 */ /* 0x000fe2000f8ec03f */
[----:B------:R-:W-:Y:S01]  /*2210*/  VIADDMNMX R22, R21, R8, R9, PT ;  /* 0x0000000815167246 */ /* 0x000fe20003800109 */
[----:B------:R-:W-:-:S02]  /*2220*/  ULOP3.LUT UR6, UR4, 0x3fff, URZ, 0xc0, !UPT ;  /* 0x00003fff04067892 */ /* 0x000fc4000f8ec03f */
[----:B------:R-:W-:Y:S01]  /*2230*/  ULOP3.LUT UR4, UR7, 0x10000, URZ, 0xfc, !UPT ;  /* 0x0001000007047892 */ /* 0x000fe2000f8efc3f */
[C---:B------:R-:W-:Y:S01]  /*2240*/  ISETP.GT.AND P1, PT, R22.reuse, RZ, PT ;  /* 0x000000ff1600720c */ /* 0x040fe20003f24270 */
[----:B------:R-:W-:Y:S01]  /*2250*/  ULOP3.LUT UR6, UR6, 0x10000, URZ, 0xfc, !UPT ;  /* 0x0001000006067892 */ /* 0x000fe2000f8efc3f */
[----:B------:R-:W-:Y:S01]  /*2260*/  ISETP.GT.AND P2, PT, R22, 0x18, PT ;  /* 0x000000181600780c */ /* 0x000fe20003f44270 */
[----:B------:R-:W-:Y:S01]  /*2270*/  UMOV UR9, 0x40000040 ;  /* 0x4000004000097882 */ /* 0x000fe20000000000 */
[----:B------:R-:W-:Y:S01]  /*2280*/  UMOV UR11, 0x40000040 ;  /* 0x40000040000b7882 */ /* 0x000fe20000000000 */
[----:B------:R-:W-:Y:S01]  /*2290*/  FSEL R136, R136, -INF , P1 ;  /* 0xff80000088887808 */ /* 0x000fe20000800000 */
[----:B------:R-:W-:Y:S01]  /*22a0*/  UMOV UR8, UR4 ;  /* 0x0000000400087c82 */ /* 0x000fe20008000000 */
[C---:B------:R-:W-:Y:S01]  /*22b0*/  ISETP.GT.AND P1, PT, R22.reuse, 0x1, PT ;  /* 0x000000011600780c */ /* 0x040fe20003f24270 */
[----:B------:R-:W-:Y:S01]  /*22c0*/  UMOV UR10, UR6 ;  /* 0x00000006000a7c82 */ /* 0x000fe20008000000 */
[C---:B------:R-:W-:Y:S01]  /*22d0*/  ISETP.GT.AND P3, PT, R22.reuse, 0x19, PT ;  /* 0x000000191600780c */ /* 0x040fe20003f64270 */
[----:B------:R-:W-:Y:S01]  /*22e0*/  HGMMA.64x32x16.F32 R120, gdesc[UR8], RZ, !UPT, gsb0 ;  /* 0x00600000087879f0 */ /* 0x000fe2000c0008ff */
[----:B------:R-:W-:Y:S01]  /*22f0*/  UIADD3 UR10, UR6, 0x2, URZ ;  /* 0x00000002060a7890 */ /* 0x000fe2000fffe03f */
[----:B----4-:R-:W-:Y:S01]  /*2300*/  FSEL R14, R137, -INF , P1 ;  /* 0xff800000890e7808 */ /* 0x010fe20000800000 */
[----:B------:R-:W-:Y:S01]  /*2310*/  UIADD3 UR8, UR4, 0x2, URZ ;  /* 0x0000000204087890 */ /* 0x000fe2000fffe03f */
[----:B------:R-:W-:Y:S01]  /*2320*/  ISETP.GT.AND P1, PT, R22, 0x8, PT ;  /* 0x000000081600780c */ /* 0x000fe20003f24270 */
[----:B------:R-:W-:Y:S01]  /*2330*/  UMOV UR11, 0x40000040 ;  /* 0x40000040000b7882 */ /* 0x000fe20000000000 */
[----:B------:R-:W-:Y:S01]  /*2340*/  UMOV UR9, 0x40000040 ;  /* 0x4000004000097882 */ /* 0x000fe20000000000 */
[--C-:B--2---:R-:W-:Y:S01]  /*2350*/  FFMA.FTZ R13, R136, UR40, -R23.reuse ;  /* 0x00000028880d7c23 */ /* 0x104fe20008010817 */
[----:B------:R-:W-:Y:S01]  /*2360*/  FSEL R140, R140, -INF , P1 ;  /* 0xff8000008c8c7808 */ /* 0x000fe20000800000 */
[--C-:B------:R-:W-:Y:S01]  /*2370*/  FFMA.FTZ R14, R14, UR40, -R23.reuse ;  /* 0x000000280e0e7c23 */ /* 0x100fe20008010817 */
[----:B------:R-:W-:Y:S01]  /*2380*/  ISETP.GT.AND P1, PT, R22, 0x9, PT ;  /* 0x000000091600780c */ /* 0x000fe20003f24270 */
[----:B------:R-:W-:Y:S01]  /*2390*/  UMOV UR7, 0x80000020 ;  /* 0x8000002000077882 */ /* 0x000fe20000000000 */
[----:B------:R-:W-:Y:S01]  /*23a0*/  FSEL R148, R148, -INF , P2 ;  /* 0xff80000094947808 */ /* 0x000fe20001000000 */
[--C-:B------:R-:W-:Y:S01]  /*23b0*/  FFMA.FTZ R15, R140, UR40, -R23.reuse ;  /* 0x000000288c0f7c23 */ /* 0x100fe20008010817 */
[----:B------:R-:W-:Y:S01]  /*23c0*/  FSEL R20, R141, -INF , P1 ;  /* 0xff8000008d147808 */ /* 0x000fe20000800000 */
[----:B------:R-:W1:Y:S01]  /*23d0*/  MUFU.EX2 R13, R13 ;  /* 0x0000000d000d7308 */ /* 0x000e620000000800 */
[----:B------:R-:W-:Y:S01]  /*23e0*/  ISETP.GT.AND P1, PT, R22, 0x10, PT ;  /* 0x000000101600780c */ /* 0x000fe20003f24270 */
[--C-:B------:R-:W-:Y:S01]  /*23f0*/  FFMA.FTZ R148, R148, UR40, -R23.reuse ;  /* 0x0000002894947c23 */ /* 0x100fe20008010817 */
[----:B------:R-:W-:Y:S01]  /*2400*/  FSEL R140, R149, -INF , P3 ;  /* 0xff800000958c7808 */ /* 0x000fe20001800000 */
[----:B------:R-:W-:Y:S01]  /*2410*/  FFMA.FTZ R136, R20, UR40, -R23 ;  /* 0x0000002814887c23 */ /* 0x000fe20008010817 */
[----:B------:R-:W-:-:S02]  /*2420*/  FSEL R144, R144, -INF , P1 ;  /* 0xff80000090907808 */ /* 0x000fc40000800000 */
[----:B------:R-:W-:Y:S01]  /*2430*/  ISETP.GT.AND P1, PT, R22, 0x11, PT ;  /* 0x000000111600780c */ /* 0x000fe20003f24270 */
[----:B------:R-:W2:Y:S01]  /*2440*/  MUFU.EX2 R14, R14 ;  /* 0x0000000e000e7308 */ /* 0x000ea20000000800 */
[----:B------:R-:W-:Y:S01]  /*2450*/  LEA R149, R6, UR37, 0x2 ;  /* 0x0000002506957c11 */ /* 0x000fe2000f8e10ff */
[----:B------:R-:W-:Y:S01]  /*2460*/  FFMA.FTZ R20, R144, UR40, -R23 ;  /* 0x0000002890147c23 */ /* 0x000fe20008010817 */
[----:B------:R-:W-:-:S05]  /*2470*/  FSEL R22, R145, -INF , P1 ;  /* 0xff80000091167808 */ /* 0x000fca0000800000 */
[----:B------:R-:W-:Y:S01]  /*2480*/  FFMA.FTZ R144, R22, UR40, -R23 ;  /* 0x0000002816907c23 */ /* 0x000fe20008010817 */
[----:B------:R-:W-:Y:S01]  /*2490*/  IADD3 R22, R8, 0x8, R21 ;  /* 0x0000000808167810 */ /* 0x000fe20007ffe015 */
[----:B------:R-:W-:Y:S01]  /*24a0*/  FFMA.FTZ R23, R140, UR40, -R23 ;  /* 0x000000288c177c23 */ /* 0x000fe20008010817 */
[----:B------:R-:W4:Y:S02]  /*24b0*/  MUFU.EX2 R15, R15 ;  /* 0x0000000f000f7308 */ /* 0x000f240000000800 */
[----:B------:R-:W-:-:S04]  /*24c0*/  VIMNMX R137, R9, R22, PT ;  /* 0x0000001609897248 */ /* 0x000fc80003fe0100 */
[C---:B------:R-:W-:Y:S02]  /*24d0*/  ISETP.GT.AND P1, PT, R137.reuse, RZ, PT ;  /* 0x000000ff8900720c */ /* 0x040fe40003f24270 */
[----:B------:R5:W-:Y:S01]  /*24e0*/  MUFU.EX2 R21, R144 ;  /* 0x0000009000157308 */ /* 0x000be20000000800 */
[C---:B------:R-:W-:Y:S02]  /*24f0*/  ISETP.GT.AND P2, PT, R137.reuse, 0x18, PT ;  /* 0x000000188900780c */ /* 0x040fe40003f44270 */
[----:B------:R-:W-:Y:S02]  /*2500*/  FSEL R141, R138, -INF , P1 ;  /* 0xff8000008a8d7808 */ /* 0x000fe40000800000 */
[C---:B------:R-:W-:Y:S02]  /*2510*/  ISETP.GT.AND P1, PT, R137.reuse, 0x1, PT ;  /* 0x000000018900780c */ /* 0x040fe40003f24270 */
[----:B------:R-:W-:Y:S01]  /*2520*/  ISETP.GT.AND P3, PT, R137, 0x19, PT ;  /* 0x000000198900780c */ /* 0x000fe20003f64270 */
[----:B---3--:R-:W-:Y:S01]  /*2530*/  FFMA.FTZ R138, R141, UR40, -R12 ;  /* 0x000000288d8a7c23 */ /* 0x008fe2000801080c */
[----:B------:R-:W-:Y:S01]  /*2540*/  FSEL R139, R139, -INF , P1 ;  /* 0xff8000008b8b7808 */ /* 0x000fe20000800000 */
[----:B------:R-:W3:Y:S01]  /*2550*/  MUFU.EX2 R136, R136 ;  /* 0x0000008800887308 */ /* 0x000ee20000000800 */
[----:B------:R-:W-:-:S02]  /*2560*/  ISETP.GT.AND P1, PT, R137, 0x8, PT ;  /* 0x000000088900780c */ /* 0x000fc40003f24270 */
[----:B------:R-:W-:Y:S01]  /*2570*/  FSEL R151, R151, -INF , P3 ;  /* 0xff80000097977808 */ /* 0x000fe20001800000 */
[--C-:B------:R-:W-:Y:S01]  /*2580*/  FFMA.FTZ R139, R139, UR40, -R12.reuse ;  /* 0x000000288b8b7c23 */ /* 0x100fe2000801080c */
[----:B------:R-:W-:Y:S02]  /*2590*/  FSEL R141, R142, -INF , P1 ;  /* 0xff8000008e8d7808 */ /* 0x000fe40000800000 */
[----:B------:R-:W-:Y:S01]  /*25a0*/  ISETP.GT.AND P1, PT, R137, 0x9, PT ;  /* 0x000000098900780c */ /* 0x000fe20003f24270 */
[----:B------:R-:W-:Y:S02]  /*25b0*/  WARPGROUP.DEPBAR.LE gsb0, 0x0 ;  /* 0x00008000000079c5 */ /* 0x000fe40000010000 */
[----:B------:R-:W-:Y:S01]  /*25c0*/  WARPGROUP.ARRIVE ;  /* 0x00000000000079c5 */ /* 0x000fe20000000000 */
[----:B------:R-:W-:Y:S01]  /*25d0*/  FSEL R143, R143, -INF , P1 ;  /* 0xff8000008f8f7808 */ /* 0x000fe20000800000 */
[--C-:B------:R-:W-:Y:S01]  /*25e0*/  FFMA.FTZ R141, R141, UR40, -R12.reuse ;  /* 0x000000288d8d7c23 */ /* 0x100fe2000801080c */
[----:B------:R-:W-:Y:S01]  /*25f0*/  ISETP.GT.AND P1, PT, R137, 0x10, PT ;  /* 0x000000108900780c */ /* 0x000fe20003f24270 */
[----:B------:R1:W-:Y:S02]  /*2600*/  MUFU.EX2 R22, R148 ;  /* 0x0000009400167308 */ /* 0x0003e40000000800 */
[----:B------:R-:W-:Y:S01]  /*2610*/  HGMMA.64x32x16.F32 R120, gdesc[UR8], R120, gsb0 ;  /* 0x00600000087879f0 */ /* 0x000fe20008000878 */
[----:B------:R-:W-:Y:S01]  /*2620*/  UIADD3 UR10, UR6, 0x4, URZ ;  /* 0x00000004060a7890 */ /* 0x000fe2000fffe03f */
[--C-:B-----5:R-:W-:Y:S01]  /*2630*/  FFMA.FTZ R144, R143, UR40, -R12.reuse ;  /* 0x000000288f907c23 */ /* 0x120fe2000801080c */
[----:B------:R-:W-:Y:S01]  /*2640*/  UIADD3 UR8, UR4, 0x4, URZ ;  /* 0x0000000404087890 */ /* 0x000fe2000fffe03f */
[----:B------:R-:W-:Y:S01]  /*2650*/  FSEL R143, R146, -INF , P1 ;  /* 0xff800000928f7808 */ /* 0x000fe20000800000 */
[----:B------:R-:W-:Y:S01]  /*2660*/  UMOV UR11, 0x40000040 ;  /* 0x40000040000b7882 */ /* 0x000fe20000000000 */
[----:B------:R-:W-:Y:S01]  /*2670*/  UMOV UR9, 0x40000040 ;  /* 0x4000004000097882 */ /* 0x000fe20000000000 */
[----:B------:R-:W-:Y:S01]  /*2680*/  ISETP.GT.AND P1, PT, R137, 0x11, PT ;  /* 0x000000118900780c */ /* 0x000fe20003f24270 */
[--C-:B------:R-:W-:Y:S01]  /*2690*/  FFMA.FTZ R146, R151, UR40, -R12.reuse ;  /* 0x0000002897927c23 */ /* 0x100fe2000801080c */
[----:B------:R-:W-:Y:S01]  /*26a0*/  FFMA.FTZ R137, R143, UR40, -R12 ;  /* 0x000000288f897c23 */ /* 0x000fe2000801080c */
[----:B------:R-:W-:Y:S01]  /*26b0*/  FSEL R143, R150, -INF , P2 ;  /* 0xff800000968f7808 */ /* 0x000fe20001000000 */
[----:B------:R-:W-:Y:S01]  /*26c0*/  MUFU.EX2 R141, R141 ;  /* 0x0000008d008d7308 */ /* 0x000fe20000000800 */
[----:B------:R-:W-:-:S05]  /*26d0*/  FSEL R147, R147, -INF , P1 ;  /* 0xff80000093937808 */ /* 0x000fca0000800000 */
[--C-:B------:R-:W-:Y:S01]  /*26e0*/  FFMA.FTZ R142, R147, UR40, -R12.reuse ;  /* 0x00000028938e7c23 */ /* 0x100fe2000801080c */
[----:B------:R-:W-:Y:S01]  /*26f0*/  FFMA.FTZ R147, R143, UR40, -R12 ;  /* 0x000000288f937c23 */ /* 0x000fe2000801080c */
[----:B------:R-:W5:Y:S08]  /*2700*/  MUFU.EX2 R144, R144 ;  /* 0x0000009000907308 */ /* 0x000f700000000800 */
[----:B------:R-:W-:Y:S08]  /*2710*/  MUFU.EX2 R138, R138 ;  /* 0x0000008a008a7308 */ /* 0x000ff00000000800 */
[----:B------:R-:W5:Y:S08]  /*2720*/  MUFU.EX2 R139, R139 ;  /* 0x0000008b008b7308 */ /* 0x000f700000000800 */
[----:B------:R-:W5:Y:S08]  /*2730*/  MUFU.EX2 R20, R20 ;  /* 0x0000001400147308 */ /* 0x000f700000000800 */
[----:B------:R-:W5:Y:S08]  /*2740*/  MUFU.EX2 R23, R23 ;  /* 0x0000001700177308 */ /* 0x000f700000000800 */
[----:B------:R-:W-:Y:S01]  /*2750*/  MUFU.EX2 R137, R137 ;  /* 0x0000008900897308 */ /* 0x000fe20000000800 */
[----:B------:R-:W-:-:S02]  /*2760*/  WARPGROUP.DEPBAR.LE gsb0, 0x0 ;  /* 0x00008000000079c5 */ /* 0x000fc40000010000 */
[----:B------:R-:W-:-:S05]  /*2770*/  WARPGROUP.ARRIVE ;  /* 0x00000000000079c5 */ /* 0x000fca0000000000 */
[----:B------:R-:W5:Y:S01]  /*2780*/  MUFU.EX2 R142, R142 ;  /* 0x0000008e008e7308 */ /* 0x000f620000000800 */
        /* <DEDUP_REMOVED lines=77> */
[----:B------:R2:W4:Y:S02]  /*2c60*/  LDS R140, [R149+0x30220] ;  /* 0x03022000958c7984 */ /* 0x0005240000000800 */
[--C-:B--2---:R-:W-:Y:S01]  /*2c70*/  FADD.FTZ R149, R121, -R145.reuse ;  /* 0x8000009179957221 */ /* 0x104fe20000010000 */
[--C-:B------:R-:W-:Y:S01]  /*2c80*/  FADD.FTZ R121, R128, -R145.reuse ;  /* 0x8000009180797221 */ /* 0x100fe20000010000 */
[--C-:B-1----:R-:W-:Y:S01]  /*2c90*/  FADD.FTZ R148, R133, -R145.reuse ;  /* 0x8000009185947221 */ /* 0x102fe20000010000 */
[----:B------:R-:W-:Y:S01]  /*2ca0*/  MUFU.EX2 R128, R147 ;  /* 0x0000009300807308 */ /* 0x000fe20000000800 */
[--C-:B------:R-:W-:Y:S01]  /*2cb0*/  FADD.FTZ R12, R120, -R145.reuse ;  /* 0x80000091780c7221 */ /* 0x100fe20000010000 */
[--C-:B------:R-:W-:Y:S01]  /*2cc0*/  FADD.FTZ R150, R124, -R145.reuse ;  /* 0x800000917c967221 */ /* 0x100fe20000010000 */
[--C-:B------:R-:W-:Y:S01]  /*2cd0*/  FADD.FTZ R151, R125, -R145.reuse ;  /* 0x800000917d977221 */ /* 0x100fe20000010000 */
[--C-:B------:R-:W-:Y:S01]  /*2ce0*/  FADD.FTZ R120, R129, -R145.reuse ;  /* 0x8000009181787221 */ /* 0x100fe20000010000 */
[----:B------:R-:W-:Y:S01]  /*2cf0*/  FADD.FTZ R143, R132, -R145 ;  /* 0x80000091848f7221 */ /* 0x000fe20000010000 */
[--C-:B----4-:R-:W-:Y:S01]  /*2d00*/  FADD.FTZ R145, R122, -R140.reuse ;  /* 0x8000008c7a917221 */ /* 0x110fe20000010000 */
[----:B------:R-:W-:Y:S01]  /*2d10*/  FMUL.FTZ R124, R13, R12 ;  /* 0x0000000c0d7c7220 */ /* 0x000fe20000410000 */
[----:B------:R-:W1:Y:S01]  /*2d20*/  MUFU.EX2 R133, R146 ;  /* 0x0000009200857308 */ /* 0x000e620000000800 */
[--C-:B------:R-:W-:Y:S01]  /*2d30*/  FADD.FTZ R122, R123, -R140.reuse ;  /* 0x8000008c7b7a7221 */ /* 0x100fe20000010000 */
[--C-:B------:R-:W-:Y:S01]  /*2d40*/  FADD.FTZ R126, R126, -R140.reuse ;  /* 0x8000008c7e7e7221 */ /* 0x100fe20000010000 */
[C---:B------:R-:W-:Y:S01]  /*2d50*/  FMUL.FTZ R125, R14.reuse, R149 ;  /* 0x000000950e7d7220 */ /* 0x040fe20000410000 */
[----:B------:R-:W-:Y:S01]  /*2d60*/  F2FP.F16.F32.PACK_AB R12, R14, R13 ;  /* 0x0000000d0e0c723e */ /* 0x000fe200000000ff */
[--C-:B------:R-:W-:Y:S01]  /*2d70*/  FADD.FTZ R123, R127, -R140.reuse ;  /* 0x8000008c7f7b7221 */ /* 0x100fe20000010000 */
[----:B------:R-:W-:Y:S01]  /*2d80*/  FMUL.FTZ R132, R15, R150 ;  /* 0x000000960f847220 */ /* 0x000fe20000410000 */
[----:B---3--:R-:W-:Y:S01]  /*2d90*/  F2FP.F16.F32.PACK_AB R14, R136, R15 ;  /* 0x0000000f880e723e */ /* 0x008fe200000000ff */
[--C-:B------:R-:W-:Y:S01]  /*2da0*/  FADD.FTZ R130, R130, -R140.reuse ;  /* 0x8000008c82827221 */ /* 0x100fe20000010000 */
[----:B-----5:R-:W-:Y:S01]  /*2db0*/  F2FP.F16.F32.PACK_AB R15, R144, R141 ;  /* 0x0000008d900f723e */ /* 0x020fe200000000ff */
[--C-:B------:R-:W-:Y:S01]  /*2dc0*/  FADD.FTZ R131, R131, -R140.reuse ;  /* 0x8000008c83837221 */ /* 0x100fe20000010000 */
[--C-:B------:R-:W-:Y:S01]  /*2dd0*/  FADD.FTZ R127, R134, -R140.reuse ;  /* 0x8000008c867f7221 */ /* 0x100fe20000010000 */
[----:B------:R-:W-:Y:S01]  /*2de0*/  F2FP.F16.F32.PACK_AB R13, R139, R138 ;  /* 0x0000008a8b0d723e */ /* 0x000fe200000000ff */
[----:B------:R-:W-:Y:S01]  /*2df0*/  BAR.SYNC.DEFER_BLOCKING 0x9, 0x180 ;  /* 0x0246000000007b1d */ /* 0x000fe20000010000 */
[----:B------:R-:W-:Y:S01]  /*2e00*/  FADD.FTZ R140, R135, -R140 ;  /* 0x8000008c878c7221 */ /* 0x000fe20000010000 */
[----:B------:R-:W-:Y:S01]  /*2e10*/  FMUL.FTZ R141, R141, R126 ;  /* 0x0000007e8d8d7220 */ /* 0x000fe20000410000 */
[----:B------:R-:W-:Y:S01]  /*2e20*/  FMUL.FTZ R139, R139, R122 ;  /* 0x0000007a8b8b7220 */ /* 0x000fe20000410000 */
[----:B------:R-:W-:Y:S01]  /*2e30*/  FMUL.FTZ R144, R144, R123 ;  /* 0x0000007b90907220 */ /* 0x000fe20000410000 */
[----:B------:R-:W-:Y:S01]  /*2e40*/  FMUL.FTZ R126, R20, R121 ;  /* 0x00000079147e7220 */ /* 0x000fe20000410000 */
[C---:B------:R-:W-:Y:S01]  /*2e50*/  FMUL.FTZ R135, R21.reuse, R120 ;  /* 0x0000007815877220 */ /* 0x040fe20000410000 */
[----:B------:R-:W-:Y:S01]  /*2e60*/  F2FP.F16.F32.PACK_AB R120, R21, R20 ;  /* 0x000000141578723e */ /* 0x000fe200000000ff */
[----:B------:R-:W-:Y:S01]  /*2e70*/  FMUL.FTZ R129, R136, R151 ;  /* 0x0000009788817220 */ /* 0x000fe20000410000 */
[C---:B------:R-:W-:Y:S01]  /*2e80*/  F2FP.F16.F32.PACK_AB R122, R23.reuse, R22 ;  /* 0x00000016177a723e */ /* 0x040fe200000000ff */
[----:B------:R-:W-:Y:S01]  /*2e90*/  FMUL.FTZ R138, R138, R145 ;  /* 0x000000918a8a7220 */ /* 0x000fe20000410000 */
[----:B------:R-:W-:Y:S01]  /*2ea0*/  F2FP.F16.F32.PACK_AB R121, R142, R137 ;  /* 0x000000898e79723e */ /* 0x000fe200000000ff */
[----:B------:R-:W-:Y:S01]  /*2eb0*/  FMUL.FTZ R148, R23, R148 ;  /* 0x0000009417947220 */ /* 0x000fe20000410000 */
[----:B-1----:R-:W-:Y:S01]  /*2ec0*/  F2FP.F16.F32.PACK_AB R123, R133, R128 ;  /* 0x00000080857b723e */ /* 0x002fe200000000ff */
[----:B------:R-:W-:Y:S01]  /*2ed0*/  FMUL.FTZ R143, R22, R143 ;  /* 0x0000008f168f7220 */ /* 0x000fe20000410000 */
[----:B------:R-:W-:Y:S01]  /*2ee0*/  FMUL.FTZ R21, R137, R130 ;  /* 0x0000008289157220 */ /* 0x000fe20000410000 */
[----:B------:R-:W-:Y:S01]  /*2ef0*/  FMUL.FTZ R142, R142, R131 ;  /* 0x000000838e8e7220 */ /* 0x000fe20000410000 */
[----:B------:R-:W-:Y:S01]  /*2f00*/  FMUL.FTZ R23, R128, R127 ;  /* 0x0000007f80177220 */ /* 0x000fe20000410000 */
[----:B------:R-:W-:Y:S01]  /*2f10*/  FMUL.FTZ R140, R133, R140 ;  /* 0x0000008c858c7220 */ /* 0x000fe20000410000 */
[----:B------:R-:W-:-:S02]  /*2f20*/  F2FP.F16.F32.PACK_AB R20, R135, R126 ;  /* 0x0000007e8714723e */ /* 0x000fc400000000ff */
[----:B------:R-:W-:Y:S02]  /*2f30*/  F2FP.F16.F32.PACK_AB R22, R148, R143 ;  /* 0x0000008f9416723e */ /* 0x000fe400000000ff */
[----:B------:R-:W-:Y:S01]  /*2f40*/  F2FP.F16.F32.PACK_AB R21, R142, R21 ;  /* 0x000000158e15723e */ /* 0x000fe200000000ff */
[----:B------:R1:W-:Y:S01]  /*2f50*/  STSM.16.M88.4 [R11+0x30400], R12 ;  /* 0x0304000c0b007844 */ /* 0x0003e20000000200 */
[----:B------:R-:W-:-:S03]  /*2f60*/  F2FP.F16.F32.PACK_AB R23, R140, R23 ;  /* 0x000000178c17723e */ /* 0x000fc600000000ff */
[----:B------:R2:W-:Y:S01]  /*2f70*/  STSM.16.M88.4 [R17], R120 ;  /* 0x0000007811007844 */ /* 0x0005e20000000200 */
[----:B------:R-:W-:Y:S01]  /*2f80*/  @!PT LDS RZ, [RZ] ;  /* 0x00000000fffff984 */ /* 0x000fe20000000800 */
[----:B------:R-:W-:Y:S01]  /*2f90*/  @!PT LDS RZ, [RZ] ;  /* 0x00000000fffff984 */ /* 0x000fe20000000800 */
[----:B------:R-:W-:Y:S01]  /*2fa0*/  @!PT LDS RZ, [RZ] ;  /* 0x00000000fffff984 */ /* 0x000fe20000000800 */
[----:B------:R-:W-:Y:S01]  /*2fb0*/  @!PT LDS RZ, [RZ] ;  /* 0x00000000fffff984 */ /* 0x000fe20000000800 */
[----:B------:R3:W-:Y:S06]  /*2fc0*/  MEMBAR.ALL.CTA ;  /* 0x0000000000007992 */ /* 0x0007ec0000008000 */
[----:B---3--:R-:W3:Y:S01]  /*2fd0*/  FENCE.VIEW.ASYNC.S ;  /* 0x00000000000073c6 */ /* 0x008ee20000000000 */
[----:B-1----:R-:W-:Y:S02]  /*2fe0*/  F2FP.F16.F32.PACK_AB R12, R125, R124 ;  /* 0x0000007c7d0c723e */ /* 0x002fe400000000ff */
[----:B------:R-:W-:-:S02]  /*2ff0*/  F2FP.F16.F32.PACK_AB R14, R129, R132 ;  /* 0x00000084810e723e */ /* 0x000fc400000000ff */
[----:B------:R-:W-:Y:S02]  /*3000*/  F2FP.F16.F32.PACK_AB R13, R139, R138 ;  /* 0x0000008a8b0d723e */ /* 0x000fe400000000ff */
        /* <DEDUP_REMOVED lines=84> */
.L_x_6332:
        /* <DEDUP_REMOVED lines=60> */
.L_x_6333:
        /* <DEDUP_REMOVED lines=62> */
.L_x_6316:
        /* <DEDUP_REMOVED lines=23> */
.L_x_6336:
        /* <DEDUP_REMOVED lines=20> */
.L_x_6337:
        /* <DEDUP_REMOVED lines=18> */
.L_x_6338:
        /* <DEDUP_REMOVED lines=18> */
.L_x_6339:
        /* <DEDUP_REMOVED lines=134> */
.L_x_6341:
[----:B------:R-:W-:Y:S05]  /*4a40*/  BSYNC B0 ;  /* 0x0000000000007941 */ /* 0x000fea0003800000 */
.L_x_6340:
[----:B------:R-:W-:-:S04]  /*4a50*/  DEPBAR.LE SB0, 0x0 ;  /* 0x000080000000791a */ /* 0x000fc80000000000 */
[----:B------:R-:W-:Y:S05]  /*4a60*/  EXIT ;  /* 0x000000000000794d */ /* 0x000fea0003800000 */
.L_x_6335:
        /* <DEDUP_REMOVED lines=51> */
.L_x_6343:
[----:B------:R-:W-:Y:S05]  /*4da0*/  BSYNC B0 ;  /* 0x0000000000007941 */ /* 0x000fea0003800000 */
.L_x_6342:
        /* <DEDUP_REMOVED lines=16> */
.L_x_6345:
[----:B------:R-:W-:Y:S05]  /*4eb0*/  BSYNC B0 ;  /* 0x0000000000007941 */ /* 0x000fea0003800000 */
.L_x_6344:
        /* <DEDUP_REMOVED lines=16> */
.L_x_6347:
[----:B------:R-:W-:Y:S05]  /*4fc0*/  BSYNC B0 ;  /* 0x0000000000007941 */ /* 0x000fea0003800000 */
.L_x_6346:
        /* <DEDUP_REMOVED lines=17> */
.L_x_6349:
[----:B------:R-:W-:Y:S05]  /*50e0*/  BSYNC B0 ;  /* 0x0000000000007941 */ /* 0x000fea0003800000 */
.L_x_6348:
        /* <DEDUP_REMOVED lines=20> */
.L_x_6351:
[----:B------:R-:W-:Y:S05]  /*5230*/  BSYNC B0 ;  /* 0x0000000000007941 */ /* 0x000fea0003800000 */
.L_x_6350:
        /* <DEDUP_REMOVED lines=26> */
.L_x_6353:
[----:B------:R-:W-:Y:S05]  /*53e0*/  BSYNC B0 ;  /* 0x0000000000007941 */ /* 0x000fea0003800000 */
.L_x_6352:
        /* <DEDUP_REMOVED lines=13> */
.L_x_6355:
[----:B------:R-:W-:Y:S05]  /*54c0*/  BSYNC B0 ;  /* 0x0000000000007941 */ /* 0x000fea0003800000 */
.L_x_6354:
        /* <DEDUP_REMOVED lines=15> */
.L_x_6357:
[----:B------:R-:W-:Y:S05]  /*55c0*/  BSYNC B0 ;  /* 0x0000000000007941 */ /* 0x000fea0003800000 */
.L_x_6356:
        /* <DEDUP_REMOVED lines=15> */
.L_x_6359:
[----:B------:R-:W-:Y:S05]  /*56c0*/  BSYNC B0 ;  /* 0x0000000000007941 */ /* 0x000fea0003800000 */
.L_x_6358:
        /* <DEDUP_REMOVED lines=15> */
.L_x_6361:
[----:B------:R-:W-:Y:S05]  /*57c0*/  BSYNC B0 ;  /* 0x0000000000007941 */ /* 0x000fea0003800000 */
.L_x_6360:
        /* <DEDUP_REMOVED lines=15> */
.L_x_6363:
[----:B------:R-:W-:Y:S05]  /*58c0*/  BSYNC B0 ;  /* 0x0000000000007941 */ /* 0x000fea0003800000 */
.L_x_6362:
        /* <DEDUP_REMOVED lines=15> */
.L_x_6365:
[----:B------:R-:W-:Y:S05]  /*59c0*/  BSYNC B0 ;  /* 0x0000000000007941 */ /* 0x000fea0003800000 */
.L_x_6364:
[----:B------:R-:W-:Y:S05]  /*59d0*/  EXIT ;  /* 0x000000000000794d */ /* 0x000fea0003800000 */
.L_x_6312:
        /* <DEDUP_REMOVED lines=30> */
.L_x_6369:
[----:B------:R-:W-:Y:S01]  /*5bc0*/  ULDC UR9, c[0x0][0xb44] ;  /* 0x0002d10000097ab9 */ /* 0x000fe20000000800 */
[----:B------:R-:W-:Y:S01]  /*5bd0*/  UMOV UR7, UR8 ;  /* 0x0000000800077c82 */ /* 0x000fe20008000000 */
[----:B------:R-:W-:-:S11]  /*5be0*/  UISETP.NE.AND UP0, UPT, UR9, 0x1, UPT ;  /* 0x000000010900788c */ /* 0x000fd6000bf05270 */
[----:B------:R-:W-:Y:S02]  /*5bf0*/  @UP0 ULDC.64 UR10, c[0x0][0xb48] ;  /* 0x0002d200000a0ab9 */ /* 0x000fe40000000a00 */
[----:B------:R-:W-:-:S04]  /*5c00*/  UIMAD.WIDE.U32 UR4, UR8, UR10, URZ ;  /* 0x0000000a080472a5 */ /* 0x000fc8000f8e003f */
[----:B------:R-:W-:-:S04]  /*5c10*/  @UP0 USHF.R.U32.HI UR7, URZ, UR11, UR5 ;  /* 0x0000000b3f070299 */ /* 0x000fc80008011605 */
[----:B------:R-:W-:-:S12]  /*5c20*/  UIMAD UR4, UR7, UR9, URZ ;  /* 0x00000009070472a4 */ /* 0x000fd8000f8e023f */
.L_x_6370:
        /* <DEDUP_REMOVED lines=67> */
.L_x_6373:
[----:B------:R-:W-:Y:S05]  /*6060*/  BSYNC B1 ;  /* 0x0000000000017941 */ /* 0x000fea0003800000 */
.L_x_6372:
        /* <DEDUP_REMOVED lines=18> */
.L_x_6375:
[----:B------:R-:W-:Y:S05]  /*6190*/  BSYNC B1 ;  /* 0x0000000000017941 */ /* 0x000fea0003800000 */
.L_x_6374:
        /* <DEDUP_REMOVED lines=19> */
.L_x_6377:
[----:B------:R-:W-:Y:S05]  /*62d0*/  BSYNC B1 ;  /* 0x0000000000017941 */ /* 0x000fea0003800000 */
.L_x_6376:
[----:B------:R-:W-:Y:S06]  /*62e0*/  BAR.ARV 0xa, 0xa0 ;  /* 0x0282800000007b1d */ /* 0x000fec0000002000 */
[----:B------:R-:W-:Y:S04]  /*62f0*/  BSSY B1, `(.L_x_6378) ;  /* 0x0000003000017945 */ /* 0x000fe80003800000 */
[----:B------:R-:W-:Y:S05]  /*6300*/  @!P0 BRA `(.L_x_6379) ;  /* 0x0000000000048947 */ /* 0x000fea0003800000 */
[----:B------:R-:W-:-:S04]  /*6310*/  DEPBAR.LE SB0, 0x1 ;  /* 0x000080400000791a */ /* 0x000fc80000000000 */
.L_x_6379:
[----:B------:R-:W-:Y:S05]  /*6320*/  BSYNC B1 ;  /* 0x0000000000017941 */ /* 0x000fea0003800000 */
.L_x_6378:
[----:B------:R-:W-:Y:S06]  /*6330*/  BAR.ARV 0xb, 0xa0 ;  /* 0x02c2800000007b1d */ /* 0x000fec0000002000 */
[----:B------:R-:W-:Y:S04]  /*6340*/  BSSY B1, `(.L_x_6380) ;  /* 0x0000003000017945 */ /* 0x000fe80003800000 */
[----:B------:R-:W-:Y:S05]  /*6350*/  @!P0 BRA `(.L_x_6381) ;  /* 0x0000000000048947 */ /* 0x000fea0003800000 */
[----:B------:R-:W-:-:S04]  /*6360*/  DEPBAR.LE SB0, 0x0 ;  /* 0x000080000000791a */ /* 0x000fc80000000000 */
.L_x_6381:
[----:B------:R-:W-:Y:S05]  /*6370*/  BSYNC B1 ;  /* 0x0000000000017941 */ /* 0x000fea0003800000 */
.L_x_6380:
[----:B------:R-:W-:Y:S06]  /*6380*/  BAR.ARV 0xc, 0xa0 ;  /* 0x0302800000007b1d */ /* 0x000fec0000002000 */
[----:B------:R-:W-:Y:S01]  /*6390*/  UIADD3 UR12, UR8, 0x1, URZ ;  /* 0x00000001080c7890 */ /* 0x000fe2000fffe03f */
[----:B------:R-:W-:Y:S11]  /*63a0*/  BRA `(.L_x_6382) ;  /* 0x0000000000047947 */ /* 0x000ff60003800000 */
.L_x_6371:
[----:B------:R-:W-:-:S05]  /*63b0*/  UMOV UR12, UR8 ;  /* 0x00000008000c7c82 */ /* 0x000fca0008000000 */
.L_x_6382:
        /* <DEDUP_REMOVED lines=22> */
.L_x_6403:
        /* <DEDUP_REMOVED lines=22> */
.L_x_6384:
[----:B------:R-:W-:Y:S05]  /*6680*/  BSYNC B1 ;  /* 0x0000000000017941 */ /* 0x000fea0003800000 */
.L_x_6383:
        /* <DEDUP_REMOVED lines=12> */
.L_x_6386:
[----:B------:R-:W-:Y:S05]  /*6750*/  BSYNC B1 ;  /* 0x0000000000017941 */ /* 0x000fea0003800000 */
.L_x_6385:
        /* <DEDUP_REMOVED lines=13> */
.L_x_6388:
[----:B------:R-:W-:Y:S05]  /*6830*/  BSYNC B1 ;  /* 0x0000000000017941 */ /* 0x000fea0003800000 */
.L_x_6387:
[----:B------:R-:W-:Y:S06]  /*6840*/  BAR.ARV 0xa, 0xa0 ;  /* 0x0282800000007b1d */ /* 0x000fec0000002000 */
[----:B------:R-:W-:Y:S04]  /*6850*/  BSSY B1, `(.L_x_6389) ;  /* 0x0000003000017945 */ /* 0x000fe80003800000 */
[----:B------:R-:W-:Y:S05]  /*6860*/  @!P0 BRA `(.L_x_6390) ;  /* 0x0000000000048947 */ /* 0x000fea0003800000 */
[----:B------:R-:W-:-:S04]  /*6870*/  DEPBAR.LE SB0, 0x1 ;  /* 0x000080400000791a */ /* 0x000fc80000000000 */
.L_x_6390:
[----:B------:R-:W-:Y:S05]  /*6880*/  BSYNC B1 ;  /* 0x0000000000017941 */ /* 0x000fea0003800000 */
.L_x_6389:
[----:B------:R-:W-:Y:S06]  /*6890*/  BAR.ARV 0xb, 0xa0 ;  /* 0x02c2800000007b1d */ /* 0x000fec0000002000 */
[----:B------:R-:W-:Y:S04]  /*68a0*/  BSSY B1, `(.L_x_6391) ;  /* 0x0000003000017945 */ /* 0x000fe80003800000 */
[----:B------:R-:W-:Y:S05]  /*68b0*/  @!P0 BRA `(.L_x_6392) ;  /* 0x0000000000048947 */ /* 0x000fea0003800000 */
[----:B------:R-:W-:-:S04]  /*68c0*/  DEPBAR.LE SB0, 0x0 ;  /* 0x000080000000791a */ /* 0x000fc80000000000 */
.L_x_6392:
[----:B------:R-:W-:Y:S05]  /*68d0*/  BSYNC B1 ;  /* 0x0000000000017941 */ /* 0x000fea0003800000 */
.L_x_6391:
        /* <DEDUP_REMOVED lines=13> */
.L_x_6394:
[----:B------:R-:W-:Y:S05]  /*69b0*/  BSYNC B1 ;  /* 0x0000000000017941 */ /* 0x000fea0003800000 */
.L_x_6393:
        /* <DEDUP_REMOVED lines=12> */
.L_x_6396:
[----:B------:R-:W-:Y:S05]  /*6a80*/  BSYNC B1 ;  /* 0x0000000000017941 */ /* 0x000fea0003800000 */
.L_x_6395:
        /* <DEDUP_REMOVED lines=13> */
.L_x_6398:
[----:B------:R-:W-:Y:S05]  /*6b60*/  BSYNC B1 ;  /* 0x0000000000017941 */ /* 0x000fea0003800000 */
.L_x_6397:
[----:B------:R-:W-:Y:S06]  /*6b70*/  BAR.ARV 0xa, 0xa0 ;  /* 0x0282800000007b1d */ /* 0x000fec0000002000 */
[----:B------:R-:W-:Y:S04]  /*6b80*/  BSSY B1, `(.L_x_6399) ;  /* 0x0000003000017945 */ /* 0x000fe80003800000 */
[----:B------:R-:W-:Y:S05]  /*6b90*/  @!P0 BRA `(.L_x_6400) ;  /* 0x0000000000048947 */ /* 0x000fea0003800000 */
[----:B------:R-:W-:-:S04]  /*6ba0*/  DEPBAR.LE SB0, 0x1 ;  /* 0x000080400000791a */ /* 0x000fc80000000000 */
.L_x_6400:
[----:B------:R-:W-:Y:S05]  /*6bb0*/  BSYNC B1 ;  /* 0x0000000000017941 */ /* 0x000fea0003800000 */
.L_x_6399:
[----:B------:R-:W-:Y:S01]  /*6bc0*/  UIADD3 UR12, UR12, 0x2, URZ ;  /* 0x000000020c0c7890 */ /* 0x000fe2000fffe03f */
[----:B------:R-:W-:Y:S06]  /*6bd0*/  BAR.ARV 0xb, 0xa0 ;  /* 0x02c2800000007b1d */ /* 0x000fec0000002000 */
[----:B------:R-:W-:Y:S01]  /*6be0*/  UISETP.GE.AND UP0, UPT, UR12, UR5, UPT ;  /* 0x000000050c00728c */ /* 0x000fe2000bf06270 */
[----:B------:R-:W-:Y:S04]  /*6bf0*/  BSSY B1, `(.L_x_6401) ;  /* 0x0000003000017945 */ /* 0x000fe80003800000 */
[----:B------:R-:W-:Y:S06]  /*6c00*/  @!P0 BRA `(.L_x_6402) ;  /* 0x0000000000048947 */ /* 0x000fec0003800000 */
[----:B------:R-:W-:-:S04]  /*6c10*/  DEPBAR.LE SB0, 0x0 ;  /* 0x000080000000791a */ /* 0x000fc80000000000 */
.L_x_6402:
[----:B------:R-:W-:Y:S05]  /*6c20*/  BSYNC B1 ;  /* 0x0000000000017941 */ /* 0x000fea0003800000 */
.L_x_6401:
[----:B------:R-:W-:Y:S06]  /*6c30*/  BAR.ARV 0xc, 0xa0 ;  /* 0x0302800000007b1d */ /* 0x000fec0000002000 */
[----:B------:R-:W-:Y:S01]  /*6c40*/  PLOP3.LUT P1, PT, PT, PT, UP0, 0x80, 0x0 ;  /* 0x000000000000781c */ /* 0x000fe20003f2f008 */
[----:B------:R-:W-:Y:S02]  /*6c50*/  UIADD3 UR24, UR24, 0x6000, URZ ;  /* 0x0000600018187890 */ /* 0x000fe4000fffe03f */
[----:B------:R-:W-:-:S10]  /*6c60*/  UIADD3 UR4, UR4, 0x6000, URZ ;  /* 0x0000600004047890 */ /* 0x000fd4000fffe03f */
[----:B------:R-:W-:Y:S05]  /*6c70*/  @!P1 BRA `(.L_x_6403) ;  /* 0xfffffff800289947 */ /* 0x000fea000383ffff */
[----:B------:R-:W-:Y:S05]  /*6c80*/  BRA `(.L_x_6368) ;  /* 0x0000002400c87947 */ /* 0x000fea0003800000 */
.L_x_6367:
        /* <DEDUP_REMOVED lines=21> */
.L_x_6404:
[----:B------:R-:W-:Y:S01]  /*6de0*/  ULDC UR8, c[0x0][0xb44] ;  /* 0x0002d10000087ab9 */ /* 0x000fe20000000800 */
[----:B------:R-:W-:Y:S01]  /*6df0*/  UMOV UR35, UR7 ;  /* 0x0000000700237c82 */ /* 0x000fe20008000000 */
[----:B------:R-:W-:-:S11]  /*6e00*/  UISETP.NE.AND UP0, UPT, UR8, 0x1, UPT ;  /* 0x000000010800788c */ /* 0x000fd6000bf05270 */
[----:B------:R-:W-:Y:S02]  /*6e10*/  @UP0 ULDC.64 UR10, c[0x0][0xb48] ;  /* 0x0002d200000a0ab9 */ /* 0x000fe40000000a00 */
[----:B------:R-:W-:-:S04]  /*6e20*/  UIMAD.WIDE.U32 UR4, UR7, UR10, URZ ;  /* 0x0000000a070472a5 */ /* 0x000fc8000f8e003f */
[----:B------:R-:W-:-:S04]  /*6e30*/  @UP0 USHF.R.U32.HI UR35, URZ, UR11, UR5 ;  /* 0x0000000b3f230299 */ /* 0x000fc80008011605 */
[----:B------:R-:W-:-:S12]  /*6e40*/  UIMAD UR4, UR35, UR8, URZ ;  /* 0x00000008230472a4 */ /* 0x000fd8000f8e023f */
.L_x_6405:
        /* <DEDUP_REMOVED lines=77> */
.L_x_6435:
        /* <DEDUP_REMOVED lines=9> */
.L_x_6409:
        /* <DEDUP_REMOVED lines=103> */
[----:B------:R2:W-:Y:S04]  /*7a20*/  STL [R1], R4 ;  /* 0x0000000401007387 */ /* 0x0005e80000100800 */
[----:B------:R-:W-:Y:S05]  /*7a30*/  @!P1 BRA `(.L_x_6411) ;  /* 0x0000000c005c9947 */ /* 0x000fea0003800000 */
[----:B------:R-:W-:Y:S02]  /*7a40*/  IMAD.IADD R25, R17, 0x1, -R4 ;  /* 0x0000000111197824 */ /* 0x000fe400078e0a04 */
[----:B------:R-:W-:Y:S02]  /*7a50*/  IMAD.MOV.U32 R24, RZ, RZ, R5 ;  /* 0x000000ffff187224 */ /* 0x000fe400078e0005 */
[----:B------:R-:W-:-:S07]  /*7a60*/  IMAD.MOV.U32 R16, RZ, RZ, 0x1 ;  /* 0x00000001ff107424 */ /* 0x000fce00078e00ff */
.L_x_6420:
[----:B-1----:R-:W-:-:S05]  /*7a70*/  IMAD.MOV.U32 R13, RZ, RZ, 0x1 ;  /* 0x00000001ff0d7424 */ /* 0x002fca00078e00ff */
[----:B------:R-:W-:-:S04]  /*7a80*/  SHF.L.U32 R13, R13, 0x1f, RZ ;  /* 0x0000001f0d0d7819 */ /* 0x000fc800000006ff */
[----:B------:R-:W1:Y:S02]  /*7a90*/  SYNCS.PHASECHK.TRANS64.TRYWAIT P1, [R12+URZ+0x36438], R13 ;  /* 0x0364380d0c0075a7 */ /* 0x000e64000802017f */
[----:B-1----:R-:W-:Y:S05]  /*7aa0*/  @!P1 BRA `(.L_x_6412) ;  /* 0x0000001800b49947 */ /* 0x002fea0003800000 */
.L_x_6436:
        /* <DEDUP_REMOVED lines=8> */
.L_x_6413:
        /* <DEDUP_REMOVED lines=48> */
.L_x_6437:
        /* <DEDUP_REMOVED lines=8> */
.L_x_6415:
        /* <DEDUP_REMOVED lines=46> */
.L_x_6438:
        /* <DEDUP_REMOVED lines=12> */
.L_x_6417:
        /* <DEDUP_REMOVED lines=37> */
.L_x_6440:
        /* <DEDUP_REMOVED lines=8> */
.L_x_6419:
        /* <DEDUP_REMOVED lines=41> */
.L_x_6411:
[----:B--2---:R-:W2:Y:S01]  /*87b0*/  LDL.LU R4, [R1] ;  /* 0x0000000001047983 */ /* 0x004ea20000300800 */
[----:B------:R-:W-:-:S03]  /*87c0*/  IMAD.MOV.U32 R10, RZ, RZ, 0x1 ;  /* 0x00000001ff0a7424 */ /* 0x000fc600078e00ff */
[----:B------:R3:W5:Y:S01]  /*87d0*/  LDL R5, [R1+0x4] ;  /* 0x0000040001057983 */ /* 0x0007620000100800 */
[----:B--2---:R-:W-:-:S13]  /*87e0*/  ISETP.NE.AND P1, PT, R4, RZ, PT ;  /* 0x000000ff0400720c */ /* 0x004fda0003f25270 */
[----:B---3--:R-:W-:Y:S05]  /*87f0*/  @!P1 BRA `(.L_x_6410) ;  /* 0x0000000400889947 */ /* 0x008fea0003800000 */
[----:B------:R-:W2:Y:S02]  /*8800*/  SYNCS.PHASECHK.TRANS64.TRYWAIT P1, [R12+URZ+0x36438], R13 ;  /* 0x0364380d0c0075a7 */ /* 0x000ea4000802017f */
[----:B--2---:R-:W-:Y:S05]  /*8810*/  @!P1 BRA `(.L_x_6421) ;  /* 0x0000000c00b89947 */ /* 0x004fea0003800000 */
.L_x_6441:
        /* <DEDUP_REMOVED lines=8> */
.L_x_6422:
        /* <DEDUP_REMOVED lines=41> */
.L_x_6442:
        /* <DEDUP_REMOVED lines=9> */
.L_x_6424:
        /* <DEDUP_REMOVED lines=38> */
.L_x_6410:
[----:B------:R-:W-:-:S04]  /*8e20*/  SHF.L.U32 R3, R10, 0x1f, RZ ;  /* 0x0000001f0a037819 */ /* 0x000fc800000006ff */
[----:B------:R-:W2:Y:S02]  /*8e30*/  SYNCS.PHASECHK.TRANS64.TRYWAIT P1, [R12+URZ+0x36438], R3 ;  /* 0x036438030c0075a7 */ /* 0x000ea4000802017f */
[----:B--2---:R-:W-:Y:S05]  /*8e40*/  @!P1 BRA `(.L_x_6425) ;  /* 0x0000000800549947 */ /* 0x004fea0003800000 */
.L_x_6443:
[----:B------:R-:W-:Y:S05]  /*8e50*/  @P0 BRA `(.L_x_6426) ;  /* 0x0000000000180947 */ /* 0x000fea0003800000 */
[----:B------:R-:W3:Y:S01]  /*8e60*/  S2R R0, SR_TID.X ;  /* 0x0000000000007919 */ /* 0x000ee20000002100 */
[----:B--2---:R-:W-:-:S04]  /*8e70*/  IMAD.MOV.U32 R3, RZ, RZ, 0x6100 ;  /* 0x00006100ff037424 */ /* 0x004fc800078e00ff */
[----:B------:R4:W-:Y:S01]  /*8e80*/  SYNCS.ARRIVE.TRANS64 RZ, [R12+URZ+0x36430], R3 ;  /* 0x036430030cff79a7 */ /* 0x0009e2000800003f */
[----:B---3--:R-:W-:-:S13]  /*8e90*/  LOP3.LUT P0, RZ, R0, 0x1f, RZ, 0xc0, !PT ;  /* 0x0000001f00ff7812 */ /* 0x008fda000780c0ff */
[----:B----4-:R-:W-:Y:S05]  /*8ea0*/  @!P0 BRA `(.L_x_6426) ;  /* 0x0000000000048947 */ /* 0x010fea0003800000 */
[----:B------:R-:W-:Y:S01]  /*8eb0*/  BPT.TRAP 0x1 ;  /* 0x000000040000795c */ /* 0x000fe20000300000 */
.L_x_6426:
        /* <DEDUP_REMOVED lines=45> */
.L_x_6407:
[----:B------:R-:W-:Y:S05]  /*9190*/  BSYNC B1 ;  /* 0x0000000000017941 */ /* 0x000fea0003800000 */
.L_x_6406:
[----:B------:R-:W-:-:S03]  /*91a0*/  UMOV UR4, 0xffffffff ;  /* 0xffffffff00047882 */ /* 0x000fc60000000000 */
[----:B------:R-:W-:Y:S05]  /*91b0*/  BRA.DIV UR4, `(.L_x_6427) ;  /* 0x00000006048c7947 */ /* 0x000fea000b800000 */
[----:B------:R-:W-:-:S13]  /*91c0*/  ELECT P6, URZ, PT ;  /* 0x00000000003f782f */ /* 0x000fda00038c0000 */
.L_x_6446:
[----:B------:R-:W-:Y:S05]  /*91d0*/  @!P6 BRA `(.L_x_6368) ;  /* 0x000000000074e947 */ /* 0x000fea0003800000 */
[----:B------:R-:W2:Y:S02]  /*91e0*/  LDL.LU R0, [R1+0x8] ;  /* 0x0000080001007983 */ /* 0x000ea40000300800 */
[----:B--2---:R-:W-:-:S04]  /*91f0*/  LOP3.LUT R0, R0, 0x2, RZ, 0xfc, !PT ;  /* 0x0000000200007812 */ /* 0x004fc800078efcff */
[----:B------:R-:W-:-:S13]  /*9200*/  ISETP.NE.AND P2, PT, R0, 0x3, PT ;  /* 0x000000030000780c */ /* 0x000fda0003f45270 */
[----:B------:R-:W-:Y:S05]  /*9210*/  @!P2 BRA `(.L_x_6428) ;  /* 0x000000000004a947 */ /* 0x000fea0003800000 */
[----:B------:R-:W-:Y:S01]  /*9220*/  BPT.TRAP 0x1 ;  /* 0x000000040000795c */ /* 0x000fe20000300000 */
.L_x_6428:
        /* <DEDUP_REMOVED lines=15> */
.L_x_6447:
[----:B------:R-:W3:Y:S02]  /*9320*/  SYNCS.PHASECHK.TRANS64.TRYWAIT P0, [R23+URZ], R0 ;  /* 0x00000000170075a7 */ /* 0x000ee4000800017f */
[----:B---3--:R-:W-:Y:S05]  /*9330*/  @!P0 BRA `(.L_x_6430) ;  /* 0x0000000400608947 */ /* 0x008fea0003800000 */
.L_x_6448:
[----:B------:R-:W-:Y:S05]  /*9340*/  @!P2 BRA `(.L_x_6431) ;  /* 0x000000000004a947 */ /* 0x000fea0003800000 */
[----:B------:R-:W-:Y:S01]  /*9350*/  BPT.TRAP 0x1 ;  /* 0x000000040000795c */ /* 0x000fe20000300000 */
.L_x_6431:
[----:B------:R-:W-:-:S07]  /*9360*/  SHF.L.U32 R10, R10, 0x1f, RZ ;  /* 0x0000001f0a0a7819 */ /* 0x000fce00000006ff */
.L_x_6432:
[----:B----4-:R4:W1:Y:S02]  /*9370*/  SYNCS.PHASECHK.TRANS64.TRYWAIT P0, [R7+URZ+0x36438], R10 ;  /* 0x0364380a070075a7 */ /* 0x010864000800017f */
[----:B-1----:R-:W-:Y:S05]  /*9380*/  @!P0 NANOSLEEP.SYNCS 0x989680 ;  /* 0x009896800000895d */ /* 0x002fea0003900000 */
[----:B------:R-:W1:Y:S02]  /*9390*/  @!P0 SYNCS.PHASECHK.TRANS64 P0, [R7+URZ+0x36438], R10 ;  /* 0x0364380a070085a7 */ /* 0x000e64000800007f */
[----:B-1----:R-:W-:Y:S05]  /*93a0*/  @!P0 BRA `(.L_x_6432) ;  /* 0xfffffffc00f08947 */ /* 0x002fea000383ffff */
.L_x_6368:
[----:B------:R-:W-:Y:S05]  /*93b0*/  BSYNC B0 ;  /* 0x0000000000007941 */ /* 0x000fea0003800000 */
.L_x_6366:
[----:B------:R-:W-:Y:S05]  /*93c0*/  EXIT ;  /* 0x000000000000794d */ /* 0x000fea0003800000 */
.L_x_6321:
[----:B------:R-:W-:Y:S02]  /*93d0*/  IMAD.MOV.U32 R12, RZ, RZ, RZ ;  /* 0x000000ffff0c7224 */ /* 0x000fe400078e00ff */
[----:B------:R-:W-:Y:S02]  /*93e0*/  IMAD.MOV.U32 R11, RZ, RZ, 0x1f ;  /* 0x0000001fff0b7424 */ /* 0x000fe400078e00ff */
[----:B------:R-:W-:-:S07]  /*93f0*/  IMAD.MOV.U32 R15, RZ, RZ, -0x1 ;  /* 0xffffffffff0f7424 */ /* 0x000fce00078e00ff */
[----:B------:R-:W-:Y:S05]  /*9400*/  WARPSYNC.COLLECTIVE R15, `(.L_x_6433) ;  /* 0x000000000f087348 */ /* 0x000fea0003c00000 */
[----:B------:R1:W2:Y:S02]  /*9410*/  SHFL.IDX P6, R14, R13, R12, R11 ;  /* 0x0000000c0d0e7389 */ /* 0x0002a400000c000b */
[----:B-12---:R-:W-:Y:S01]  /*9420*/  ENDCOLLECTIVE ;  /* 0x000000000000791b */ /* 0x006fe20003800000 */
.L_x_6433:
[----:B------:R-:W-:Y:S05]  /*9430*/  BRA `(.L_x_6434) ;  /* 0xffffff7c00787947 */ /* 0x000fea000383ffff */
.L_x_6323:
[----:B--2---:R2:W3:Y:S02]  /*9440*/  SYNCS.PHASECHK.TRANS64.TRYWAIT P0, [R19+URZ+0x36400], R10 ;  /* 0x0364000a130075a7 */ /* 0x0044e4000800017f */
[----:B---3--:R-:W-:Y:S05]  /*9450*/  @!P0 NANOSLEEP.SYNCS 0x989680 ;  /* 0x009896800000895d */ /* 0x008fea0003900000 */
[----:B------:R-:W3:Y:S02]  /*9460*/  @!P0 SYNCS.PHASECHK.TRANS64 P0, [R19+URZ+0x36400], R10 ;  /* 0x0364000a130085a7 */ /* 0x000ee4000800007f */
[----:B---3--:R-:W-:Y:S05]  /*9470*/  @!P0 BRA `(.L_x_6323) ;  /* 0xfffffffc00f08947 */ /* 0x008fea000383ffff */
[----:B------:R-:W-:Y:S05]  /*9480*/  BRA `(.L_x_6322) ;  /* 0xffffff7c00b07947 */ /* 0x000fea000383ffff */
.L_x_6327:
[----:B--2---:R2:W3:Y:S02]  /*9490*/  SYNCS.PHASECHK.TRANS64.TRYWAIT P1, [R3+URZ+0x36410], R12 ;  /* 0x0364100c030075a7 */ /* 0x0044e4000802017f */
[----:B---3--:R-:W-:Y:S05]  /*94a0*/  @!P1 NANOSLEEP.SYNCS 0x989680 ;  /* 0x009896800000995d */ /* 0x008fea0003900000 */
[----:B------:R-:W3:Y:S02]  /*94b0*/  @!P1 SYNCS.PHASECHK.TRANS64 P1, [R3+URZ+0x36410], R12 ;  /* 0x0364100c030095a7 */ /* 0x000ee4000802007f */
[----:B---3--:R-:W-:Y:S05]  /*94c0*/  @!P1 BRA `(.L_x_6327) ;  /* 0xfffffffc00f09947 */ /* 0x008fea000383ffff */
[----:B------:R-:W-:Y:S05]  /*94d0*/  BRA `(.L_x_6326) ;  /* 0xffffff8400787947 */ /* 0x000fea000383ffff */
.L_x_6331:
[----:B------:R1:W1:Y:S02]  /*94e0*/  SYNCS.PHASECHK.TRANS64.TRYWAIT P1, [R19+URZ+0x36430], R14 ;  /* 0x0364300e130075a7 */ /* 0x000264000802017f */
[----:B-1----:R-:W-:Y:S05]  /*94f0*/  @!P1 NANOSLEEP.SYNCS 0x989680 ;  /* 0x009896800000995d */ /* 0x002fea0003900000 */
[----:B------:R-:W1:Y:S02]  /*9500*/  @!P1 SYNCS.PHASECHK.TRANS64 P1, [R19+URZ+0x36430], R14 ;  /* 0x0364300e130095a7 */ /* 0x000e64000802007f */
[----:B-1----:R-:W-:Y:S05]  /*9510*/  @!P1 BRA `(.L_x_6331) ;  /* 0xfffffffc00f09947 */ /* 0x002fea000383ffff */
[----:B------:R-:W-:Y:S05]  /*9520*/  BRA `(.L_x_6330) ;  /* 0xffffff8c001c7947 */ /* 0x000fea000383ffff */
.L_x_6408:
[----:B-1----:R1:W2:Y:S02]  /*9530*/  SYNCS.PHASECHK.TRANS64.TRYWAIT P1, [R12+URZ+0x36420], R13 ;  /* 0x0364200d0c0075a7 */ /* 0x0022a4000802017f */
[----:B--2---:R-:W-:Y:S05]  /*9540*/  @!P1 NANOSLEEP.SYNCS 0x989680 ;  /* 0x009896800000995d */ /* 0x004fea0003900000 */
[----:B------:R-:W2:Y:S02]  /*9550*/  @!P1 SYNCS.PHASECHK.TRANS64 P1, [R12+URZ+0x36420], R13 ;  /* 0x0364200d0c0095a7 */ /* 0x000ea4000802007f */
[----:B--2---:R-:W-:Y:S05]  /*9560*/  @!P1 BRA `(.L_x_6408) ;  /* 0xfffffffc00f09947 */ /* 0x004fea000383ffff */
[----:B------:R-:W-:Y:S05]  /*9570*/  BRA `(.L_x_6435) ;  /* 0xffffffdc00687947 */ /* 0x000fea000383ffff */
.L_x_6412:
[----:B-1----:R1:W3:Y:S02]  /*9580*/  SYNCS.PHASECHK.TRANS64.TRYWAIT P1, [R12+URZ+0x36438], R13 ;  /* 0x0364380d0c0075a7 */ /* 0x0022e4000802017f */
[----:B---3--:R-:W-:Y:S05]  /*9590*/  @!P1 NANOSLEEP.SYNCS 0x989680 ;  /* 0x009896800000995d */ /* 0x008fea0003900000 */
[----:B------:R-:W3:Y:S02]  /*95a0*/  @!P1 SYNCS.PHASECHK.TRANS64 P1, [R12+URZ+0x36438], R13 ;  /* 0x0364380d0c0095a7 */ /* 0x000ee4000802007f */
[----:B---3--:R-:W-:Y:S05]  /*95b0*/  @!P1 BRA `(.L_x_6412) ;  /* 0xfffffffc00f09947 */ /* 0x008fea000383ffff */
[----:B------:R-:W-:Y:S05]  /*95c0*/  BRA `(.L_x_6436) ;  /* 0xffffffe400387947 */ /* 0x000fea000383ffff */
.L_x_6414:
[----:B--2---:R2:W3:Y:S02]  /*95d0*/  SYNCS.PHASECHK.TRANS64.TRYWAIT P1, [R12+URZ+0x36428], R0 ;  /* 0x036428000c0075a7 */ /* 0x0044e4000802017f */
[----:B---3--:R-:W-:Y:S05]  /*95e0*/  @!P1 NANOSLEEP.SYNCS 0x989680 ;  /* 0x009896800000995d */ /* 0x008fea0003900000 */
[----:B------:R-:W3:Y:S02]  /*95f0*/  @!P1 SYNCS.PHASECHK.TRANS64 P1, [R12+URZ+0x36428], R0 ;  /* 0x036428000c0095a7 */ /* 0x000ee4000802007f */
[----:B---3--:R-:W-:Y:S05]  /*9600*/  @!P1 BRA `(.L_x_6414) ;  /* 0xfffffffc00f09947 */ /* 0x008fea000383ffff */
[----:B------:R-:W-:Y:S05]  /*9610*/  BRA `(.L_x_6437) ;  /* 0xffffffe800047947 */ /* 0x000fea000383ffff */
.L_x_6416:
        /* <DEDUP_REMOVED lines=8> */
.L_x_6418:
[----:B------:R-:W-:-:S07]  /*96a0*/  SHF.L.U32 R5, R16, 0x1f, RZ ;  /* 0x0000001f10057819 */ /* 0x000fce00000006ff */
.L_x_6439:
[----:B---3--:R3:W4:Y:S02]  /*96b0*/  SYNCS.PHASECHK.TRANS64.TRYWAIT P1, [R12+URZ+0x36420], R5 ;  /* 0x036420050c0075a7 */ /* 0x008724000802017f */
[----:B----4-:R-:W-:Y:S05]  /*96c0*/  @!P1 NANOSLEEP.SYNCS 0x989680 ;  /* 0x009896800000995d */ /* 0x010fea0003900000 */
[----:B------:R-:W4:Y:S02]  /*96d0*/  @!P1 SYNCS.PHASECHK.TRANS64 P1, [R12+URZ+0x36420], R5 ;  /* 0x036420050c0095a7 */ /* 0x000f24000802007f */
[----:B----4-:R-:W-:Y:S05]  /*96e0*/  @!P1 BRA `(.L_x_6439) ;  /* 0xfffffffc00f09947 */ /* 0x010fea000383ffff */
[----:B------:R-:W-:Y:S05]  /*96f0*/  BRA `(.L_x_6440) ;  /* 0xffffffec00687947 */ /* 0x000fea000383ffff */
.L_x_6421:
[----:B--2---:R2:W3:Y:S02]  /*9700*/  SYNCS.PHASECHK.TRANS64.TRYWAIT P1, [R12+URZ+0x36438], R13 ;  /* 0x0364380d0c0075a7 */ /* 0x0044e4000802017f */
[----:B---3--:R-:W-:Y:S05]  /*9710*/  @!P1 NANOSLEEP.SYNCS 0x989680 ;  /* 0x009896800000995d */ /* 0x008fea0003900000 */
[----:B------:R-:W3:Y:S02]  /*9720*/  @!P1 SYNCS.PHASECHK.TRANS64 P1, [R12+URZ+0x36438], R13 ;  /* 0x0364380d0c0095a7 */ /* 0x000ee4000802007f */
[----:B---3--:R-:W-:Y:S05]  /*9730*/  @!P1 BRA `(.L_x_6421) ;  /* 0xfffffffc00f09947 */ /* 0x008fea000383ffff */
[----:B------:R-:W-:Y:S05]  /*9740*/  BRA `(.L_x_6441) ;  /* 0xfffffff000347947 */ /* 0x000fea000383ffff */
.L_x_6423:
[----:B-1----:R1:W2:Y:S02]  /*9750*/  SYNCS.PHASECHK.TRANS64.TRYWAIT P1, [R12+URZ+0x36428], R5 ;  /* 0x036428050c0075a7 */ /* 0x0022a4000802017f */
[----:B--2---:R-:W-:Y:S05]  /*9760*/  @!P1 NANOSLEEP.SYNCS 0x989680 ;  /* 0x009896800000995d */ /* 0x004fea0003900000 */
[----:B------:R-:W2:Y:S02]  /*9770*/  @!P1 SYNCS.PHASECHK.TRANS64 P1, [R12+URZ+0x36428], R5 ;  /* 0x036428050c0095a7 */ /* 0x000ea4000802007f */
[----:B--2---:R-:W-:Y:S05]  /*9780*/  @!P1 BRA `(.L_x_6423) ;  /* 0xfffffffc00f09947 */ /* 0x004fea000383ffff */
[----:B------:R-:W-:Y:S05]  /*9790*/  BRA `(.L_x_6442) ;  /* 0xfffffff000e47947 */ /* 0x000fea000383ffff */
.L_x_6425:
[----:B--2---:R2:W3:Y:S02]  /*97a0*/  SYNCS.PHASECHK.TRANS64.TRYWAIT P1, [R12+URZ+0x36438], R3 ;  /* 0x036438030c0075a7 */ /* 0x0044e4000802017f */
[----:B---3--:R-:W-:Y:S05]  /*97b0*/  @!P1 NANOSLEEP.SYNCS 0x989680 ;  /* 0x009896800000995d */ /* 0x008fea0003900000 */
[----:B------:R-:W3:Y:S02]  /*97c0*/  @!P1 SYNCS.PHASECHK.TRANS64 P1, [R12+URZ+0x36438], R3 ;  /* 0x036438030c0095a7 */ /* 0x000ee4000802007f */
[----:B---3--:R-:W-:Y:S05]  /*97d0*/  @!P1 BRA `(.L_x_6425) ;  /* 0xfffffffc00f09947 */ /* 0x008fea000383ffff */
[----:B------:R-:W-:Y:S05]  /*97e0*/  BRA `(.L_x_6443) ;  /* 0xfffffff400987947 */ /* 0x000fea000383ffff */
.L_x_6427:
[----:B------:R-:W-:Y:S01]  /*97f0*/  BSSY B1, `(.L_x_6444) ;  /* 0x0000006000017945 */ /* 0x000fe20003800000 */
[----:B------:R-:W-:-:S07]  /*9800*/  IMAD.MOV.U32 R15, RZ, RZ, -0x1 ;  /* 0xffffffffff0f7424 */ /* 0x000fce00078e00ff */
[----:B-1----:R-:W-:Y:S05]  /*9810*/  WARPSYNC.COLLECTIVE R15, `(.L_x_6445) ;  /* 0x000000000f0c7348 */ /* 0x002fea0003c00000 */
[----:B------:R-:W-:Y:S02]  /*9820*/  ELECT P6, UR62, PT ;  /* 0x00000000003e782f */ /* 0x000fe400038c0000 */
[----:B------:R-:W-:Y:S01]  /*9830*/  MOV R14, UR62 ;  /* 0x0000003e000e7c02 */ /* 0x000fe20008000f00 */
[----:B-1----:R-:W-:Y:S10]  /*9840*/  ENDCOLLECTIVE ;  /* 0x000000000000791b */ /* 0x002ff40003800000 */
.L_x_6445:
[----:B------:R-:W-:Y:S05]  /*9850*/  BSYNC B1 ;  /* 0x0000000000017941 */ /* 0x000fea0003800000 */
.L_x_6444:
[----:B------:R-:W-:Y:S05]  /*9860*/  BRA `(.L_x_6446) ;  /* 0xfffffff800587947 */ /* 0x000fea000383ffff */
.L_x_6429:
[----:B--2---:R2:W3:Y:S02]  /*9870*/  SYNCS.PHASECHK.TRANS64.TRYWAIT P0, [R5+URZ], R2 ;  /* 0x00000002050075a7 */ /* 0x0044e4000800017f */
[----:B---3--:R-:W-:Y:S05]  /*9880*/  @!P0 NANOSLEEP.SYNCS 0x989680 ;  /* 0x009896800000895d */ /* 0x008fea0003900000 */
[----:B------:R-:W3:Y:S02]  /*9890*/  @!P0 SYNCS.PHASECHK.TRANS64 P0, [R5+URZ], R2 ;  /* 0x00000002050085a7 */ /* 0x000ee4000800007f */
[----:B---3--:R-:W-:Y:S05]  /*98a0*/  @!P0 BRA `(.L_x_6429) ;  /* 0xfffffffc00f08947 */ /* 0x008fea000383ffff */
[----:B------:R-:W-:Y:S05]  /*98b0*/  BRA `(.L_x_6447) ;  /* 0xfffffff800987947 */ /* 0x000fea000383ffff */
.L_x_6430:
[----:B---3--:R3:W4:Y:S02]  /*98c0*/  SYNCS.PHASECHK.TRANS64.TRYWAIT P0, [R23+URZ], R0 ;  /* 0x00000000170075a7 */ /* 0x008724000800017f */
[----:B----4-:R-:W-:Y:S05]  /*98d0*/  @!P0 NANOSLEEP.SYNCS 0x989680 ;  /* 0x009896800000895d */ /* 0x010fea0003900000 */
[----:B------:R-:W4:Y:S02]  /*98e0*/  @!P0 SYNCS.PHASECHK.TRANS64 P0, [R23+URZ], R0 ;  /* 0x00000000170085a7 */ /* 0x000f24000800007f */
[----:B----4-:R-:W-:Y:S05]  /*98f0*/  @!P0 BRA `(.L_x_6430) ;  /* 0xfffffffc00f08947 */ /* 0x010fea000383ffff */
[----:B------:R-:W-:Y:S05]  /*9900*/  BRA `(.L_x_6448) ;  /* 0xfffffff8008c7947 */ /* 0x000fea000383ffff */
.L_x_6449:
        /* <DEDUP_REMOVED lines=15> */
.L_x_7689:


//--------------------- .text._ZN7cutlass13device_kernelIN5flash11enable_sm90INS1_16FlashAttnBwdSm90INS1_25CollectiveMainloopBwdSm90ILi2ELi1ELi1EN4cute5tupleIJNS5_1CILi1EEES8_S8_EEENS6_IJNS7_ILi64EEENS7_ILi96EEENS7_ILi192EEEEEENS_6half_tEfNS_4arch4Sm90ELb1ELb0ELb0ELb0ELb1ELb0ELb1ELb0ELi3ELi1ELi1ELi1ELb0EEENS1_21CollectiveEpilogueBwdISD_SE_SG_Li384ELb0ELb1ELi3EEENS1_25SingleTileBwdLPTSchedulerILb0ELi96ELb1EEEEEEEEEvNT_6ParamsE --------------------------
	.section	.text._ZN7cutlass13device_kernelIN5flash11enable_sm90INS1_16FlashAttnBwdSm90INS1_25CollectiveMainloopBwdSm90ILi2ELi1ELi1EN4cute5tupleIJNS5_1CILi1EEES8_S8_EEENS6_IJNS7_ILi64EEENS7_ILi96EEENS7_ILi192EEEEEENS_6half_tEfNS_4arch4Sm90ELb1ELb0ELb0ELb0ELb1ELb0ELb1ELb0ELi3ELi1ELi1ELi1ELb0EEENS1_21CollectiveEpilogueBwdISD_SE_SG_Li384ELb0ELb1ELi3EEENS1_25SingleTileBwdLPTSchedulerILb0ELi96ELb1EEEEEEEEEvNT_6ParamsE,"ax",@progbits
	.align	128
.text._ZN7cutlass13device_kernelIN5flash11enable_sm90INS1_16FlashAttnBwdSm90INS1_25CollectiveMainloopBwdSm90ILi2ELi1ELi1EN4cute5tupleIJNS5_1CILi1EEES8_S8_EEENS6_IJNS7_ILi64EEENS7_ILi96EEENS7_ILi192EEEEEENS_6half_tEfNS_4arch4Sm90ELb1ELb0ELb0ELb0ELb1ELb0ELb1ELb0ELi3ELi1ELi1ELi1ELb0EEENS1_21CollectiveEpilogueBwdISD_SE_SG_Li384ELb0ELb1ELi3EEENS1_25SingleTileBwdLPTSchedulerILb0ELi96ELb1EEEEEEEEEvNT_6ParamsE:
        .type           _ZN7cutlass13device_kernelIN5flash11enable_sm90INS1_16FlashAttnBwdSm90INS1_25CollectiveMainloopBwdSm90ILi2ELi1ELi1EN4cute5tupleIJNS5_1CILi1EEES8_S8_EEENS6_IJNS7_ILi64EEENS7_ILi96EEENS7_ILi192EEEEEENS_6half_tEfNS_4arch4Sm90ELb1ELb0ELb0ELb0ELb1ELb0ELb1ELb0ELi3ELi1ELi1ELi1ELb0EEENS1_21CollectiveEpilogueBwdISD_SE_SG_Li384ELb0ELb1ELi3EEENS1_25SingleTileBwdLPTSchedulerILb0ELi96ELb1EEEEEEEEEvNT_6ParamsE,@function
        .size           _ZN7cutlass13device_kernelIN5flash11enable_sm90INS1_16FlashAttnBwdSm90INS1_25CollectiveMainloopBwdSm90ILi2ELi1ELi1EN4cute5tupleIJNS5_1CILi1EEES8_S8_EEENS6_IJNS7_ILi64EEENS7_ILi96EEENS7_ILi192EEEEEENS_6half_tEfNS_4arch4Sm90ELb1ELb0ELb0ELb0ELb1ELb0ELb1ELb0ELi3ELi1ELi1ELi1ELb0EEENS1_21CollectiveEpilogueBwdISD_SE_SG_Li384ELb0ELb1ELi3EEENS1_25SingleTileBwdLPTSchedulerILb0ELi96ELb1EEEEEEEEEvNT_6ParamsE,(.L_x_7690 - _ZN7cutlass13device_kernelIN5flash11enable_sm90INS1_16FlashAttnBwdSm90INS1_25CollectiveMainloopBwdSm90ILi2ELi1ELi1EN4cute5tupleIJNS5_1CILi1EEES8_S8_EEENS6_IJNS7_ILi64EEENS7_ILi96EEENS7_ILi192EEEEEENS_6half_tEfNS_4arch4Sm90ELb1ELb0ELb0ELb0ELb1ELb0ELb1ELb0ELi3ELi1ELi1ELi1ELb0EEENS1_21CollectiveEpilogueBwdISD_SE_SG_Li384ELb0ELb1ELi3EEENS1_25SingleTileBwdLPTSchedulerILb0ELi96ELb1EEEEEEEEEvNT_6ParamsE)
        .other          _ZN7cutlass13device_kernelIN5flash11enable_sm90INS1_16FlashAttnBwdSm90INS1_25CollectiveMainloopBwdSm90ILi2ELi1ELi1EN4cute5tupleIJNS5_1CILi1EEES8_S8_EEENS6_IJNS7_ILi64EEENS7_ILi96EEENS7_ILi192EEEEEENS_6half_tEfNS_4arch4Sm90ELb1ELb0ELb0ELb0ELb1ELb0ELb1ELb0ELi3ELi1ELi1ELi1ELb0EEENS1_21CollectiveEpilogueBwdISD_SE_SG_Li384ELb0ELb1ELi3EEENS1_25SingleTileBwdLPTSchedulerILb0ELi96ELb1EEEEEEEEEvNT_6ParamsE,@"STO_CUDA_ENTRY STV_DEFAULT"
_ZN7cutlass13device_kernelIN5flash11enable_sm90INS1_16FlashAttnBwdSm90INS1_25CollectiveMainloopBwdSm90ILi2ELi1ELi1EN4cute5tupleIJNS5_1CILi1EEES8_S8_EEENS6_IJNS7_ILi64EEENS7_ILi96EEENS7_ILi192EEEEEENS_6half_tEfNS_4arch4Sm90ELb1ELb0ELb0ELb0ELb1ELb0ELb1ELb0ELi3ELi1ELi1ELi1ELb0EEENS1_21CollectiveEpilogueBwdISD_SE_SG_Li384ELb0ELb1ELi3EEENS1_25SingleTileBwdLPTSchedulerILb0ELi96ELb1EEEEEEEEEvNT_6ParamsE:
        /* <DEDUP_REMOVED lines=29> */
.L_x_6451:
[----:B------:R-:W-:Y:S05]  /*01d0*/  BSYNC B0 ;  /* 0x0000000000007941 */ /* 0x000fea0003800000 */
.L_x_6450:
        /* <DEDUP_REMOVED lines=34> */
.L_x_6452:
        /* <DEDUP_REMOVED lines=20> */
.L_x_6453:
        /* <DEDUP_REMOVED lines=8> */
.L_x_6455:
        /* <DEDUP_REMOVED lines=32> */
.L_x_6456:
[----:B------:R-:W-:Y:S01]  /*07c0*/  ULDC UR7, c[0x0][0xb44] ;  /* 0x0002d10000077ab9 */ /* 0x000fe20000000800 */
[----:B------:R-:W-:Y:S01]  /*07d0*/  UMOV UR45, UR10 ;  /* 0x0000000a002d7c82 */ /* 0x000fe20008000000 */
[----:B------:R-:W-:-:S11]  /*07e0*/  UISETP.NE.AND UP0, UPT, UR7, 0x1, UPT ;  /* 0x000000010700788c */ /* 0x000fd6000bf05270 */
[----:B------:R-:W-:Y:S02]  /*07f0*/  @UP0 ULDC.64 UR8, c[0x0][0xb48] ;  /* 0x0002d20000080ab9 */ /* 0x000fe40000000a00 */
[----:B------:R-:W-:-:S04]  /*0800*/  UIMAD.WIDE.U32 UR4, UR10, UR8, URZ ;  /* 0x000000080a0472a5 */ /* 0x000fc8000f8e003f */
[----:B------:R-:W-:-:S04]  /*0810*/  @UP0 USHF.R.U32.HI UR45, URZ, UR9, UR5 ;  /* 0x000000093f2d0299 */ /* 0x000fc80008011605 */
[----:B------:R-:W-:-:S12]  /*0820*/  UIMAD UR4, UR45, UR7, URZ ;  /* 0x000000072d0472a4 */ /* 0x000fd8000f8e023f */
.L_x_6457:
        /* <DEDUP_REMOVED lines=105> */
.L_x_6460:
        /* <DEDUP_REMOVED lines=15> */
.L_x_6459:
        /* <DEDUP_REMOVED lines=20> */
.L_x_6462:
        /* <DEDUP_REMOVED lines=15> */
.L_x_6461:
        /* <DEDUP_REMOVED lines=8> */
.L_x_6594:
        /* <DEDUP_REMOVED lines=19> */
.L_x_6464:
        /* <DEDUP_REMOVED lines=107> */
.L_x_6476:
[----:B------:R-:W-:Y:S01]  /*1a40*/  ISETP.NE.AND P0, PT, R10, 0x3, PT ;  /* 0x000000030a00780c */ /* 0x000fe20003f05270 */
[----:B------:R-:W-:-:S12]  /*1a50*/  YIELD ;  /* 0x0000000000007946 */ /* 0x000fd80003800000 */
[----:B-1----:R-:W-:Y:S05]  /*1a60*/  @!P0 BRA `(.L_x_6466) ;  /* 0x0000000000048947 */ /* 0x002fea0003800000 */
[----:B------:R-:W-:Y:S01]  /*1a70*/  BPT.TRAP 0x1 ;  /* 0x000000040000795c */ /* 0x000fe20000300000 */
.L_x_6466:
[----:B------:R-:W-:Y:S02]  /*1a80*/  LEA R3, R2, UR40, 0x3 ;  /* 0x0000002802037c11 */ /* 0x000fe4000f8e18ff */
[----:B------:R-:W-:-:S04]  /*1a90*/  SHF.L.U32 R12, R7, 0x1f, RZ ;  /* 0x0000001f070c7819 */ /* 0x000fc800000006ff */
[----:B------:R1:W2:Y:S01]  /*1aa0*/  SYNCS.PHASECHK.TRANS64.TRYWAIT P1, [R3+URZ+0x36410], R12 ;  /* 0x0364100c030075a7 */ /* 0x0002a2000802017f */
[----:B------:R-:W-:Y:S05]  /*1ab0*/  @!P0 BRA `(.L_x_6467) ;  /* 0x0000000000048947 */ /* 0x000fea0003800000 */
[----:B------:R-:W-:Y:S01]  /*1ac0*/  BPT.TRAP 0x1 ;  /* 0x000000040000795c */ /* 0x000fe20000300000 */
.L_x_6467:
[----:B--2---:R-:W-:Y:S05]  /*1ad0*/  @P1 BRA `(.L_x_6468) ;  /* 0x0000000000081947 */ /* 0x004fea0003800000 */
[----:B------:R-:W2:Y:S02]  /*1ae0*/  SYNCS.PHASECHK.TRANS64.TRYWAIT P1, [R3+URZ+0x36410], R12 ;  /* 0x0364100c030075a7 */ /* 0x000ea4000802017f */
[----:B--2---:R-:W-:Y:S05]  /*1af0*/  @!P1 BRA `(.L_x_6469) ;  /* 0x0000008400009947 */ /* 0x004fea0003800000 */
.L_x_6468:
        /* <DEDUP_REMOVED lines=103> */
.L_x_6470:
[----:B------:R-:W-:-:S04]  /*2170*/  SHF.L.U32 R14, R5, 0x1f, RZ ;  /* 0x0000001f050e7819 */ /* 0x000fc800000006ff */
[----:B------:R4:W1:Y:S01]  /*2180*/  SYNCS.PHASECHK.TRANS64.TRYWAIT P1, [UR40+0x36430], R14 ;  /* 0x0364300eff0075a7 */ /* 0x0008620008020168 */
[----:B------:R-:W-:Y:S05]  /*2190*/  @!P0 BRA `(.L_x_6471) ;  /* 0x0000000000048947 */ /* 0x000fea0003800000 */
[----:B------:R-:W-:Y:S01]  /*21a0*/  BPT.TRAP 0x1 ;  /* 0x000000040000795c */ /* 0x000fe20000300000 */
.L_x_6471:
[----:B-1----:R-:W-:Y:S05]  /*21b0*/  @P1 BRA `(.L_x_6472) ;  /* 0x0000000000081947 */ /* 0x002fea0003800000 */
[----:B------:R-:W1:Y:S02]  /*21c0*/  SYNCS.PHASECHK.TRANS64.TRYWAIT P1, [UR40+0x36430], R14 ;  /* 0x0364300eff0075a7 */ /* 0x000e640008020168 */
[----:B-1----:R-:W-:Y:S05]  /*21d0*/  @!P1 BRA `(.L_x_6473) ;  /* 0x0000007c005c9947 */ /* 0x002fea0003800000 */
.L_x_6472:
        /* <DEDUP_REMOVED lines=39> */
[--C-:B------:R-:W-:Y:S01]  /*2450*/  FFMA.FTZ R136, R20, UR42, -R23.reuse ;  /* 0x0000002a14887c23 */ /* 0x100fe20008010817 */
[----:B------:R-:W-:Y:S01]  /*2460*/  FSEL R144, R144, -INF , P1 ;  /* 0xff80000090907808 */ /* 0x000fe20000800000 */
[----:B------:R-:W-:Y:S01]  /*2470*/  UMOV UR13, 0x80000020 ;  /* 0x80000020000d7882 */ /* 0x000fe20000000000 */
[----:B------:R-:W-:Y:S01]  /*2480*/  ISETP.GT.AND P1, PT, R22, 0x11, PT ;  /* 0x000000111600780c */ /* 0x000fe20003f24270 */
[----:B------:R-:W2:Y:S01]  /*2490*/  MUFU.EX2 R14, R14 ;  /* 0x0000000e000e7308 */ /* 0x000ea20000000800 */
[----:B------:R-:W-:Y:S01]  /*24a0*/  LEA R149, R6, UR40, 0x2 ;  /* 0x0000002806957c11 */ /* 0x000fe2000f8e10ff */
[----:B------:R-:W-:Y:S01]  /*24b0*/  FFMA.FTZ R20, R144, UR42, -R23 ;  /* 0x0000002a90147c23 */ /* 0x000fe20008010817 */
[----:B------:R-:W-:Y:S01]  /*24c0*/  FSEL R22, R145, -INF , P1 ;  /* 0xff80000091167808 */ /* 0x000fe20000800000 */
[----:B------:R-:W-:-:S04]  /*24d0*/  UMOV UR15, 0x40000040 ;  /* 0x40000040000f7882 */ /* 0x000fc80000000000 */
        /* <DEDUP_REMOVED lines=206> */
[----:B------:R-:W-:Y:S01]  /*31c0*/  HGMMA.64x96x16.F32 R72, gdesc[UR4].tnspA.tnspB, R72, gsb0 ;  /* 0x61600000044879f0 */ /* 0x000fe20008000848 */
[----:B------:R-:W-:Y:S01]  /*31d0*/  UIMAD UR5, UR9, 0x3000, UR40 ;  /* 0x00003000090578a4 */ /* 0x000fe2000f8e0228 */
[----:B------:R-:W-:Y:S02]  /*31e0*/  R2UR UR4, R18 ;  /* 0x00000000120472ca */ /* 0x000fe400000e0000 */
[----:B------:R-:W-:Y:S01]  /*31f0*/  UMOV UR9, 0x40000040 ;  /* 0x4000004000097882 */ /* 0x000fe20000000000 */
[----:B------:R-:W-:-:S04]  /*3200*/  USHF.R.U32.HI UR5, URZ, 0x4, UR5 ;  /* 0x000000043f057899 */ /* 0x000fc80008011605 */
[----:B------:R-:W-:-:S06]  /*3210*/  ULOP3.LUT UR14, UR5, 0x3fff, URZ, 0xc0, !UPT ;  /* 0x00003fff050e7892 */ /* 0x000fcc000f8ec03f */
[----:B------:R-:W-:-:S04]  /*3220*/  USHF.R.U32.HI UR4, URZ, 0x4, UR4 ;  /* 0x000000043f047899 */ /* 0x000fc80008011604 */
[----:B------:R-:W-:-:S04]  /*3230*/  ULOP3.LUT UR4, UR4, 0x3fff, URZ, 0xc0, !UPT ;  /* 0x00003fff04047892 */ /* 0x000fc8000f8ec03f */
        /* <DEDUP_REMOVED lines=52> */
.L_x_6474:
[----:B------:R-:W-:Y:S01]  /*3580*/  LEA R12, R4, UR40, 0xd ;  /* 0x00000028040c7c11 */ /* 0x000fe2000f8e68ff */
[----:B------:R-:W-:Y:S01]  /*3590*/  UIADD3 UR5, UR40, 0x36438, URZ ;  /* 0x0003643828057890 */ /* 0x000fe2000fffe03f */
[----:B------:R-:W1:Y:S01]  /*35a0*/  S2R R14, SR_TID.X ;  /* 0x00000000000e7919 */ /* 0x000e620000002100 */
[----:B------:R-:W-:Y:S02]  /*35b0*/  ULOP3.LUT UR9, UR4, 0x1000000, URZ, 0xfc, !UPT ;  /* 0x0100000004097892 */ /* 0x000fe4000f8efc3f */
[----:B------:R-:W-:Y:S01]  /*35c0*/  VIADD R12, R12, 0x1e000 ;  /* 0x0001e0000c0c7836 */ /* 0x000fe20000000000 */
[----:B------:R-:W-:Y:S01]  /*35d0*/  UPRMT UR5, URZ, 0x654, UR5 ;  /* 0x000006543f057896 */ /* 0x000fe20008000005 */
[----:B------:R-:W-:-:S03]  /*35e0*/  UMOV UR7, 0x80000020 ;  /* 0x8000002000077882 */ /* 0x000fc60000000000 */
[----:B------:R-:W-:Y:S01]  /*35f0*/  SHF.R.U32.HI R12, RZ, 0x4, R12 ;  /* 0x00000004ff0c7819 */ /* 0x000fe2000001160c */
[----:B------:R-:W-:-:S03]  /*3600*/  UMOV UR6, UR9 ;  /* 0x0000000900067c82 */ /* 0x000fc60008000000 */
[----:B------:R-:W-:Y:S01]  /*3610*/  LOP3.LUT R13, R12, 0x3fff, RZ, 0xc0, !PT ;  /* 0x00003fff0c0d7812 */ /* 0x000fe200078ec0ff */
[----:B------:R-:W-:Y:S01]  /*3620*/  SYNCS.ARRIVE.TRANS64.RED.A1T0 RZ, [UR5], RZ ;  /* 0x000000ffffff79a7 */ /* 0x000fe20008100405 */
[----:B------:R-:W-:Y:S01]  /*3630*/  WARPGROUP.ARRIVE ;  /* 0x00000000000079c5 */ /* 0x000fe20000000000 */
[----:B------:R-:W-:Y:S02]  /*3640*/  UMOV UR5, 0x40000040 ;  /* 0x4000004000057882 */ /* 0x000fe40000000000 */
        /* <DEDUP_REMOVED lines=47> */
.L_x_6475:
        /* <DEDUP_REMOVED lines=62> */
.L_x_6458:
        /* <DEDUP_REMOVED lines=23> */
.L_x_6478:
        /* <DEDUP_REMOVED lines=20> */
.L_x_6479:
        /* <DEDUP_REMOVED lines=18> */
.L_x_6480:
        /* <DEDUP_REMOVED lines=18> */
.L_x_6481:
        /* <DEDUP_REMOVED lines=137> */
.L_x_6483:
[----:B------:R-:W-:Y:S05]  /*4aa0*/  BSYNC B0 ;  /* 0x0000000000007941 */ /* 0x000fea0003800000 */
.L_x_6482:
[----:B------:R-:W-:-:S04]  /*4ab0*/  DEPBAR.LE SB0, 0x0 ;  /* 0x000080000000791a */ /* 0x000fc80000000000 */
[----:B------:R-:W-:Y:S05]  /*4ac0*/  EXIT ;  /* 0x000000000000794d */ /* 0x000fea0003800000 */
.L_x_6477:
        /* <DEDUP_REMOVED lines=52> */
.L_x_6485:
[----:B------:R-:W-:Y:S05]  /*4e10*/  BSYNC B0 ;  /* 0x0000000000007941 */ /* 0x000fea0003800000 */
.L_x_6484:
        /* <DEDUP_REMOVED lines=16> */
.L_x_6487:
[----:B------:R-:W-:Y:S05]  /*4f20*/  BSYNC B0 ;  /* 0x0000000000007941 */ /* 0x000fea0003800000 */
.L_x_6486:
        /* <DEDUP_REMOVED lines=16> */
.L_x_6489:
[----:B------:R-:W-:Y:S05]  /*5030*/  BSYNC B0 ;  /* 0x0000000000007941 */ /* 0x000fea0003800000 */
.L_x_6488:
        /* <DEDUP_REMOVED lines=17> */
.L_x_6491:
[----:B------:R-:W-:Y:S05]  /*5150*/  BSYNC B0 ;  /* 0x0000000000007941 */ /* 0x000fea0003800000 */
.L_x_6490:
        /* <DEDUP_REMOVED lines=17> */
.L_x_6493:
[----:B------:R-:W-:Y:S05]  /*5270*/  BSYNC B0 ;  /* 0x0000000000007941 */ /* 0x000fea0003800000 */
.L_x_6492:
        /* <DEDUP_REMOVED lines=29> */
.L_x_6495:
[----:B------:R-:W-:Y:S05]  /*5450*/  BSYNC B0 ;  /* 0x0000000000007941 */ /* 0x000fea0003800000 */
.L_x_6494:
        /* <DEDUP_REMOVED lines=13> */
.L_x_6497:
[----:B------:R-:W-:Y:S05]  /*5530*/  BSYNC B0 ;  /* 0x0000000000007941 */ /* 0x000fea0003800000 */
.L_x_6496:
        /* <DEDUP_REMOVED lines=15> */
.L_x_6499:
[----:B------:R-:W-:Y:S05]  /*5630*/  BSYNC B0 ;  /* 0x0000000000007941 */ /* 0x000fea0003800000 */
.L_x_6498:
        /* <DEDUP_REMOVED lines=15> */
.L_x_6501:
[----:B------:R-:W-:Y:S05]  /*5730*/  BSYNC B0 ;  /* 0x0000000000007941 */ /* 0x000fea0003800000 */
.L_x_6500:
        /* <DEDUP_REMOVED lines=15> */
.L_x_6503:
[----:B------:R-:W-:Y:S05]  /*5830*/  BSYNC B0 ;  /* 0x0000000000007941 */ /* 0x000fea0003800000 */
.L_x_6502:
        /* <DEDUP_REMOVED lines=15> */
.L_x_6505:
[----:B------:R-:W-:Y:S05]  /*5930*/  BSYNC B0 ;  /* 0x0000000000007941 */ /* 0x000fea0003800000 */
.L_x_6504:
        /* <DEDUP_REMOVED lines=15> */
.L_x_6507:
[----:B------:R-:W-:Y:S05]  /*5a30*/  BSYNC B0 ;  /* 0x0000000000007941 */ /* 0x000fea0003800000 */
.L_x_6506:
[----:B------:R-:W-:Y:S05]  /*5a40*/  EXIT ;  /* 0x000000000000794d */ /* 0x000fea0003800000 */
.L_x_6454:
        /* <DEDUP_REMOVED lines=30> */
.L_x_6511:
[----:B------:R-:W-:Y:S01]  /*5c30*/  ULDC UR9, c[0x0][0xb44] ;  /* 0x0002d10000097ab9 */ /* 0x000fe20000000800 */
[----:B------:R-:W-:Y:S01]  /*5c40*/  UMOV UR7, UR8 ;  /* 0x0000000800077c82 */ /* 0x000fe20008000000 */
[----:B------:R-:W-:-:S11]  /*5c50*/  UISETP.NE.AND UP0, UPT, UR9, 0x1, UPT ;  /* 0x000000010900788c */ /* 0x000fd6000bf05270 */
[----:B------:R-:W-:Y:S02]  /*5c60*/  @UP0 ULDC.64 UR10, c[0x0][0xb48] ;  /* 0x0002d200000a0ab9 */ /* 0x000fe40000000a00 */
[----:B------:R-:W-:-:S04]  /*5c70*/  UIMAD.WIDE.U32 UR4, UR8, UR10, URZ ;  /* 0x0000000a080472a5 */ /* 0x000fc8000f8e003f */
[----:B------:R-:W-:-:S04]  /*5c80*/  @UP0 USHF.R.U32.HI UR7, URZ, UR11, UR5 ;  /* 0x0000000b3f070299 */ /* 0x000fc80008011605 */
[----:B------:R-:W-:-:S12]  /*5c90*/  UIMAD UR4, UR7, UR9, URZ ;  /* 0x00000009070472a4 */ /* 0x000fd8000f8e023f */
.L_x_6512:
        /* <DEDUP_REMOVED lines=85> */
.L_x_6516:
[----:B------:R-:W2:Y:S04]  /*61f0*/  LDG.E.STRONG.GPU R4, desc[UR38][R2.64] ;  /* 0x0000002602047981 */ /* 0x000ea8000c1ef900 */
[----:B--2---:R-:W-:Y:S01]  /*6200*/  CCTL.IVALL ;  /* 0x00000000ff00798f */ /* 0x004fe20002000000 */
[----:B------:R-:W-:Y:S05]  /*6210*/  YIELD ;  /* 0x0000000000007946 */ /* 0x000fea0003800000 */
[----:B------:R-:W-:-:S13]  /*6220*/  ISETP.NE.AND P1, PT, R4, R5, PT ;  /* 0x000000050400720c */ /* 0x000fda0003f25270 */
[----:B------:R-:W-:Y:S05]  /*6230*/  @P1 BRA `(.L_x_6516) ;  /* 0xfffffffc00ec1947 */ /* 0x000fea000383ffff */
.L_x_6515:
[----:B------:R-:W-:Y:S05]  /*6240*/  BSYNC B1 ;  /* 0x0000000000017941 */ /* 0x000fea0003800000 */
.L_x_6514:
[----:B------:R-:W-:-:S03]  /*6250*/  UMOV UR4, 0xffffffff ;  /* 0xffffffff00047882 */ /* 0x000fc60000000000 */
[----:B------:R-:W-:Y:S05]  /*6260*/  BRA.DIV UR4, `(.L_x_6517) ;  /* 0x0000003e044c7947 */ /* 0x000fea000b800000 */
[----:B------:R-:W-:Y:S01]  /*6270*/  NOP ;  /* 0x0000000000007918 */ /* 0x000fe20000000000 */
.L_x_6597:
        /* <DEDUP_REMOVED lines=22> */
.L_x_6519:
[----:B------:R-:W-:Y:S05]  /*63e0*/  BSYNC B1 ;  /* 0x0000000000017941 */ /* 0x000fea0003800000 */
.L_x_6518:
        /* <DEDUP_REMOVED lines=19> */
.L_x_6521:
[----:B------:R-:W-:Y:S05]  /*6520*/  BSYNC B1 ;  /* 0x0000000000017941 */ /* 0x000fea0003800000 */
.L_x_6520:
        /* <DEDUP_REMOVED lines=20> */
.L_x_6523:
[----:B------:R-:W-:Y:S05]  /*6670*/  BSYNC B1 ;  /* 0x0000000000017941 */ /* 0x000fea0003800000 */
.L_x_6522:
[----:B------:R-:W-:Y:S06]  /*6680*/  BAR.ARV 0xa, 0xa0 ;  /* 0x0282800000007b1d */ /* 0x000fec0000002000 */
[----:B------:R-:W-:Y:S04]  /*6690*/  BSSY B1, `(.L_x_6524) ;  /* 0x0000003000017945 */ /* 0x000fe80003800000 */
[----:B------:R-:W-:Y:S05]  /*66a0*/  @!P0 BRA `(.L_x_6525) ;  /* 0x0000000000048947 */ /* 0x000fea0003800000 */
[----:B------:R-:W-:-:S04]  /*66b0*/  DEPBAR.LE SB0, 0x1 ;  /* 0x000080400000791a */ /* 0x000fc80000000000 */
.L_x_6525:
[----:B------:R-:W-:Y:S05]  /*66c0*/  BSYNC B1 ;  /* 0x0000000000017941 */ /* 0x000fea0003800000 */
.L_x_6524:
[----:B------:R-:W-:Y:S06]  /*66d0*/  BAR.ARV 0xb, 0xa0 ;  /* 0x02c2800000007b1d */ /* 0x000fec0000002000 */
[----:B------:R-:W-:Y:S04]  /*66e0*/  BSSY B1, `(.L_x_6526) ;  /* 0x0000003000017945 */ /* 0x000fe80003800000 */
[----:B------:R-:W-:Y:S05]  /*66f0*/  @!P0 BRA `(.L_x_6527) ;  /* 0x0000000000048947 */ /* 0x000fea0003800000 */
[----:B------:R-:W-:-:S04]  /*6700*/  DEPBAR.LE SB0, 0x0 ;  /* 0x000080000000791a */ /* 0x000fc80000000000 */
.L_x_6527:
[----:B------:R-:W-:Y:S05]  /*6710*/  BSYNC B1 ;  /* 0x0000000000017941 */ /* 0x000fea0003800000 */
.L_x_6526:
        /* <DEDUP_REMOVED lines=19> */
.L_x_6529:
[----:B------:R-:W-:Y:S05]  /*6850*/  BSYNC B1 ;  /* 0x0000000000017941 */ /* 0x000fea0003800000 */
.L_x_6528:
[----:B------:R-:W-:Y:S01]  /*6860*/  UIADD3 UR17, UR8, 0x1, URZ ;  /* 0x0000000108117890 */ /* 0x000fe2000fffe03f */
[----:B------:R-:W-:Y:S11]  /*6870*/  BRA `(.L_x_6530) ;  /* 0x0000000000047947 */ /* 0x000ff60003800000 */
.L_x_6513:
[----:B------:R-:W-:-:S05]  /*6880*/  UMOV UR17, UR8 ;  /* 0x0000000800117c82 */ /* 0x000fca0008000000 */
.L_x_6530:
        /* <DEDUP_REMOVED lines=12> */
.L_x_6563:
        /* <DEDUP_REMOVED lines=18> */
.L_x_6533:
[----:B------:R-:W2:Y:S04]  /*6a70*/  LDG.E.STRONG.GPU R4, desc[UR38][R2.64] ;  /* 0x0000002602047981 */ /* 0x000ea8000c1ef900 */
[----:B--2---:R-:W-:Y:S01]  /*6a80*/  CCTL.IVALL ;  /* 0x00000000ff00798f */ /* 0x004fe20002000000 */
[----:B------:R-:W-:Y:S05]  /*6a90*/  YIELD ;  /* 0x0000000000007946 */ /* 0x000fea0003800000 */
[----:B------:R-:W-:-:S13]  /*6aa0*/  ISETP.NE.AND P1, PT, R4, R5, PT ;  /* 0x000000050400720c */ /* 0x000fda0003f25270 */
[----:B------:R-:W-:Y:S05]  /*6ab0*/  @P1 BRA `(.L_x_6533) ;  /* 0xfffffffc00ec1947 */ /* 0x000fea000383ffff */
.L_x_6532:
[----:B------:R-:W-:Y:S05]  /*6ac0*/  BSYNC B1 ;  /* 0x0000000000017941 */ /* 0x000fea0003800000 */
.L_x_6531:
[----:B------:R-:W-:-:S03]  /*6ad0*/  UMOV UR18, 0xffffffff ;  /* 0xffffffff00127882 */ /* 0x000fc60000000000 */
[----:B------:R-:W-:Y:S05]  /*6ae0*/  BRA.DIV UR18, `(.L_x_6534) ;  /* 0x0000003612487947 */ /* 0x000fea000b800000 */
[----:B------:R-:W-:Y:S01]  /*6af0*/  NOP ;  /* 0x0000000000007918 */ /* 0x000fe20000000000 */
.L_x_6600:
        /* <DEDUP_REMOVED lines=19> */
.L_x_6536:
[----:B------:R-:W-:Y:S05]  /*6c30*/  BSYNC B1 ;  /* 0x0000000000017941 */ /* 0x000fea0003800000 */
.L_x_6535:
        /* <DEDUP_REMOVED lines=14> */
.L_x_6538:
[----:B------:R-:W-:Y:S05]  /*6d20*/  BSYNC B1 ;  /* 0x0000000000017941 */ /* 0x000fea0003800000 */
.L_x_6537:
        /* <DEDUP_REMOVED lines=15> */
.L_x_6540:
[----:B------:R-:W-:Y:S05]  /*6e20*/  BSYNC B1 ;  /* 0x0000000000017941 */ /* 0x000fea0003800000 */
.L_x_6539:
[----:B------:R-:W-:Y:S06]  /*6e30*/  BAR.ARV 0xa, 0xa0 ;  /* 0x0282800000007b1d */ /* 0x000fec0000002000 */
[----:B------:R-:W-:Y:S04]  /*6e40*/  BSSY B1, `(.L_x_6541) ;  /* 0x0000003000017945 */ /* 0x000fe80003800000 */
[----:B------:R-:W-:Y:S05]  /*6e50*/  @!P0 BRA `(.L_x_6542) ;  /* 0x0000000000048947 */ /* 0x000fea0003800000 */
[----:B------:R-:W-:-:S04]  /*6e60*/  DEPBAR.LE SB0, 0x1 ;  /* 0x000080400000791a */ /* 0x000fc80000000000 */
.L_x_6542:
[----:B------:R-:W-:Y:S05]  /*6e70*/  BSYNC B1 ;  /* 0x0000000000017941 */ /* 0x000fea0003800000 */
.L_x_6541:
[----:B------:R-:W-:Y:S06]  /*6e80*/  BAR.ARV 0xb, 0xa0 ;  /* 0x02c2800000007b1d */ /* 0x000fec0000002000 */
[----:B------:R-:W-:Y:S04]  /*6e90*/  BSSY B1, `(.L_x_6543) ;  /* 0x0000003000017945 */ /* 0x000fe80003800000 */
[----:B------:R-:W-:Y:S05]  /*6ea0*/  @!P0 BRA `(.L_x_6544) ;  /* 0x0000000000048947 */ /* 0x000fea0003800000 */
[----:B------:R-:W-:-:S04]  /*6eb0*/  DEPBAR.LE SB0, 0x0 ;  /* 0x000080000000791a */ /* 0x000fc80000000000 */
.L_x_6544:
[----:B------:R-:W-:Y:S05]  /*6ec0*/  BSYNC B1 ;  /* 0x0000000000017941 */ /* 0x000fea0003800000 */
.L_x_6543:
        /* <DEDUP_REMOVED lines=19> */
.L_x_6546:
[----:B------:R-:W-:Y:S05]  /*7000*/  BSYNC B1 ;  /* 0x0000000000017941 */ /* 0x000fea0003800000 */
.L_x_6545:
        /* <DEDUP_REMOVED lines=16> */
.L_x_6549:
[----:B------:R-:W2:Y:S04]  /*7110*/  LDG.E.STRONG.GPU R4, desc[UR38][R2.64] ;  /* 0x0000002602047981 */ /* 0x000ea8000c1ef900 */
[----:B--2---:R-:W-:Y:S01]  /*7120*/  CCTL.IVALL ;  /* 0x00000000ff00798f */ /* 0x004fe20002000000 */
[----:B------:R-:W-:Y:S05]  /*7130*/  YIELD ;  /* 0x0000000000007946 */ /* 0x000fea0003800000 */
[----:B------:R-:W-:-:S13]  /*7140*/  ISETP.NE.AND P1, PT, R4, R5, PT ;  /* 0x000000050400720c */ /* 0x000fda0003f25270 */
[----:B------:R-:W-:Y:S05]  /*7150*/  @P1 BRA `(.L_x_6549) ;  /* 0xfffffffc00ec1947 */ /* 0x000fea000383ffff */
.L_x_6548:
[----:B------:R-:W-:Y:S05]  /*7160*/  BSYNC B1 ;  /* 0x0000000000017941 */ /* 0x000fea0003800000 */
.L_x_6547:
[----:B------:R-:W-:-:S03]  /*7170*/  UMOV UR14, 0xffffffff ;  /* 0xffffffff000e7882 */ /* 0x000fc60000000000 */
[----:B------:R-:W-:Y:S05]  /*7180*/  BRA.DIV UR14, `(.L_x_6550) ;  /* 0x0000002e0ebc7947 */ /* 0x000fea000b800000 */
[----:B------:R-:W-:Y:S01]  /*7190*/  NOP ;  /* 0x0000000000007918 */ /* 0x000fe20000000000 */
.L_x_6603:
        /* <DEDUP_REMOVED lines=15> */
.L_x_6552:
[----:B------:R-:W-:Y:S05]  /*7290*/  BSYNC B1 ;  /* 0x0000000000017941 */ /* 0x000fea0003800000 */
.L_x_6551:
        /* <DEDUP_REMOVED lines=14> */
.L_x_6554:
[----:B------:R-:W-:Y:S05]  /*7380*/  BSYNC B1 ;  /* 0x0000000000017941 */ /* 0x000fea0003800000 */
.L_x_6553:
        /* <DEDUP_REMOVED lines=15> */
.L_x_6556:
[----:B------:R-:W-:Y:S05]  /*7480*/  BSYNC B1 ;  /* 0x0000000000017941 */ /* 0x000fea0003800000 */
.L_x_6555:
[----:B------:R-:W-:Y:S06]  /*7490*/  BAR.ARV 0xa, 0xa0 ;  /* 0x0282800000007b1d */ /* 0x000fec0000002000 */
[----:B------:R-:W-:Y:S04]  /*74a0*/  BSSY B1, `(.L_x_6557) ;  /* 0x0000003000017945 */ /* 0x000fe80003800000 */
[----:B------:R-:W-:Y:S05]  /*74b0*/  @!P0 BRA `(.L_x_6558) ;  /* 0x0000000000048947 */ /* 0x000fea0003800000 */
[----:B------:R-:W-:-:S04]  /*74c0*/  DEPBAR.LE SB0, 0x1 ;  /* 0x000080400000791a */ /* 0x000fc80000000000 */
.L_x_6558:
[----:B------:R-:W-:Y:S05]  /*74d0*/  BSYNC B1 ;  /* 0x0000000000017941 */ /* 0x000fea0003800000 */
.L_x_6557:
[----:B------:R-:W-:Y:S06]  /*74e0*/  BAR.ARV 0xb, 0xa0 ;  /* 0x02c2800000007b1d */ /* 0x000fec0000002000 */
[----:B------:R-:W-:Y:S04]  /*74f0*/  BSSY B1, `(.L_x_6559) ;  /* 0x0000003000017945 */ /* 0x000fe80003800000 */
[----:B------:R-:W-:Y:S05]  /*7500*/  @!P0 BRA `(.L_x_6560) ;  /* 0x0000000000048947 */ /* 0x000fea0003800000 */
[----:B------:R-:W-:-:S04]  /*7510*/  DEPBAR.LE SB0, 0x0 ;  /* 0x000080000000791a */ /* 0x000fc80000000000 */
.L_x_6560:
[----:B------:R-:W-:Y:S05]  /*7520*/  BSYNC B1 ;  /* 0x0000000000017941 */ /* 0x000fea0003800000 */
.L_x_6559:
        /* <DEDUP_REMOVED lines=19> */
.L_x_6562:
[----:B------:R-:W-:Y:S05]  /*7660*/  BSYNC B1 ;  /* 0x0000000000017941 */ /* 0x000fea0003800000 */
.L_x_6561:
[----:B------:R-:W-:Y:S02]  /*7670*/  UIADD3 UR17, UR17, 0x2, URZ ;  /* 0x0000000211117890 */ /* 0x000fe4000fffe03f */
[----:B------:R-:W-:Y:S02]  /*7680*/  UIADD3 UR4, UR4, 0x6000, URZ ;  /* 0x0000600004047890 */ /* 0x000fe4000fffe03f */
[----:B------:R-:W-:-:S06]  /*7690*/  UISETP.GE.AND UP0, UPT, UR17, UR5, UPT ;  /* 0x000000051100728c */ /* 0x000fcc000bf06270 */
[----:B------:R-:W-:-:S13]  /*76a0*/  PLOP3.LUT P1, PT, PT, PT, UP0, 0x80, 0x0 ;  /* 0x000000000000781c */ /* 0x000fda0003f2f008 */
[----:B------:R-:W-:Y:S05]  /*76b0*/  @!P1 BRA `(.L_x_6563) ;  /* 0xfffffff000a49947 */ /* 0x000fea000383ffff */
[----:B------:R-:W-:Y:S05]  /*76c0*/  BRA `(.L_x_6510) ;  /* 0x0000002400d47947 */ /* 0x000fea0003800000 */
.L_x_6509:
        /* <DEDUP_REMOVED lines=21> */
.L_x_6564:
[----:B------:R-:W-:Y:S01]  /*7820*/  ULDC UR9, c[0x0][0xb44] ;  /* 0x0002d10000097ab9 */ /* 0x000fe20000000800 */
[----:B------:R-:W-:Y:S01]  /*7830*/  UMOV UR7, UR8 ;  /* 0x0000000800077c82 */ /* 0x000fe20008000000 */
[----:B------:R-:W-:-:S11]  /*7840*/  UISETP.NE.AND UP0, UPT, UR9, 0x1, UPT ;  /* 0x000000010900788c */ /* 0x000fd6000bf05270 */
[----:B------:R-:W-:Y:S02]  /*7850*/  @UP0 ULDC.64 UR10, c[0x0][0xb48] ;  /* 0x0002d200000a0ab9 */ /* 0x000fe40000000a00 */
[----:B------:R-:W-:-:S04]  /*7860*/  UIMAD.WIDE.U32 UR4, UR8, UR10, URZ ;  /* 0x0000000a080472a5 */ /* 0x000fc8000f8e003f */
[----:B------:R-:W-:-:S04]  /*7870*/  @UP0 USHF.R.U32.HI UR7, URZ, UR11, UR5 ;  /* 0x0000000b3f070299 */ /* 0x000fc80008011605 */
[----:B------:R-:W-:-:S12]  /*7880*/  UIMAD UR4, UR7, UR9, URZ ;  /* 0x00000009070472a4 */ /* 0x000fd8000f8e023f */
.L_x_6565:
        /* <DEDUP_REMOVED lines=80> */
.L_x_6604:
        /* <DEDUP_REMOVED lines=9> */
.L_x_6569:
        /* <DEDUP_REMOVED lines=108> */
.L_x_6580:
[----:B-1----:R-:W-:-:S05]  /*84e0*/  IMAD.MOV.U32 R13, RZ, RZ, 0x1 ;  /* 0x00000001ff0d7424 */ /* 0x002fca00078e00ff */
[----:B------:R-:W-:-:S04]  /*84f0*/  SHF.L.U32 R13, R13, 0x1f, RZ ;  /* 0x0000001f0d0d7819 */ /* 0x000fc800000006ff */
[----:B------:R-:W1:Y:S02]  /*8500*/  SYNCS.PHASECHK.TRANS64.TRYWAIT P1, [R12+URZ+0x36438], R13 ;  /* 0x0364380d0c0075a7 */ /* 0x000e64000802017f */
[----:B-1----:R-:W-:Y:S05]  /*8510*/  @!P1 BRA `(.L_x_6572) ;  /* 0x0000001c00089947 */ /* 0x002fea0003800000 */
.L_x_6605:
        /* <DEDUP_REMOVED lines=8> */
.L_x_6573:
        /* <DEDUP_REMOVED lines=48> */
.L_x_6606:
        /* <DEDUP_REMOVED lines=8> */
.L_x_6575:
        /* <DEDUP_REMOVED lines=46> */
.L_x_6607:
        /* <DEDUP_REMOVED lines=12> */
.L_x_6577:
        /* <DEDUP_REMOVED lines=37> */
.L_x_6609:
        /* <DEDUP_REMOVED lines=8> */
.L_x_6579:
        /* <DEDUP_REMOVED lines=41> */
.L_x_6571:
[----:B--2---:R-:W2:Y:S01]  /*9220*/  LDL.LU R4, [R1] ;  /* 0x0000000001047983 */ /* 0x004ea20000300800 */
[----:B------:R-:W-:-:S03]  /*9230*/  IMAD.MOV.U32 R10, RZ, RZ, 0x1 ;  /* 0x00000001ff0a7424 */ /* 0x000fc600078e00ff */
[----:B------:R3:W5:Y:S01]  /*9240*/  LDL R5, [R1+0x4] ;  /* 0x0000040001057983 */ /* 0x0007620000100800 */
[----:B--2---:R-:W-:-:S13]  /*9250*/  ISETP.NE.AND P1, PT, R4, RZ, PT ;  /* 0x000000ff0400720c */ /* 0x004fda0003f25270 */
[----:B---3--:R-:W-:Y:S05]  /*9260*/  @!P1 BRA `(.L_x_6570) ;  /* 0x0000000400889947 */ /* 0x008fea0003800000 */
[----:B------:R-:W2:Y:S02]  /*9270*/  SYNCS.PHASECHK.TRANS64.TRYWAIT P1, [R12+URZ+0x36438], R13 ;  /* 0x0364380d0c0075a7 */ /* 0x000ea4000802017f */
[----:B--2---:R-:W-:Y:S05]  /*9280*/  @!P1 BRA `(.L_x_6581) ;  /* 0x00000010000c9947 */ /* 0x004fea0003800000 */
.L_x_6610:
        /* <DEDUP_REMOVED lines=8> */
.L_x_6582:
        /* <DEDUP_REMOVED lines=41> */
.L_x_6611:
        /* <DEDUP_REMOVED lines=9> */
.L_x_6584:
        /* <DEDUP_REMOVED lines=38> */
.L_x_6570:
[----:B------:R-:W-:-:S04]  /*9890*/  SHF.L.U32 R3, R10, 0x1f, RZ ;  /* 0x0000001f0a037819 */ /* 0x000fc800000006ff */
[----:B------:R-:W2:Y:S02]  /*98a0*/  SYNCS.PHASECHK.TRANS64.TRYWAIT P1, [R12+URZ+0x36438], R3 ;  /* 0x036438030c0075a7 */ /* 0x000ea4000802017f */
[----:B--2---:R-:W-:Y:S05]  /*98b0*/  @!P1 BRA `(.L_x_6585) ;  /* 0x0000000800a89947 */ /* 0x004fea0003800000 */
.L_x_6612:
[----:B------:R-:W-:Y:S05]  /*98c0*/  @P0 BRA `(.L_x_6586) ;  /* 0x0000000000180947 */ /* 0x000fea0003800000 */
[----:B------:R-:W3:Y:S01]  /*98d0*/  S2R R0, SR_TID.X ;  /* 0x0000000000007919 */ /* 0x000ee20000002100 */
[----:B--2---:R-:W-:-:S04]  /*98e0*/  IMAD.MOV.U32 R3, RZ, RZ, 0x6100 ;  /* 0x00006100ff037424 */ /* 0x004fc800078e00ff */
[----:B------:R4:W-:Y:S01]  /*98f0*/  SYNCS.ARRIVE.TRANS64 RZ, [R12+URZ+0x36430], R3 ;  /* 0x036430030cff79a7 */ /* 0x0009e2000800003f */
[----:B---3--:R-:W-:-:S13]  /*9900*/  LOP3.LUT P0, RZ, R0, 0x1f, RZ, 0xc0, !PT ;  /* 0x0000001f00ff7812 */ /* 0x008fda000780c0ff */
[----:B----4-:R-:W-:Y:S05]  /*9910*/  @!P0 BRA `(.L_x_6586) ;  /* 0x0000000000048947 */ /* 0x010fea0003800000 */
[----:B------:R-:W-:Y:S01]  /*9920*/  BPT.TRAP 0x1 ;  /* 0x000000040000795c */ /* 0x000fe20000300000 */
.L_x_6586:
        /* <DEDUP_REMOVED lines=45> */
.L_x_6567:
[----:B------:R-:W-:Y:S05]  /*9c00*/  BSYNC B1 ;  /* 0x0000000000017941 */ /* 0x000fea0003800000 */
.L_x_6566:
[----:B------:R-:W-:-:S03]  /*9c10*/  UMOV UR4, 0xffffffff ;  /* 0xffffffff00047882 */ /* 0x000fc60000000000 */
[----:B------:R-:W-:Y:S05]  /*9c20*/  BRA.DIV UR4, `(.L_x_6587) ;  /* 0x0000000604e07947 */ /* 0x000fea000b800000 */
[----:B------:R-:W-:-:S13]  /*9c30*/  ELECT P6, URZ, PT ;  /* 0x00000000003f782f */ /* 0x000fda00038c0000 */
.L_x_6615:
[----:B------:R-:W-:Y:S05]  /*9c40*/  @!P6 BRA `(.L_x_6510) ;  /* 0x000000000074e947 */ /* 0x000fea0003800000 */
[----:B------:R-:W2:Y:S02]  /*9c50*/  LDL.LU R0, [R1+0x8] ;  /* 0x0000080001007983 */ /* 0x000ea40000300800 */
[----:B--2---:R-:W-:-:S04]  /*9c60*/  LOP3.LUT R0, R0, 0x2, RZ, 0xfc, !PT ;  /* 0x0000000200007812 */ /* 0x004fc800078efcff */
[----:B------:R-:W-:-:S13]  /*9c70*/  ISETP.NE.AND P2, PT, R0, 0x3, PT ;  /* 0x000000030000780c */ /* 0x000fda0003f45270 */
[----:B------:R-:W-:Y:S05]  /*9c80*/  @!P2 BRA `(.L_x_6588) ;  /* 0x000000000004a947 */ /* 0x000fea0003800000 */
[----:B------:R-:W-:Y:S01]  /*9c90*/  BPT.TRAP 0x1 ;  /* 0x000000040000795c */ /* 0x000fe20000300000 */
.L_x_6588:
        /* <DEDUP_REMOVED lines=15> */
.L_x_6616:
[----:B------:R-:W3:Y:S02]  /*9d90*/  SYNCS.PHASECHK.TRANS64.TRYWAIT P0, [R23+URZ], R0 ;  /* 0x00000000170075a7 */ /* 0x000ee4000800017f */
[----:B---3--:R-:W-:Y:S05]  /*9da0*/  @!P0 BRA `(.L_x_6590) ;  /* 0x0000000400b48947 */ /* 0x008fea0003800000 */
.L_x_6617:
[----:B------:R-:W-:Y:S05]  /*9db0*/  @!P2 BRA `(.L_x_6591) ;  /* 0x000000000004a947 */ /* 0x000fea0003800000 */
[----:B------:R-:W-:Y:S01]  /*9dc0*/  BPT.TRAP 0x1 ;  /* 0x000000040000795c */ /* 0x000fe20000300000 */
.L_x_6591:
[----:B------:R-:W-:-:S07]  /*9dd0*/  SHF.L.U32 R10, R10, 0x1f, RZ ;  /* 0x0000001f0a0a7819 */ /* 0x000fce00000006ff */
.L_x_6592:
[----:B----4-:R4:W1:Y:S02]  /*9de0*/  SYNCS.PHASECHK.TRANS64.TRYWAIT P0, [R7+URZ+0x36438], R10 ;  /* 0x0364380a070075a7 */ /* 0x010864000800017f */
[----:B-1----:R-:W-:Y:S05]  /*9df0*/  @!P0 NANOSLEEP.SYNCS 0x989680 ;  /* 0x009896800000895d */ /* 0x002fea0003900000 */
[----:B------:R-:W1:Y:S02]  /*9e00*/  @!P0 SYNCS.PHASECHK.TRANS64 P0, [R7+URZ+0x36438], R10 ;  /* 0x0364380a070085a7 */ /* 0x000e64000800007f */
[----:B-1----:R-:W-:Y:S05]  /*9e10*/  @!P0 BRA `(.L_x_6592) ;  /* 0xfffffffc00f08947 */ /* 0x002fea000383ffff */
.L_x_6510:
[----:B------:R-:W-:Y:S05]  /*9e20*/  BSYNC B0 ;  /* 0x0000000000007941 */ /* 0x000fea0003800000 */
.L_x_6508:
[----:B------:R-:W-:Y:S05]  /*9e30*/  EXIT ;  /* 0x000000000000794d */ /* 0x000fea0003800000 */
.L_x_6463:
[----:B------:R-:W-:Y:S02]  /*9e40*/  IMAD.MOV.U32 R12, RZ, RZ, RZ ;  /* 0x000000ffff0c7224 */ /* 0x000fe400078e00ff */
[----:B------:R-:W-:Y:S02]  /*9e50*/  IMAD.MOV.U32 R11, RZ, RZ, 0x1f ;  /* 0x0000001fff0b7424 */ /* 0x000fe400078e00ff */
[----:B------:R-:W-:-:S07]  /*9e60*/  IMAD.MOV.U32 R15, RZ, RZ, -0x1 ;  /* 0xffffffffff0f7424 */ /* 0x000fce00078e00ff */
[----:B------:R-:W-:Y:S05]  /*9e70*/  WARPSYNC.COLLECTIVE R15, `(.L_x_6593) ;  /* 0x000000000f087348 */ /* 0x000fea0003c00000 */
[----:B------:R1:W2:Y:S02]  /*9e80*/  SHFL.IDX P6, R14, R13, R12, R11 ;  /* 0x0000000c0d0e7389 */ /* 0x0002a400000c000b */
[----:B-12---:R-:W-:Y:S01]  /*9e90*/  ENDCOLLECTIVE ;  /* 0x000000000000791b */ /* 0x006fe20003800000 */
.L_x_6593:
[----:B------:R-:W-:Y:S05]  /*9ea0*/  BRA `(.L_x_6594) ;  /* 0xffffff7000ec7947 */ /* 0x000fea000383ffff */
.L_x_6465:
[----:B--2---:R2:W3:Y:S02]  /*9eb0*/  SYNCS.PHASECHK.TRANS64.TRYWAIT P0, [R19+URZ+0x36400], R10 ;  /* 0x0364000a130075a7 */ /* 0x0044e4000800017f */
[----:B---3--:R-:W-:Y:S05]  /*9ec0*/  @!P0 NANOSLEEP.SYNCS 0x989680 ;  /* 0x009896800000895d */ /* 0x008fea0003900000 */
[----:B------:R-:W3:Y:S02]  /*9ed0*/  @!P0 SYNCS.PHASECHK.TRANS64 P0, [R19+URZ+0x36400], R10 ;  /* 0x0364000a130085a7 */ /* 0x000ee4000800007f */
[----:B---3--:R-:W-:Y:S05]  /*9ee0*/  @!P0 BRA `(.L_x_6465) ;  /* 0xfffffffc00f08947 */ /* 0x008fea000383ffff */
[----:B------:R-:W-:Y:S05]  /*9ef0*/  BRA `(.L_x_6464) ;  /* 0xffffff7400247947 */ /* 0x000fea000383ffff */
.L_x_6469:
[----:B--2---:R2:W3:Y:S02]  /*9f00*/  SYNCS.PHASECHK.TRANS64.TRYWAIT P1, [R3+URZ+0x36410], R12 ;  /* 0x0364100c030075a7 */ /* 0x0044e4000802017f */
[----:B---3--:R-:W-:Y:S05]  /*9f10*/  @!P1 NANOSLEEP.SYNCS 0x989680 ;  /* 0x009896800000995d */ /* 0x008fea0003900000 */
[----:B------:R-:W3:Y:S02]  /*9f20*/  @!P1 SYNCS.PHASECHK.TRANS64 P1, [R3+URZ+0x36410], R12 ;  /* 0x0364100c030095a7 */ /* 0x000ee4000802007f */
[----:B---3--:R-:W-:Y:S05]  /*9f30*/  @!P1 BRA `(.L_x_6469) ;  /* 0xfffffffc00f09947 */ /* 0x008fea000383ffff */
[----:B------:R-:W-:Y:S05]  /*9f40*/  BRA `(.L_x_6468) ;  /* 0xffffff7800ec7947 */ /* 0x000fea000383ffff */
.L_x_6473:
[----:B------:R1:W1:Y:S02]  /*9f50*/  SYNCS.PHASECHK.TRANS64.TRYWAIT P1, [R19+URZ+0x36430], R14 ;  /* 0x0364300e130075a7 */ /* 0x000264000802017f */
[----:B-1----:R-:W-:Y:S05]  /*9f60*/  @!P1 NANOSLEEP.SYNCS 0x989680 ;  /* 0x009896800000995d */ /* 0x002fea0003900000 */
[----:B------:R-:W1:Y:S02]  /*9f70*/  @!P1 SYNCS.PHASECHK.TRANS64 P1, [R19+URZ+0x36430], R14 ;  /* 0x0364300e130095a7 */ /* 0x000e64000802007f */
[----:B-1----:R-:W-:Y:S05]  /*9f80*/  @!P1 BRA `(.L_x_6473) ;  /* 0xfffffffc00f09947 */ /* 0x002fea000383ffff */
[----:B------:R-:W-:Y:S05]  /*9f90*/  BRA `(.L_x_6472) ;  /* 0xffffff8000907947 */ /* 0x000fea000383ffff */
.L_x_6517:
[----:B------:R-:W-:Y:S01]  /*9fa0*/  BSSY B1, `(.L_x_6595) ;  /* 0x0000005000017945 */ /* 0x000fe20003800000 */
[----:B------:R-:W-:-:S07]  /*9fb0*/  IMAD.MOV.U32 R15, RZ, RZ, -0x1 ;  /* 0xffffffffff0f7424 */ /* 0x000fce00078e00ff */
[----:B------:R-:W-:Y:S05]  /*9fc0*/  WARPSYNC.COLLECTIVE R15, `(.L_x_6596) ;  /* 0x000000000f087348 */ /* 0x000fea0003c00000 */
[----:B------:R-:W-:Y:S01]  /*9fd0*/  NOP ;  /* 0x0000000000007918 */ /* 0x000fe20000000000 */
[----:B------:R-:W-:Y:S01]  /*9fe0*/  ENDCOLLECTIVE ;  /* 0x000000000000791b */ /* 0x000fe20003800000 */
.L_x_6596:
[----:B------:R-:W-:Y:S05]  /*9ff0*/  BSYNC B1 ;  /* 0x0000000000017941 */ /* 0x000fea0003800000 */
.L_x_6595:
[----:B------:R-:W-:Y:S05]  /*a000*/  BRA `(.L_x_6597) ;  /* 0xffffffc0009c7947 */ /* 0x000fea000383ffff */
.L_x_6534:
[----:B------:R-:W-:Y:S01]  /*a010*/  BSSY B1, `(.L_x_6598) ;  /* 0x0000005000017945 */ /* 0x000fe20003800000 */
[----:B------:R-:W-:-:S07]  /*a020*/  IMAD.MOV.U32 R15, RZ, RZ, -0x1 ;  /* 0xffffffffff0f7424 */ /* 0x000fce00078e00ff */
[----:B------:R-:W-:Y:S05]  /*a030*/  WARPSYNC.COLLECTIVE R15, `(.L_x_6599) ;  /* 0x000000000f087348 */ /* 0x000fea0003c00000 */
[----:B------:R-:W-:Y:S01]  /*a040*/  NOP ;  /* 0x0000000000007918 */ /* 0x000fe20000000000 */
[----:B------:R-:W-:Y:S01]  /*a050*/  ENDCOLLECTIVE ;  /* 0x000000000000791b */ /* 0x000fe20003800000 */
.L_x_6599:
[----:B------:R-:W-:Y:S05]  /*a060*/  BSYNC B1 ;  /* 0x0000000000017941 */ /* 0x000fea0003800000 */
.L_x_6598:
[----:B------:R-:W-:Y:S05]  /*a070*/  BRA `(.L_x_6600) ;  /* 0xffffffc800a07947 */ /* 0x000fea000383ffff */
.L_x_6550:
[----:B------:R-:W-:Y:S01]  /*a080*/  BSSY B1, `(.L_x_6601) ;  /* 0x0000005000017945 */ /* 0x000fe20003800000 */
[----:B------:R-:W-:-:S07]  /*a090*/  IMAD.MOV.U32 R15, RZ, RZ, -0x1 ;  /* 0xffffffffff0f7424 */ /* 0x000fce00078e00ff */
[----:B------:R-:W-:Y:S05]  /*a0a0*/  WARPSYNC.COLLECTIVE R15, `(.L_x_6602) ;  /* 0x000000000f087348 */ /* 0x000fea0003c00000 */
[----:B------:R-:W-:Y:S01]  /*a0b0*/  NOP ;  /* 0x0000000000007918 */ /* 0x000fe20000000000 */
[----:B------:R-:W-:Y:S01]  /*a0c0*/  ENDCOLLECTIVE ;  /* 0x000000000000791b */ /* 0x000fe20003800000 */
.L_x_6602:
[----:B------:R-:W-:Y:S05]  /*a0d0*/  BSYNC B1 ;  /* 0x0000000000017941 */ /* 0x000fea0003800000 */
.L_x_6601:
[----:B------:R-:W-:Y:S05]  /*a0e0*/  BRA `(.L_x_6603) ;  /* 0xffffffd0002c7947 */ /* 0x000fea000383ffff */
.L_x_6568:
[----:B-1----:R1:W2:Y:S02]  /*a0f0*/  SYNCS.PHASECHK.TRANS64.TRYWAIT P1, [R12+URZ+0x36420], R13 ;  /* 0x0364200d0c0075a7 */ /* 0x0022a4000802017f */
[----:B--2---:R-:W-:Y:S05]  /*a100*/  @!P1 NANOSLEEP.SYNCS 0x989680 ;  /* 0x009896800000995d */ /* 0x004fea0003900000 */
[----:B------:R-:W2:Y:S02]  /*a110*/  @!P1 SYNCS.PHASECHK.TRANS64 P1, [R12+URZ+0x36420], R13 ;  /* 0x0364200d0c0095a7 */ /* 0x000ea4000802007f */
[----:B--2---:R-:W-:Y:S05]  /*a120*/  @!P1 BRA `(.L_x_6568) ;  /* 0xfffffffc00f09947 */ /* 0x004fea000383ffff */
[----:B------:R-:W-:Y:S05]  /*a130*/  BRA `(.L_x_6604) ;  /* 0xffffffdc00147947 */ /* 0x000fea000383ffff */
.L_x_6572:
[----:B-1----:R1:W3:Y:S02]  /*a140*/  SYNCS.PHASECHK.TRANS64.TRYWAIT P1, [R12+URZ+0x36438], R13 ;  /* 0x0364380d0c0075a7 */ /* 0x0022e4000802017f */
[----:B---3--:R-:W-:Y:S05]  /*a150*/  @!P1 NANOSLEEP.SYNCS 0x989680 ;  /* 0x009896800000995d */ /* 0x008fea0003900000 */
[----:B------:R-:W3:Y:S02]  /*a160*/  @!P1 SYNCS.PHASECHK.TRANS64 P1, [R12+URZ+0x36438], R13 ;  /* 0x0364380d0c0095a7 */ /* 0x000ee4000802007f */
[----:B---3--:R-:W-:Y:S05]  /*a170*/  @!P1 BRA `(.L_x_6572) ;  /* 0xfffffffc00f09947 */ /* 0x008fea000383ffff */
[----:B------:R-:W-:Y:S05]  /*a180*/  BRA `(.L_x_6605) ;  /* 0xffffffe000e47947 */ /* 0x000fea000383ffff */
.L_x_6574:
[----:B--2---:R2:W3:Y:S02]  /*a190*/  SYNCS.PHASECHK.TRANS64.TRYWAIT P1, [R12+URZ+0x36428], R0 ;  /* 0x036428000c0075a7 */ /* 0x0044e4000802017f */
[----:B---3--:R-:W-:Y:S05]  /*a1a0*/  @!P1 NANOSLEEP.SYNCS 0x989680 ;  /* 0x009896800000995d */ /* 0x008fea0003900000 */
[----:B------:R-:W3:Y:S02]  /*a1b0*/  @!P1 SYNCS.PHASECHK.TRANS64 P1, [R12+URZ+0x36428], R0 ;  /* 0x036428000c0095a7 */ /* 0x000ee4000802007f */
[----:B---3--:R-:W-:Y:S05]  /*a1c0*/  @!P1 BRA `(.L_x_6574) ;  /* 0xfffffffc00f09947 */ /* 0x008fea000383ffff */
[----:B------:R-:W-:Y:S05]  /*a1d0*/  BRA `(.L_x_6606) ;  /* 0xffffffe400b07947 */ /* 0x000fea000383ffff */
.L_x_6576:
        /* <DEDUP_REMOVED lines=8> */
.L_x_6578:
[----:B------:R-:W-:-:S07]  /*a260*/  SHF.L.U32 R5, R16, 0x1f, RZ ;  /* 0x0000001f10057819 */ /* 0x000fce00000006ff */
.L_x_6608:
[----:B---3--:R3:W4:Y:S02]  /*a270*/  SYNCS.PHASECHK.TRANS64.TRYWAIT P1, [R12+URZ+0x36420], R5 ;  /* 0x036420050c0075a7 */ /* 0x008724000802017f */
[----:B----4-:R-:W-:Y:S05]  /*a280*/  @!P1 NANOSLEEP.SYNCS 0x989680 ;  /* 0x009896800000995d */ /* 0x010fea0003900000 */
[----:B------:R-:W4:Y:S02]  /*a290*/  @!P1 SYNCS.PHASECHK.TRANS64 P1, [R12+URZ+0x36420], R5 ;  /* 0x036420050c0095a7 */ /* 0x000f24000802007f */
[----:B----4-:R-:W-:Y:S05]  /*a2a0*/  @!P1 BRA `(.L_x_6608) ;  /* 0xfffffffc00f09947 */ /* 0x010fea000383ffff */
[----:B------:R-:W-:Y:S05]  /*a2b0*/  BRA `(.L_x_6609) ;  /* 0xffffffec00147947 */ /* 0x000fea000383ffff */
.L_x_6581:
[----:B--2---:R2:W3:Y:S02]  /*a2c0*/  SYNCS.PHASECHK.TRANS64.TRYWAIT P1, [R12+URZ+0x36438], R13 ;  /* 0x0364380d0c0075a7 */ /* 0x0044e4000802017f */
[----:B---3--:R-:W-:Y:S05]  /*a2d0*/  @!P1 NANOSLEEP.SYNCS 0x989680 ;  /* 0x009896800000995d */ /* 0x008fea0003900000 */
[----:B------:R-:W3:Y:S02]  /*a2e0*/  @!P1 SYNCS.PHASECHK.TRANS64 P1, [R12+URZ+0x36438], R13 ;  /* 0x0364380d0c0095a7 */ /* 0x000ee4000802007f */
[----:B---3--:R-:W-:Y:S05]  /*a2f0*/  @!P1 BRA `(.L_x_6581) ;  /* 0xfffffffc00f09947 */ /* 0x008fea000383ffff */
[----:B------:R-:W-:Y:S05]  /*a300*/  BRA `(.L_x_6610) ;  /* 0xffffffec00e07947 */ /* 0x000fea000383ffff */
.L_x_6583:
[----:B-1----:R1:W2:Y:S02]  /*a310*/  SYNCS.PHASECHK.TRANS64.TRYWAIT P1, [R12+URZ+0x36428], R5 ;  /* 0x036428050c0075a7 */ /* 0x0022a4000802017f */
[----:B--2---:R-:W-:Y:S05]  /*a320*/  @!P1 NANOSLEEP.SYNCS 0x989680 ;  /* 0x009896800000995d */ /* 0x004fea0003900000 */
[----:B------:R-:W2:Y:S02]  /*a330*/  @!P1 SYNCS.PHASECHK.TRANS64 P1, [R12+URZ+0x36428], R5 ;  /* 0x036428050c0095a7 */ /* 0x000ea4000802007f */
[----:B--2---:R-:W-:Y:S05]  /*a340*/  @!P1 BRA `(.L_x_6583) ;  /* 0xfffffffc00f09947 */ /* 0x004fea000383ffff */
[----:B------:R-:W-:Y:S05]  /*a350*/  BRA `(.L_x_6611) ;  /* 0xfffffff000907947 */ /* 0x000fea000383ffff */
.L_x_6585:
[----:B--2---:R2:W3:Y:S02]  /*a360*/  SYNCS.PHASECHK.TRANS64.TRYWAIT P1, [R12+URZ+0x36438], R3 ;  /* 0x036438030c0075a7 */ /* 0x0044e4000802017f */
[----:B---3--:R-:W-:Y:S05]  /*a370*/  @!P1 NANOSLEEP.SYNCS 0x989680 ;  /* 0x009896800000995d */ /* 0x008fea0003900000 */
[----:B------:R-:W3:Y:S02]  /*a380*/  @!P1 SYNCS.PHASECHK.TRANS64 P1, [R12+URZ+0x36438], R3 ;  /* 0x036438030c0095a7 */ /* 0x000ee4000802007f */
[----:B---3--:R-:W-:Y:S05]  /*a390*/  @!P1 BRA `(.L_x_6585) ;  /* 0xfffffffc00f09947 */ /* 0x008fea000383ffff */
[----:B------:R-:W-:Y:S05]  /*a3a0*/  BRA `(.L_x_6612) ;  /* 0xfffffff400447947 */ /* 0x000fea000383ffff */
.L_x_6587:
[----:B------:R-:W-:Y:S01]  /*a3b0*/  BSSY B1, `(.L_x_6613) ;  /* 0x0000006000017945 */ /* 0x000fe20003800000 */
[----:B------:R-:W-:-:S07]  /*a3c0*/  IMAD.MOV.U32 R15, RZ, RZ, -0x1 ;  /* 0xffffffffff0f7424 */ /* 0x000fce00078e00ff */
[----:B-1----:R-:W-:Y:S05]  /*a3d0*/  WARPSYNC.COLLECTIVE R15, `(.L_x_6614) ;  /* 0x000000000f0c7348 */ /* 0x002fea0003c00000 */
[----:B------:R-:W-:Y:S02]  /*a3e0*/  ELECT P6, UR62, PT ;  /* 0x00000000003e782f */ /* 0x000fe400038c0000 */
[----:B------:R-:W-:Y:S01]  /*a3f0*/  MOV R14, UR62 ;  /* 0x0000003e000e7c02 */ /* 0x000fe20008000f00 */
[----:B-1----:R-:W-:Y:S10]  /*a400*/  ENDCOLLECTIVE ;  /* 0x000000000000791b */ /* 0x002ff40003800000 */
.L_x_6614:
[----:B------:R-:W-:Y:S05]  /*a410*/  BSYNC B1 ;  /* 0x0000000000017941 */ /* 0x000fea0003800000 */
.L_x_6613:
[----:B------:R-:W-:Y:S05]  /*a420*/  BRA `(.L_x_6615) ;  /* 0xfffffff800047947 */ /* 0x000fea000383ffff */
.L_x_6589:
[----:B--2---:R2:W3:Y:S02]  /*a430*/  SYNCS.PHASECHK.TRANS64.TRYWAIT P0, [R5+URZ], R2 ;  /* 0x00000002050075a7 */ /* 0x0044e4000800017f */
[----:B---3--:R-:W-:Y:S05]  /*a440*/  @!P0 NANOSLEEP.SYNCS 0x989680 ;  /* 0x009896800000895d */ /* 0x008fea0003900000 */
[----:B------:R-:W3:Y:S02]  /*a450*/  @!P0 SYNCS.PHASECHK.TRANS64 P0, [R5+URZ], R2 ;  /* 0x00000002050085a7 */ /* 0x000ee4000800007f */
[----:B---3--:R-:W-:Y:S05]  /*a460*/  @!P0 BRA `(.L_x_6589) ;  /* 0xfffffffc00f08947 */ /* 0x008fea000383ffff */
[----:B------:R-:W-:Y:S05]  /*a470*/  BRA `(.L_x_6616) ;  /* 0xfffffff800447947 */ /* 0x000fea000383ffff */
.L_x_6590:
[----:B---3--:R3:W4:Y:S02]  /*a480*/  SYNCS.PHASECHK.TRANS64.TRYWAIT P0, [R23+URZ], R0 ;  /* 0x00000000170075a7 */ /* 0x008724000800017f */
[----:B----4-:R-:W-:Y:S05]  /*a490*/  @!P0 NANOSLEEP.SYNCS 0x989680 ;  /* 0x009896800000895d */ /* 0x010fea0003900000 */
[----:B------:R-:W4:Y:S02]  /*a4a0*/  @!P0 SYNCS.PHASECHK.TRANS64 P0, [R23+URZ], R0 ;  /* 0x00000000170085a7 */ /* 0x000f24000800007f */
[----:B----4-:R-:W-:Y:S05]  /*a4b0*/  @!P0 BRA `(.L_x_6590) ;  /* 0xfffffffc00f08947 */ /* 0x010fea000383ffff */
[----:B------:R-:W-:Y:S05]  /*a4c0*/  BRA `(.L_x_6617) ;  /* 0xfffffff800387947 */ /* 0x000fea000383ffff */
.L_x_6618:
        /* <DEDUP_REMOVED lines=11> */
.L_x_7690:


//--------------------- .text._ZN7cutlass13device_kernelIN5flash11enable_sm90INS1_16FlashAttnBwdSm90INS1_25CollectiveMainloopBwdSm90ILi2ELi1ELi1EN4cute5tupleIJNS5_1CILi1EEES8_S8_EEENS6_IJNS7_ILi64EEENS7_ILi96EEENS7_ILi192EEEEEENS_6half_tEfNS_4arch4Sm90ELb1ELb0ELb0ELb0ELb0ELb0ELb1ELb0ELi3ELi1ELi1ELi1ELb0EEENS1_24CollectiveEpilogueBwdGQAISD_fSG_Li384ELb0ELb0EEENS1_25SingleTileBwdLPTSchedulerILb0ELi96ELb0EEEEEEEEEvNT_6ParamsE --------------------------
	.section	.text._ZN7cutlass13device_kernelIN5flash11enable_sm90INS1_16FlashAttnBwdSm90INS1_25CollectiveMainloopBwdSm90ILi2ELi1ELi1EN4cute5tupleIJNS5_1CILi1EEES8_S8_EEENS6_IJNS7_ILi64EEENS7_ILi96EEENS7_ILi192EEEEEENS_6half_tEfNS_4arch4Sm90ELb1ELb0ELb0ELb0ELb0ELb0ELb1ELb0ELi3ELi1ELi1ELi1ELb0EEENS1_24CollectiveEpilogueBwdGQAISD_fSG_Li384ELb0ELb0EEENS1_25SingleTileBwdLPTSchedulerILb0ELi96ELb0EEEEEEEEEvNT_6ParamsE,"ax",@progbits
	.align	128
.text._ZN7cutlass13device_kernelIN5flash11enable_sm90INS1_16FlashAttnBwdSm90INS1_25CollectiveMainloopBwdSm90ILi2ELi1ELi1EN4cute5tupleIJNS5_1CILi1EEES8_S8_EEENS6_IJNS7_ILi64EEENS7_ILi96EEENS7_ILi192EEEEEENS_6half_tEfNS_4arch4Sm90ELb1ELb0ELb0ELb0ELb0ELb0ELb1ELb0ELi3ELi1ELi1ELi1ELb0EEENS1_24CollectiveEpilogueBwdGQAISD_fSG_Li384ELb0ELb0EEENS1_25SingleTileBwdLPTSchedulerILb0ELi96ELb0EEEEEEEEEvNT_6ParamsE:
        .type           _ZN7cutlass13device_kernelIN5flash11enable_sm90INS1_16FlashAttnBwdSm90INS1_25CollectiveMainloopBwdSm90ILi2ELi1ELi1EN4cute5tupleIJNS5_1CILi1EEES8_S8_EEENS6_IJNS7_ILi64EEENS7_ILi96EEENS7_ILi192EEEEEENS_6half_tEfNS_4arch4Sm90ELb1ELb0ELb0ELb0ELb0ELb0ELb1ELb0ELi3ELi1ELi1ELi1ELb0EEENS1_24CollectiveEpilogueBwdGQAISD_fSG_Li384ELb0ELb0EEENS1_25SingleTileBwdLPTSchedulerILb0ELi96ELb0EEEEEEEEEvNT_6ParamsE,@function
        .size           _ZN7cutlass13device_kernelIN5flash11enable_sm90INS1_16FlashAttnBwdSm90INS1_25CollectiveMainloopBwdSm90ILi2ELi1ELi1EN4cute5tupleIJNS5_1CILi1EEES8_S8_EEENS6_IJNS7_ILi64EEENS7_ILi96EEENS7_ILi192EEEEEENS_6half_tEfNS_4arch4Sm90ELb1ELb0ELb0ELb0ELb0ELb0ELb1ELb0ELi3ELi1ELi1ELi1ELb0EEENS1_24CollectiveEpilogueBwdGQAISD_fSG_Li384ELb0ELb0EEENS1_25SingleTileBwdLPTSchedulerILb0ELi96ELb0EEEEEEEEEvNT_6ParamsE,(.L_x_7691 - _ZN7cutlass13device_kernelIN5flash11enable_sm90INS1_16FlashAttnBwdSm90INS1_25CollectiveMainloopBwdSm90ILi2ELi1ELi1EN4cute5tupleIJNS5_1CILi1EEES8_S8_EEENS6_IJNS7_ILi64EEENS7_ILi96EEENS7_ILi192EEEEEENS_6half_tEfNS_4arch4Sm90ELb1ELb0ELb0ELb0ELb0ELb0ELb1ELb0ELi3ELi1ELi1ELi1ELb0EEENS1_24CollectiveEpilogueBwdGQAISD_fSG_Li384ELb0ELb0EEENS1_25SingleTileBwdLPTSchedulerILb0ELi96ELb0EEEEEEEEEvNT_6ParamsE)
        .other          _ZN7cutlass13device_kernelIN5flash11enable_sm90INS1_16FlashAttnBwdSm90INS1_25CollectiveMainloopBwdSm90ILi2ELi1ELi1EN4cute5tupleIJNS5_1CILi1EEES8_S8_EEENS6_IJNS7_ILi64EEENS7_ILi96EEENS7_ILi192EEEEEENS_6half_tEfNS_4arch4Sm90ELb1ELb0ELb0ELb0ELb0ELb0ELb1ELb0ELi3ELi1ELi1ELi1ELb0EEENS1_24CollectiveEpilogueBwdGQAISD_fSG_Li384ELb0ELb0EEENS1_25SingleTileBwdLPTSchedulerILb0ELi96ELb0EEEEEEEEEvNT_6ParamsE,@"STO_CUDA_ENTRY STV_DEFAULT"
_ZN7cutlass13device_kernelIN5flash11enable_sm90INS1_16FlashAttnBwdSm90INS1_25CollectiveMainloopBwdSm90ILi2ELi1ELi1EN4cute5tupleIJNS5_1CILi1EEES8_S8_EEENS6_IJNS7_ILi64EEENS7_ILi96EEENS7_ILi192EEEEEENS_6half_tEfNS_4arch4Sm90ELb1ELb0ELb0ELb0ELb0ELb0ELb1ELb0ELi3ELi1ELi1ELi1ELb0EEENS1_24CollectiveEpilogueBwdGQAISD_fSG_Li384ELb0ELb0EEENS1_25SingleTileBwdLPTSchedulerILb0ELi96ELb0EEEEEEEEEvNT_6ParamsE:
        /* <DEDUP_REMOVED lines=23> */
.L_x_6620:
[----:B------:R-:W-:Y:S05]  /*0170*/  BSYNC B0 ;  /* 0x0000000000007941 */ /* 0x000fea0003800000 */
.L_x_6619:
        /* <DEDUP_REMOVED lines=34> */
.L_x_6621:
        /* <DEDUP_REMOVED lines=20> */
.L_x_6622:
        /* <DEDUP_REMOVED lines=8> */
.L_x_6625:
        /* <DEDUP_REMOVED lines=32> */
.L_x_6626:
[----:B------:R-:W-:Y:S01]  /*0760*/  ULDC UR7, c[0x0][0x8cc] ;  /* 0x0002330000077ab9 */ /* 0x000fe20000000800 */
[----:B------:R-:W-:Y:S01]  /*0770*/  UMOV UR36, UR10 ;  /* 0x0000000a00247c82 */ /* 0x000fe20008000000 */
[----:B------:R-:W-:-:S11]  /*0780*/  UISETP.NE.AND UP0, UPT, UR7, 0x1, UPT ;  /* 0x000000010700788c */ /* 0x000fd6000bf05270 */
[----:B------:R-:W-:Y:S02]  /*0790*/  @UP0 ULDC.64 UR8, c[0x0][0x8d0] ;  /* 0x0002340000080ab9 */ /* 0x000fe40000000a00 */
[----:B------:R-:W-:-:S04]  /*07a0*/  UIMAD.WIDE.U32 UR4, UR10, UR8, URZ ;  /* 0x000000080a0472a5 */ /* 0x000fc8000f8e003f */
[----:B------:R-:W-:-:S04]  /*07b0*/  @UP0 USHF.R.U32.HI UR36, URZ, UR9, UR5 ;  /* 0x000000093f240299 */ /* 0x000fc80008011605 */
[----:B------:R-:W-:-:S12]  /*07c0*/  UIMAD UR4, UR36, UR7, URZ ;  /* 0x00000007240472a4 */ /* 0x000fd8000f8e023f */
.L_x_6627:
        /* <DEDUP_REMOVED lines=102> */
.L_x_6631:
        /* <DEDUP_REMOVED lines=15> */
.L_x_6630:
        /* <DEDUP_REMOVED lines=20> */
.L_x_6633:
        /* <DEDUP_REMOVED lines=15> */
.L_x_6632:
        /* <DEDUP_REMOVED lines=8> */
.L_x_6718:
        /* <DEDUP_REMOVED lines=19> */
.L_x_6635:
        /* <DEDUP_REMOVED lines=107> */
.L_x_6647:
[----:B------:R-:W-:-:S13]  /*19b0*/  ISETP.NE.AND P0, PT, R10, 0x3, PT ;  /* 0x000000030a00780c */ /* 0x000fda0003f05270 */
[----:B-1----:R-:W-:Y:S05]  /*19c0*/  @!P0 BRA `(.L_x_6637) ;  /* 0x0000000000048947 */ /* 0x002fea0003800000 */
[----:B------:R-:W-:Y:S01]  /*19d0*/  BPT.TRAP 0x1 ;  /* 0x000000040000795c */ /* 0x000fe20000300000 */
.L_x_6637:
[----:B------:R-:W-:Y:S02]  /*19e0*/  LEA R3, R2, UR40, 0x3 ;  /* 0x0000002802037c11 */ /* 0x000fe4000f8e18ff */
[----:B------:R-:W-:-:S04]  /*19f0*/  SHF.L.U32 R12, R7, 0x1f, RZ ;  /* 0x0000001f070c7819 */ /* 0x000fc800000006ff */
[----:B------:R1:W2:Y:S01]  /*1a00*/  SYNCS.PHASECHK.TRANS64.TRYWAIT P1, [R3+URZ+0x36410], R12 ;  /* 0x0364100c030075a7 */ /* 0x0002a2000802017f */
[----:B------:R-:W-:Y:S05]  /*1a10*/  @!P0 BRA `(.L_x_6638) ;  /* 0x0000000000048947 */ /* 0x000fea0003800000 */
[----:B------:R-:W-:Y:S01]  /*1a20*/  BPT.TRAP 0x1 ;  /* 0x000000040000795c */ /* 0x000fe20000300000 */
.L_x_6638:
[----:B--2---:R-:W-:Y:S05]  /*1a30*/  @P1 BRA `(.L_x_6639) ;  /* 0x0000000000081947 */ /* 0x004fea0003800000 */
[----:B------:R-:W2:Y:S02]  /*1a40*/  SYNCS.PHASECHK.TRANS64.TRYWAIT P1, [R3+URZ+0x36410], R12 ;  /* 0x0364100c030075a7 */ /* 0x000ea4000802017f */
[----:B--2---:R-:W-:Y:S05]  /*1a50*/  @!P1 BRA `(.L_x_6640) ;  /* 0x00000064001c9947 */ /* 0x004fea0003800000 */
.L_x_6639:
        /* <DEDUP_REMOVED lines=103> */
.L_x_6641:
[----:B------:R-:W-:-:S04]  /*20d0*/  SHF.L.U32 R14, R5, 0x1f, RZ ;  /* 0x0000001f050e7819 */ /* 0x000fc800000006ff */
[----:B------:R4:W1:Y:S01]  /*20e0*/  SYNCS.PHASECHK.TRANS64.TRYWAIT P1, [UR40+0x36430], R14 ;  /* 0x0364300eff0075a7 */ /* 0x0008620008020168 */
[----:B------:R-:W-:Y:S05]  /*20f0*/  @!P0 BRA `(.L_x_6642) ;  /* 0x0000000000048947 */ /* 0x000fea0003800000 */
[----:B------:R-:W-:Y:S01]  /*2100*/  BPT.TRAP 0x1 ;  /* 0x000000040000795c */ /* 0x000fe20000300000 */
.L_x_6642:
[----:B-1----:R-:W-:Y:S05]  /*2110*/  @P1 BRA `(.L_x_6643) ;  /* 0x0000000000081947 */ /* 0x002fea0003800000 */
[----:B------:R-:W1:Y:S02]  /*2120*/  SYNCS.PHASECHK.TRANS64.TRYWAIT P1, [UR40+0x36430], R14 ;  /* 0x0364300eff0075a7 */ /* 0x000e640008020168 */
[----:B-1----:R-:W-:Y:S05]  /*2130*/  @!P1 BRA `(.L_x_6644) ;  /* 0x0000005c00789947 */ /* 0x002fea0003800000 */
.L_x_6643:
        /* <DEDUP_REMOVED lines=315> */
.L_x_6645:
        /* <DEDUP_REMOVED lines=60> */
.L_x_6646:
        /* <DEDUP_REMOVED lines=62> */
.L_x_6629:
        /* <DEDUP_REMOVED lines=40> */
[----:B------:R-:W-:Y:S02]  /*3f10*/  UIADD3 UR9, UR9, UR12, URZ ;  /* 0x0000000c09097290 */ /* 0x000fe4000fffe03f */
        /* <DEDUP_REMOVED lines=37> */
.L_x_6650:
[----:B------:R-:W-:Y:S01]  /*4170*/  @P0 ELECT P1, URZ, PT ;  /* 0x00000000003f082f */ /* 0x000fe20003820000 */
[----:B------:R2:W-:-:S12]  /*4180*/  UBLKRED.G.S.ADD.F32.RN [UR6], [UR4], UR5, desc[UR8] ;  /* 0x00000806040073bb */ /* 0x0005d800080a1405 */
[----:B------:R-:W-:Y:S02]  /*4190*/  @P1 PLOP3.LUT P0, PT, P1, PT, PT, 0x8, 0x0 ;  /* 0x000000000000181c */ /* 0x000fe40000f0e170 */
[----:B------:R-:W-:-:S11]  /*41a0*/  PLOP3.LUT P1, PT, PT, PT, PT, 0x8, 0x0 ;  /* 0x000000000000781c */ /* 0x000fd60003f2e170 */
[----:B--2---:R-:W-:Y:S05]  /*41b0*/  @P0 BRA.U.ANY `(.L_x_6650) ;  /* 0xfffffffd00ec0947 */ /* 0x004fea000393ffff */
[----:B------:R0:W-:Y:S01]  /*41c0*/  UTMACMDFLUSH ;  /* 0x00000000000079b7 */ /* 0x0001e20000000000 */
[----:B------:R-:W-:-:S04]  /*41d0*/  DEPBAR.LE SB0, 0x0 ;  /* 0x000080000000791a */ /* 0x000fc80000000000 */
.L_x_6649:
[----:B------:R-:W-:Y:S05]  /*41e0*/  BSYNC B0 ;  /* 0x0000000000007941 */ /* 0x000fea0003800000 */
.L_x_6648:
        /* <DEDUP_REMOVED lines=28> */
.L_x_6651:
        /* <DEDUP_REMOVED lines=8> */
.L_x_6624:
        /* <DEDUP_REMOVED lines=29> */
.L_x_6653:
[----:B------:R-:W-:Y:S01]  /*4600*/  ULDC UR9, c[0x0][0x8cc] ;  /* 0x0002330000097ab9 */ /* 0x000fe20000000800 */
[----:B------:R-:W-:Y:S01]  /*4610*/  UMOV UR7, UR8 ;  /* 0x0000000800077c82 */ /* 0x000fe20008000000 */
[----:B------:R-:W-:-:S11]  /*4620*/  UISETP.NE.AND UP0, UPT, UR9, 0x1, UPT ;  /* 0x000000010900788c */ /* 0x000fd6000bf05270 */
[----:B------:R-:W-:Y:S02]  /*4630*/  @UP0 ULDC.64 UR10, c[0x0][0x8d0] ;  /* 0x00023400000a0ab9 */ /* 0x000fe40000000a00 */
[----:B------:R-:W-:-:S04]  /*4640*/  UIMAD.WIDE.U32 UR4, UR8, UR10, URZ ;  /* 0x0000000a080472a5 */ /* 0x000fc8000f8e003f */
[----:B------:R-:W-:-:S04]  /*4650*/  @UP0 USHF.R.U32.HI UR7, URZ, UR11, UR5 ;  /* 0x0000000b3f070299 */ /* 0x000fc80008011605 */
[----:B------:R-:W-:-:S12]  /*4660*/  UIMAD UR4, UR7, UR9, URZ ;  /* 0x00000009070472a4 */ /* 0x000fd8000f8e023f */
.L_x_6654:
        /* <DEDUP_REMOVED lines=67> */
.L_x_6657:
[----:B------:R-:W-:Y:S05]  /*4aa0*/  BSYNC B0 ;  /* 0x0000000000007941 */ /* 0x000fea0003800000 */
.L_x_6656:
        /* <DEDUP_REMOVED lines=18> */
.L_x_6659:
[----:B------:R-:W-:Y:S05]  /*4bd0*/  BSYNC B0 ;  /* 0x0000000000007941 */ /* 0x000fea0003800000 */
.L_x_6658:
        /* <DEDUP_REMOVED lines=19> */
.L_x_6661:
[----:B------:R-:W-:Y:S05]  /*4d10*/  BSYNC B0 ;  /* 0x0000000000007941 */ /* 0x000fea0003800000 */
.L_x_6660:
[----:B------:R-:W-:Y:S06]  /*4d20*/  BAR.ARV 0xa, 0xa0 ;  /* 0x0282800000007b1d */ /* 0x000fec0000002000 */
[----:B------:R-:W-:Y:S04]  /*4d30*/  BSSY B0, `(.L_x_6662) ;  /* 0x0000003000007945 */ /* 0x000fe80003800000 */
[----:B------:R-:W-:Y:S05]  /*4d40*/  @!P0 BRA `(.L_x_6663) ;  /* 0x0000000000048947 */ /* 0x000fea0003800000 */
[----:B------:R-:W-:-:S04]  /*4d50*/  DEPBAR.LE SB0, 0x1 ;  /* 0x000080400000791a */ /* 0x000fc80000000000 */
.L_x_6663:
[----:B------:R-:W-:Y:S05]  /*4d60*/  BSYNC B0 ;  /* 0x0000000000007941 */ /* 0x000fea0003800000 */
.L_x_6662:
[----:B------:R-:W-:Y:S06]  /*4d70*/  BAR.ARV 0xb, 0xa0 ;  /* 0x02c2800000007b1d */ /* 0x000fec0000002000 */
[----:B------:R-:W-:Y:S04]  /*4d80*/  BSSY B0, `(.L_x_6664) ;  /* 0x0000003000007945 */ /* 0x000fe80003800000 */
[----:B------:R-:W-:Y:S05]  /*4d90*/  @!P0 BRA `(.L_x_6665) ;  /* 0x0000000000048947 */ /* 0x000fea0003800000 */
[----:B------:R-:W-:-:S04]  /*4da0*/  DEPBAR.LE SB0, 0x0 ;  /* 0x000080000000791a */ /* 0x000fc80000000000 */
.L_x_6665:
[----:B------:R-:W-:Y:S05]  /*4db0*/  BSYNC B0 ;  /* 0x0000000000007941 */ /* 0x000fea0003800000 */
.L_x_6664:
[----:B------:R-:W-:Y:S06]  /*4dc0*/  BAR.ARV 0xc, 0xa0 ;  /* 0x0302800000007b1d */ /* 0x000fec0000002000 */
[----:B------:R-:W-:Y:S01]  /*4dd0*/  UIADD3 UR12, UR8, 0x1, URZ ;  /* 0x00000001080c7890 */ /* 0x000fe2000fffe03f */
[----:B------:R-:W-:Y:S11]  /*4de0*/  BRA `(.L_x_6666) ;  /* 0x0000000000047947 */ /* 0x000ff60003800000 */
.L_x_6655:
[----:B------:R-:W-:-:S05]  /*4df0*/  UMOV UR12, UR8 ;  /* 0x00000008000c7c82 */ /* 0x000fca0008000000 */
.L_x_6666:
        /* <DEDUP_REMOVED lines=22> */
.L_x_6687:
        /* <DEDUP_REMOVED lines=22> */
.L_x_6668:
[----:B------:R-:W-:Y:S05]  /*50c0*/  BSYNC B0 ;  /* 0x0000000000007941 */ /* 0x000fea0003800000 */
.L_x_6667:
        /* <DEDUP_REMOVED lines=12> */
.L_x_6670:
[----:B------:R-:W-:Y:S05]  /*5190*/  BSYNC B0 ;  /* 0x0000000000007941 */ /* 0x000fea0003800000 */
.L_x_6669:
        /* <DEDUP_REMOVED lines=13> */
.L_x_6672:
[----:B------:R-:W-:Y:S05]  /*5270*/  BSYNC B0 ;  /* 0x0000000000007941 */ /* 0x000fea0003800000 */
.L_x_6671:
[----:B------:R-:W-:Y:S06]  /*5280*/  BAR.ARV 0xa, 0xa0 ;  /* 0x0282800000007b1d */ /* 0x000fec0000002000 */
[----:B------:R-:W-:Y:S04]  /*5290*/  BSSY B0, `(.L_x_6673) ;  /* 0x0000003000007945 */ /* 0x000fe80003800000 */
[----:B------:R-:W-:Y:S05]  /*52a0*/  @!P0 BRA `(.L_x_6674) ;  /* 0x0000000000048947 */ /* 0x000fea0003800000 */
[----:B------:R-:W-:-:S04]  /*52b0*/  DEPBAR.LE SB0, 0x1 ;  /* 0x000080400000791a */ /* 0x000fc80000000000 */
.L_x_6674:
[----:B------:R-:W-:Y:S05]  /*52c0*/  BSYNC B0 ;  /* 0x0000000000007941 */ /* 0x000fea0003800000 */
.L_x_6673:
[----:B------:R-:W-:Y:S06]  /*52d0*/  BAR.ARV 0xb, 0xa0 ;  /* 0x02c2800000007b1d */ /* 0x000fec0000002000 */
[----:B------:R-:W-:Y:S04]  /*52e0*/  BSSY B0, `(.L_x_6675) ;  /* 0x0000003000007945 */ /* 0x000fe80003800000 */
[----:B------:R-:W-:Y:S05]  /*52f0*/  @!P0 BRA `(.L_x_6676) ;  /* 0x0000000000048947 */ /* 0x000fea0003800000 */
[----:B------:R-:W-:-:S04]  /*5300*/  DEPBAR.LE SB0, 0x0 ;  /* 0x000080000000791a */ /* 0x000fc80000000000 */
.L_x_6676:
[----:B------:R-:W-:Y:S05]  /*5310*/  BSYNC B0 ;  /* 0x0000000000007941 */ /* 0x000fea0003800000 */
.L_x_6675:
        /* <DEDUP_REMOVED lines=13> */
.L_x_6678:
[----:B------:R-:W-:Y:S05]  /*53f0*/  BSYNC B0 ;  /* 0x0000000000007941 */ /* 0x000fea0003800000 */
.L_x_6677:
        /* <DEDUP_REMOVED lines=12> */
.L_x_6680:
[----:B------:R-:W-:Y:S05]  /*54c0*/  BSYNC B0 ;  /* 0x0000000000007941 */ /* 0x000fea0003800000 */
.L_x_6679:
        /* <DEDUP_REMOVED lines=13> */
.L_x_6682:
[----:B------:R-:W-:Y:S05]  /*55a0*/  BSYNC B0 ;  /* 0x0000000000007941 */ /* 0x000fea0003800000 */
.L_x_6681:
[----:B------:R-:W-:Y:S06]  /*55b0*/  BAR.ARV 0xa, 0xa0 ;  /* 0x0282800000007b1d */ /* 0x000fec0000002000 */
[----:B------:R-:W-:Y:S04]  /*55c0*/  BSSY B0, `(.L_x_6683) ;  /* 0x0000003000007945 */ /* 0x000fe80003800000 */
[----:B------:R-:W-:Y:S05]  /*55d0*/  @!P0 BRA `(.L_x_6684) ;  /* 0x0000000000048947 */ /* 0x000fea0003800000 */
[----:B------:R-:W-:-:S04]  /*55e0*/  DEPBAR.LE SB0, 0x1 ;  /* 0x000080400000791a */ /* 0x000fc80000000000 */
.L_x_6684:
[----:B------:R-:W-:Y:S05]  /*55f0*/  BSYNC B0 ;  /* 0x0000000000007941 */ /* 0x000fea0003800000 */
.L_x_6683:
[----:B------:R-:W-:Y:S01]  /*5600*/  UIADD3 UR12, UR12, 0x2, URZ ;  /* 0x000000020c0c7890 */ /* 0x000fe2000fffe03f */
[----:B------:R-:W-:Y:S06]  /*5610*/  BAR.ARV 0xb, 0xa0 ;  /* 0x02c2800000007b1d */ /* 0x000fec0000002000 */
[----:B------:R-:W-:Y:S01]  /*5620*/  UISETP.GE.AND UP0, UPT, UR12, UR5, UPT ;  /* 0x000000050c00728c */ /* 0x000fe2000bf06270 */
[----:B------:R-:W-:Y:S04]  /*5630*/  BSSY B0, `(.L_x_6685) ;  /* 0x0000003000007945 */ /* 0x000fe80003800000 */
[----:B------:R-:W-:Y:S06]  /*5640*/  @!P0 BRA `(.L_x_6686) ;  /* 0x0000000000048947 */ /* 0x000fec0003800000 */
[----:B------:R-:W-:-:S04]  /*5650*/  DEPBAR.LE SB0, 0x0 ;  /* 0x000080000000791a */ /* 0x000fc80000000000 */
.L_x_6686:
[----:B------:R-:W-:Y:S05]  /*5660*/  BSYNC B0 ;  /* 0x0000000000007941 */ /* 0x000fea0003800000 */
.L_x_6685:
[----:B------:R-:W-:Y:S06]  /*5670*/  BAR.ARV 0xc, 0xa0 ;  /* 0x0302800000007b1d */ /* 0x000fec0000002000 */
[----:B------:R-:W-:Y:S01]  /*5680*/  PLOP3.LUT P1, PT, PT, PT, UP0, 0x80, 0x0 ;  /* 0x000000000000781c */ /* 0x000fe20003f2f008 */
[----:B------:R-:W-:Y:S02]  /*5690*/  UIADD3 UR24, UR24, 0x6000, URZ ;  /* 0x0000600018187890 */ /* 0x000fe4000fffe03f */
[----:B------:R-:W-:-:S10]  /*56a0*/  UIADD3 UR4, UR4, 0x6000, URZ ;  /* 0x0000600004047890 */ /* 0x000fd4000fffe03f */
[----:B------:R-:W-:Y:S05]  /*56b0*/  @!P1 BRA `(.L_x_6687) ;  /* 0xfffffff800289947 */ /* 0x000fea000383ffff */
[----:B------:R-:W-:Y:S05]  /*56c0*/  BRA `(.L_x_6628) ;  /* 0x0000002400c87947 */ /* 0x000fea0003800000 */
.L_x_6652:
        /* <DEDUP_REMOVED lines=21> */
.L_x_6688:
[----:B------:R-:W-:Y:S01]  /*5820*/  ULDC UR8, c[0x0][0x8cc] ;  /* 0x0002330000087ab9 */ /* 0x000fe20000000800 */
[----:B------:R-:W-:Y:S01]  /*5830*/  UMOV UR35, UR7 ;  /* 0x0000000700237c82 */ /* 0x000fe20008000000 */
[----:B------:R-:W-:-:S11]  /*5840*/  UISETP.NE.AND UP0, UPT, UR8, 0x1, UPT ;  /* 0x000000010800788c */ /* 0x000fd6000bf05270 */
[----:B------:R-:W-:Y:S02]  /*5850*/  @UP0 ULDC.64 UR10, c[0x0][0x8d0] ;  /* 0x00023400000a0ab9 */ /* 0x000fe40000000a00 */
[----:B------:R-:W-:-:S04]  /*5860*/  UIMAD.WIDE.U32 UR4, UR7, UR10, URZ ;  /* 0x0000000a070472a5 */ /* 0x000fc8000f8e003f */
[----:B------:R-:W-:-:S04]  /*5870*/  @UP0 USHF.R.U32.HI UR35, URZ, UR11, UR5 ;  /* 0x0000000b3f230299 */ /* 0x000fc80008011605 */
[----:B------:R-:W-:-:S12]  /*5880*/  UIMAD UR4, UR35, UR8, URZ ;  /* 0x00000008230472a4 */ /* 0x000fd8000f8e023f */
.L_x_6689:
        /* <DEDUP_REMOVED lines=77> */
.L_x_6719:
        /* <DEDUP_REMOVED lines=9> */
.L_x_6693:
        /* <DEDUP_REMOVED lines=108> */
.L_x_6704:
[----:B-1----:R-:W-:-:S05]  /*64b0*/  IMAD.MOV.U32 R13, RZ, RZ, 0x1 ;  /* 0x00000001ff0d7424 */ /* 0x002fca00078e00ff */
[----:B------:R-:W-:-:S04]  /*64c0*/  SHF.L.U32 R13, R13, 0x1f, RZ ;  /* 0x0000001f0d0d7819 */ /* 0x000fc800000006ff */
[----:B------:R-:W1:Y:S02]  /*64d0*/  SYNCS.PHASECHK.TRANS64.TRYWAIT P1, [R12+URZ+0x36438], R13 ;  /* 0x0364380d0c0075a7 */ /* 0x000e64000802017f */
[----:B-1----:R-:W-:Y:S05]  /*64e0*/  @!P1 BRA `(.L_x_6696) ;  /* 0x0000001800b49947 */ /* 0x002fea0003800000 */
.L_x_6720:
        /* <DEDUP_REMOVED lines=8> */
.L_x_6697:
        /* <DEDUP_REMOVED lines=48> */
.L_x_6721:
        /* <DEDUP_REMOVED lines=8> */
.L_x_6699:
        /* <DEDUP_REMOVED lines=46> */
.L_x_6722:
        /* <DEDUP_REMOVED lines=12> */
.L_x_6701:
        /* <DEDUP_REMOVED lines=37> */
.L_x_6724:
        /* <DEDUP_REMOVED lines=8> */
.L_x_6703:
        /* <DEDUP_REMOVED lines=41> */
.L_x_6695:
[----:B--2---:R-:W2:Y:S01]  /*71f0*/  LDL.LU R4, [R1] ;  /* 0x0000000001047983 */ /* 0x004ea20000300800 */
[----:B------:R-:W-:-:S03]  /*7200*/  IMAD.MOV.U32 R10, RZ, RZ, 0x1 ;  /* 0x00000001ff0a7424 */ /* 0x000fc600078e00ff */
[----:B------:R3:W5:Y:S01]  /*7210*/  LDL R5, [R1+0x4] ;  /* 0x0000040001057983 */ /* 0x0007620000100800 */
[----:B--2---:R-:W-:-:S13]  /*7220*/  ISETP.NE.AND P1, PT, R4, RZ, PT ;  /* 0x000000ff0400720c */ /* 0x004fda0003f25270 */
[----:B---3--:R-:W-:Y:S05]  /*7230*/  @!P1 BRA `(.L_x_6694) ;  /* 0x0000000400889947 */ /* 0x008fea0003800000 */
[----:B------:R-:W2:Y:S02]  /*7240*/  SYNCS.PHASECHK.TRANS64.TRYWAIT P1, [R12+URZ+0x36438], R13 ;  /* 0x0364380d0c0075a7 */ /* 0x000ea4000802017f */
[----:B--2---:R-:W-:Y:S05]  /*7250*/  @!P1 BRA `(.L_x_6705) ;  /* 0x0000000c00b89947 */ /* 0x004fea0003800000 */
.L_x_6725:
        /* <DEDUP_REMOVED lines=8> */
.L_x_6706:
        /* <DEDUP_REMOVED lines=41> */
.L_x_6726:
        /* <DEDUP_REMOVED lines=9> */
.L_x_6708:
        /* <DEDUP_REMOVED lines=38> */
.L_x_6694:
[----:B------:R-:W-:-:S04]  /*7860*/  SHF.L.U32 R3, R10, 0x1f, RZ ;  /* 0x0000001f0a037819 */ /* 0x000fc800000006ff */
[----:B------:R-:W2:Y:S02]  /*7870*/  SYNCS.PHASECHK.TRANS64.TRYWAIT P1, [R12+URZ+0x36438], R3 ;  /* 0x036438030c0075a7 */ /* 0x000ea4000802017f */
[----:B--2---:R-:W-:Y:S05]  /*7880*/  @!P1 BRA `(.L_x_6709) ;  /* 0x0000000800549947 */ /* 0x004fea0003800000 */
.L_x_6727:
[----:B------:R-:W-:Y:S05]  /*7890*/  @P0 BRA `(.L_x_6710) ;  /* 0x0000000000180947 */ /* 0x000fea0003800000 */
[----:B------:R-:W3:Y:S01]  /*78a0*/  S2R R0, SR_TID.X ;  /* 0x0000000000007919 */ /* 0x000ee20000002100 */
[----:B--2---:R-:W-:-:S04]  /*78b0*/  IMAD.MOV.U32 R3, RZ, RZ, 0x6100 ;  /* 0x00006100ff037424 */ /* 0x004fc800078e00ff */
[----:B------:R4:W-:Y:S01]  /*78c0*/  SYNCS.ARRIVE.TRANS64 RZ, [R12+URZ+0x36430], R3 ;  /* 0x036430030cff79a7 */ /* 0x0009e2000800003f */
[----:B---3--:R-:W-:-:S13]  /*78d0*/  LOP3.LUT P0, RZ, R0, 0x1f, RZ, 0xc0, !PT ;  /* 0x0000001f00ff7812 */ /* 0x008fda000780c0ff */
[----:B----4-:R-:W-:Y:S05]  /*78e0*/  @!P0 BRA `(.L_x_6710) ;  /* 0x0000000000048947 */ /* 0x010fea0003800000 */
[----:B------:R-:W-:Y:S01]  /*78f0*/  BPT.TRAP 0x1 ;  /* 0x000000040000795c */ /* 0x000fe20000300000 */
.L_x_6710:
        /* <DEDUP_REMOVED lines=45> */
.L_x_6691:
[----:B------:R-:W-:Y:S05]  /*7bd0*/  BSYNC B0 ;  /* 0x0000000000007941 */ /* 0x000fea0003800000 */
.L_x_6690:
[----:B------:R-:W-:-:S03]  /*7be0*/  UMOV UR4, 0xffffffff ;  /* 0xffffffff00047882 */ /* 0x000fc60000000000 */
[----:B------:R-:W-:Y:S05]  /*7bf0*/  BRA.DIV UR4, `(.L_x_6711) ;  /* 0x00000006048c7947 */ /* 0x000fea000b800000 */
[----:B------:R-:W-:-:S13]  /*7c00*/  ELECT P0, URZ, PT ;  /* 0x00000000003f782f */ /* 0x000fda0003800000 */
.L_x_6730:
[----:B------:R-:W-:Y:S05]  /*7c10*/  @!P0 BRA `(.L_x_6628) ;  /* 0x0000000000748947 */ /* 0x000fea0003800000 */
[----:B------:R-:W2:Y:S02]  /*7c20*/  LDL.LU R0, [R1+0x8] ;  /* 0x0000080001007983 */ /* 0x000ea40000300800 */
[----:B--2---:R-:W-:-:S04]  /*7c30*/  LOP3.LUT R0, R0, 0x2, RZ, 0xfc, !PT ;  /* 0x0000000200007812 */ /* 0x004fc800078efcff */
[----:B------:R-:W-:-:S13]  /*7c40*/  ISETP.NE.AND P0, PT, R0, 0x3, PT ;  /* 0x000000030000780c */ /* 0x000fda0003f05270 */
[----:B------:R-:W-:Y:S05]  /*7c50*/  @!P0 BRA `(.L_x_6712) ;  /* 0x0000000000048947 */ /* 0x000fea0003800000 */
[----:B------:R-:W-:Y:S01]  /*7c60*/  BPT.TRAP 0x1 ;  /* 0x000000040000795c */ /* 0x000fe20000300000 */
.L_x_6712:
        /* <DEDUP_REMOVED lines=15> */
.L_x_6731:
[----:B------:R-:W3:Y:S02]  /*7d60*/  SYNCS.PHASECHK.TRANS64.TRYWAIT P1, [R23+URZ], R0 ;  /* 0x00000000170075a7 */ /* 0x000ee4000802017f */
[----:B---3--:R-:W-:Y:S05]  /*7d70*/  @!P1 BRA `(.L_x_6714) ;  /* 0x0000000400649947 */ /* 0x008fea0003800000 */
.L_x_6732:
[----:B------:R-:W-:Y:S05]  /*7d80*/  @!P0 BRA `(.L_x_6715) ;  /* 0x0000000000048947 */ /* 0x000fea0003800000 */
[----:B------:R-:W-:Y:S01]  /*7d90*/  BPT.TRAP 0x1 ;  /* 0x000000040000795c */ /* 0x000fe20000300000 */
.L_x_6715:
[----:B------:R-:W-:-:S07]  /*7da0*/  SHF.L.U32 R10, R10, 0x1f, RZ ;  /* 0x0000001f0a0a7819 */ /* 0x000fce00000006ff */
.L_x_6716:
[----:B----4-:R4:W1:Y:S02]  /*7db0*/  SYNCS.PHASECHK.TRANS64.TRYWAIT P0, [R7+URZ+0x36438], R10 ;  /* 0x0364380a070075a7 */ /* 0x010864000800017f */
[----:B-1----:R-:W-:Y:S05]  /*7dc0*/  @!P0 NANOSLEEP.SYNCS 0x989680 ;  /* 0x009896800000895d */ /* 0x002fea0003900000 */
[----:B------:R-:W1:Y:S02]  /*7dd0*/  @!P0 SYNCS.PHASECHK.TRANS64 P0, [R7+URZ+0x36438], R10 ;  /* 0x0364380a070085a7 */ /* 0x000e64000800007f */
[----:B-1----:R-:W-:Y:S05]  /*7de0*/  @!P0 BRA `(.L_x_6716) ;  /* 0xfffffffc00f08947 */ /* 0x002fea000383ffff */
.L_x_6628:
[----:B------:R-:W-:Y:S05]  /*7df0*/  BSYNC B6 ;  /* 0x0000000000067941 */ /* 0x000fea0003800000 */
.L_x_6623:
[----:B------:R-:W-:Y:S05]  /*7e00*/  EXIT ;  /* 0x000000000000794d */ /* 0x000fea0003800000 */
.L_x_6634:
[----:B------:R-:W-:Y:S02]  /*7e10*/  IMAD.MOV.U32 R12, RZ, RZ, RZ ;  /* 0x000000ffff0c7224 */ /* 0x000fe400078e00ff */
[----:B------:R-:W-:Y:S02]  /*7e20*/  IMAD.MOV.U32 R11, RZ, RZ, 0x1f ;  /* 0x0000001fff0b7424 */ /* 0x000fe400078e00ff */
[----:B------:R-:W-:-:S07]  /*7e30*/  IMAD.MOV.U32 R15, RZ, RZ, -0x1 ;  /* 0xffffffffff0f7424 */ /* 0x000fce00078e00ff */
[----:B------:R-:W-:Y:S05]  /*7e40*/  WARPSYNC.COLLECTIVE R15, `(.L_x_6717) ;  /* 0x000000000f087348 */ /* 0x000fea0003c00000 */
[----:B------:R1:W2:Y:S02]  /*7e50*/  SHFL.IDX P6, R14, R13, R12, R11 ;  /* 0x0000000c0d0e7389 */ /* 0x0002a400000c000b */
[----:B-12---:R-:W-:Y:S01]  /*7e60*/  ENDCOLLECTIVE ;  /* 0x000000000000791b */ /* 0x006fe20003800000 */
.L_x_6717:
[----:B------:R-:W-:Y:S05]  /*7e70*/  BRA `(.L_x_6718) ;  /* 0xffffff9000d47947 */ /* 0x000fea000383ffff */
.L_x_6636:
[----:B--2---:R2:W3:Y:S02]  /*7e80*/  SYNCS.PHASECHK.TRANS64.TRYWAIT P0, [R19+URZ+0x36400], R10 ;  /* 0x0364000a130075a7 */ /* 0x0044e4000800017f */
[----:B---3--:R-:W-:Y:S05]  /*7e90*/  @!P0 NANOSLEEP.SYNCS 0x989680 ;  /* 0x009896800000895d */ /* 0x008fea0003900000 */
[----:B------:R-:W3:Y:S02]  /*7ea0*/  @!P0 SYNCS.PHASECHK.TRANS64 P0, [R19+URZ+0x36400], R10 ;  /* 0x0364000a130085a7 */ /* 0x000ee4000800007f */
[----:B---3--:R-:W-:Y:S05]  /*7eb0*/  @!P0 BRA `(.L_x_6636) ;  /* 0xfffffffc00f08947 */ /* 0x008fea000383ffff */
[----:B------:R-:W-:Y:S05]  /*7ec0*/  BRA `(.L_x_6635) ;  /* 0xffffff94000c7947 */ /* 0x000fea000383ffff */
.L_x_6640:
[----:B--2---:R2:W3:Y:S02]  /*7ed0*/  SYNCS.PHASECHK.TRANS64.TRYWAIT P1, [R3+URZ+0x36410], R12 ;  /* 0x0364100c030075a7 */ /* 0x0044e4000802017f */
[----:B---3--:R-:W-:Y:S05]  /*7ee0*/  @!P1 NANOSLEEP.SYNCS 0x989680 ;  /* 0x009896800000995d */ /* 0x008fea0003900000 */
[----:B------:R-:W3:Y:S02]  /*7ef0*/  @!P1 SYNCS.PHASECHK.TRANS64 P1, [R3+URZ+0x36410], R12 ;  /* 0x0364100c030095a7 */ /* 0x000ee4000802007f */
[----:B---3--:R-:W-:Y:S05]  /*7f00*/  @!P1 BRA `(.L_x_6640) ;  /* 0xfffffffc00f09947 */ /* 0x008fea000383ffff */
[----:B------:R-:W-:Y:S05]  /*7f10*/  BRA `(.L_x_6639) ;  /* 0xffffff9800d07947 */ /* 0x000fea000383ffff */
.L_x_6644:
[----:B------:R1:W1:Y:S02]  /*7f20*/  SYNCS.PHASECHK.TRANS64.TRYWAIT P1, [R19+URZ+0x36430], R14 ;  /* 0x0364300e130075a7 */ /* 0x000264000802017f */
[----:B-1----:R-:W-:Y:S05]  /*7f30*/  @!P1 NANOSLEEP.SYNCS 0x989680 ;  /* 0x009896800000995d */ /* 0x002fea0003900000 */
[----:B------:R-:W1:Y:S02]  /*7f40*/  @!P1 SYNCS.PHASECHK.TRANS64 P1, [R19+URZ+0x36430], R14 ;  /* 0x0364300e130095a7 */ /* 0x000e64000802007f */
[----:B-1----:R-:W-:Y:S05]  /*7f50*/  @!P1 BRA `(.L_x_6644) ;  /* 0xfffffffc00f09947 */ /* 0x002fea000383ffff */
[----:B------:R-:W-:Y:S05]  /*7f60*/  BRA `(.L_x_6643) ;  /* 0xffffffa000747947 */ /* 0x000fea000383ffff */
.L_x_6692:
[----:B-1----:R1:W2:Y:S02]  /*7f70*/  SYNCS.PHASECHK.TRANS64.TRYWAIT P1, [R12+URZ+0x36420], R13 ;  /* 0x0364200d0c0075a7 */ /* 0x0022a4000802017f */
[----:B--2---:R-:W-:Y:S05]  /*7f80*/  @!P1 NANOSLEEP.SYNCS 0x989680 ;  /* 0x009896800000995d */ /* 0x004fea0003900000 */
[----:B------:R-:W2:Y:S02]  /*7f90*/  @!P1 SYNCS.PHASECHK.TRANS64 P1, [R12+URZ+0x36420], R13 ;  /* 0x0364200d0c0095a7 */ /* 0x000ea4000802007f */
[----:B--2---:R-:W-:Y:S05]  /*7fa0*/  @!P1 BRA `(.L_x_6692) ;  /* 0xfffffffc00f09947 */ /* 0x004fea000383ffff */
[----:B------:R-:W-:Y:S05]  /*7fb0*/  BRA `(.L_x_6719) ;  /* 0xffffffdc00687947 */ /* 0x000fea000383ffff */
.L_x_6696:
[----:B-1----:R1:W3:Y:S02]  /*7fc0*/  SYNCS.PHASECHK.TRANS64.TRYWAIT P1, [R12+URZ+0x36438], R13 ;  /* 0x0364380d0c0075a7 */ /* 0x0022e4000802017f */
[----:B---3--:R-:W-:Y:S05]  /*7fd0*/  @!P1 NANOSLEEP.SYNCS 0x989680 ;  /* 0x009896800000995d */ /* 0x008fea0003900000 */
[----:B------:R-:W3:Y:S02]  /*7fe0*/  @!P1 SYNCS.PHASECHK.TRANS64 P1, [R12+URZ+0x36438], R13 ;  /* 0x0364380d0c0095a7 */ /* 0x000ee4000802007f */
[----:B---3--:R-:W-:Y:S05]  /*7ff0*/  @!P1 BRA `(.L_x_6696) ;  /* 0xfffffffc00f09947 */ /* 0x008fea000383ffff */
[----:B------:R-:W-:Y:S05]  /*8000*/  BRA `(.L_x_6720) ;  /* 0xffffffe400387947 */ /* 0x000fea000383ffff */
.L_x_6698:
[----:B--2---:R2:W3:Y:S02]  /*8010*/  SYNCS.PHASECHK.TRANS64.TRYWAIT P1, [R12+URZ+0x36428], R0 ;  /* 0x036428000c0075a7 */ /* 0x0044e4000802017f */
[----:B---3--:R-:W-:Y:S05]  /*8020*/  @!P1 NANOSLEEP.SYNCS 0x989680 ;  /* 0x009896800000995d */ /* 0x008fea0003900000 */
[----:B------:R-:W3:Y:S02]  /*8030*/  @!P1 SYNCS.PHASECHK.TRANS64 P1, [R12+URZ+0x36428], R0 ;  /* 0x036428000c0095a7 */ /* 0x000ee4000802007f */
[----:B---3--:R-:W-:Y:S05]  /*8040*/  @!P1 BRA `(.L_x_6698) ;  /* 0xfffffffc00f09947 */ /* 0x008fea000383ffff */
[----:B------:R-:W-:Y:S05]  /*8050*/  BRA `(.L_x_6721) ;  /* 0xffffffe800047947 */ /* 0x000fea000383ffff */
.L_x_6700:
        /* <DEDUP_REMOVED lines=8> */
.L_x_6702:
[----:B------:R-:W-:-:S07]  /*80e0*/  SHF.L.U32 R5, R16, 0x1f, RZ ;  /* 0x0000001f10057819 */ /* 0x000fce00000006ff */
.L_x_6723:
[----:B---3--:R3:W4:Y:S02]  /*80f0*/  SYNCS.PHASECHK.TRANS64.TRYWAIT P1, [R12+URZ+0x36420], R5 ;  /* 0x036420050c0075a7 */ /* 0x008724000802017f */
[----:B----4-:R-:W-:Y:S05]  /*8100*/  @!P1 NANOSLEEP.SYNCS 0x989680 ;  /* 0x009896800000995d */ /* 0x010fea0003900000 */
[----:B------:R-:W4:Y:S02]  /*8110*/  @!P1 SYNCS.PHASECHK.TRANS64 P1, [R12+URZ+0x36420], R5 ;  /* 0x036420050c0095a7 */ /* 0x000f24000802007f */
[----:B----4-:R-:W-:Y:S05]  /*8120*/  @!P1 BRA `(.L_x_6723) ;  /* 0xfffffffc00f09947 */ /* 0x010fea000383ffff */
[----:B------:R-:W-:Y:S05]  /*8130*/  BRA `(.L_x_6724) ;  /* 0xffffffec00687947 */ /* 0x000fea000383ffff */
.L_x_6705:
[----:B--2---:R2:W3:Y:S02]  /*8140*/  SYNCS.PHASECHK.TRANS64.TRYWAIT P1, [R12+URZ+0x36438], R13 ;  /* 0x0364380d0c0075a7 */ /* 0x0044e4000802017f */
[----:B---3--:R-:W-:Y:S05]  /*8150*/  @!P1 NANOSLEEP.SYNCS 0x989680 ;  /* 0x009896800000995d */ /* 0x008fea0003900000 */
[----:B------:R-:W3:Y:S02]  /*8160*/  @!P1 SYNCS.PHASECHK.TRANS64 P1, [R12+URZ+0x36438], R13 ;  /* 0x0364380d0c0095a7 */ /* 0x000ee4000802007f */
[----:B---3--:R-:W-:Y:S05]  /*8170*/  @!P1 BRA `(.L_x_6705) ;  /* 0xfffffffc00f09947 */ /* 0x008fea000383ffff */
[----:B------:R-:W-:Y:S05]  /*8180*/  BRA `(.L_x_6725) ;  /* 0xfffffff000347947 */ /* 0x000fea000383ffff */
.L_x_6707:
[----:B-1----:R1:W2:Y:S02]  /*8190*/  SYNCS.PHASECHK.TRANS64.TRYWAIT P1, [R12+URZ+0x36428], R5 ;  /* 0x036428050c0075a7 */ /* 0x0022a4000802017f */
[----:B--2---:R-:W-:Y:S05]  /*81a0*/  @!P1 NANOSLEEP.SYNCS 0x989680 ;  /* 0x009896800000995d */ /* 0x004fea0003900000 */
[----:B------:R-:W2:Y:S02]  /*81b0*/  @!P1 SYNCS.PHASECHK.TRANS64 P1, [R12+URZ+0x36428], R5 ;  /* 0x036428050c0095a7 */ /* 0x000ea4000802007f */
[----:B--2---:R-:W-:Y:S05]  /*81c0*/  @!P1 BRA `(.L_x_6707) ;  /* 0xfffffffc00f09947 */ /* 0x004fea000383ffff */
[----:B------:R-:W-:Y:S05]  /*81d0*/  BRA `(.L_x_6726) ;  /* 0xfffffff000e47947 */ /* 0x000fea000383ffff */
.L_x_6709:
[----:B--2---:R2:W3:Y:S02]  /*81e0*/  SYNCS.PHASECHK.TRANS64.TRYWAIT P1, [R12+URZ+0x36438], R3 ;  /* 0x036438030c0075a7 */ /* 0x0044e4000802017f */
[----:B---3--:R-:W-:Y:S05]  /*81f0*/  @!P1 NANOSLEEP.SYNCS 0x989680 ;  /* 0x009896800000995d */ /* 0x008fea0003900000 */
[----:B------:R-:W3:Y:S02]  /*8200*/  @!P1 SYNCS.PHASECHK.TRANS64 P1, [R12+URZ+0x36438], R3 ;  /* 0x036438030c0095a7 */ /* 0x000ee4000802007f */
[----:B---3--:R-:W-:Y:S05]  /*8210*/  @!P1 BRA `(.L_x_6709) ;  /* 0xfffffffc00f09947 */ /* 0x008fea000383ffff */
[----:B------:R-:W-:Y:S05]  /*8220*/  BRA `(.L_x_6727) ;  /* 0xfffffff400987947 */ /* 0x000fea000383ffff */
.L_x_6711:
[----:B------:R-:W-:Y:S01]  /*8230*/  BSSY B0, `(.L_x_6728) ;  /* 0x0000006000007945 */ /* 0x000fe20003800000 */
[----:B------:R-:W-:-:S07]  /*8240*/  IMAD.MOV.U32 R15, RZ, RZ, -0x1 ;  /* 0xffffffffff0f7424 */ /* 0x000fce00078e00ff */
[----:B-1----:R-:W-:Y:S05]  /*8250*/  WARPSYNC.COLLECTIVE R15, `(.L_x_6729) ;  /* 0x000000000f0c7348 */ /* 0x002fea0003c00000 */
[----:B------:R-:W-:Y:S02]  /*8260*/  ELECT P6, UR62, PT ;  /* 0x00000000003e782f */ /* 0x000fe400038c0000 */
[----:B------:R-:W-:Y:S01]  /*8270*/  MOV R14, UR62 ;  /* 0x0000003e000e7c02 */ /* 0x000fe20008000f00 */
[----:B-1----:R-:W-:Y:S10]  /*8280*/  ENDCOLLECTIVE ;  /* 0x000000000000791b */ /* 0x002ff40003800000 */
.L_x_6729:
[----:B------:R-:W-:Y:S05]  /*8290*/  BSYNC B0 ;  /* 0x0000000000007941 */ /* 0x000fea0003800000 */
.L_x_6728:
[----:B------:R-:W-:Y:S01]  /*82a0*/  PLOP3.LUT P0, PT, P6, PT, PT, 0x80, 0x0 ;  /* 0x000000000000781c */ /* 0x000fe2000370f070 */
[----:B------:R-:W-:-:S12]  /*82b0*/  BRA `(.L_x_6730) ;  /* 0xfffffff800547947 */ /* 0x000fd8000383ffff */
.L_x_6713:
[----:B--2---:R2:W3:Y:S02]  /*82c0*/  SYNCS.PHASECHK.TRANS64.TRYWAIT P1, [R5+URZ], R2 ;  /* 0x00000002050075a7 */ /* 0x0044e4000802017f */
[----:B---3--:R-:W-:Y:S05]  /*82d0*/  @!P1 NANOSLEEP.SYNCS 0x989680 ;  /* 0x009896800000995d */ /* 0x008fea0003900000 */
[----:B------:R-:W3:Y:S02]  /*82e0*/  @!P1 SYNCS.PHASECHK.TRANS64 P1, [R5+URZ], R2 ;  /* 0x00000002050095a7 */ /* 0x000ee4000802007f */
[----:B---3--:R-:W-:Y:S05]  /*82f0*/  @!P1 BRA `(.L_x_6713) ;  /* 0xfffffffc00f09947 */ /* 0x008fea000383ffff */
[----:B------:R-:W-:Y:S05]  /*8300*/  BRA `(.L_x_6731) ;  /* 0xfffffff800947947 */ /* 0x000fea000383ffff */
.L_x_6714:
[----:B---3--:R3:W4:Y:S02]  /*8310*/  SYNCS.PHASECHK.TRANS64.TRYWAIT P1, [R23+URZ], R0 ;  /* 0x00000000170075a7 */ /* 0x008724000802017f */
[----:B----4-:R-:W-:Y:S05]  /*8320*/  @!P1 NANOSLEEP.SYNCS 0x989680 ;  /* 0x009896800000995d */ /* 0x010fea0003900000 */
[----:B------:R-:W4:Y:S02]  /*8330*/  @!P1 SYNCS.PHASECHK.TRANS64 P1, [R23+URZ], R0 ;  /* 0x00000000170095a7 */ /* 0x000f24000802007f */
[----:B----4-:R-:W-:Y:S05]  /*8340*/  @!P1 BRA `(.L_x_6714) ;  /* 0xfffffffc00f09947 */ /* 0x010fea000383ffff */
[----:B------:R-:W-:Y:S05]  /*8350*/  BRA `(.L_x_6732) ;  /* 0xfffffff800887947 */ /* 0x000fea000383ffff */
.L_x_6733:
        /* <DEDUP_REMOVED lines=10> */
.L_x_7691:


//--------------------- .text._ZN7cutlass13device_kernelIN5flash11enable_sm90INS1_16FlashAttnBwdSm90INS1_25CollectiveMainloopBwdSm90ILi2ELi1ELi1EN4cute5tupleIJNS5_1CILi1EEES8_S8_EEENS6_IJNS7_ILi64EEENS7_ILi96EEENS7_ILi192EEEEEENS_6half_tEfNS_4arch4Sm90ELb1ELb0ELb0ELb0ELb1ELb0ELb1ELb0ELi3ELi1ELi1ELi1ELb0EEENS1_24CollectiveEpilogueBwdGQAISD_fSG_Li384ELb0ELb1EEENS1_25SingleTileBwdLPTSchedulerILb0ELi96ELb1EEEEEEEEEvNT_6ParamsE --------------------------
	.section	.text._ZN7cutlass13device_kernelIN5flash11enable_sm90INS1_16FlashAttnBwdSm90INS1_25CollectiveMainloopBwdSm90ILi2ELi1ELi1EN4cute5tupleIJNS5_1CILi1EEES8_S8_EEENS6_IJNS7_ILi64EEENS7_ILi96EEENS7_ILi192EEEEEENS_6half_tEfNS_4arch4Sm90ELb1ELb0ELb0ELb0ELb1ELb0ELb1ELb0ELi3ELi1ELi1ELi1ELb0EEENS1_24CollectiveEpilogueBwdGQAISD_fSG_Li384ELb0ELb1EEENS1_25SingleTileBwdLPTSchedulerILb0ELi96ELb1EEEEEEEEEvNT_6ParamsE,"ax",@progbits
	.align	128
.text._ZN7cutlass13device_kernelIN5flash11enable_sm90INS1_16FlashAttnBwdSm90INS1_25CollectiveMainloopBwdSm90ILi2ELi1ELi1EN4cute5tupleIJNS5_1CILi1EEES8_S8_EEENS6_IJNS7_ILi64EEENS7_ILi96EEENS7_ILi192EEEEEENS_6half_tEfNS_4arch4Sm90ELb1ELb0ELb0ELb0ELb1ELb0ELb1ELb0ELi3ELi1ELi1ELi1ELb0EEENS1_24CollectiveEpilogueBwdGQAISD_fSG_Li384ELb0ELb1EEENS1_25SingleTileBwdLPTSchedulerILb0ELi96ELb1EEEEEEEEEvNT_6ParamsE:
        .type           _ZN7cutlass13device_kernelIN5flash11enable_sm90INS1_16FlashAttnBwdSm90INS1_25CollectiveMainloopBwdSm90ILi2ELi1ELi1EN4cute5tupleIJNS5_1CILi1EEES8_S8_EEENS6_IJNS7_ILi64EEENS7_ILi96EEENS7_ILi192EEEEEENS_6half_tEfNS_4arch4Sm90ELb1ELb0ELb0ELb0ELb1ELb0ELb1ELb0ELi3ELi1ELi1ELi1ELb0EEENS1_24CollectiveEpilogueBwdGQAISD_fSG_Li384ELb0ELb1EEENS1_25SingleTileBwdLPTSchedulerILb0ELi96ELb1EEEEEEEEEvNT_6ParamsE,@function
        .size           _ZN7cutlass13device_kernelIN5flash11enable_sm90INS1_16FlashAttnBwdSm90INS1_25CollectiveMainloopBwdSm90ILi2ELi1ELi1EN4cute5tupleIJNS5_1CILi1EEES8_S8_EEENS6_IJNS7_ILi64EEENS7_ILi96EEENS7_ILi192EEEEEENS_6half_tEfNS_4arch4Sm90ELb1ELb0ELb0ELb0ELb1ELb0ELb1ELb0ELi3ELi1ELi1ELi1ELb0EEENS1_24CollectiveEpilogueBwdGQAISD_fSG_Li384ELb0ELb1EEENS1_25SingleTileBwdLPTSchedulerILb0ELi96ELb1EEEEEEEEEvNT_6ParamsE,(.L_x_7692 - _ZN7cutlass13device_kernelIN5flash11enable_sm90INS1_16FlashAttnBwdSm90INS1_25CollectiveMainloopBwdSm90ILi2ELi1ELi1EN4cute5tupleIJNS5_1CILi1EEES8_S8_EEENS6_IJNS7_ILi64EEENS7_ILi96EEENS7_ILi192EEEEEENS_6half_tEfNS_4arch4Sm90ELb1ELb0ELb0ELb0ELb1ELb0ELb1ELb0ELi3ELi1ELi1ELi1ELb0EEENS1_24CollectiveEpilogueBwdGQAISD_fSG_Li384ELb0ELb1EEENS1_25SingleTileBwdLPTSchedulerILb0ELi96ELb1EEEEEEEEEvNT_6ParamsE)
        .other          _ZN7cutlass13device_kernelIN5flash11enable_sm90INS1_16FlashAttnBwdSm90INS1_25CollectiveMainloopBwdSm90ILi2ELi1ELi1EN4cute5tupleIJNS5_1CILi1EEES8_S8_EEENS6_IJNS7_ILi64EEENS7_ILi96EEENS7_ILi192EEEEEENS_6half_tEfNS_4arch4Sm90ELb1ELb0ELb0ELb0ELb1ELb0ELb1ELb0ELi3ELi1ELi1ELi1ELb0EEENS1_24CollectiveEpilogueBwdGQAISD_fSG_Li384ELb0ELb1EEENS1_25SingleTileBwdLPTSchedulerILb0ELi96ELb1EEEEEEEEEvNT_6ParamsE,@"STO_CUDA_ENTRY STV_DEFAULT"
_ZN7cutlass13device_kernelIN5flash11enable_sm90INS1_16FlashAttnBwdSm90INS1_25CollectiveMainloopBwdSm90ILi2ELi1ELi1EN4cute5tupleIJNS5_1CILi1EEES8_S8_EEENS6_IJNS7_ILi64EEENS7_ILi96EEENS7_ILi192EEEEEENS_6half_tEfNS_4arch4Sm90ELb1ELb0ELb0ELb0ELb1ELb0ELb1ELb0ELi3ELi1ELi1ELi1ELb0EEENS1_24CollectiveEpilogueBwdGQAISD_fSG_Li384ELb0ELb1EEENS1_25SingleTileBwdLPTSchedulerILb0ELi96ELb1EEEEEEEEEvNT_6ParamsE:
        /* <DEDUP_REMOVED lines=23> */
.L_x_6735:
[----:B------:R-:W-:Y:S05]  /*0170*/  BSYNC B0 ;  /* 0x0000000000007941 */ /* 0x000fea0003800000 */
.L_x_6734:
        /* <DEDUP_REMOVED lines=34> */
.L_x_6736:
        /* <DEDUP_REMOVED lines=20> */
.L_x_6737:
        /* <DEDUP_REMOVED lines=9> */
.L_x_6740:
        /* <DEDUP_REMOVED lines=32> */
.L_x_6741:
[----:B------:R-:W-:Y:S01]  /*0770*/  ULDC UR7, c[0x0][0x8cc] ;  /* 0x0002330000077ab9 */ /* 0x000fe20000000800 */
[----:B------:R-:W-:Y:S01]  /*0780*/  UMOV UR40, UR10 ;  /* 0x0000000a00287c82 */ /* 0x000fe20008000000 */
[----:B------:R-:W-:-:S11]  /*0790*/  UISETP.NE.AND UP0, UPT, UR7, 0x1, UPT ;  /* 0x000000010700788c */ /* 0x000fd6000bf05270 */
[----:B------:R-:W-:Y:S02]  /*07a0*/  @UP0 ULDC.64 UR8, c[0x0][0x8d0] ;  /* 0x0002340000080ab9 */ /* 0x000fe40000000a00 */
[----:B------:R-:W-:-:S04]  /*07b0*/  UIMAD.WIDE.U32 UR4, UR10, UR8, URZ ;  /* 0x000000080a0472a5 */ /* 0x000fc8000f8e003f */
[----:B------:R-:W-:-:S04]  /*07c0*/  @UP0 USHF.R.U32.HI UR40, URZ, UR9, UR5 ;  /* 0x000000093f280299 */ /* 0x000fc80008011605 */
[----:B------:R-:W-:-:S12]  /*07d0*/  UIMAD UR4, UR40, UR7, URZ ;  /* 0x00000007280472a4 */ /* 0x000fd8000f8e023f */
.L_x_6742:
        /* <DEDUP_REMOVED lines=105> */
.L_x_6746:
        /* <DEDUP_REMOVED lines=15> */
.L_x_6745:
        /* <DEDUP_REMOVED lines=20> */
.L_x_6748:
        /* <DEDUP_REMOVED lines=15> */
.L_x_6747:
        /* <DEDUP_REMOVED lines=8> */
.L_x_6863:
        /* <DEDUP_REMOVED lines=19> */
.L_x_6750:
        /* <DEDUP_REMOVED lines=107> */
.L_x_6762:
[----:B------:R-:W-:-:S13]  /*19f0*/  ISETP.NE.AND P0, PT, R10, 0x3, PT ;  /* 0x000000030a00780c */ /* 0x000fda0003f05270 */
[----:B-1----:R-:W-:Y:S05]  /*1a00*/  @!P0 BRA `(.L_x_6752) ;  /* 0x0000000000048947 */ /* 0x002fea0003800000 */
[----:B------:R-:W-:Y:S01]  /*1a10*/  BPT.TRAP 0x1 ;  /* 0x000000040000795c */ /* 0x000fe20000300000 */
.L_x_6752:
[----:B------:R-:W-:Y:S02]  /*1a20*/  LEA R3, R2, UR43, 0x3 ;  /* 0x0000002b02037c11 */ /* 0x000fe4000f8e18ff */
[----:B------:R-:W-:-:S04]  /*1a30*/  SHF.L.U32 R12, R7, 0x1f, RZ ;  /* 0x0000001f070c7819 */ /* 0x000fc800000006ff */
[----:B------:R1:W2:Y:S01]  /*1a40*/  SYNCS.PHASECHK.TRANS64.TRYWAIT P1, [R3+URZ+0x36410], R12 ;  /* 0x0364100c030075a7 */ /* 0x0002a2000802017f */
[----:B------:R-:W-:Y:S05]  /*1a50*/  @!P0 BRA `(.L_x_6753) ;  /* 0x0000000000048947 */ /* 0x000fea0003800000 */
[----:B------:R-:W-:Y:S01]  /*1a60*/  BPT.TRAP 0x1 ;  /* 0x000000040000795c */ /* 0x000fe20000300000 */
.L_x_6753:
[----:B--2---:R-:W-:Y:S05]  /*1a70*/  @P1 BRA `(.L_x_6754) ;  /* 0x0000000000081947 */ /* 0x004fea0003800000 */
[----:B------:R-:W2:Y:S02]  /*1a80*/  SYNCS.PHASECHK.TRANS64.TRYWAIT P1, [R3+URZ+0x36410], R12 ;  /* 0x0364100c030075a7 */ /* 0x000ea4000802017f */
[----:B--2---:R-:W-:Y:S05]  /*1a90*/  @!P1 BRA `(.L_x_6755) ;  /* 0x0000007000dc9947 */ /* 0x004fea0003800000 */
.L_x_6754:
        /* <DEDUP_REMOVED lines=103> */
.L_x_6756:
[----:B------:R-:W-:-:S04]  /*2110*/  SHF.L.U32 R14, R5, 0x1f, RZ ;  /* 0x0000001f050e7819 */ /* 0x000fc800000006ff */
[----:B------:R4:W1:Y:S01]  /*2120*/  SYNCS.PHASECHK.TRANS64.TRYWAIT P1, [UR43+0x36430], R14 ;  /* 0x0364300eff0075a7 */ /* 0x000862000802016b */
[----:B------:R-:W-:Y:S05]  /*2130*/  @!P0 BRA `(.L_x_6757) ;  /* 0x0000000000048947 */ /* 0x000fea0003800000 */
[----:B------:R-:W-:Y:S01]  /*2140*/  BPT.TRAP 0x1 ;  /* 0x000000040000795c */ /* 0x000fe20000300000 */
.L_x_6757:
[----:B-1----:R-:W-:Y:S05]  /*2150*/  @P1 BRA `(.L_x_6758) ;  /* 0x0000000000081947 */ /* 0x002fea0003800000 */
[----:B------:R-:W1:Y:S02]  /*2160*/  SYNCS.PHASECHK.TRANS64.TRYWAIT P1, [UR43+0x36430], R14 ;  /* 0x0364300eff0075a7 */ /* 0x000e64000802016b */
[----:B-1----:R-:W-:Y:S05]  /*2170*/  @!P1 BRA `(.L_x_6759) ;  /* 0x0000006c00389947 */ /* 0x002fea0003800000 */
.L_x_6758:
        /* <DEDUP_REMOVED lines=314> */
.L_x_6760:
        /* <DEDUP_REMOVED lines=60> */
.L_x_6761:
        /* <DEDUP_REMOVED lines=62> */
.L_x_6744:
        /* <DEDUP_REMOVED lines=89> */
.L_x_6765:
[----:B------:R-:W2:Y:S04]  /*4250*/  LDG.E.STRONG.GPU R4, desc[UR38][R2.64] ;  /* 0x0000002602047981 */ /* 0x000ea8000c1ef900 */
[----:B--2---:R-:W-:Y:S01]  /*4260*/  CCTL.IVALL ;  /* 0x00000000ff00798f */ /* 0x004fe20002000000 */
[----:B------:R-:W-:Y:S05]  /*4270*/  YIELD ;  /* 0x0000000000007946 */ /* 0x000fea0003800000 */
[----:B------:R-:W-:-:S13]  /*4280*/  ISETP.NE.AND P0, PT, R4, UR17, PT ;  /* 0x0000001104007c0c */ /* 0x000fda000bf05270 */
[----:B------:R-:W-:Y:S05]  /*4290*/  @P0 BRA `(.L_x_6765) ;  /* 0xfffffffc00ec0947 */ /* 0x000fea000383ffff */
.L_x_6764:
[----:B------:R-:W-:Y:S05]  /*42a0*/  BSYNC B0 ;  /* 0x0000000000007941 */ /* 0x000fea0003800000 */
.L_x_6763:
[----:B------:R-:W-:-:S03]  /*42b0*/  UMOV UR4, 0xffffffff ;  /* 0xffffffff00047882 */ /* 0x000fc60000000000 */
[----:B------:R-:W-:Y:S05]  /*42c0*/  BRA.DIV UR4, `(.L_x_6766) ;  /* 0x0000004a04f87947 */ /* 0x000fea000b800000 */
[----:B------:R-:W-:Y:S01]  /*42d0*/  NOP ;  /* 0x0000000000007918 */ /* 0x000fe20000000000 */
.L_x_6866:
        /* <DEDUP_REMOVED lines=15> */
.L_x_6769:
[----:B------:R-:W-:Y:S01]  /*43d0*/  @P0 ELECT P2, URZ, PT ;  /* 0x00000000003f082f */ /* 0x000fe20003840000 */
[----:B------:R2:W-:-:S12]  /*43e0*/  UBLKRED.G.S.ADD.F32.RN [UR4], [UR9], UR6, desc[UR12] ;  /* 0x00000c04090073bb */ /* 0x0005d800080a1406 */
[----:B------:R-:W-:Y:S02]  /*43f0*/  @P2 PLOP3.LUT P0, PT, P2, PT, PT, 0x8, 0x0 ;  /* 0x000000000000281c */ /* 0x000fe4000170e170 */
[----:B------:R-:W-:-:S11]  /*4400*/  PLOP3.LUT P2, PT, PT, PT, PT, 0x8, 0x0 ;  /* 0x000000000000781c */ /* 0x000fd60003f4e170 */
[----:B--2---:R-:W-:Y:S05]  /*4410*/  @P0 BRA.U.ANY `(.L_x_6769) ;  /* 0xfffffffd00ec0947 */ /* 0x004fea000393ffff */
[----:B------:R0:W-:Y:S01]  /*4420*/  UTMACMDFLUSH ;  /* 0x00000000000079b7 */ /* 0x0001e20000000000 */
[----:B------:R-:W-:-:S04]  /*4430*/  DEPBAR.LE SB0, 0x0 ;  /* 0x000080000000791a */ /* 0x000fc80000000000 */
.L_x_6768:
[----:B------:R-:W-:Y:S05]  /*4440*/  BSYNC B0 ;  /* 0x0000000000007941 */ /* 0x000fea0003800000 */
.L_x_6767:
        /* <DEDUP_REMOVED lines=14> */
.L_x_6771:
[----:B------:R-:W-:Y:S05]  /*4530*/  BSYNC B0 ;  /* 0x0000000000007941 */ /* 0x000fea0003800000 */
.L_x_6770:
        /* <DEDUP_REMOVED lines=20> */
.L_x_6774:
[----:B-12---:R-:W2:Y:S04]  /*4680*/  LDG.E.STRONG.GPU R0, desc[UR38][R2.64] ;  /* 0x0000002602007981 */ /* 0x006ea8000c1ef900 */
[----:B--2---:R-:W-:Y:S01]  /*4690*/  CCTL.IVALL ;  /* 0x00000000ff00798f */ /* 0x004fe20002000000 */
[----:B------:R-:W-:Y:S05]  /*46a0*/  YIELD ;  /* 0x0000000000007946 */ /* 0x000fea0003800000 */
[----:B------:R-:W-:-:S13]  /*46b0*/  ISETP.NE.AND P0, PT, R0, UR17, PT ;  /* 0x0000001100007c0c */ /* 0x000fda000bf05270 */
[----:B------:R-:W-:Y:S05]  /*46c0*/  @P0 BRA `(.L_x_6774) ;  /* 0xfffffffc00ec0947 */ /* 0x000fea000383ffff */
.L_x_6773:
[----:B------:R-:W-:Y:S05]  /*46d0*/  BSYNC B0 ;  /* 0x0000000000007941 */ /* 0x000fea0003800000 */
.L_x_6772:
[----:B------:R-:W-:-:S03]  /*46e0*/  UMOV UR4, 0xffffffff ;  /* 0xffffffff00047882 */ /* 0x000fc60000000000 */
[----:B------:R-:W-:Y:S05]  /*46f0*/  BRA.DIV UR4, `(.L_x_6775) ;  /* 0x0000004a04087947 */ /* 0x000fea000b800000 */
[----:B------:R-:W-:Y:S01]  /*4700*/  NOP ;  /* 0x0000000000007918 */ /* 0x000fe20000000000 */
.L_x_6869:
        /* <DEDUP_REMOVED lines=16> */
.L_x_6778:
[----:B------:R-:W-:Y:S01]  /*4810*/  @P0 ELECT P2, URZ, PT ;  /* 0x00000000003f082f */ /* 0x000fe20003840000 */
[----:B------:R3:W-:-:S12]  /*4820*/  UBLKRED.G.S.ADD.F32.RN [UR4], [UR9], UR6, desc[UR10] ;  /* 0x00000a04090073bb */ /* 0x0007d800080a1406 */
[----:B------:R-:W-:Y:S02]  /*4830*/  @P2 PLOP3.LUT P0, PT, P2, PT, PT, 0x8, 0x0 ;  /* 0x000000000000281c */ /* 0x000fe4000170e170 */
[----:B------:R-:W-:-:S11]  /*4840*/  PLOP3.LUT P2, PT, PT, PT, PT, 0x8, 0x0 ;  /* 0x000000000000781c */ /* 0x000fd60003f4e170 */
[----:B---3--:R-:W-:Y:S05]  /*4850*/  @P0 BRA.U.ANY `(.L_x_6778) ;  /* 0xfffffffd00ec0947 */ /* 0x008fea000393ffff */
[----:B------:R0:W-:Y:S01]  /*4860*/  UTMACMDFLUSH ;  /* 0x00000000000079b7 */ /* 0x0001e20000000000 */
[----:B------:R-:W-:-:S04]  /*4870*/  DEPBAR.LE SB0, 0x0 ;  /* 0x000080000000791a */ /* 0x000fc80000000000 */
.L_x_6777:
[----:B------:R-:W-:Y:S05]  /*4880*/  BSYNC B0 ;  /* 0x0000000000007941 */ /* 0x000fea0003800000 */
.L_x_6776:
        /* <DEDUP_REMOVED lines=14> */
.L_x_6739:
        /* <DEDUP_REMOVED lines=29> */
.L_x_6780:
[----:B------:R-:W-:Y:S01]  /*4b40*/  ULDC UR9, c[0x0][0x8cc] ;  /* 0x0002330000097ab9 */ /* 0x000fe20000000800 */
[----:B------:R-:W-:Y:S01]  /*4b50*/  UMOV UR7, UR8 ;  /* 0x0000000800077c82 */ /* 0x000fe20008000000 */
[----:B------:R-:W-:-:S11]  /*4b60*/  UISETP.NE.AND UP0, UPT, UR9, 0x1, UPT ;  /* 0x000000010900788c */ /* 0x000fd6000bf05270 */
[----:B------:R-:W-:Y:S02]  /*4b70*/  @UP0 ULDC.64 UR10, c[0x0][0x8d0] ;  /* 0x00023400000a0ab9 */ /* 0x000fe40000000a00 */
[----:B------:R-:W-:-:S04]  /*4b80*/  UIMAD.WIDE.U32 UR4, UR8, UR10, URZ ;  /* 0x0000000a080472a5 */ /* 0x000fc8000f8e003f */
[----:B------:R-:W-:-:S04]  /*4b90*/  @UP0 USHF.R.U32.HI UR7, URZ, UR11, UR5 ;  /* 0x0000000b3f070299 */ /* 0x000fc80008011605 */
[----:B------:R-:W-:-:S12]  /*4ba0*/  UIMAD UR4, UR7, UR9, URZ ;  /* 0x00000009070472a4 */ /* 0x000fd8000f8e023f */
.L_x_6781:
        /* <DEDUP_REMOVED lines=85> */
.L_x_6785:
[----:B------:R-:W2:Y:S04]  /*5100*/  LDG.E.STRONG.GPU R4, desc[UR38][R2.64] ;  /* 0x0000002602047981 */ /* 0x000ea8000c1ef900 */
[----:B--2---:R-:W-:Y:S01]  /*5110*/  CCTL.IVALL ;  /* 0x00000000ff00798f */ /* 0x004fe20002000000 */
[----:B------:R-:W-:Y:S05]  /*5120*/  YIELD ;  /* 0x0000000000007946 */ /* 0x000fea0003800000 */
[----:B------:R-:W-:-:S13]  /*5130*/  ISETP.NE.AND P2, PT, R4, R5, PT ;  /* 0x000000050400720c */ /* 0x000fda0003f45270 */
[----:B------:R-:W-:Y:S05]  /*5140*/  @P2 BRA `(.L_x_6785) ;  /* 0xfffffffc00ec2947 */ /* 0x000fea000383ffff */
.L_x_6784:
[----:B------:R-:W-:Y:S05]  /*5150*/  BSYNC B0 ;  /* 0x0000000000007941 */ /* 0x000fea0003800000 */
.L_x_6783:
[----:B------:R-:W-:-:S03]  /*5160*/  UMOV UR4, 0xffffffff ;  /* 0xffffffff00047882 */ /* 0x000fc60000000000 */
[----:B------:R-:W-:Y:S05]  /*5170*/  BRA.DIV UR4, `(.L_x_6786) ;  /* 0x0000003e04847947 */ /* 0x000fea000b800000 */
[----:B------:R-:W-:Y:S01]  /*5180*/  NOP ;  /* 0x0000000000007918 */ /* 0x000fe20000000000 */
.L_x_6872:
        /* <DEDUP_REMOVED lines=22> */
.L_x_6788:
[----:B------:R-:W-:Y:S05]  /*52f0*/  BSYNC B0 ;  /* 0x0000000000007941 */ /* 0x000fea0003800000 */
.L_x_6787:
        /* <DEDUP_REMOVED lines=19> */
.L_x_6790:
[----:B------:R-:W-:Y:S05]  /*5430*/  BSYNC B0 ;  /* 0x0000000000007941 */ /* 0x000fea0003800000 */
.L_x_6789:
        /* <DEDUP_REMOVED lines=20> */
.L_x_6792:
[----:B------:R-:W-:Y:S05]  /*5580*/  BSYNC B0 ;  /* 0x0000000000007941 */ /* 0x000fea0003800000 */
.L_x_6791:
[----:B------:R-:W-:Y:S06]  /*5590*/  BAR.ARV 0xa, 0xa0 ;  /* 0x0282800000007b1d */ /* 0x000fec0000002000 */
[----:B------:R-:W-:Y:S04]  /*55a0*/  BSSY B0, `(.L_x_6793) ;  /* 0x0000003000007945 */ /* 0x000fe80003800000 */
[----:B------:R-:W-:Y:S05]  /*55b0*/  @!P0 BRA `(.L_x_6794) ;  /* 0x0000000000048947 */ /* 0x000fea0003800000 */
[----:B------:R-:W-:-:S04]  /*55c0*/  DEPBAR.LE SB0, 0x1 ;  /* 0x000080400000791a */ /* 0x000fc80000000000 */
.L_x_6794:
[----:B------:R-:W-:Y:S05]  /*55d0*/  BSYNC B0 ;  /* 0x0000000000007941 */ /* 0x000fea0003800000 */
.L_x_6793:
[----:B------:R-:W-:Y:S06]  /*55e0*/  BAR.ARV 0xb, 0xa0 ;  /* 0x02c2800000007b1d */ /* 0x000fec0000002000 */
[----:B------:R-:W-:Y:S04]  /*55f0*/  BSSY B0, `(.L_x_6795) ;  /* 0x0000003000007945 */ /* 0x000fe80003800000 */
[----:B------:R-:W-:Y:S05]  /*5600*/  @!P0 BRA `(.L_x_6796) ;  /* 0x0000000000048947 */ /* 0x000fea0003800000 */
[----:B------:R-:W-:-:S04]  /*5610*/  DEPBAR.LE SB0, 0x0 ;  /* 0x000080000000791a */ /* 0x000fc80000000000 */
.L_x_6796:
[----:B------:R-:W-:Y:S05]  /*5620*/  BSYNC B0 ;  /* 0x0000000000007941 */ /* 0x000fea0003800000 */
.L_x_6795:
        /* <DEDUP_REMOVED lines=19> */
.L_x_6798:
[----:B------:R-:W-:Y:S05]  /*5760*/  BSYNC B0 ;  /* 0x0000000000007941 */ /* 0x000fea0003800000 */
.L_x_6797:
[----:B------:R-:W-:Y:S01]  /*5770*/  UIADD3 UR17, UR8, 0x1, URZ ;  /* 0x0000000108117890 */ /* 0x000fe2000fffe03f */
[----:B------:R-:W-:Y:S11]  /*5780*/  BRA `(.L_x_6799) ;  /* 0x0000000000047947 */ /* 0x000ff60003800000 */
.L_x_6782:
[----:B------:R-:W-:-:S05]  /*5790*/  UMOV UR17, UR8 ;  /* 0x0000000800117c82 */ /* 0x000fca0008000000 */
.L_x_6799:
        /* <DEDUP_REMOVED lines=12> */
.L_x_6832:
        /* <DEDUP_REMOVED lines=18> */
.L_x_6802:
[----:B------:R-:W2:Y:S04]  /*5980*/  LDG.E.STRONG.GPU R4, desc[UR38][R2.64] ;  /* 0x0000002602047981 */ /* 0x000ea8000c1ef900 */
[----:B--2---:R-:W-:Y:S01]  /*5990*/  CCTL.IVALL ;  /* 0x00000000ff00798f */ /* 0x004fe20002000000 */
[----:B------:R-:W-:Y:S05]  /*59a0*/  YIELD ;  /* 0x0000000000007946 */ /* 0x000fea0003800000 */
[----:B------:R-:W-:-:S13]  /*59b0*/  ISETP.NE.AND P2, PT, R4, R5, PT ;  /* 0x000000050400720c */ /* 0x000fda0003f45270 */
[----:B------:R-:W-:Y:S05]  /*59c0*/  @P2 BRA `(.L_x_6802) ;  /* 0xfffffffc00ec2947 */ /* 0x000fea000383ffff */
.L_x_6801:
[----:B------:R-:W-:Y:S05]  /*59d0*/  BSYNC B0 ;  /* 0x0000000000007941 */ /* 0x000fea0003800000 */
.L_x_6800:
[----:B------:R-:W-:-:S03]  /*59e0*/  UMOV UR18, 0xffffffff ;  /* 0xffffffff00127882 */ /* 0x000fc60000000000 */
[----:B------:R-:W-:Y:S05]  /*59f0*/  BRA.DIV UR18, `(.L_x_6803) ;  /* 0x0000003612807947 */ /* 0x000fea000b800000 */
[----:B------:R-:W-:Y:S01]  /*5a00*/  NOP ;  /* 0x0000000000007918 */ /* 0x000fe20000000000 */
.L_x_6875:
        /* <DEDUP_REMOVED lines=19> */
.L_x_6805:
[----:B------:R-:W-:Y:S05]  /*5b40*/  BSYNC B0 ;  /* 0x0000000000007941 */ /* 0x000fea0003800000 */
.L_x_6804:
        /* <DEDUP_REMOVED lines=14> */
.L_x_6807:
[----:B------:R-:W-:Y:S05]  /*5c30*/  BSYNC B0 ;  /* 0x0000000000007941 */ /* 0x000fea0003800000 */
.L_x_6806:
        /* <DEDUP_REMOVED lines=15> */
.L_x_6809:
[----:B------:R-:W-:Y:S05]  /*5d30*/  BSYNC B0 ;  /* 0x0000000000007941 */ /* 0x000fea0003800000 */
.L_x_6808:
[----:B------:R-:W-:Y:S06]  /*5d40*/  BAR.ARV 0xa, 0xa0 ;  /* 0x0282800000007b1d */ /* 0x000fec0000002000 */
[----:B------:R-:W-:Y:S04]  /*5d50*/  BSSY B0, `(.L_x_6810) ;  /* 0x0000003000007945 */ /* 0x000fe80003800000 */
[----:B------:R-:W-:Y:S05]  /*5d60*/  @!P0 BRA `(.L_x_6811) ;  /* 0x0000000000048947 */ /* 0x000fea0003800000 */
[----:B------:R-:W-:-:S04]  /*5d70*/  DEPBAR.LE SB0, 0x1 ;  /* 0x000080400000791a */ /* 0x000fc80000000000 */
.L_x_6811:
[----:B------:R-:W-:Y:S05]  /*5d80*/  BSYNC B0 ;  /* 0x0000000000007941 */ /* 0x000fea0003800000 */
.L_x_6810:
[----:B------:R-:W-:Y:S06]  /*5d90*/  BAR.ARV 0xb, 0xa0 ;  /* 0x02c2800000007b1d */ /* 0x000fec0000002000 */
[----:B------:R-:W-:Y:S04]  /*5da0*/  BSSY B0, `(.L_x_6812) ;  /* 0x0000003000007945 */ /* 0x000fe80003800000 */
[----:B------:R-:W-:Y:S05]  /*5db0*/  @!P0 BRA `(.L_x_6813) ;  /* 0x0000000000048947 */ /* 0x000fea0003800000 */
[----:B------:R-:W-:-:S04]  /*5dc0*/  DEPBAR.LE SB0, 0x0 ;  /* 0x000080000000791a */ /* 0x000fc80000000000 */
.L_x_6813:
[----:B------:R-:W-:Y:S05]  /*5dd0*/  BSYNC B0 ;  /* 0x0000000000007941 */ /* 0x000fea0003800000 */
.L_x_6812:
        /* <DEDUP_REMOVED lines=19> */
.L_x_6815:
[----:B------:R-:W-:Y:S05]  /*5f10*/  BSYNC B0 ;  /* 0x0000000000007941 */ /* 0x000fea0003800000 */
.L_x_6814:
        /* <DEDUP_REMOVED lines=16> */
.L_x_6818:
[----:B------:R-:W2:Y:S04]  /*6020*/  LDG.E.STRONG.GPU R4, desc[UR38][R2.64] ;  /* 0x0000002602047981 */ /* 0x000ea8000c1ef900 */
[----:B--2---:R-:W-:Y:S01]  /*6030*/  CCTL.IVALL ;  /* 0x00000000ff00798f */ /* 0x004fe20002000000 */
[----:B------:R-:W-:Y:S05]  /*6040*/  YIELD ;  /* 0x0000000000007946 */ /* 0x000fea0003800000 */
[----:B------:R-:W-:-:S13]  /*6050*/  ISETP.NE.AND P2, PT, R4, R5, PT ;  /* 0x000000050400720c */ /* 0x000fda0003f45270 */
[----:B------:R-:W-:Y:S05]  /*6060*/  @P2 BRA `(.L_x_6818) ;  /* 0xfffffffc00ec2947 */ /* 0x000fea000383ffff */
.L_x_6817:
[----:B------:R-:W-:Y:S05]  /*6070*/  BSYNC B0 ;  /* 0x0000000000007941 */ /* 0x000fea0003800000 */
.L_x_6816:
[----:B------:R-:W-:-:S03]  /*6080*/  UMOV UR14, 0xffffffff ;  /* 0xffffffff000e7882 */ /* 0x000fc60000000000 */
[----:B------:R-:W-:Y:S05]  /*6090*/  BRA.DIV UR14, `(.L_x_6819) ;  /* 0x0000002e0ef47947 */ /* 0x000fea000b800000 */
[----:B------:R-:W-:Y:S01]  /*60a0*/  NOP ;  /* 0x0000000000007918 */ /* 0x000fe20000000000 */
.L_x_6878:
        /* <DEDUP_REMOVED lines=15> */
.L_x_6821:
[----:B------:R-:W-:Y:S05]  /*61a0*/  BSYNC B0 ;  /* 0x0000000000007941 */ /* 0x000fea0003800000 */
.L_x_6820:
        /* <DEDUP_REMOVED lines=14> */
.L_x_6823:
[----:B------:R-:W-:Y:S05]  /*6290*/  BSYNC B0 ;  /* 0x0000000000007941 */ /* 0x000fea0003800000 */
.L_x_6822:
        /* <DEDUP_REMOVED lines=15> */
.L_x_6825:
[----:B------:R-:W-:Y:S05]  /*6390*/  BSYNC B0 ;  /* 0x0000000000007941 */ /* 0x000fea0003800000 */
.L_x_6824:
[----:B------:R-:W-:Y:S06]  /*63a0*/  BAR.ARV 0xa, 0xa0 ;  /* 0x0282800000007b1d */ /* 0x000fec0000002000 */
[----:B------:R-:W-:Y:S04]  /*63b0*/  BSSY B0, `(.L_x_6826) ;  /* 0x0000003000007945 */ /* 0x000fe80003800000 */
[----:B------:R-:W-:Y:S05]  /*63c0*/  @!P0 BRA `(.L_x_6827) ;  /* 0x0000000000048947 */ /* 0x000fea0003800000 */
[----:B------:R-:W-:-:S04]  /*63d0*/  DEPBAR.LE SB0, 0x1 ;  /* 0x000080400000791a */ /* 0x000fc80000000000 */
.L_x_6827:
[----:B------:R-:W-:Y:S05]  /*63e0*/  BSYNC B0 ;  /* 0x0000000000007941 */ /* 0x000fea0003800000 */
.L_x_6826:
[----:B------:R-:W-:Y:S06]  /*63f0*/  BAR.ARV 0xb, 0xa0 ;  /* 0x02c2800000007b1d */ /* 0x000fec0000002000 */
[----:B------:R-:W-:Y:S04]  /*6400*/  BSSY B0, `(.L_x_6828) ;  /* 0x0000003000007945 */ /* 0x000fe80003800000 */
[----:B------:R-:W-:Y:S05]  /*6410*/  @!P0 BRA `(.L_x_6829) ;  /* 0x0000000000048947 */ /* 0x000fea0003800000 */
[----:B------:R-:W-:-:S04]  /*6420*/  DEPBAR.LE SB0, 0x0 ;  /* 0x000080000000791a */ /* 0x000fc80000000000 */
.L_x_6829:
[----:B------:R-:W-:Y:S05]  /*6430*/  BSYNC B0 ;  /* 0x0000000000007941 */ /* 0x000fea0003800000 */
.L_x_6828:
        /* <DEDUP_REMOVED lines=19> */
.L_x_6831:
[----:B------:R-:W-:Y:S05]  /*6570*/  BSYNC B0 ;  /* 0x0000000000007941 */ /* 0x000fea0003800000 */
.L_x_6830:
[----:B------:R-:W-:Y:S02]  /*6580*/  UIADD3 UR17, UR17, 0x2, URZ ;  /* 0x0000000211117890 */ /* 0x000fe4000fffe03f */
[----:B------:R-:W-:Y:S02]  /*6590*/  UIADD3 UR4, UR4, 0x6000, URZ ;  /* 0x0000600004047890 */ /* 0x000fe4000fffe03f */
[----:B------:R-:W-:-:S06]  /*65a0*/  UISETP.GE.AND UP0, UPT, UR17, UR5, UPT ;  /* 0x000000051100728c */ /* 0x000fcc000bf06270 */
[----:B------:R-:W-:-:S13]  /*65b0*/  PLOP3.LUT P1, PT, PT, PT, UP0, 0x80, 0x0 ;  /* 0x000000000000781c */ /* 0x000fda0003f2f008 */
[----:B------:R-:W-:Y:S05]  /*65c0*/  @!P1 BRA `(.L_x_6832) ;  /* 0xfffffff000a49947 */ /* 0x000fea000383ffff */
[----:B------:R-:W-:Y:S05]  /*65d0*/  BRA `(.L_x_6743) ;  /* 0x0000002400d47947 */ /* 0x000fea0003800000 */
.L_x_6779:
        /* <DEDUP_REMOVED lines=21> */
.L_x_6833:
[----:B------:R-:W-:Y:S01]  /*6730*/  ULDC UR9, c[0x0][0x8cc] ;  /* 0x0002330000097ab9 */ /* 0x000fe20000000800 */
[----:B------:R-:W-:Y:S01]  /*6740*/  UMOV UR7, UR8 ;  /* 0x0000000800077c82 */ /* 0x000fe20008000000 */
[----:B------:R-:W-:-:S11]  /*6750*/  UISETP.NE.AND UP0, UPT, UR9, 0x1, UPT ;  /* 0x000000010900788c */ /* 0x000fd6000bf05270 */
[----:B------:R-:W-:Y:S02]  /*6760*/  @UP0 ULDC.64 UR10, c[0x0][0x8d0] ;  /* 0x00023400000a0ab9 */ /* 0x000fe40000000a00 */
[----:B------:R-:W-:-:S04]  /*6770*/  UIMAD.WIDE.U32 UR4, UR8, UR10, URZ ;  /* 0x0000000a080472a5 */ /* 0x000fc8000f8e003f */
[----:B------:R-:W-:-:S04]  /*6780*/  @UP0 USHF.R.U32.HI UR7, URZ, UR11, UR5 ;  /* 0x0000000b3f070299 */ /* 0x000fc80008011605 */
[----:B------:R-:W-:-:S12]  /*6790*/  UIMAD UR4, UR7, UR9, URZ ;  /* 0x00000009070472a4 */ /* 0x000fd8000f8e023f */
.L_x_6834:
        /* <DEDUP_REMOVED lines=80> */
.L_x_6879:
        /* <DEDUP_REMOVED lines=9> */
.L_x_6838:
        /* <DEDUP_REMOVED lines=108> */
.L_x_6849:
[----:B-1----:R-:W-:-:S05]  /*73f0*/  IMAD.MOV.U32 R13, RZ, RZ, 0x1 ;  /* 0x00000001ff0d7424 */ /* 0x002fca00078e00ff */
[----:B------:R-:W-:-:S04]  /*7400*/  SHF.L.U32 R13, R13, 0x1f, RZ ;  /* 0x0000001f0d0d7819 */ /* 0x000fc800000006ff */
[----:B------:R-:W1:Y:S02]  /*7410*/  SYNCS.PHASECHK.TRANS64.TRYWAIT P1, [R12+URZ+0x36438], R13 ;  /* 0x0364380d0c0075a7 */ /* 0x000e64000802017f */
[----:B-1----:R-:W-:Y:S05]  /*7420*/  @!P1 BRA `(.L_x_6841) ;  /* 0x0000001c00409947 */ /* 0x002fea0003800000 */
.L_x_6880:
        /* <DEDUP_REMOVED lines=8> */
.L_x_6842:
        /* <DEDUP_REMOVED lines=48> */
.L_x_6881:
        /* <DEDUP_REMOVED lines=8> */
.L_x_6844:
        /* <DEDUP_REMOVED lines=46> */
.L_x_6882:
        /* <DEDUP_REMOVED lines=12> */
.L_x_6846:
        /* <DEDUP_REMOVED lines=37> */
.L_x_6884:
        /* <DEDUP_REMOVED lines=8> */
.L_x_6848:
        /* <DEDUP_REMOVED lines=41> */
.L_x_6840:
[----:B--2---:R-:W2:Y:S01]  /*8130*/  LDL.LU R4, [R1] ;  /* 0x0000000001047983 */ /* 0x004ea20000300800 */
[----:B------:R-:W-:-:S03]  /*8140*/  IMAD.MOV.U32 R10, RZ, RZ, 0x1 ;  /* 0x00000001ff0a7424 */ /* 0x000fc600078e00ff */
[----:B------:R3:W5:Y:S01]  /*8150*/  LDL R5, [R1+0x4] ;  /* 0x0000040001057983 */ /* 0x0007620000100800 */
[----:B--2---:R-:W-:-:S13]  /*8160*/  ISETP.NE.AND P1, PT, R4, RZ, PT ;  /* 0x000000ff0400720c */ /* 0x004fda0003f25270 */
[----:B---3--:R-:W-:Y:S05]  /*8170*/  @!P1 BRA `(.L_x_6839) ;  /* 0x0000000400889947 */ /* 0x008fea0003800000 */
[----:B------:R-:W2:Y:S02]  /*8180*/  SYNCS.PHASECHK.TRANS64.TRYWAIT P1, [R12+URZ+0x36438], R13 ;  /* 0x0364380d0c0075a7 */ /* 0x000ea4000802017f */
[----:B--2---:R-:W-:Y:S05]  /*8190*/  @!P1 BRA `(.L_x_6850) ;  /* 0x0000001000449947 */ /* 0x004fea0003800000 */
.L_x_6885:
        /* <DEDUP_REMOVED lines=8> */
.L_x_6851:
        /* <DEDUP_REMOVED lines=41> */
.L_x_6886:
        /* <DEDUP_REMOVED lines=9> */
.L_x_6853:
        /* <DEDUP_REMOVED lines=38> */
.L_x_6839:
[----:B------:R-:W-:-:S04]  /*87a0*/  SHF.L.U32 R3, R10, 0x1f, RZ ;  /* 0x0000001f0a037819 */ /* 0x000fc800000006ff */
[----:B------:R-:W2:Y:S02]  /*87b0*/  SYNCS.PHASECHK.TRANS64.TRYWAIT P1, [R12+URZ+0x36438], R3 ;  /* 0x036438030c0075a7 */ /* 0x000ea4000802017f */
[----:B--2---:R-:W-:Y:S05]  /*87c0*/  @!P1 BRA `(.L_x_6854) ;  /* 0x0000000800e09947 */ /* 0x004fea0003800000 */
.L_x_6887:
[----:B------:R-:W-:Y:S05]  /*87d0*/  @P0 BRA `(.L_x_6855) ;  /* 0x0000000000180947 */ /* 0x000fea0003800000 */
[----:B------:R-:W3:Y:S01]  /*87e0*/  S2R R0, SR_TID.X ;  /* 0x0000000000007919 */ /* 0x000ee20000002100 */
[----:B--2---:R-:W-:-:S04]  /*87f0*/  IMAD.MOV.U32 R3, RZ, RZ, 0x6100 ;  /* 0x00006100ff037424 */ /* 0x004fc800078e00ff */
[----:B------:R4:W-:Y:S01]  /*8800*/  SYNCS.ARRIVE.TRANS64 RZ, [R12+URZ+0x36430], R3 ;  /* 0x036430030cff79a7 */ /* 0x0009e2000800003f */
[----:B---3--:R-:W-:-:S13]  /*8810*/  LOP3.LUT P0, RZ, R0, 0x1f, RZ, 0xc0, !PT ;  /* 0x0000001f00ff7812 */ /* 0x008fda000780c0ff */
[----:B----4-:R-:W-:Y:S05]  /*8820*/  @!P0 BRA `(.L_x_6855) ;  /* 0x0000000000048947 */ /* 0x010fea0003800000 */
[----:B------:R-:W-:Y:S01]  /*8830*/  BPT.TRAP 0x1 ;  /* 0x000000040000795c */ /* 0x000fe20000300000 */
.L_x_6855:
        /* <DEDUP_REMOVED lines=45> */
.L_x_6836:
[----:B------:R-:W-:Y:S05]  /*8b10*/  BSYNC B0 ;  /* 0x0000000000007941 */ /* 0x000fea0003800000 */
.L_x_6835:
[----:B------:R-:W-:-:S03]  /*8b20*/  UMOV UR4, 0xffffffff ;  /* 0xffffffff00047882 */ /* 0x000fc60000000000 */
[----:B------:R-:W-:Y:S05]  /*8b30*/  BRA.DIV UR4, `(.L_x_6856) ;  /* 0x0000000a04187947 */ /* 0x000fea000b800000 */
[----:B------:R-:W-:-:S13]  /*8b40*/  ELECT P0, URZ, PT ;  /* 0x00000000003f782f */ /* 0x000fda0003800000 */
.L_x_6890:
[----:B------:R-:W-:Y:S05]  /*8b50*/  @!P0 BRA `(.L_x_6743) ;  /* 0x0000000000748947 */ /* 0x000fea0003800000 */
[----:B------:R-:W2:Y:S02]  /*8b60*/  LDL.LU R0, [R1+0x8] ;  /* 0x0000080001007983 */ /* 0x000ea40000300800 */
[----:B--2---:R-:W-:-:S04]  /*8b70*/  LOP3.LUT R0, R0, 0x2, RZ, 0xfc, !PT ;  /* 0x0000000200007812 */ /* 0x004fc800078efcff */
[----:B------:R-:W-:-:S13]  /*8b80*/  ISETP.NE.AND P0, PT, R0, 0x3, PT ;  /* 0x000000030000780c */ /* 0x000fda0003f05270 */
[----:B------:R-:W-:Y:S05]  /*8b90*/  @!P0 BRA `(.L_x_6857) ;  /* 0x0000000000048947 */ /* 0x000fea0003800000 */
[----:B------:R-:W-:Y:S01]  /*8ba0*/  BPT.TRAP 0x1 ;  /* 0x000000040000795c */ /* 0x000fe20000300000 */
.L_x_6857:
        /* <DEDUP_REMOVED lines=15> */
.L_x_6891:
[----:B------:R-:W3:Y:S02]  /*8ca0*/  SYNCS.PHASECHK.TRANS64.TRYWAIT P1, [R23+URZ], R0 ;  /* 0x00000000170075a7 */ /* 0x000ee4000802017f */
[----:B---3--:R-:W-:Y:S05]  /*8cb0*/  @!P1 BRA `(.L_x_6859) ;  /* 0x0000000400f09947 */ /* 0x008fea0003800000 */
.L_x_6892:
[----:B------:R-:W-:Y:S05]  /*8cc0*/  @!P0 BRA `(.L_x_6860) ;  /* 0x0000000000048947 */ /* 0x000fea0003800000 */
[----:B------:R-:W-:Y:S01]  /*8cd0*/  BPT.TRAP 0x1 ;  /* 0x000000040000795c */ /* 0x000fe20000300000 */
.L_x_6860:
[----:B------:R-:W-:-:S07]  /*8ce0*/  SHF.L.U32 R10, R10, 0x1f, RZ ;  /* 0x0000001f0a0a7819 */ /* 0x000fce00000006ff */
.L_x_6861:
[----:B----4-:R4:W1:Y:S02]  /*8cf0*/  SYNCS.PHASECHK.TRANS64.TRYWAIT P0, [R7+URZ+0x36438], R10 ;  /* 0x0364380a070075a7 */ /* 0x010864000800017f */
[----:B-1----:R-:W-:Y:S05]  /*8d00*/  @!P0 NANOSLEEP.SYNCS 0x989680 ;  /* 0x009896800000895d */ /* 0x002fea0003900000 */
[----:B------:R-:W1:Y:S02]  /*8d10*/  @!P0 SYNCS.PHASECHK.TRANS64 P0, [R7+URZ+0x36438], R10 ;  /* 0x0364380a070085a7 */ /* 0x000e64000800007f */
[----:B-1----:R-:W-:Y:S05]  /*8d20*/  @!P0 BRA `(.L_x_6861) ;  /* 0xfffffffc00f08947 */ /* 0x002fea000383ffff */
.L_x_6743:
[----:B------:R-:W-:Y:S05]  /*8d30*/  BSYNC B6 ;  /* 0x0000000000067941 */ /* 0x000fea0003800000 */
.L_x_6738:
[----:B------:R-:W-:Y:S05]  /*8d40*/  EXIT ;  /* 0x000000000000794d */ /* 0x000fea0003800000 */
.L_x_6749:
[----:B------:R-:W-:Y:S02]  /*8d50*/  IMAD.MOV.U32 R12, RZ, RZ, RZ ;  /* 0x000000ffff0c7224 */ /* 0x000fe400078e00ff */
[----:B------:R-:W-:Y:S02]  /*8d60*/  IMAD.MOV.U32 R11, RZ, RZ, 0x1f ;  /* 0x0000001fff0b7424 */ /* 0x000fe400078e00ff */
[----:B------:R-:W-:-:S07]  /*8d70*/  IMAD.MOV.U32 R15, RZ, RZ, -0x1 ;  /* 0xffffffffff0f7424 */ /* 0x000fce00078e00ff */
[----:B------:R-:W-:Y:S05]  /*8d80*/  WARPSYNC.COLLECTIVE R15, `(.L_x_6862) ;  /* 0x000000000f087348 */ /* 0x000fea0003c00000 */
[----:B------:R1:W2:Y:S02]  /*8d90*/  SHFL.IDX P6, R14, R13, R12, R11 ;  /* 0x0000000c0d0e7389 */ /* 0x0002a400000c000b */
[----:B-12---:R-:W-:Y:S01]  /*8da0*/  ENDCOLLECTIVE ;  /* 0x000000000000791b */ /* 0x006fe20003800000 */
.L_x_6862:
[----:B------:R-:W-:Y:S05]  /*8db0*/  BRA `(.L_x_6863) ;  /* 0xffffff8400147947 */ /* 0x000fea000383ffff */
.L_x_6751:
[----:B--2---:R2:W3:Y:S02]  /*8dc0*/  SYNCS.PHASECHK.TRANS64.TRYWAIT P0, [R19+URZ+0x36400], R10 ;  /* 0x0364000a130075a7 */ /* 0x0044e4000800017f */
[----:B---3--:R-:W-:Y:S05]  /*8dd0*/  @!P0 NANOSLEEP.SYNCS 0x989680 ;  /* 0x009896800000895d */ /* 0x008fea0003900000 */
[----:B------:R-:W3:Y:S02]  /*8de0*/  @!P0 SYNCS.PHASECHK.TRANS64 P0, [R19+URZ+0x36400], R10 ;  /* 0x0364000a130085a7 */ /* 0x000ee4000800007f */
[----:B---3--:R-:W-:Y:S05]  /*8df0*/  @!P0 BRA `(.L_x_6751) ;  /* 0xfffffffc00f08947 */ /* 0x008fea000383ffff */
[----:B------:R-:W-:Y:S05]  /*8e00*/  BRA `(.L_x_6750) ;  /* 0xffffff84004c7947 */ /* 0x000fea000383ffff */
.L_x_6755:
[----:B--2---:R2:W3:Y:S02]  /*8e10*/  SYNCS.PHASECHK.TRANS64.TRYWAIT P1, [R3+URZ+0x36410], R12 ;  /* 0x0364100c030075a7 */ /* 0x0044e4000802017f */
[----:B---3--:R-:W-:Y:S05]  /*8e20*/  @!P1 NANOSLEEP.SYNCS 0x989680 ;  /* 0x009896800000995d */ /* 0x008fea0003900000 */
[----:B------:R-:W3:Y:S02]  /*8e30*/  @!P1 SYNCS.PHASECHK.TRANS64 P1, [R3+URZ+0x36410], R12 ;  /* 0x0364100c030095a7 */ /* 0x000ee4000802007f */
[----:B---3--:R-:W-:Y:S05]  /*8e40*/  @!P1 BRA `(.L_x_6755) ;  /* 0xfffffffc00f09947 */ /* 0x008fea000383ffff */
[----:B------:R-:W-:Y:S05]  /*8e50*/  BRA `(.L_x_6754) ;  /* 0xffffff8c00107947 */ /* 0x000fea000383ffff */
.L_x_6759:
[----:B------:R1:W1:Y:S02]  /*8e60*/  SYNCS.PHASECHK.TRANS64.TRYWAIT P1, [R19+URZ+0x36430], R14 ;  /* 0x0364300e130075a7 */ /* 0x000264000802017f */
[----:B-1----:R-:W-:Y:S05]  /*8e70*/  @!P1 NANOSLEEP.SYNCS 0x989680 ;  /* 0x009896800000995d */ /* 0x002fea0003900000 */
[----:B------:R-:W1:Y:S02]  /*8e80*/  @!P1 SYNCS.PHASECHK.TRANS64 P1, [R19+URZ+0x36430], R14 ;  /* 0x0364300e130095a7 */ /* 0x000e64000802007f */
[----:B-1----:R-:W-:Y:S05]  /*8e90*/  @!P1 BRA `(.L_x_6759) ;  /* 0xfffffffc00f09947 */ /* 0x002fea000383ffff */
[----:B------:R-:W-:Y:S05]  /*8ea0*/  BRA `(.L_x_6758) ;  /* 0xffffff9000b47947 */ /* 0x000fea000383ffff */
.L_x_6766:
[----:B------:R-:W-:Y:S01]  /*8eb0*/  BSSY B0, `(.L_x_6864) ;  /* 0x0000005000007945 */ /* 0x000fe20003800000 */
[----:B------:R-:W-:-:S07]  /*8ec0*/  IMAD.MOV.U32 R15, RZ, RZ, -0x1 ;  /* 0xffffffffff0f7424 */ /* 0x000fce00078e00ff */
[----:B-1----:R-:W-:Y:S05]  /*8ed0*/  WARPSYNC.COLLECTIVE R15, `(.L_x_6865) ;  /* 0x000000000f087348 */ /* 0x002fea0003c00000 */
[----:B------:R-:W-:Y:S01]  /*8ee0*/  NOP ;  /* 0x0000000000007918 */ /* 0x000fe20000000000 */
[----:B-1----:R-:W-:Y:S01]  /*8ef0*/  ENDCOLLECTIVE ;  /* 0x000000000000791b */ /* 0x002fe20003800000 */
.L_x_6865:
[----:B------:R-:W-:Y:S05]  /*8f00*/  BSYNC B0 ;  /* 0x0000000000007941 */ /* 0x000fea0003800000 */
.L_x_6864:
[----:B------:R-:W-:Y:S05]  /*8f10*/  BRA `(.L_x_6866) ;  /* 0xffffffb000f07947 */ /* 0x000fea000383ffff */
.L_x_6775:
[----:B------:R-:W-:Y:S01]  /*8f20*/  BSSY B0, `(.L_x_6867) ;  /* 0x0000005000007945 */ /* 0x000fe20003800000 */
[----:B------:R-:W-:-:S07]  /*8f30*/  IMAD.MOV.U32 R15, RZ, RZ, -0x1 ;  /* 0xffffffffff0f7424 */ /* 0x000fce00078e00ff */
[----:B-12---:R-:W-:Y:S05]  /*8f40*/  WARPSYNC.COLLECTIVE R15, `(.L_x_6868) ;  /* 0x000000000f087348 */ /* 0x006fea0003c00000 */
[----:B------:R-:W-:Y:S01]  /*8f50*/  NOP ;  /* 0x0000000000007918 */ /* 0x000fe20000000000 */
[----:B-12---:R-:W-:Y:S01]  /*8f60*/  ENDCOLLECTIVE ;  /* 0x000000000000791b */ /* 0x006fe20003800000 */
.L_x_6868:
[----:B------:R-:W-:Y:S05]  /*8f70*/  BSYNC B0 ;  /* 0x0000000000007941 */ /* 0x000fea0003800000 */
.L_x_6867:
[----:B------:R-:W-:Y:S05]  /*8f80*/  BRA `(.L_x_6869) ;  /* 0xffffffb400e07947 */ /* 0x000fea000383ffff */
.L_x_6786:
[----:B------:R-:W-:Y:S01]  /*8f90*/  BSSY B0, `(.L_x_6870) ;  /* 0x0000005000007945 */ /* 0x000fe20003800000 */
[----:B------:R-:W-:-:S07]  /*8fa0*/  IMAD.MOV.U32 R15, RZ, RZ, -0x1 ;  /* 0xffffffffff0f7424 */ /* 0x000fce00078e00ff */
[----:B------:R-:W-:Y:S05]  /*8fb0*/  WARPSYNC.COLLECTIVE R15, `(.L_x_6871) ;  /* 0x000000000f087348 */ /* 0x000fea0003c00000 */
[----:B------:R-:W-:Y:S01]  /*8fc0*/  NOP ;  /* 0x0000000000007918 */ /* 0x000fe20000000000 */
[----:B------:R-:W-:Y:S01]  /*8fd0*/  ENDCOLLECTIVE ;  /* 0x000000000000791b */ /* 0x000fe20003800000 */
.L_x_6871:
[----:B------:R-:W-:Y:S05]  /*8fe0*/  BSYNC B0 ;  /* 0x0000000000007941 */ /* 0x000fea0003800000 */
.L_x_6870:
[----:B------:R-:W-:Y:S05]  /*8ff0*/  BRA `(.L_x_6872) ;  /* 0xffffffc000647947 */ /* 0x000fea000383ffff */
.L_x_6803:
[----:B------:R-:W-:Y:S01]  /*9000*/  BSSY B0, `(.L_x_6873) ;  /* 0x0000005000007945 */ /* 0x000fe20003800000 */
[----:B------:R-:W-:-:S07]  /*9010*/  IMAD.MOV.U32 R15, RZ, RZ, -0x1 ;  /* 0xffffffffff0f7424 */ /* 0x000fce00078e00ff */
[----:B------:R-:W-:Y:S05]  /*9020*/  WARPSYNC.COLLECTIVE R15, `(.L_x_6874) ;  /* 0x000000000f087348 */ /* 0x000fea0003c00000 */
[----:B------:R-:W-:Y:S01]  /*9030*/  NOP ;  /* 0x0000000000007918 */ /* 0x000fe20000000000 */
[----:B------:R-:W-:Y:S01]  /*9040*/  ENDCOLLECTIVE ;  /* 0x000000000000791b */ /* 0x000fe20003800000 */
.L_x_6874:
[----:B------:R-:W-:Y:S05]  /*9050*/  BSYNC B0 ;  /* 0x0000000000007941 */ /* 0x000fea0003800000 */
.L_x_6873:
[----:B------:R-:W-:Y:S05]  /*9060*/  BRA `(.L_x_6875) ;  /* 0xffffffc800687947 */ /* 0x000fea000383ffff */
.L_x_6819:
[----:B------:R-:W-:Y:S01]  /*9070*/  BSSY B0, `(.L_x_6876) ;  /* 0x0000005000007945 */ /* 0x000fe20003800000 */
[----:B------:R-:W-:-:S07]  /*9080*/  IMAD.MOV.U32 R15, RZ, RZ, -0x1 ;  /* 0xffffffffff0f7424 */ /* 0x000fce00078e00ff */
[----:B------:R-:W-:Y:S05]  /*9090*/  WARPSYNC.COLLECTIVE R15, `(.L_x_6877) ;  /* 0x000000000f087348 */ /* 0x000fea0003c00000 */
[----:B------:R-:W-:Y:S01]  /*90a0*/  NOP ;  /* 0x0000000000007918 */ /* 0x000fe20000000000 */
[----:B------:R-:W-:Y:S01]  /*90b0*/  ENDCOLLECTIVE ;  /* 0x000000000000791b */ /* 0x000fe20003800000 */
.L_x_6877:
[----:B------:R-:W-:Y:S05]  /*90c0*/  BSYNC B0 ;  /* 0x0000000000007941 */ /* 0x000fea0003800000 */
.L_x_6876:
[----:B------:R-:W-:Y:S05]  /*90d0*/  BRA `(.L_x_6878) ;  /* 0xffffffcc00f47947 */ /* 0x000fea000383ffff */
.L_x_6837:
[----:B-1----:R1:W2:Y:S02]  /*90e0*/  SYNCS.PHASECHK.TRANS64.TRYWAIT P1, [R12+URZ+0x36420], R13 ;  /* 0x0364200d0c0075a7 */ /* 0x0022a4000802017f */
[----:B--2---:R-:W-:Y:S05]  /*90f0*/  @!P1 NANOSLEEP.SYNCS 0x989680 ;  /* 0x009896800000995d */ /* 0x004fea0003900000 */
[----:B------:R-:W2:Y:S02]  /*9100*/  @!P1 SYNCS.PHASECHK.TRANS64 P1, [R12+URZ+0x36420], R13 ;  /* 0x0364200d0c0095a7 */ /* 0x000ea4000802007f */
[----:B--2---:R-:W-:Y:S05]  /*9110*/  @!P1 BRA `(.L_x_6837) ;  /* 0xfffffffc00f09947 */ /* 0x004fea000383ffff */
[----:B------:R-:W-:Y:S05]  /*9120*/  BRA `(.L_x_6879) ;  /* 0xffffffd800dc7947 */ /* 0x000fea000383ffff */
.L_x_6841:
[----:B-1----:R1:W3:Y:S02]  /*9130*/  SYNCS.PHASECHK.TRANS64.TRYWAIT P1, [R12+URZ+0x36438], R13 ;  /* 0x0364380d0c0075a7 */ /* 0x0022e4000802017f */
[----:B---3--:R-:W-:Y:S05]  /*9140*/  @!P1 NANOSLEEP.SYNCS 0x989680 ;  /* 0x009896800000995d */ /* 0x008fea0003900000 */
[----:B------:R-:W3:Y:S02]  /*9150*/  @!P1 SYNCS.PHASECHK.TRANS64 P1, [R12+URZ+0x36438], R13 ;  /* 0x0364380d0c0095a7 */ /* 0x000ee4000802007f */
[----:B---3--:R-:W-:Y:S05]  /*9160*/  @!P1 BRA `(.L_x_6841) ;  /* 0xfffffffc00f09947 */ /* 0x008fea000383ffff */
[----:B------:R-:W-:Y:S05]  /*9170*/  BRA `(.L_x_6880) ;  /* 0xffffffe000ac7947 */ /* 0x000fea000383ffff */
.L_x_6843:
[----:B--2---:R2:W3:Y:S02]  /*9180*/  SYNCS.PHASECHK.TRANS64.TRYWAIT P1, [R12+URZ+0x36428], R0 ;  /* 0x036428000c0075a7 */ /* 0x0044e4000802017f */
[----:B---3--:R-:W-:Y:S05]  /*9190*/  @!P1 NANOSLEEP.SYNCS 0x989680 ;  /* 0x009896800000995d */ /* 0x008fea0003900000 */
[----:B------:R-:W3:Y:S02]  /*91a0*/  @!P1 SYNCS.PHASECHK.TRANS64 P1, [R12+URZ+0x36428], R0 ;  /* 0x036428000c0095a7 */ /* 0x000ee4000802007f */
[----:B---3--:R-:W-:Y:S05]  /*91b0*/  @!P1 BRA `(.L_x_6843) ;  /* 0xfffffffc00f09947 */ /* 0x008fea000383ffff */
[----:B------:R-:W-:Y:S05]  /*91c0*/  BRA `(.L_x_6881) ;  /* 0xffffffe400787947 */ /* 0x000fea000383ffff */
.L_x_6845:
        /* <DEDUP_REMOVED lines=8> */
.L_x_6847:
[----:B------:R-:W-:-:S07]  /*9250*/  SHF.L.U32 R5, R16, 0x1f, RZ ;  /* 0x0000001f10057819 */ /* 0x000fce00000006ff */
.L_x_6883:
[----:B---3--:R3:W4:Y:S02]  /*9260*/  SYNCS.PHASECHK.TRANS64.TRYWAIT P1, [R12+URZ+0x36420], R5 ;  /* 0x036420050c0075a7 */ /* 0x008724000802017f */
[----:B----4-:R-:W-:Y:S05]  /*9270*/  @!P1 NANOSLEEP.SYNCS 0x989680 ;  /* 0x009896800000995d */ /* 0x010fea0003900000 */
[----:B------:R-:W4:Y:S02]  /*9280*/  @!P1 SYNCS.PHASECHK.TRANS64 P1, [R12+URZ+0x36420], R5 ;  /* 0x036420050c0095a7 */ /* 0x000f24000802007f */
[----:B----4-:R-:W-:Y:S05]  /*9290*/  @!P1 BRA `(.L_x_6883) ;  /* 0xfffffffc00f09947 */ /* 0x010fea000383ffff */
[----:B------:R-:W-:Y:S05]  /*92a0*/  BRA `(.L_x_6884) ;  /* 0xffffffe800dc7947 */ /* 0x000fea000383ffff */
.L_x_6850:
[----:B--2---:R2:W3:Y:S02]  /*92b0*/  SYNCS.PHASECHK.TRANS64.TRYWAIT P1, [R12+URZ+0x36438], R13 ;  /* 0x0364380d0c0075a7 */ /* 0x0044e4000802017f */
[----:B---3--:R-:W-:Y:S05]  /*92c0*/  @!P1 NANOSLEEP.SYNCS 0x989680 ;  /* 0x009896800000995d */ /* 0x008fea0003900000 */
[----:B------:R-:W3:Y:S02]  /*92d0*/  @!P1 SYNCS.PHASECHK.TRANS64 P1, [R12+URZ+0x36438], R13 ;  /* 0x0364380d0c0095a7 */ /* 0x000ee4000802007f */
[----:B---3--:R-:W-:Y:S05]  /*92e0*/  @!P1 BRA `(.L_x_6850) ;  /* 0xfffffffc00f09947 */ /* 0x008fea000383ffff */
[----:B------:R-:W-:Y:S05]  /*92f0*/  BRA `(.L_x_6885) ;  /* 0xffffffec00a87947 */ /* 0x000fea000383ffff */
.L_x_6852:
[----:B-1----:R1:W2:Y:S02]  /*9300*/  SYNCS.PHASECHK.TRANS64.TRYWAIT P1, [R12+URZ+0x36428], R5 ;  /* 0x036428050c0075a7 */ /* 0x0022a4000802017f */
[----:B--2---:R-:W-:Y:S05]  /*9310*/  @!P1 NANOSLEEP.SYNCS 0x989680 ;  /* 0x009896800000995d */ /* 0x004fea0003900000 */
[----:B------:R-:W2:Y:S02]  /*9320*/  @!P1 SYNCS.PHASECHK.TRANS64 P1, [R12+URZ+0x36428], R5 ;  /* 0x036428050c0095a7 */ /* 0x000ea4000802007f */
[----:B--2---:R-:W-:Y:S05]  /*9330*/  @!P1 BRA `(.L_x_6852) ;  /* 0xfffffffc00f09947 */ /* 0x004fea000383ffff */
[----:B------:R-:W-:Y:S05]  /*9340*/  BRA `(.L_x_6886) ;  /* 0xfffffff000587947 */ /* 0x000fea000383ffff */
.L_x_6854:
[----:B--2---:R2:W3:Y:S02]  /*9350*/  SYNCS.PHASECHK.TRANS64.TRYWAIT P1, [R12+URZ+0x36438], R3 ;  /* 0x036438030c0075a7 */ /* 0x0044e4000802017f */
[----:B---3--:R-:W-:Y:S05]  /*9360*/  @!P1 NANOSLEEP.SYNCS 0x989680 ;  /* 0x009896800000995d */ /* 0x008fea0003900000 */
[----:B------:R-:W3:Y:S02]  /*9370*/  @!P1 SYNCS.PHASECHK.TRANS64 P1, [R12+URZ+0x36438], R3 ;  /* 0x036438030c0095a7 */ /* 0x000ee4000802007f */
[----:B---3--:R-:W-:Y:S05]  /*9380*/  @!P1 BRA `(.L_x_6854) ;  /* 0xfffffffc00f09947 */ /* 0x008fea000383ffff */
[----:B------:R-:W-:Y:S05]  /*9390*/  BRA `(.L_x_6887) ;  /* 0xfffffff4000c7947 */ /* 0x000fea000383ffff */
.L_x_6856:
[----:B------:R-:W-:Y:S01]  /*93a0*/  BSSY B0, `(.L_x_6888) ;  /* 0x0000006000007945 */ /* 0x000fe20003800000 */
[----:B------:R-:W-:-:S07]  /*93b0*/  IMAD.MOV.U32 R15, RZ, RZ, -0x1 ;  /* 0xffffffffff0f7424 */ /* 0x000fce00078e00ff */
[----:B-1----:R-:W-:Y:S05]  /*93c0*/  WARPSYNC.COLLECTIVE R15, `(.L_x_6889) ;  /* 0x000000000f0c7348 */ /* 0x002fea0003c00000 */
[----:B------:R-:W-:Y:S02]  /*93d0*/  ELECT P6, UR62, PT ;  /* 0x00000000003e782f */ /* 0x000fe400038c0000 */
[----:B------:R-:W-:Y:S01]  /*93e0*/  MOV R14, UR62 ;  /* 0x0000003e000e7c02 */ /* 0x000fe20008000f00 */
[----:B-1----:R-:W-:Y:S10]  /*93f0*/  ENDCOLLECTIVE ;  /* 0x000000000000791b */ /* 0x002ff40003800000 */
.L_x_6889:
[----:B------:R-:W-:Y:S05]  /*9400*/  BSYNC B0 ;  /* 0x0000000000007941 */ /* 0x000fea0003800000 */
.L_x_6888:
[----:B------:R-:W-:Y:S01]  /*9410*/  PLOP3.LUT P0, PT, P6, PT, PT, 0x80, 0x0 ;  /* 0x000000000000781c */ /* 0x000fe2000370f070 */
[----:B------:R-:W-:-:S12]  /*9420*/  BRA `(.L_x_6890) ;  /* 0xfffffff400c87947 */ /* 0x000fd8000383ffff */
.L_x_6858:
[----:B--2---:R2:W3:Y:S02]  /*9430*/  SYNCS.PHASECHK.TRANS64.TRYWAIT P1, [R5+URZ], R2 ;  /* 0x00000002050075a7 */ /* 0x0044e4000802017f */
[----:B---3--:R-:W-:Y:S05]  /*9440*/  @!P1 NANOSLEEP.SYNCS 0x989680 ;  /* 0x009896800000995d */ /* 0x008fea0003900000 */
[----:B------:R-:W3:Y:S02]  /*9450*/  @!P1 SYNCS.PHASECHK.TRANS64 P1, [R5+URZ], R2 ;  /* 0x00000002050095a7 */ /* 0x000ee4000802007f */
[----:B---3--:R-:W-:Y:S05]  /*9460*/  @!P1 BRA `(.L_x_6858) ;  /* 0xfffffffc00f09947 */ /* 0x008fea000383ffff */
[----:B------:R-:W-:Y:S05]  /*9470*/  BRA `(.L_x_6891) ;  /* 0xfffffff800087947 */ /* 0x000fea000383ffff */
.L_x_6859:
[----:B---3--:R3:W4:Y:S02]  /*9480*/  SYNCS.PHASECHK.TRANS64.TRYWAIT P1, [R23+URZ], R0 ;  /* 0x00000000170075a7 */ /* 0x008724000802017f */
[----:B----4-:R-:W-:Y:S05]  /*9490*/  @!P1 NANOSLEEP.SYNCS 0x989680 ;  /* 0x009896800000995d */ /* 0x010fea0003900000 */
[----:B------:R-:W4:Y:S02]  /*94a0*/  @!P1 SYNCS.PHASECHK.TRANS64 P1, [R23+URZ], R0 ;  /* 0x00000000170095a7 */ /* 0x000f24000802007f */
[----:B----4-:R-:W-:Y:S05]  /*94b0*/  @!P1 BRA `(.L_x_6859) ;  /* 0xfffffffc00f09947 */ /* 0x010fea000383ffff */
[----:B------:R-:W-:Y:S05]  /*94c0*/  BRA `(.L_x_6892) ;  /* 0xfffffff400fc7947 */ /* 0x000fea000383ffff */
.L_x_6893:
        /* <DEDUP_REMOVED lines=11> */
.L_x_7692:


//--------------------- .text._ZN7cutlass13device_kernelIN5flash22FlashAttnBwdPreprocessIN4cute5tupleIJNS3_1CILi64EEENS5_ILi192EEEEEENS_6half_tEfNS_4arch4Sm90ELb1ELb0EEEEEvNT_6ParamsE --------------------------
	.section	.text._ZN7cutlass13device_kernelIN5flash22FlashAttnBwdPreprocessIN4cute5tupleIJNS3_1CILi64EEENS5_ILi192EEEEEENS_6half_tEfNS_4arch4Sm90ELb1ELb0EEEEEvNT_6ParamsE,"ax",@progbits
	.align	128
.text._ZN7cutlass13device_kernelIN5flash22FlashAttnBwdPreprocessIN4cute5tupleIJNS3_1CILi64EEENS5_ILi192EEEEEENS_6half_tEfNS_4arch4Sm90ELb1ELb0EEEEEvNT_6ParamsE:
        .type           _ZN7cutlass13device_kernelIN5flash22FlashAttnBwdPreprocessIN4cute5tupleIJNS3_1CILi64EEENS5_ILi192EEEEEENS_6half_tEfNS_4arch4Sm90ELb1ELb0EEEEEvNT_6ParamsE,@function
        .size           _ZN7cutlass13device_kernelIN5flash22FlashAttnBwdPreprocessIN4cute5tupleIJNS3_1CILi64EEENS5_ILi192EEEEEENS_6half_tEfNS_4arch4Sm90ELb1ELb0EEEEEvNT_6ParamsE,(.L_x_7693 - _ZN7cutlass13device_kernelIN5flash22FlashAttnBwdPreprocessIN4cute5tupleIJNS3_1CILi64EEENS5_ILi192EEEEEENS_6half_tEfNS_4arch4Sm90ELb1ELb0EEEEEvNT_6ParamsE)
        .other          _ZN7cutlass13device_kernelIN5flash22FlashAttnBwdPreprocessIN4cute5tupleIJNS3_1CILi64EEENS5_ILi192EEEEEENS_6half_tEfNS_4arch4Sm90ELb1ELb0EEEEEvNT_6ParamsE,@"STO_CUDA_ENTRY STV_DEFAULT"
_ZN7cutlass13device_kernelIN5flash22FlashAttnBwdPreprocessIN4cute5tupleIJNS3_1CILi64EEENS5_ILi192EEEEEENS_6half_tEfNS_4arch4Sm90ELb1ELb0EEEEEvNT_6ParamsE:
[----:B------:R-:W-:Y:S01]  /*0000*/  LDC R1, c[0x0][0x28] ;  /* 0x00000a00ff017b82 */ /* 0x000fe20000000800 */
[----:B------:R-:W0:Y:S01]  /*0010*/  S2R R0, SR_CTAID.X ;  /* 0x0000000000007919 */ /* 0x000e220000002500 */
[----:B------:R-:W-:-:S06]  /*0020*/  ULDC UR4, c[0x0][0x218] ;  /* 0x0000860000047ab9 */ /* 0x000fcc0000000800 */
[----:B------:R-:W1:Y:S01]  /*0030*/  S2UR UR8, SR_CTAID.Y ;  /* 0x00000000000879c3 */ /* 0x000e620000002600 */
[----:B------:R-:W-:Y:S01]  /*0040*/  ULDC.64 UR6, c[0x0][0x208] ;  /* 0x0000820000067ab9 */ /* 0x000fe20000000a00 */
[----:B------:R-:W2:Y:S06]  /*0050*/  S2R R2, SR_TID.X ;  /* 0x0000000000027919 */ /* 0x000eac0000002100 */
[----:B------:R-:W3:Y:S08]  /*0060*/  S2UR UR9, SR_CTAID.Z ;  /* 0x00000000000979c3 */ /* 0x000ef00000002700 */
[----:B------:R-:W4:Y:S01]  /*0070*/  LDC.64 R30, c[0x0][0x238] ;  /* 0x00008e00ff1e7b82 */ /* 0x000f220000000a00 */
[----:B-1----:R-:W-:-:S07]  /*0080*/  USHF.R.S32.HI UR10, URZ, 0x1f, UR8 ;  /* 0x0000001f3f0a7899 */ /* 0x002fce0008011408 */
[----:B------:R-:W1:Y:S01]  /*0090*/  LDC.64 R16, c[0x0][0x250] ;  /* 0x00009400ff107b82 */ /* 0x000e620000000a00 */
[----:B0-----:R-:W-:Y:S01]  /*00a0*/  SHF.L.U32 R10, R0, 0x6, RZ ;  /* 0x00000006000a7819 */ /* 0x001fe200000006ff */
[----:B---3--:R-:W-:-:S06]  /*00b0*/  USHF.R.S32.HI UR11, URZ, 0x1f, UR9 ;  /* 0x0000001f3f0b7899 */ /* 0x008fcc0008011409 */
[----:B------:R-:W0:Y:S01]  /*00c0*/  LDC.64 R58, c[0x0][0x258] ;  /* 0x00009600ff3a7b82 */ /* 0x000e220000000a00 */
[----:B------:R-:W-:-:S04]  /*00d0*/  IADD3 R3, -R10, UR4, RZ ;  /* 0x000000040a037c10 */ /* 0x000fc8000fffe1ff */
[----:B--2---:R-:W-:-:S04]  /*00e0*/  ISETP.GE.AND P0, PT, R2, R3, PT ;  /* 0x000000030200720c */ /* 0x004fc80003f06270 */
[----:B------:R-:W-:-:S13]  /*00f0*/  ISETP.GT.OR P0, PT, R2, 0x3f, P0 ;  /* 0x0000003f0200780c */ /* 0x000fda0000704670 */
[----:B------:R-:W2:Y:S01]  /*0100*/  @!P0 LDC.64 R8, c[0x0][0x290] ;  /* 0x0000a400ff088b82 */ /* 0x000ea20000000a00 */
[----:B------:R-:W-:Y:S02]  /*0110*/  @!P0 SHF.R.S32.HI R5, RZ, 0x1f, R2 ;  /* 0x0000001fff058819 */ /* 0x000fe40000011402 */
[----:B------:R-:W-:-:S04]  /*0120*/  @!P0 IADD3 R4, P1, R10, R2, RZ ;  /* 0x000000020a048210 */ /* 0x000fc80007f3e0ff */
[----:B------:R-:W-:Y:S01]  /*0130*/  @!P0 LEA.HI.X.SX32 R5, R10, R5, 0x1, P1 ;  /* 0x000000050a058211 */ /* 0x000fe200008f0eff */
[----:B------:R-:W3:Y:S08]  /*0140*/  @!P0 LDC.64 R12, c[0x0][0x298] ;  /* 0x0000a600ff0c8b82 */ /* 0x000ef00000000a00 */
[----:B------:R-:W4:Y:S01]  /*0150*/  @!P0 LDC.64 R14, c[0x0][0x288] ;  /* 0x0000a200ff0e8b82 */ /* 0x000f220000000a00 */
[----:B--2---:R-:W-:-:S02]  /*0160*/  @!P0 IMAD R6, R8, UR10, RZ ;  /* 0x0000000a08068c24 */ /* 0x004fc4000f8e02ff */
[----:B------:R-:W-:-:S04]  /*0170*/  @!P0 IMAD.WIDE.U32 R4, R8, UR8, R4 ;  /* 0x0000000808048c25 */ /* 0x000fc8000f8e0004 */
[----:B------:R-:W-:Y:S02]  /*0180*/  @!P0 IMAD R7, R9, UR8, R6 ;  /* 0x0000000809078c24 */ /* 0x000fe4000f8e0206 */
[----:B---3--:R-:W-:-:S03]  /*0190*/  @!P0 IMAD R6, R12, UR11, RZ ;  /* 0x0000000b0c068c24 */ /* 0x008fc6000f8e02ff */
[----:B------:R-:W-:Y:S01]  /*01a0*/  @!P0 IADD3 R5, R5, R7, RZ ;  /* 0x0000000705058210 */ /* 0x000fe20007ffe0ff */
[----:B------:R-:W-:Y:S02]  /*01b0*/  @!P0 IMAD R7, R13, UR9, R6 ;  /* 0x000000090d078c24 */ /* 0x000fe4000f8e0206 */
[----:B------:R-:W-:Y:S02]  /*01c0*/  @!P0 IMAD.WIDE.U32 R4, R12, UR9, R4 ;  /* 0x000000090c048c25 */ /* 0x000fe4000f8e0004 */
[----:B------:R-:W2:Y:S03]  /*01d0*/  LDC.64 R12, c[0x0][0x230] ;  /* 0x00008c00ff0c7b82 */ /* 0x000ea60000000a00 */
[----:B------:R-:W-:Y:S02]  /*01e0*/  @!P0 IADD3 R5, R5, R7, RZ ;  /* 0x0000000705058210 */ /* 0x000fe40007ffe0ff */
[----:B----4-:R-:W-:-:S04]  /*01f0*/  @!P0 LEA R6, P1, R4, R14, 0x2 ;  /* 0x0000000e04068211 */ /* 0x010fc800078210ff */
[----:B------:R-:W-:Y:S02]  /*0200*/  @!P0 LEA.HI.X R7, R4, R15, R5, 0x2, P1 ;  /* 0x0000000f04078211 */ /* 0x000fe400008f1405 */
[----:B------:R-:W-:Y:S02]  /*0210*/  SHF.R.S32.HI R5, RZ, 0x1f, R2 ;  /* 0x0000001fff057819 */ /* 0x000fe40000011402 */
[----:B------:R-:W-:Y:S02]  /*0220*/  MOV R4, 0x7f800000 ;  /* 0x7f80000000047802 */ /* 0x000fe40000000f00 */
[----:B------:R-:W-:-:S04]  /*0230*/  LEA.HI R54, R5, R2, RZ, 0x3 ;  /* 0x0000000205367211 */ /* 0x000fc800078f18ff */
[----:B------:R-:W-:Y:S01]  /*0240*/  LOP3.LUT R5, R54, 0xfffffff8, RZ, 0xc0, !PT ;  /* 0xfffffff836057812 */ /* 0x000fe200078ec0ff */
[----:B------:R3:W5:Y:S01]  /*0250*/  @!P0 LDG.E R4, desc[UR6][R6.64] ;  /* 0x0000000606048981 */ /* 0x000762000c1e1900 */
[----:B------:R-:W-:Y:S01]  /*0260*/  SHF.R.S32.HI R54, RZ, 0x3, R54 ;  /* 0x00000003ff367819 */ /* 0x000fe20000011436 */
[----:B------:R-:W-:Y:S01]  /*0270*/  BSSY B0, `(.L_x_6894) ;  /* 0x000002a000007945 */ /* 0x000fe20003800000 */
[----:B------:R-:W-:Y:S01]  /*0280*/  IADD3 R5, -R5, R2, RZ ;  /* 0x0000000205057210 */ /* 0x000fe20007ffe1ff */
[----:B--2---:R-:W-:Y:S01]  /*0290*/  IMAD R8, R12, UR10, RZ ;  /* 0x0000000a0c087c24 */ /* 0x004fe2000f8e02ff */
[----:B------:R-:W-:Y:S01]  /*02a0*/  ISETP.GE.AND P0, PT, R54, R3, PT ;  /* 0x000000033600720c */ /* 0x000fe20003f06270 */
[----:B------:R-:W-:Y:S01]  /*02b0*/  HFMA2.MMA R24, -RZ, RZ, 0, 0 ;  /* 0x00000000ff187435 */ /* 0x000fe200000001ff */
[----:B------:R-:W-:Y:S01]  /*02c0*/  SHF.L.U32 R52, R5, 0x3, RZ ;  /* 0x0000000305347819 */ /* 0x000fe200000006ff */
[----:B------:R-:W-:Y:S01]  /*02d0*/  IMAD R9, R13, UR8, R8 ;  /* 0x000000080d097c24 */ /* 0x000fe2000f8e0208 */
[----:B------:R-:W-:Y:S01]  /*02e0*/  CS2R R40, SRZ ;  /* 0x0000000000287805 */ /* 0x000fe2000001ff00 */
[----:B------:R-:W-:Y:S01]  /*02f0*/  IMAD R8, R30, UR11, RZ ;  /* 0x0000000b1e087c24 */ /* 0x000fe2000f8e02ff */
[----:B------:R-:W-:-:S02]  /*0300*/  SHF.R.S32.HI R53, RZ, 0x1f, R52 ;  /* 0x0000001fff357819 */ /* 0x000fc40000011434 */
[----:B------:R-:W-:Y:S02]  /*0310*/  CS2R R42, SRZ ;  /* 0x00000000002a7805 */ /* 0x000fe4000001ff00 */
[----:B------:R-:W-:Y:S01]  /*0320*/  CS2R R44, SRZ ;  /* 0x00000000002c7805 */ /* 0x000fe2000001ff00 */
[----:B------:R-:W-:Y:S01]  /*0330*/  IMAD R31, R31, UR9, R8 ;  /* 0x000000091f1f7c24 */ /* 0x000fe2000f8e0208 */
[----:B------:R-:W-:Y:S01]  /*0340*/  CS2R R46, SRZ ;  /* 0x00000000002e7805 */ /* 0x000fe2000001ff00 */
[----:B---3--:R-:W-:Y:S01]  /*0350*/  IMAD.WIDE.U32 R6, R12, UR8, R52 ;  /* 0x000000080c067c25 */ /* 0x008fe2000f8e0034 */
[----:B------:R-:W-:Y:S02]  /*0360*/  CS2R R12, SRZ ;  /* 0x00000000000c7805 */ /* 0x000fe4000001ff00 */
[----:B------:R-:W-:Y:S02]  /*0370*/  SHF.R.S32.HI R55, RZ, 0x1f, R54 ;  /* 0x0000001fff377819 */ /* 0x000fe40000011436 */
[----:B------:R-:W-:Y:S01]  /*0380*/  CS2R R14, SRZ ;  /* 0x00000000000e7805 */ /* 0x000fe2000001ff00 */
[----:B-1----:R-:W-:Y:S01]  /*0390*/  IMAD R18, R16, UR10, RZ ;  /* 0x0000000a10127c24 */ /* 0x002fe2000f8e02ff */
[----:B------:R-:W-:-:S03]  /*03a0*/  IADD3 R7, R7, R9, RZ ;  /* 0x0000000907077210 */ /* 0x000fc60007ffe0ff */
[----:B------:R-:W-:-:S05]  /*03b0*/  IMAD.WIDE.U32 R28, R30, UR9, R6 ;  /* 0x000000091e1c7c25 */ /* 0x000fca000f8e0006 */
[----:B------:R-:W-:Y:S01]  /*03c0*/  IADD3 R31, R29, R31, RZ ;  /* 0x0000001f1d1f7210 */ /* 0x000fe20007ffe0ff */
[----:B0-----:R-:W-:Y:S06]  /*03d0*/  @P0 BRA `(.L_x_6895) ;  /* 0x00000000004c0947 */ /* 0x001fec0003800000 */
[----:B------:R-:W-:Y:S01]  /*03e0*/  IMAD.WIDE R6, R0, 0x40, R54 ;  /* 0x0000004000067825 */ /* 0x000fe200078e0236 */
[----:B------:R-:W-:Y:S01]  /*03f0*/  ULDC.64 UR12, c[0x0][0x228] ;  /* 0x00008a00000c7ab9 */ /* 0x000fe20000000a00 */
[C---:B------:R-:W-:Y:S01]  /*0400*/  IADD3 R8, R52.reuse, 0x40, RZ ;  /* 0x0000004034087810 */ /* 0x040fe20007ffe0ff */
[----:B------:R-:W-:Y:S01]  /*0410*/  ULDC UR5, c[0x0][0x21c] ;  /* 0x0000870000057ab9 */ /* 0x000fe20000000800 */
[----:B------:R-:W-:Y:S01]  /*0420*/  MOV R30, R28 ;  /* 0x0000001c001e7202 */ /* 0x000fe20000000f00 */
[----:B------:R-:W-:Y:S01]  /*0430*/  IMAD R7, R7, UR12, RZ ;  /* 0x0000000c07077c24 */ /* 0x000fe2000f8e02ff */
[----:B------:R-:W-:Y:S02]  /*0440*/  IADD3 R19, R52, 0x80, RZ ;  /* 0x0000008034137810 */ /* 0x000fe40007ffe0ff */
[----:B------:R-:W-:Y:S01]  /*0450*/  ISETP.GE.AND P2, PT, R8, UR5, PT ;  /* 0x0000000508007c0c */ /* 0x000fe2000bf46270 */
[----:B------:R-:W-:Y:S01]  /*0460*/  IMAD.WIDE.U32 R8, R6, UR12, R30 ;  /* 0x0000000c06087c25 */ /* 0x000fe2000f8e001e */
[----:B------:R-:W-:-:S02]  /*0470*/  ISETP.GE.AND P1, PT, R52, UR5, PT ;  /* 0x0000000534007c0c */ /* 0x000fc4000bf26270 */
[----:B------:R-:W-:Y:S01]  /*0480*/  ISETP.GE.AND P3, PT, R19, UR5, PT ;  /* 0x0000000513007c0c */ /* 0x000fe2000bf66270 */
[----:B------:R-:W-:Y:S01]  /*0490*/  IMAD R7, R6, UR13, R7 ;  /* 0x0000000d06077c24 */ /* 0x000fe2000f8e0207 */
[----:B------:R-:W-:Y:S02]  /*04a0*/  ULDC.64 UR12, c[0x0][0x210] ;  /* 0x00008400000c7ab9 */ /* 0x000fe40000000a00 */
[----:B------:R-:W-:Y:S02]  /*04b0*/  LEA R6, P4, R8, UR12, 0x1 ;  /* 0x0000000c08067c11 */ /* 0x000fe4000f8808ff */
[----:B------:R-:W-:-:S04]  /*04c0*/  IADD3 R7, R9, R7, RZ ;  /* 0x0000000709077210 */ /* 0x000fc80007ffe0ff */
[----:B------:R-:W-:-:S05]  /*04d0*/  LEA.HI.X R7, R8, UR13, R7, 0x1, P4 ;  /* 0x0000000d08077c11 */ /* 0x000fca000a0f0c07 */
[----:B------:R0:W5:Y:S04]  /*04e0*/  @!P1 LDG.E.128 R40, desc[UR6][R6.64] ;  /* 0x0000000606289981 */ /* 0x000168000c1e1d00 */
[----:B------:R0:W5:Y:S04]  /*04f0*/  @!P2 LDG.E.128 R44, desc[UR6][R6.64+0x80] ;  /* 0x00008006062ca981 */ /* 0x000168000c1e1d00 */
[----:B------:R0:W5:Y:S02]  /*0500*/  @!P3 LDG.E.128 R12, desc[UR6][R6.64+0x100] ;  /* 0x00010006060cb981 */ /* 0x000164000c1e1d00 */
.L_x_6895:
[----:B------:R-:W-:Y:S05]  /*0510*/  BSYNC B0 ;  /* 0x0000000000007941 */ /* 0x000fea0003800000 */
.L_x_6894:
[----:B------:R-:W-:Y:S01]  /*0520*/  IADD3 R8, R54, 0x20, RZ ;  /* 0x0000002036087810 */ /* 0x000fe20007ffe0ff */
[----:B------:R-:W-:Y:S01]  /*0530*/  IMAD R35, R17, UR8, R18 ;  /* 0x0000000811237c24 */ /* 0x000fe2000f8e0212 */
[----:B------:R-:W-:Y:S01]  /*0540*/  BSSY B0, `(.L_x_6896) ;  /* 0x0000023000007945 */ /* 0x000fe20003800000 */
[----:B------:R-:W-:Y:S01]  /*0550*/  IMAD.WIDE.U32 R32, R16, UR8, R52 ;  /* 0x0000000810207c25 */ /* 0x000fe2000f8e0034 */
[----:B------:R-:W-:Y:S01]  /*0560*/  ISETP.GE.AND P1, PT, R8, R3, PT ;  /* 0x000000030800720c */ /* 0x000fe20003f26270 */
[----:B------:R-:W-:Y:S01]  /*0570*/  HFMA2.MMA R25, -RZ, RZ, 0, 0 ;  /* 0x00000000ff197435 */ /* 0x000fe200000001ff */
[----:B0----5:R-:W-:Y:S02]  /*0580*/  MOV R6, R40 ;  /* 0x0000002800067202 */ /* 0x021fe40000000f00 */
[----:B------:R-:W-:Y:S02]  /*0590*/  CS2R R16, SRZ ;  /* 0x0000000000107805 */ /* 0x000fe4000001ff00 */
[----:B------:R-:W-:-:S02]  /*05a0*/  MOV R7, R41 ;  /* 0x0000002900077202 */ /* 0x000fc40000000f00 */
[----:B------:R-:W-:Y:S02]  /*05b0*/  CS2R R18, SRZ ;  /* 0x0000000000127805 */ /* 0x000fe4000001ff00 */
[----:B------:R-:W-:Y:S02]  /*05c0*/  CS2R R20, SRZ ;  /* 0x0000000000147805 */ /* 0x000fe4000001ff00 */
[----:B------:R-:W-:Y:S02]  /*05d0*/  CS2R R22, SRZ ;  /* 0x0000000000167805 */ /* 0x000fe4000001ff00 */
[----:B------:R-:W-:Y:S01]  /*05e0*/  CS2R R26, SRZ ;  /* 0x00000000001a7805 */ /* 0x000fe2000001ff00 */
[----:B------:R-:W-:Y:S01]  /*05f0*/  IMAD R38, R58, UR11, RZ ;  /* 0x0000000b3a267c24 */ /* 0x000fe2000f8e02ff */
[----:B------:R-:W-:Y:S01]  /*0600*/  IADD3 R35, R33, R35, RZ ;  /* 0x0000002321237210 */ /* 0x000fe20007ffe0ff */
[----:B------:R-:W-:Y:S06]  /*0610*/  @P1 BRA `(.L_x_6897) ;  /* 0x0000000000541947 */ /* 0x000fec0003800000 */
[----:B------:R-:W-:Y:S01]  /*0620*/  IMAD.WIDE R36, R0, 0x40, R54 ;  /* 0x0000004000247825 */ /* 0x000fe200078e0236 */
[----:B------:R-:W-:Y:S01]  /*0630*/  MOV R30, R28 ;  /* 0x0000001c001e7202 */ /* 0x000fe20000000f00 */
[----:B------:R-:W-:Y:S01]  /*0640*/  ULDC.64 UR12, c[0x0][0x228] ;  /* 0x00008a00000c7ab9 */ /* 0x000fe20000000a00 */
[----:B------:R-:W-:Y:S01]  /*0650*/  IADD3 R28, R52, 0x40, RZ ;  /* 0x00000040341c7810 */ /* 0x000fe20007ffe0ff */
[----:B------:R-:W-:Y:S01]  /*0660*/  ULDC UR5, c[0x0][0x21c] ;  /* 0x0000870000057ab9 */ /* 0x000fe20000000800 */
[----:B------:R-:W-:Y:S02]  /*0670*/  IADD3 R9, P2, R36, 0x20, RZ ;  /* 0x0000002024097810 */ /* 0x000fe40007f5e0ff */
[----:B------:R-:W-:Y:S02]  /*0680*/  ISETP.GE.AND P4, PT, R28, UR5, PT ;  /* 0x000000051c007c0c */ /* 0x000fe4000bf86270 */
[----:B------:R-:W-:Y:S01]  /*0690*/  IADD3.X R36, RZ, R37, RZ, P2, !PT ;  /* 0x00000025ff247210 */ /* 0x000fe200017fe4ff */
[----:B------:R-:W-:Y:S01]  /*06a0*/  IMAD.WIDE.U32 R30, R9, UR12, R30 ;  /* 0x0000000c091e7c25 */ /* 0x000fe2000f8e001e */
[----:B------:R-:W-:-:S02]  /*06b0*/  IADD3 R28, R52, 0x80, RZ ;  /* 0x00000080341c7810 */ /* 0x000fc40007ffe0ff */
[----:B------:R-:W-:Y:S01]  /*06c0*/  ISETP.GE.AND P3, PT, R52, UR5, PT ;  /* 0x0000000534007c0c */ /* 0x000fe2000bf66270 */
[----:B------:R-:W-:Y:S01]  /*06d0*/  IMAD R36, R36, UR12, RZ ;  /* 0x0000000c24247c24 */ /* 0x000fe2000f8e02ff */
[----:B------:R-:W-:-:S03]  /*06e0*/  ISETP.GE.AND P5, PT, R28, UR5, PT ;  /* 0x000000051c007c0c */ /* 0x000fc6000bfa6270 */
        /* <DEDUP_REMOVED lines=8> */
.L_x_6897:
[----:B------:R-:W-:Y:S05]  /*0770*/  BSYNC B0 ;  /* 0x0000000000007941 */ /* 0x000fea0003800000 */
.L_x_6896:
[----:B------:R-:W-:Y:S01]  /*0780*/  MOV R34, R32 ;  /* 0x0000002000227202 */ /* 0x000fe20000000f00 */
[----:B------:R-:W-:Y:S01]  /*0790*/  IMAD R57, R59, UR9, R38 ;  /* 0x000000093b397c24 */ /* 0x000fe2000f8e0226 */
[----:B------:R-:W-:Y:S01]  /*07a0*/  BSSY B0, `(.L_x_6898) ;  /* 0x0000033000007945 */ /* 0x000fe20003800000 */
[----:B0-----:R-:W-:Y:S02]  /*07b0*/  CS2R R28, SRZ ;  /* 0x00000000001c7805 */ /* 0x001fe4000001ff00 */
[----:B------:R-:W-:Y:S01]  /*07c0*/  CS2R R30, SRZ ;  /* 0x00000000001e7805 */ /* 0x000fe2000001ff00 */
[----:B------:R-:W-:Y:S01]  /*07d0*/  IMAD.WIDE.U32 R58, R58, UR9, R34 ;  /* 0x000000093a3a7c25 */ /* 0x000fe2000f8e0022 */
[----:B------:R-:W-:Y:S02]  /*07e0*/  CS2R R32, SRZ ;  /* 0x0000000000207805 */ /* 0x000fe4000001ff00 */
[----:B------:R-:W-:Y:S02]  /*07f0*/  CS2R R34, SRZ ;  /* 0x0000000000227805 */ /* 0x000fe4000001ff00 */
[----:B------:R-:W-:-:S02]  /*0800*/  CS2R R36, SRZ ;  /* 0x0000000000247805 */ /* 0x000fc4000001ff00 */
[----:B------:R-:W-:Y:S02]  /*0810*/  CS2R R38, SRZ ;  /* 0x0000000000267805 */ /* 0x000fe4000001ff00 */
[----:B------:R-:W-:Y:S01]  /*0820*/  IADD3 R57, R59, R57, RZ ;  /* 0x000000393b397210 */ /* 0x000fe20007ffe0ff */
[----:B------:R-:W-:Y:S06]  /*0830*/  @P0 BRA `(.L_x_6899) ;  /* 0x0000000000a40947 */ /* 0x000fec0003800000 */
[----:B------:R-:W-:Y:S01]  /*0840*/  ULDC UR5, c[0x0][0x21c] ;  /* 0x0000870000057ab9 */ /* 0x000fe20000000800 */
[C---:B------:R-:W-:Y:S02]  /*0850*/  IADD3 R9, R52.reuse, 0x40, RZ ;  /* 0x0000004034097810 */ /* 0x040fe40007ffe0ff */
[C---:B------:R-:W-:Y:S02]  /*0860*/  ISETP.GE.AND P2, PT, R52.reuse, UR5, PT ;  /* 0x0000000534007c0c */ /* 0x040fe4000bf46270 */
[----:B------:R-:W-:Y:S02]  /*0870*/  IADD3 R40, R52, 0x80, RZ ;  /* 0x0000008034287810 */ /* 0x000fe40007ffe0ff */
[----:B------:R-:W-:Y:S02]  /*0880*/  ISETP.GE.AND P3, PT, R9, UR5, PT ;  /* 0x0000000509007c0c */ /* 0x000fe4000bf66270 */
[----:B------:R-:W-:-:S07]  /*0890*/  ISETP.GE.AND P5, PT, R40, UR5, PT ;  /* 0x0000000528007c0c */ /* 0x000fce000bfa6270 */
[----:B------:R-:W0:Y:S01]  /*08a0*/  @!P2 LDC.64 R64, c[0x0][0x248] ;  /* 0x00009200ff40ab82 */ /* 0x000e220000000a00 */
[----:B------:R-:W-:Y:S01]  /*08b0*/  @!P2 IMAD.WIDE R66, R0, 0x40, R54 ;  /* 0x000000400042a825 */ /* 0x000fe200078e0236 */
[----:B------:R-:W-:-:S03]  /*08c0*/  @!P2 MOV R56, R58 ;  /* 0x0000003a0038a202 */ /* 0x000fc60000000f00 */
[----:B------:R-:W-:Y:S01]  /*08d0*/  @!P3 IMAD.WIDE R70, R0, 0x40, R54 ;  /* 0x000000400046b825 */ /* 0x000fe200078e0236 */
[----:B------:R-:W-:Y:S02]  /*08e0*/  @!P5 MOV R68, R58 ;  /* 0x0000003a0044d202 */ /* 0x000fe40000000f00 */
[----:B------:R-:W1:Y:S01]  /*08f0*/  @!P3 LDC.64 R50, c[0x0][0x248] ;  /* 0x00009200ff32bb82 */ /* 0x000e620000000a00 */
[----:B------:R-:W-:-:S07]  /*0900*/  @!P5 MOV R69, R57 ;  /* 0x000000390045d202 */ /* 0x000fce0000000f00 */
[----:B------:R-:W2:Y:S08]  /*0910*/  @!P5 LDC.64 R48, c[0x0][0x248] ;  /* 0x00009200ff30db82 */ /* 0x000eb00000000a00 */
[----:B------:R-:W3:Y:S01]  /*0920*/  @!P2 LDC.64 R62, c[0x0][0x240] ;  /* 0x00009000ff3eab82 */ /* 0x000ee20000000a00 */
[-C--:B0-----:R-:W-:Y:S01]  /*0930*/  @!P2 IMAD R9, R67, R64.reuse, RZ ;  /* 0x000000404309a224 */ /* 0x081fe200078e02ff */
[----:B------:R-:W-:Y:S01]  /*0940*/  @!P3 MOV R67, R57 ;  /* 0x000000390043b202 */ /* 0x000fe20000000f00 */
[----:B------:R-:W-:-:S04]  /*0950*/  @!P2 IMAD.WIDE.U32 R72, R66, R64, R56 ;  /* 0x000000404248a225 */ /* 0x000fc800078e0038 */
[----:B------:R-:W-:Y:S01]  /*0960*/  @!P2 IMAD R9, R66, R65, R9 ;  /* 0x000000414209a224 */ /* 0x000fe200078e0209 */
[----:B------:R-:W0:Y:S01]  /*0970*/  @!P3 LDC.64 R60, c[0x0][0x240] ;  /* 0x00009000ff3cbb82 */ /* 0x000e220000000a00 */
[----:B------:R-:W-:Y:S01]  /*0980*/  @!P3 MOV R66, R58 ;  /* 0x0000003a0042b202 */ /* 0x000fe20000000f00 */
[----:B------:R-:W-:Y:S02]  /*0990*/  @!P5 IMAD.WIDE R64, R0, 0x40, R54 ;  /* 0x000000400040d825 */ /* 0x000fe400078e0236 */
[----:B------:R-:W-:Y:S02]  /*09a0*/  @!P2 IADD3 R9, R73, R9, RZ ;  /* 0x000000094909a210 */ /* 0x000fe40007ffe0ff */
[-C--:B-1----:R-:W-:Y:S02]  /*09b0*/  @!P3 IMAD.WIDE.U32 R66, R70, R50.reuse, R66 ;  /* 0x000000324642b225 */ /* 0x082fe400078e0042 */
[----:B------:R-:W1:Y:S02]  /*09c0*/  @!P5 LDC.64 R40, c[0x0][0x240] ;  /* 0x00009000ff28db82 */ /* 0x000e640000000a00 */
[----:B------:R-:W-:-:S02]  /*09d0*/  @!P3 IMAD R50, R71, R50, RZ ;  /* 0x000000324732b224 */ /* 0x000fc400078e02ff */
[-C--:B--2---:R-:W-:Y:S02]  /*09e0*/  @!P5 IMAD R65, R65, R48.reuse, RZ ;  /* 0x000000304141d224 */ /* 0x084fe400078e02ff */
[----:B------:R-:W-:Y:S01]  /*09f0*/  @!P5 IMAD.WIDE.U32 R68, R64, R48, R68 ;  /* 0x000000304044d225 */ /* 0x000fe200078e0044 */
[----:B---3--:R-:W-:-:S03]  /*0a00*/  @!P2 LEA R62, P0, R72, R62, 0x1 ;  /* 0x0000003e483ea211 */ /* 0x008fc600078008ff */
[----:B------:R-:W-:Y:S02]  /*0a10*/  @!P3 IMAD R51, R70, R51, R50 ;  /* 0x000000334633b224 */ /* 0x000fe400078e0232 */
[----:B------:R-:W-:Y:S01]  /*0a20*/  @!P5 IMAD R65, R64, R49, R65 ;  /* 0x000000314041d224 */ /* 0x000fe200078e0241 */
[----:B------:R-:W-:Y:S02]  /*0a30*/  @!P2 LEA.HI.X R63, R72, R63, R9, 0x1, P0 ;  /* 0x0000003f483fa211 */ /* 0x000fe400000f0c09 */
[----:B------:R-:W-:Y:S02]  /*0a40*/  @!P3 IADD3 R51, R67, R51, RZ ;  /* 0x000000334333b210 */ /* 0x000fe40007ffe0ff */
[C---:B0-----:R-:W-:Y:S01]  /*0a50*/  @!P3 LEA R60, P4, R66.reuse, R60, 0x1 ;  /* 0x0000003c423cb211 */ /* 0x041fe200078808ff */
[----:B------:R0:W5:Y:S01]  /*0a60*/  @!P2 LDG.E.128 R28, desc[UR6][R62.64] ;  /* 0x000000063e1ca981 */ /* 0x000162000c1e1d00 */
[----:B------:R-:W-:Y:S02]  /*0a70*/  @!P5 IADD3 R65, R69, R65, RZ ;  /* 0x000000414541d210 */ /* 0x000fe40007ffe0ff */
[----:B------:R-:W-:-:S02]  /*0a80*/  @!P3 LEA.HI.X R61, R66, R61, R51, 0x1, P4 ;  /* 0x0000003d423db211 */ /* 0x000fc400020f0c33 */
[----:B-1----:R-:W-:-:S03]  /*0a90*/  @!P5 LEA R40, P6, R68, R40, 0x1 ;  /* 0x000000284428d211 */ /* 0x002fc600078c08ff */
[----:B------:R0:W5:Y:S01]  /*0aa0*/  @!P3 LDG.E.128 R32, desc[UR6][R60.64+0x80] ;  /* 0x000080063c20b981 */ /* 0x000162000c1e1d00 */
[----:B------:R-:W-:-:S05]  /*0ab0*/  @!P5 LEA.HI.X R41, R68, R41, R65, 0x1, P6 ;  /* 0x000000294429d211 */ /* 0x000fca00030f0c41 */
[----:B------:R0:W5:Y:S04]  /*0ac0*/  @!P5 LDG.E.128 R36, desc[UR6][R40.64+0x100] ;  /* 0x000100062824d981 */ /* 0x000168000c1e1d00 */
.L_x_6899:
[----:B------:R-:W-:Y:S05]  /*0ad0*/  BSYNC B0 ;  /* 0x0000000000007941 */ /* 0x000fea0003800000 */
.L_x_6898:
[----:B------:R-:W-:Y:S01]  /*0ae0*/  HADD2.F32 R66, -RZ, R6.H1_H1 ;  /* 0x30000006ff427230 */ /* 0x000fe20000004100 */
[----:B------:R-:W-:Y:S01]  /*0af0*/  BSSY B0, `(.L_x_6900) ;  /* 0x0000028000007945 */ /* 0x000fe20003800000 */
[----:B0----5:R-:W-:Y:S01]  /*0b00*/  HADD2.F32 R41, -RZ, R28.H1_H1 ;  /* 0x3000001cff297230 */ /* 0x021fe20000004100 */
[----:B------:R-:W-:Y:S01]  /*0b10*/  MOV R9, R42 ;  /* 0x0000002a00097202 */ /* 0x000fe20000000f00 */
[----:B------:R-:W-:Y:S01]  /*0b20*/  HADD2.F32 R67, -RZ, R6.H0_H0 ;  /* 0x20000006ff437230 */ /* 0x000fe20000004100 */
[----:B------:R-:W-:Y:S02]  /*0b30*/  MOV R61, R43 ;  /* 0x0000002b003d7202 */ /* 0x000fe40000000f00 */
[----:B------:R-:W-:Y:S02]  /*0b40*/  CS2R R42, SRZ ;  /* 0x00000000002a7805 */ /* 0x000fe4000001ff00 */
[----:B------:R-:W-:Y:S01]  /*0b50*/  MOV R60, R44 ;  /* 0x0000002c003c7202 */ /* 0x000fe20000000f00 */
[----:B------:R-:W-:Y:S01]  /*0b60*/  FMUL.FTZ R66, R66, R41 ;  /* 0x0000002942427220 */ /* 0x000fe20000410000 */
[----:B------:R-:W-:-:S02]  /*0b70*/  MOV R63, R45 ;  /* 0x0000002d003f7202 */ /* 0x000fc40000000f00 */
[----:B------:R-:W-:Y:S02]  /*0b80*/  CS2R R40, SRZ ;  /* 0x0000000000287805 */ /* 0x000fe4000001ff00 */
[----:B------:R-:W-:Y:S02]  /*0b90*/  MOV R62, R46 ;  /* 0x0000002e003e7202 */ /* 0x000fe40000000f00 */
[----:B------:R-:W-:Y:S02]  /*0ba0*/  CS2R R44, SRZ ;  /* 0x00000000002c7805 */ /* 0x000fe4000001ff00 */
[----:B------:R-:W-:Y:S02]  /*0bb0*/  MOV R64, R47 ;  /* 0x0000002f00407202 */ /* 0x000fe40000000f00 */
[----:B------:R-:W-:Y:S02]  /*0bc0*/  CS2R R46, SRZ ;  /* 0x00000000002e7805 */ /* 0x000fe4000001ff00 */
[----:B------:R-:W-:-:S02]  /*0bd0*/  MOV R65, R29 ;  /* 0x0000001d00417202 */ /* 0x000fc40000000f00 */
[----:B------:R-:W-:Y:S02]  /*0be0*/  CS2R R48, SRZ ;  /* 0x0000000000307805 */ /* 0x000fe4000001ff00 */
[----:B------:R-:W-:Y:S01]  /*0bf0*/  CS2R R50, SRZ ;  /* 0x0000000000327805 */ /* 0x000fe2000001ff00 */
[----:B------:R-:W-:Y:S01]  /*0c00*/  HADD2.F32 R6, -RZ, R28.H0_H0 ;  /* 0x2000001cff067230 */ /* 0x000fe20000004100 */
[----:B------:R-:W-:Y:S06]  /*0c10*/  @P1 BRA `(.L_x_6901) ;  /* 0x0000000000541947 */ /* 0x000fec0003800000 */
[----:B------:R-:W-:Y:S01]  /*0c20*/  IMAD.WIDE R28, R0, 0x40, R54 ;  /* 0x00000040001c7825 */ /* 0x000fe200078e0236 */
[----:B------:R-:W-:Y:S01]  /*0c30*/  ULDC UR5, c[0x0][0x21c] ;  /* 0x0000870000057ab9 */ /* 0x000fe20000000800 */
[----:B------:R-:W-:Y:S01]  /*0c40*/  ULDC.64 UR12, c[0x0][0x248] ;  /* 0x00009200000c7ab9 */ /* 0x000fe20000000a00 */
[----:B------:R-:W-:Y:S02]  /*0c50*/  MOV R56, R58 ;  /* 0x0000003a00387202 */ /* 0x000fe40000000f00 */
[----:B------:R-:W-:Y:S02]  /*0c60*/  IADD3 R53, P0, R28, 0x20, RZ ;  /* 0x000000201c357810 */ /* 0x000fe40007f1e0ff */
[C---:B------:R-:W-:Y:S02]  /*0c70*/  IADD3 R58, R52.reuse, 0x40, RZ ;  /* 0x00000040343a7810 */ /* 0x040fe40007ffe0ff */
[----:B------:R-:W-:Y:S01]  /*0c80*/  IADD3.X R28, RZ, R29, RZ, P0, !PT ;  /* 0x0000001dff1c7210 */ /* 0x000fe200007fe4ff */
[----:B------:R-:W-:Y:S01]  /*0c90*/  IMAD.WIDE.U32 R56, R53, UR12, R56 ;  /* 0x0000000c35387c25 */ /* 0x000fe2000f8e0038 */
[----:B------:R-:W-:-:S02]  /*0ca0*/  ISETP.GE.AND P1, PT, R52, UR5, PT ;  /* 0x0000000534007c0c */ /* 0x000fc4000bf26270 */
[----:B------:R-:W-:Y:S01]  /*0cb0*/  IADD3 R52, R52, 0x80, RZ ;  /* 0x0000008034347810 */ /* 0x000fe20007ffe0ff */
[----:B------:R-:W-:Y:S01]  /*0cc0*/  IMAD R28, R28, UR12, RZ ;  /* 0x0000000c1c1c7c24 */ /* 0x000fe2000f8e02ff */
[----:B------:R-:W-:Y:S02]  /*0cd0*/  ISETP.GE.AND P2, PT, R58, UR5, PT ;  /* 0x000000053a007c0c */ /* 0x000fe4000bf46270 */
        /* <DEDUP_REMOVED lines=9> */
.L_x_6901:
[----:B------:R-:W-:Y:S05]  /*0d70*/  BSYNC B0 ;  /* 0x0000000000007941 */ /* 0x000fea0003800000 */
.L_x_6900:
[----:B------:R-:W-:Y:S01]  /*0d80*/  MOV R52, R16 ;  /* 0x0000001000347202 */ /* 0x000fe20000000f00 */
[----:B------:R-:W-:Y:S02]  /*0d90*/  HADD2.F32 R16, -RZ, R7.H0_H0 ;  /* 0x20000007ff107230 */ /* 0x000fe40000004100 */
[----:B------:R-:W-:Y:S01]  /*0da0*/  FFMA.FTZ R67, R67, R6, R66 ;  /* 0x0000000643437223 */ /* 0x000fe20000010042 */
[----:B------:R-:W-:Y:S01]  /*0db0*/  HADD2.F32 R53, -RZ, R65.H0_H0 ;  /* 0x20000041ff357230 */ /* 0x000fe20000004100 */
[----:B------:R-:W-:Y:S01]  /*0dc0*/  ISETP.NE.AND P0, PT, R5, RZ, PT ;  /* 0x000000ff0500720c */ /* 0x000fe20003f05270 */
[----:B------:R-:W-:Y:S01]  /*0dd0*/  HADD2.F32 R7, -RZ, R7.H1_H1 ;  /* 0x30000007ff077230 */ /* 0x000fe20000004100 */
[----:B------:R-:W-:Y:S01]  /*0de0*/  BSSY B0, `(.L_x_6902) ;  /* 0x00000ac000007945 */ /* 0x000fe20003800000 */
[----:B0-----:R-:W-:Y:S02]  /*0df0*/  HADD2.F32 R28, -RZ, R65.H1_H1 ;  /* 0x30000041ff1c7230 */ /* 0x001fe40000004100 */
[----:B------:R-:W-:Y:S01]  /*0e00*/  FFMA.FTZ R16, R16, R53, R67 ;  /* 0x0000003510107223 */ /* 0x000fe20000010043 */
[----:B------:R-:W-:-:S02]  /*0e10*/  HADD2.F32 R6, -RZ, R52.H1_H1 ;  /* 0x30000034ff067230 */ /* 0x000fc40000004100 */
[----:B-----5:R-:W-:Y:S02]  /*0e20*/  HADD2.F32 R29, -RZ, R40.H1_H1 ;  /* 0x30000028ff1d7230 */ /* 0x020fe40000004100 */
[----:B------:R-:W-:Y:S01]  /*0e30*/  FFMA.FTZ R28, R7, R28, R16 ;  /* 0x0000001c071c7223 */ /* 0x000fe20000010010 */
[----:B------:R-:W-:Y:S02]  /*0e40*/  HADD2.F32 R7, -RZ, R9.H0_H0 ;  /* 0x20000009ff077230 */ /* 0x000fe40000004100 */
[----:B------:R-:W-:Y:S02]  /*0e50*/  HADD2.F32 R16, -RZ, R30.H0_H0 ;  /* 0x2000001eff107230 */ /* 0x000fe40000004100 */
[----:B------:R-:W-:Y:S01]  /*0e60*/  FMUL.FTZ R53, R6, R29 ;  /* 0x0000001d06357220 */ /* 0x000fe20000410000 */
[----:B------:R-:W-:Y:S02]  /*0e70*/  HADD2.F32 R6, -RZ, R52.H0_H0 ;  /* 0x20000034ff067230 */ /* 0x000fe40000004100 */
[----:B------:R-:W-:-:S02]  /*0e80*/  HADD2.F32 R29, -RZ, R40.H0_H0 ;  /* 0x20000028ff1d7230 */ /* 0x000fc40000004100 */
[----:B------:R-:W-:Y:S01]  /*0e90*/  FFMA.FTZ R28, R7, R16, R28 ;  /* 0x00000010071c7223 */ /* 0x000fe2000001001c */
[----:B------:R-:W-:Y:S02]  /*0ea0*/  HADD2.F32 R9, -RZ, R9.H1_H1 ;  /* 0x30000009ff097230 */ /* 0x000fe40000004100 */
[----:B------:R-:W-:Y:S02]  /*0eb0*/  HADD2.F32 R16, -RZ, R30.H1_H1 ;  /* 0x3000001eff107230 */ /* 0x000fe40000004100 */
[----:B------:R-:W-:Y:S01]  /*0ec0*/  FFMA.FTZ R29, R6, R29, R53 ;  /* 0x0000001d061d7223 */ /* 0x000fe20000010035 */
[----:B------:R-:W-:Y:S02]  /*0ed0*/  HADD2.F32 R6, -RZ, R17.H0_H0 ;  /* 0x20000011ff067230 */ /* 0x000fe40000004100 */
[----:B------:R-:W-:Y:S02]  /*0ee0*/  HADD2.F32 R7, -RZ, R41.H0_H0 ;  /* 0x20000029ff077230 */ /* 0x000fe40000004100 */
[----:B------:R-:W-:Y:S01]  /*0ef0*/  FFMA.FTZ R30, R9, R16, R28 ;  /* 0x00000010091e7223 */ /* 0x000fe2000001001c */
[----:B------:R-:W-:-:S02]  /*0f00*/  HADD2.F32 R17, -RZ, R17.H1_H1 ;  /* 0x30000011ff117230 */ /* 0x000fc40000004100 */
[----:B------:R-:W-:Y:S02]  /*0f10*/  HADD2.F32 R16, -RZ, R41.H1_H1 ;  /* 0x30000029ff107230 */ /* 0x000fe40000004100 */
[----:B------:R-:W-:Y:S01]  /*0f20*/  FFMA.FTZ R40, R6, R7, R29 ;  /* 0x0000000706287223 */ /* 0x000fe2000001001d */
[----:B------:R-:W-:Y:S02]  /*0f30*/  HADD2.F32 R7, -RZ, R61.H0_H0 ;  /* 0x2000003dff077230 */ /* 0x000fe40000004100 */
[----:B------:R-:W-:Y:S02]  /*0f40*/  HADD2.F32 R28, -RZ, R31.H0_H0 ;  /* 0x2000001fff1c7230 */ /* 0x000fe40000004100 */
[----:B------:R-:W-:Y:S01]  /*0f50*/  FFMA.FTZ R17, R17, R16, R40 ;  /* 0x0000001011117223 */ /* 0x000fe20000010028 */
[----:B------:R-:W-:Y:S02]  /*0f60*/  HADD2.F32 R6, -RZ, R18.H0_H0 ;  /* 0x20000012ff067230 */ /* 0x000fe40000004100 */
[----:B------:R-:W-:-:S02]  /*0f70*/  HADD2.F32 R9, -RZ, R42.H0_H0 ;  /* 0x2000002aff097230 */ /* 0x000fc40000004100 */
[----:B------:R-:W-:Y:S01]  /*0f80*/  FFMA.FTZ R28, R7, R28, R30 ;  /* 0x0000001c071c7223 */ /* 0x000fe2000001001e */
[----:B------:R-:W-:Y:S02]  /*0f90*/  HADD2.F32 R61, -RZ, R61.H1_H1 ;  /* 0x3000003dff3d7230 */ /* 0x000fe40000004100 */
[----:B------:R-:W-:Y:S02]  /*0fa0*/  HADD2.F32 R16, -RZ, R31.H1_H1 ;  /* 0x3000001fff107230 */ /* 0x000fe40000004100 */
[----:B------:R-:W-:Y:S01]  /*0fb0*/  FFMA.FTZ R17, R6, R9, R17 ;  /* 0x0000000906117223 */ /* 0x000fe20000010011 */
[----:B------:R-:W-:Y:S02]  /*0fc0*/  HADD2.F32 R6, -RZ, R60.H0_H0 ;  /* 0x2000003cff067230 */ /* 0x000fe40000004100 */
[----:B------:R-:W-:Y:S02]  /*0fd0*/  HADD2.F32 R18, -RZ, R18.H1_H1 ;  /* 0x30000012ff127230 */ /* 0x000fe40000004100 */
[----:B------:R-:W-:Y:S01]  /*0fe0*/  FFMA.FTZ R61, R61, R16, R28 ;  /* 0x000000103d3d7223 */ /* 0x000fe2000001001c */
[----:B------:R-:W-:-:S02]  /*0ff0*/  HADD2.F32 R7, -RZ, R42.H1_H1 ;  /* 0x3000002aff077230 */ /* 0x000fc40000004100 */
[----:B------:R-:W-:Y:S02]  /*1000*/  HADD2.F32 R9, -RZ, R32.H0_H0 ;  /* 0x20000020ff097230 */ /* 0x000fe40000004100 */
[----:B------:R-:W-:Y:S02]  /*1010*/  HADD2.F32 R60, -RZ, R60.H1_H1 ;  /* 0x3000003cff3c7230 */ /* 0x000fe40000004100 */
[----:B------:R-:W-:Y:S01]  /*1020*/  FFMA.FTZ R17, R18, R7, R17 ;  /* 0x0000000712117223 */ /* 0x000fe20000010011 */
[----:B------:R-:W-:Y:S02]  /*1030*/  HADD2.F32 R7, -RZ, R43.H0_H0 ;  /* 0x2000002bff077230 */ /* 0x000fe40000004100 */
[----:B------:R-:W-:Y:S01]  /*1040*/  FFMA.FTZ R61, R6, R9, R61 ;  /* 0x00000009063d7223 */ /* 0x000fe2000001003d */
[--C-:B------:R-:W-:Y:S02]  /*1050*/  HADD2.F32 R6, -RZ, R19.reuse.H0_H0 ;  /* 0x20000013ff067230 */ /* 0x100fe40000004100 */
[----:B------:R-:W-:-:S02]  /*1060*/  HADD2.F32 R19, -RZ, R19.H1_H1 ;  /* 0x30000013ff137230 */ /* 0x000fc40000004100 */
[----:B------:R-:W-:Y:S02]  /*1070*/  HADD2.F32 R9, -RZ, R32.H1_H1 ;  /* 0x30000020ff097230 */ /* 0x000fe40000004100 */
[----:B------:R-:W-:Y:S01]  /*1080*/  FFMA.FTZ R6, R6, R7, R17 ;  /* 0x0000000706067223 */ /* 0x000fe20000010011 */
[----:B------:R-:W-:Y:S02]  /*1090*/  HADD2.F32 R16, -RZ, R43.H1_H1 ;  /* 0x3000002bff107230 */ /* 0x000fe40000004100 */
[----:B------:R-:W-:Y:S02]  /*10a0*/  HADD2.F32 R7, -RZ, R63.H0_H0 ;  /* 0x2000003fff077230 */ /* 0x000fe40000004100 */
[----:B------:R-:W-:Y:S01]  /*10b0*/  FFMA.FTZ R60, R60, R9, R61 ;  /* 0x000000093c3c7223 */ /* 0x000fe2000001003d */
[----:B------:R-:W-:Y:S02]  /*10c0*/  HADD2.F32 R9, -RZ, R44.H0_H0 ;  /* 0x2000002cff097230 */ /* 0x000fe40000004100 */
[----:B------:R-:W-:Y:S01]  /*10d0*/  FFMA.FTZ R19, R19, R16, R6 ;  /* 0x0000001013137223 */ /* 0x000fe20000010006 */
[----:B------:R-:W-:-:S02]  /*10e0*/  HADD2.F32 R6, -RZ, R20.H0_H0 ;  /* 0x20000014ff067230 */ /* 0x000fc40000004100 */
[----:B------:R-:W-:Y:S02]  /*10f0*/  HADD2.F32 R16, -RZ, R33.H0_H0 ;  /* 0x20000021ff107230 */ /* 0x000fe40000004100 */
[----:B------:R-:W-:Y:S02]  /*1100*/  HADD2.F32 R20, -RZ, R20.H1_H1 ;  /* 0x30000014ff147230 */ /* 0x000fe40000004100 */
[----:B------:R-:W-:Y:S01]  /*1110*/  FFMA.FTZ R9, R6, R9, R19 ;  /* 0x0000000906097223 */ /* 0x000fe20000010013 */
[----:B------:R-:W-:Y:S02]  /*1120*/  HADD2.F32 R17, -RZ, R44.H1_H1 ;  /* 0x3000002cff117230 */ /* 0x000fe40000004100 */
[----:B------:R-:W-:Y:S01]  /*1130*/  FFMA.FTZ R60, R7, R16, R60 ;  /* 0x00000010073c7223 */ /* 0x000fe2000001003c */
[----:B------:R-:W-:Y:S02]  /*1140*/  HADD2.F32 R6, -RZ, R21.H0_H0 ;  /* 0x20000015ff067230 */ /* 0x000fe40000004100 */
[----:B------:R-:W-:-:S02]  /*1150*/  HADD2.F32 R7, -RZ, R45.H0_H0 ;  /* 0x2000002dff077230 */ /* 0x000fc40000004100 */
[----:B------:R-:W-:Y:S01]  /*1160*/  FFMA.FTZ R9, R20, R17, R9 ;  /* 0x0000001114097223 */ /* 0x000fe20000010009 */
[----:B------:R-:W-:Y:S02]  /*1170*/  HADD2.F32 R21, -RZ, R21.H1_H1 ;  /* 0x30000015ff157230 */ /* 0x000fe40000004100 */
[----:B------:R-:W-:Y:S02]  /*1180*/  HADD2.F32 R18, -RZ, R45.H1_H1 ;  /* 0x3000002dff127230 */ /* 0x000fe40000004100 */
[----:B------:R-:W-:Y:S01]  /*1190*/  FFMA.FTZ R6, R6, R7, R9 ;  /* 0x0000000706067223 */ /* 0x000fe20000010009 */
[----:B------:R-:W-:Y:S02]  /*11a0*/  HADD2.F32 R63, -RZ, R63.H1_H1 ;  /* 0x3000003fff3f7230 */ /* 0x000fe40000004100 */
[----:B------:R-:W-:Y:S02]  /*11b0*/  HADD2.F32 R16, -RZ, R33.H1_H1 ;  /* 0x30000021ff107230 */ /* 0x000fe40000004100 */
[----:B------:R-:W-:Y:S01]  /*11c0*/  FFMA.FTZ R21, R21, R18, R6 ;  /* 0x0000001215157223 */ /* 0x000fe20000010006 */
[----:B------:R-:W-:-:S02]  /*11d0*/  HADD2.F32 R18, -RZ, R22.H0_H0 ;  /* 0x20000016ff127230 */ /* 0x000fc40000004100 */
[----:B------:R-:W-:Y:S02]  /*11e0*/  HADD2.F32 R19, -RZ, R46.H0_H0 ;  /* 0x2000002eff137230 */ /* 0x000fe40000004100 */
[----:B------:R-:W-:Y:S01]  /*11f0*/  FFMA.FTZ R60, R63, R16, R60 ;  /* 0x000000103f3c7223 */ /* 0x000fe2000001003c */
[----:B------:R-:W-:Y:S02]  /*1200*/  HADD2.F32 R17, -RZ, R62.H0_H0 ;  /* 0x2000003eff117230 */ /* 0x000fe40000004100 */
[----:B------:R-:W-:Y:S02]  /*1210*/  HADD2.F32 R28, -RZ, R34.H0_H0 ;  /* 0x20000022ff1c7230 */ /* 0x000fe40000004100 */
[----:B------:R-:W-:Y:S01]  /*1220*/  FFMA.FTZ R43, R18, R19, R21 ;  /* 0x00000013122b7223 */ /* 0x000fe20000010015 */
[----:B------:R-:W-:Y:S02]  /*1230*/  HADD2.F32 R62, -RZ, R62.H1_H1 ;  /* 0x3000003eff3e7230 */ /* 0x000fe40000004100 */
[----:B------:R-:W-:-:S02]  /*1240*/  HADD2.F32 R21, -RZ, R34.H1_H1 ;  /* 0x30000022ff157230 */ /* 0x000fc40000004100 */
[----:B------:R-:W-:Y:S01]  /*1250*/  FFMA.FTZ R41, R17, R28, R60 ;  /* 0x0000001c11297223 */ /* 0x000fe2000001003c */
[----:B------:R-:W-:Y:S02]  /*1260*/  HADD2.F32 R22, -RZ, R22.H1_H1 ;  /* 0x30000016ff167230 */ /* 0x000fe40000004100 */
[----:B------:R-:W-:Y:S02]  /*1270*/  HADD2.F32 R29, -RZ, R46.H1_H1 ;  /* 0x3000002eff1d7230 */ /* 0x000fe40000004100 */
[----:B------:R-:W-:Y:S01]  /*1280*/  FFMA.FTZ R62, R62, R21, R41 ;  /* 0x000000153e3e7223 */ /* 0x000fe20000010029 */
[----:B------:R-:W-:Y:S02]  /*1290*/  HADD2.F32 R21, -RZ, R64.H0_H0 ;  /* 0x20000040ff157230 */ /* 0x000fe40000004100 */
[----:B------:R-:W-:Y:S02]  /*12a0*/  HADD2.F32 R28, -RZ, R35.H0_H0 ;  /* 0x20000023ff1c7230 */ /* 0x000fe40000004100 */
[----:B------:R-:W-:Y:S01]  /*12b0*/  FFMA.FTZ R43, R22, R29, R43 ;  /* 0x0000001d162b7223 */ /* 0x000fe2000001002b */
[----:B------:R-:W-:-:S02]  /*12c0*/  HADD2.F32 R22, -RZ, R23.H0_H0 ;  /* 0x20000017ff167230 */ /* 0x000fc40000004100 */
[----:B------:R-:W-:Y:S02]  /*12d0*/  HADD2.F32 R29, -RZ, R47.H0_H0 ;  /* 0x2000002fff1d7230 */ /* 0x000fe40000004100 */
[----:B------:R-:W-:Y:S01]  /*12e0*/  FFMA.FTZ R21, R21, R28, R62 ;  /* 0x0000001c15157223 */ /* 0x000fe2000001003e */
[----:B------:R-:W-:Y:S02]  /*12f0*/  HADD2.F32 R64, -RZ, R64.H1_H1 ;  /* 0x30000040ff407230 */ /* 0x000fe40000004100 */
[----:B------:R-:W-:Y:S02]  /*1300*/  HADD2.F32 R35, -RZ, R35.H1_H1 ;  /* 0x30000023ff237230 */ /* 0x000fe40000004100 */
[----:B------:R-:W-:Y:S01]  /*1310*/  FFMA.FTZ R34, R22, R29, R43 ;  /* 0x0000001d16227223 */ /* 0x000fe2000001002b */
[----:B------:R-:W-:Y:S02]  /*1320*/  HADD2.F32 R23, -RZ, R23.H1_H1 ;  /* 0x30000017ff177230 */ /* 0x000fe40000004100 */
[----:B------:R-:W-:-:S02]  /*1330*/  HADD2.F32 R28, -RZ, R47.H1_H1 ;  /* 0x3000002fff1c7230 */ /* 0x000fc40000004100 */
[----:B------:R-:W-:Y:S01]  /*1340*/  FFMA.FTZ R35, R64, R35, R21 ;  /* 0x0000002340237223 */ /* 0x000fe20000010015 */
[----:B------:R-:W-:Y:S02]  /*1350*/  HADD2.F32 R20, -RZ, R12.H0_H0 ;  /* 0x2000000cff147230 */ /* 0x000fe40000004100 */
[----:B------:R-:W-:Y:S02]  /*1360*/  HADD2.F32 R31, -RZ, R36.H0_H0 ;  /* 0x20000024ff1f7230 */ /* 0x000fe40000004100 */
[----:B------:R-:W-:Y:S01]  /*1370*/  FFMA.FTZ R28, R23, R28, R34 ;  /* 0x0000001c171c7223 */ /* 0x000fe20000010022 */
[----:B------:R-:W-:Y:S02]  /*1380*/  HADD2.F32 R21, -RZ, R24.H0_H0 ;  /* 0x20000018ff157230 */ /* 0x000fe40000004100 */
[----:B------:R-:W-:Y:S02]  /*1390*/  HADD2.F32 R22, -RZ, R48.H0_H0 ;  /* 0x20000030ff167230 */ /* 0x000fe40000004100 */
[----:B------:R-:W-:Y:S01]  /*13a0*/  FFMA.FTZ R31, R20, R31, R35 ;  /* 0x0000001f141f7223 */ /* 0x000fe20000010023 */
[----:B------:R-:W-:-:S02]  /*13b0*/  HADD2.F32 R16, -RZ, R12.H1_H1 ;  /* 0x3000000cff107230 */ /* 0x000fc40000004100 */
[----:B------:R-:W-:Y:S02]  /*13c0*/  HADD2.F32 R33, -RZ, R36.H1_H1 ;  /* 0x30000024ff217230 */ /* 0x000fe40000004100 */
[----:B------:R-:W-:Y:S01]  /*13d0*/  FFMA.FTZ R29, R21, R22, R28 ;  /* 0x00000016151d7223 */ /* 0x000fe2000001001c */
[----:B------:R-:W-:Y:S02]  /*13e0*/  HADD2.F32 R24, -RZ, R24.H1_H1 ;  /* 0x30000018ff187230 */ /* 0x000fe40000004100 */
[----:B------:R-:W-:Y:S02]  /*13f0*/  HADD2.F32 R23, -RZ, R48.H1_H1 ;  /* 0x30000030ff177230 */ /* 0x000fe40000004100 */
[----:B------:R-:W-:Y:S01]  /*1400*/  FFMA.FTZ R20, R16, R33, R31 ;  /* 0x0000002110147223 */ /* 0x000fe2000001001f */
[----:B------:R-:W-:Y:S02]  /*1410*/  HADD2.F32 R9, -RZ, R13.H0_H0 ;  /* 0x2000000dff097230 */ /* 0x000fe40000004100 */
[----:B------:R-:W-:-:S02]  /*1420*/  HADD2.F32 R30, -RZ, R37.H0_H0 ;  /* 0x20000025ff1e7230 */ /* 0x000fc40000004100 */
[----:B------:R-:W-:Y:S01]  /*1430*/  FFMA.FTZ R23, R24, R23, R29 ;  /* 0x0000001718177223 */ /* 0x000fe2000001001d */
[----:B------:R-:W-:Y:S02]  /*1440*/  HADD2.F32 R16, -RZ, R25.H0_H0 ;  /* 0x20000019ff107230 */ /* 0x000fe40000004100 */
[----:B------:R-:W-:Y:S02]  /*1450*/  HADD2.F32 R21, -RZ, R49.H0_H0 ;  /* 0x20000031ff157230 */ /* 0x000fe40000004100 */
[----:B------:R-:W-:Y:S01]  /*1460*/  FFMA.FTZ R30, R9, R30, R20 ;  /* 0x0000001e091e7223 */ /* 0x000fe20000010014 */
[----:B------:R-:W-:Y:S02]  /*1470*/  HADD2.F32 R13, -RZ, R13.H1_H1 ;  /* 0x3000000dff0d7230 */ /* 0x000fe40000004100 */
[----:B------:R-:W-:Y:S02]  /*1480*/  HADD2.F32 R32, -RZ, R37.H1_H1 ;  /* 0x30000025ff207230 */ /* 0x000fe40000004100 */
        /* <DEDUP_REMOVED lines=13> */
[----:B------:R-:W-:Y:S01]  /*1560*/  HADD2.F32 R26, -RZ, R26.H1_H1 ;  /* 0x3000001aff1a7230 */ /* 0x000fe20000004100 */
[----:B------:R-:W0:Y:S01]  /*1570*/  LDC.64 R20, c[0x0][0x2d0] ;  /* 0x0000b400ff147b82 */ /* 0x000e220000000a00 */
        /* <DEDUP_REMOVED lines=13> */
[----:B------:R-:W-:-:S03]  /*1650*/  FFMA.FTZ R6, R15, R12, R6 ;  /* 0x0000000c0f067223 */ /* 0x000fc60000010006 */
[----:B------:R-:W-:Y:S02]  /*1660*/  FFMA.FTZ R14, R27, R16, R14 ;  /* 0x000000101b0e7223 */ /* 0x000fe4000001000e */
[----:B------:R-:W1:Y:S04]  /*1670*/  SHFL.BFLY PT, R7, R6, 0x4, 0x1f ;  /* 0x0c801f0006077f89 */ /* 0x000e6800000e0000 */
[----:B------:R-:W2:Y:S01]  /*1680*/  SHFL.BFLY PT, R13, R14, 0x4, 0x1f ;  /* 0x0c801f000e0d7f89 */ /* 0x000ea200000e0000 */
[----:B-1----:R-:W-:Y:S02]  /*1690*/  FADD.FTZ R9, R6, R7 ;  /* 0x0000000706097221 */ /* 0x002fe40000010000 */
[----:B------:R-:W1:Y:S01]  /*16a0*/  LDC.64 R6, c[0x0][0x2d8] ;  /* 0x0000b600ff067b82 */ /* 0x000e620000000a00 */
[----:B--2---:R-:W-:-:S02]  /*16b0*/  FADD.FTZ R15, R14, R13 ;  /* 0x0000000d0e0f7221 */ /* 0x004fc40000010000 */
[----:B------:R-:W2:Y:S04]  /*16c0*/  SHFL.BFLY PT, R12, R9, 0x2, 0x1f ;  /* 0x0c401f00090c7f89 */ /* 0x000ea800000e0000 */
[----:B------:R-:W3:Y:S01]  /*16d0*/  SHFL.BFLY PT, R16, R15, 0x2, 0x1f ;  /* 0x0c401f000f107f89 */ /* 0x000ee200000e0000 */
[----:B--2---:R-:W-:Y:S01]  /*16e0*/  FADD.FTZ R12, R9, R12 ;  /* 0x0000000c090c7221 */ /* 0x004fe20000010000 */
[----:B---3--:R-:W-:-:S04]  /*16f0*/  FADD.FTZ R16, R15, R16 ;  /* 0x000000100f107221 */ /* 0x008fc80000010000 */
[----:B------:R-:W2:Y:S04]  /*1700*/  SHFL.BFLY PT, R13, R12, 0x1, 0x1f ;  /* 0x0c201f000c0d7f89 */ /* 0x000ea800000e0000 */
[----:B------:R-:W3:Y:S01]  /*1710*/  SHFL.BFLY PT, R17, R16, 0x1, 0x1f ;  /* 0x0c201f0010117f89 */ /* 0x000ee200000e0000 */
[----:B--2---:R-:W-:Y:S01]  /*1720*/  FADD.FTZ R22, R12, R13 ;  /* 0x0000000d0c167221 */ /* 0x004fe20000010000 */
[----:B---3--:R-:W-:Y:S01]  /*1730*/  FADD.FTZ R23, R16, R17 ;  /* 0x0000001110177221 */ /* 0x008fe20000010000 */
[----:B01----:R-:W-:Y:S06]  /*1740*/  @P0 BRA `(.L_x_6903) ;  /* 0x0000000000540947 */ /* 0x003fec0003800000 */
[----:B------:R-:W0:Y:S01]  /*1750*/  LDC.64 R16, c[0x0][0x278] ;  /* 0x00009e00ff107b82 */ /* 0x000e220000000a00 */
[----:B------:R-:W-:Y:S01]  /*1760*/  SHF.R.S32.HI R11, RZ, 0x1f, R10 ;  /* 0x0000001fff0b7819 */ /* 0x000fe2000001140a */
[----:B------:R-:W-:Y:S01]  /*1770*/  ULDC.64 UR12, c[0x0][0x260] ;  /* 0x00009800000c7ab9 */ /* 0x000fe20000000a00 */
[----:B------:R-:W-:-:S05]  /*1780*/  ISETP.GE.AND P1, PT, R54, R3, PT ;  /* 0x000000033600720c */ /* 0x000fca0003f26270 */
[----:B------:R-:W1:Y:S01]  /*1790*/  LDC.64 R18, c[0x0][0x280] ;  /* 0x0000a000ff127b82 */ /* 0x000e620000000a00 */
[C---:B0-----:R-:W-:Y:S02]  /*17a0*/  IMAD R14, R16.reuse, UR10, RZ ;  /* 0x0000000a100e7c24 */ /* 0x041fe4000f8e02ff */
[----:B------:R-:W-:-:S04]  /*17b0*/  IMAD.WIDE.U32 R12, R16, UR8, R10 ;  /* 0x00000008100c7c25 */ /* 0x000fc8000f8e000a */
[----:B------:R-:W-:Y:S02]  /*17c0*/  IMAD R5, R17, UR8, R14 ;  /* 0x0000000811057c24 */ /* 0x000fe4000f8e020e */
[----:B-1----:R-:W-:-:S03]  /*17d0*/  IMAD R14, R18, UR11, RZ ;  /* 0x0000000b120e7c24 */ /* 0x002fc6000f8e02ff */
[----:B------:R-:W-:Y:S01]  /*17e0*/  IADD3 R13, R13, R5, RZ ;  /* 0x000000050d0d7210 */ /* 0x000fe20007ffe0ff */
[----:B------:R-:W-:Y:S02]  /*17f0*/  IMAD R9, R19, UR9, R14 ;  /* 0x0000000913097c24 */ /* 0x000fe4000f8e020e */
[----:B------:R-:W-:-:S03]  /*1800*/  IMAD.WIDE.U32 R12, R18, UR9, R12 ;  /* 0x00000009120c7c25 */ /* 0x000fc6000f8e000c */
[----:B------:R-:W-:-:S04]  /*1810*/  IADD3 R5, P0, R54, R12, RZ ;  /* 0x0000000c36057210 */ /* 0x000fc80007f1e0ff */
[----:B------:R-:W-:Y:S02]  /*1820*/  IADD3.X R14, R55, R13, R9, P0, !PT ;  /* 0x0000000d370e7210 */ /* 0x000fe400007fe409 */
[C---:B------:R-:W-:Y:S02]  /*1830*/  LEA R12, P2, R5.reuse, UR12, 0x2 ;  /* 0x0000000c050c7c11 */ /* 0x040fe4000f8410ff */
[----:B------:R-:W-:Y:S02]  /*1840*/  ISETP.GE.AND P0, PT, R8, R3, PT ;  /* 0x000000030800720c */ /* 0x000fe40003f06270 */
[----:B------:R-:W-:Y:S02]  /*1850*/  LEA.HI.X R13, R5, UR13, R14, 0x2, P2 ;  /* 0x0000000d050d7c11 */ /* 0x000fe400090f140e */
[----:B------:R-:W-:Y:S02]  /*1860*/  FSEL R3, R22, RZ, !P1 ;  /* 0x000000ff16037208 */ /* 0x000fe40004800000 */
[----:B------:R-:W-:-:S03]  /*1870*/  FSEL R5, R23, RZ, !P0 ;  /* 0x000000ff17057208 */ /* 0x000fc60004000000 */
[----:B------:R0:W-:Y:S04]  /*1880*/  STG.E desc[UR6][R12.64], R3 ;  /* 0x000000030c007986 */ /* 0x0001e8000c101906 */
[----:B------:R0:W-:Y:S02]  /*1890*/  STG.E desc[UR6][R12.64+0x80], R5 ;  /* 0x000080050c007986 */ /* 0x0001e4000c101906 */
.L_x_6903:
[----:B------:R-:W-:Y:S05]  /*18a0*/  BSYNC B0 ;  /* 0x0000000000007941 */ /* 0x000fea0003800000 */
.L_x_6902:
[----:B------:R-:W-:Y:S01]  /*18b0*/  UIADD3 UR4, UR4, 0x3f, URZ ;  /* 0x0000003f04047890 */ /* 0x000fe2000fffe03f */
[----:B------:R-:W-:Y:S01]  /*18c0*/  SHF.L.U32 R8, R2, 0x2, RZ ;  /* 0x0000000202087819 */ /* 0x000fe200000006ff */
[----:B0-----:R-:W-:Y:S01]  /*18d0*/  IMAD R3, R0, 0x3000, RZ ;  /* 0x0000300000037824 */ /* 0x001fe200078e02ff */
[----:B------:R-:W-:Y:S01]  /*18e0*/  BSSY B0, `(.L_x_6904) ;  /* 0x0000027000007945 */ /* 0x000fe20003800000 */
[----:B------:R-:W-:Y:S01]  /*18f0*/  USHF.R.S32.HI UR5, URZ, 0x1f, UR4 ;  /* 0x0000001f3f057899 */ /* 0x000fe20008011404 */
[----:B------:R-:W-:Y:S02]  /*1900*/  SHF.R.S32.HI R12, RZ, 0x1f, R8 ;  /* 0x0000001fff0c7819 */ /* 0x000fe40000011408 */
[----:B------:R-:W-:Y:S01]  /*1910*/  IADD3 R8, P0, R3, R8, RZ ;  /* 0x0000000803087210 */ /* 0x000fe20007f1e0ff */
[----:B------:R-:W-:-:S03]  /*1920*/  ULEA.HI UR5, UR5, UR4, URZ, 0x6 ;  /* 0x0000000405057291 */ /* 0x000fc6000f8f303f */
[----:B------:R-:W-:Y:S01]  /*1930*/  LEA.HI.X.SX32 R9, R3, R12, 0x1, P0 ;  /* 0x0000000c03097211 */ /* 0x000fe200000f0eff */
[----:B------:R-:W-:Y:S01]  /*1940*/  ULOP3.LUT UR5, UR5, 0xffffffc0, URZ, 0xc0, !UPT ;  /* 0xffffffc005057892 */ /* 0x000fe2000f8ec03f */
[C---:B------:R-:W-:Y:S02]  /*1950*/  IMAD R12, R20.reuse, UR10, RZ ;  /* 0x0000000a140c7c24 */ /* 0x040fe4000f8e02ff */
[----:B------:R-:W-:-:S03]  /*1960*/  IMAD.WIDE.U32 R8, R20, UR8, R8 ;  /* 0x0000000814087c25 */ /* 0x000fc6000f8e0008 */
[----:B------:R-:W-:Y:S01]  /*1970*/  IADD3 R3, -R10, UR5, RZ ;  /* 0x000000050a037c10 */ /* 0x000fe2000fffe1ff */
[----:B------:R-:W-:-:S03]  /*1980*/  IMAD R5, R21, UR8, R12 ;  /* 0x0000000815057c24 */ /* 0x000fc6000f8e020c */
[----:B------:R-:W-:Y:S01]  /*1990*/  ISETP.GE.AND P0, PT, R2, R3, PT ;  /* 0x000000030200720c */ /* 0x000fe20003f06270 */
[----:B------:R-:W-:Y:S01]  /*19a0*/  IMAD R12, R6, UR11, RZ ;  /* 0x0000000b060c7c24 */ /* 0x000fe2000f8e02ff */
[----:B------:R-:W-:Y:S02]  /*19b0*/  IADD3 R9, R9, R5, RZ ;  /* 0x0000000509097210 */ /* 0x000fe40007ffe0ff */
[----:B------:R-:W-:Y:S01]  /*19c0*/  ISETP.GT.OR P0, PT, R2, 0x3f, P0 ;  /* 0x0000003f0200780c */ /* 0x000fe20000704670 */
[----:B------:R-:W-:Y:S02]  /*19d0*/  IMAD R5, R7, UR9, R12 ;  /* 0x0000000907057c24 */ /* 0x000fe4000f8e020c */
[----:B------:R-:W-:-:S05]  /*19e0*/  IMAD.WIDE.U32 R12, R6, UR9, R8 ;  /* 0x00000009060c7c25 */ /* 0x000fca000f8e0008 */
[----:B------:R-:W-:-:S05]  /*19f0*/  IADD3 R5, R13, R5, RZ ;  /* 0x000000050d057210 */ /* 0x000fca0007ffe0ff */
[----:B------:R-:W-:Y:S05]  /*1a00*/  @P0 BRA `(.L_x_6905) ;  /* 0x0000000000500947 */ /* 0x000fea0003800000 */
[----:B------:R-:W0:Y:S01]  /*1a10*/  LDC.64 R14, c[0x0][0x2a8] ;  /* 0x0000aa00ff0e7b82 */ /* 0x000e220000000a00 */
[----:B------:R-:W-:Y:S01]  /*1a20*/  SHF.R.S32.HI R3, RZ, 0x1f, R2 ;  /* 0x0000001fff037819 */ /* 0x000fe20000011402 */
[----:B------:R-:W-:Y:S01]  /*1a30*/  ULDC.64 UR4, c[0x0][0x2a0] ;  /* 0x0000a80000047ab9 */ /* 0x000fe20000000a00 */
[----:B------:R-:W-:-:S04]  /*1a40*/  IADD3 R6, P0, R10, R2, RZ ;  /* 0x000000020a067210 */ /* 0x000fc80007f1e0ff */
[----:B------:R-:W-:Y:S01]  /*1a50*/  LEA.HI.X.SX32 R7, R10, R3, 0x1, P0 ;  /* 0x000000030a077211 */ /* 0x000fe200000f0eff */
[----:B------:R-:W1:Y:S01]  /*1a60*/  LDC.64 R16, c[0x0][0x2b0] ;  /* 0x0000ac00ff107b82 */ /* 0x000e620000000a00 */
[----:B------:R-:W-:Y:S01]  /*1a70*/  FSETP.NEU.FTZ.AND P0, PT, R4, -INF , PT ;  /* 0xff8000000400780b */ /* 0x000fe20003f1d000 */
[C---:B0-----:R-:W-:Y:S02]  /*1a80*/  IMAD R8, R14.reuse, UR10, RZ ;  /* 0x0000000a0e087c24 */ /* 0x041fe4000f8e02ff */
[----:B------:R-:W-:-:S04]  /*1a90*/  IMAD.WIDE.U32 R6, R14, UR8, R6 ;  /* 0x000000080e067c25 */ /* 0x000fc8000f8e0006 */
[----:B------:R-:W-:Y:S02]  /*1aa0*/  IMAD R3, R15, UR8, R8 ;  /* 0x000000080f037c24 */ /* 0x000fe4000f8e0208 */
[----:B-1----:R-:W-:-:S03]  /*1ab0*/  IMAD R8, R16, UR11, RZ ;  /* 0x0000000b10087c24 */ /* 0x002fc6000f8e02ff */
[----:B------:R-:W-:Y:S01]  /*1ac0*/  IADD3 R7, R7, R3, RZ ;  /* 0x0000000307077210 */ /* 0x000fe20007ffe0ff */
[----:B------:R-:W-:Y:S02]  /*1ad0*/  IMAD R9, R17, UR9, R8 ;  /* 0x0000000911097c24 */ /* 0x000fe4000f8e0208 */
[----:B------:R-:W-:Y:S01]  /*1ae0*/  FMUL.FTZ R3, R4, 1.4426950216293334961 ;  /* 0x3fb8aa3b04037820 */ /* 0x000fe20000410000 */
[----:B------:R-:W-:-:S04]  /*1af0*/  IMAD.WIDE.U32 R6, R16, UR9, R6 ;  /* 0x0000000910067c25 */ /* 0x000fc8000f8e0006 */
[----:B------:R-:W-:Y:S02]  /*1b00*/  FSEL R3, R3, RZ, P0 ;  /* 0x000000ff03037208 */ /* 0x000fe40000000000 */
[----:B------:R-:W-:Y:S02]  /*1b10*/  IADD3 R7, R7, R9, RZ ;  /* 0x0000000907077210 */ /* 0x000fe40007ffe0ff */
[----:B------:R-:W-:-:S04]  /*1b20*/  LEA R8, P1, R6, UR4, 0x2 ;  /* 0x0000000406087c11 */ /* 0x000fc8000f8210ff */
[----:B------:R-:W-:-:S05]  /*1b30*/  LEA.HI.X R9, R6, UR5, R7, 0x2, P1 ;  /* 0x0000000506097c11 */ /* 0x000fca00088f1407 */
[----:B------:R0:W-:Y:S04]  /*1b40*/  STG.E desc[UR6][R8.64], R3 ;  /* 0x0000000308007986 */ /* 0x0001e8000c101906 */
.L_x_6905:
[----:B------:R-:W-:Y:S05]  /*1b50*/  BSYNC B0 ;  /* 0x0000000000007941 */ /* 0x000fea0003800000 */
.L_x_6904:
[----:B------:R-:W-:Y:S01]  /*1b60*/  ULDC.64 UR12, c[0x0][0x2e8] ;  /* 0x0000ba00000c7ab9 */ /* 0x000fe20000000a00 */
[----:B------:R-:W-:Y:S01]  /*1b70*/  ULDC.64 UR4, c[0x0][0x2b8] ;  /* 0x0000ae0000047ab9 */ /* 0x000fe20000000a00 */
[----:B------:R-:W-:Y:S02]  /*1b80*/  ISETP.NE.U32.AND P0, PT, RZ, UR12, PT ;  /* 0x0000000cff007c0c */ /* 0x000fe4000bf05070 */
[C---:B------:R-:W-:Y:S02]  /*1b90*/  LEA R4, P1, R12.reuse, UR4, 0x2 ;  /* 0x000000040c047c11 */ /* 0x040fe4000f8210ff */
[----:B------:R-:W-:Y:S02]  /*1ba0*/  ISETP.NE.AND.EX P0, PT, RZ, UR13, PT, P0 ;  /* 0x0000000dff007c0c */ /* 0x000fe4000bf05300 */
[----:B------:R-:W-:Y:S02]  /*1bb0*/  LEA.HI.X R5, R12, UR5, R5, 0x2, P1 ;  /* 0x000000050c057c11 */ /* 0x000fe400088f1405 */
[----:B------:R-:W-:-:S03]  /*1bc0*/  ISETP.NE.OR P0, PT, R2, RZ, !P0 ;  /* 0x000000ff0200720c */ /* 0x000fc60004705670 */
[----:B------:R1:W-:Y:S04]  /*1bd0*/  STG.E.128 desc[UR6][R4.64], RZ ;  /* 0x000000ff04007986 */ /* 0x0003e8000c101d06 */
        /* <DEDUP_REMOVED lines=10> */
[----:B------:R1:W-:Y:S01]  /*1c80*/  STG.E.128 desc[UR6][R4.64+0xb000], RZ ;  /* 0x00b000ff04007986 */ /* 0x0003e2000c101d06 */
[----:B------:R-:W-:Y:S05]  /*1c90*/  @P0 EXIT ;  /* 0x000000000000094d */ /* 0x000fea0003800000 */
[----:B-1----:R-:W1:Y:S08]  /*1ca0*/  LDC R5, c[0x0][0x2e0] ;  /* 0x0000b800ff057b82 */ /* 0x002e700000000800 */
[----:B------:R-:W2:Y:S08]  /*1cb0*/  LDC R7, c[0x0][0x220] ;  /* 0x00008800ff077b82 */ /* 0x000eb00000000800 */
[----:B0-----:R-:W0:Y:S01]  /*1cc0*/  LDC.64 R2, c[0x0][0x2e8] ;  /* 0x0000ba00ff027b82 */ /* 0x001e220000000a00 */
[----:B-1----:R-:W-:-:S04]  /*1cd0*/  IMAD R0, R0, R5, UR9 ;  /* 0x0000000900007e24 */ /* 0x002fc8000f8e0205 */
[----:B--2---:R-:W-:-:S04]  /*1ce0*/  IMAD R5, R0, R7, UR8 ;  /* 0x0000000800057e24 */ /* 0x004fc8000f8e0207 */
[----:B0-----:R-:W-:-:S05]  /*1cf0*/  IMAD.WIDE R2, R5, 0x4, R2 ;  /* 0x0000000405027825 */ /* 0x001fca00078e0202 */
[----:B------:R-:W-:Y:S01]  /*1d00*/  STG.E desc[UR6][R2.64], RZ ;  /* 0x000000ff02007986 */ /* 0x000fe2000c101906 */
[----:B------:R-:W-:Y:S05]  /*1d10*/  EXIT ;  /* 0x000000000000794d */ /* 0x000fea0003800000 */
.L_x_6906:
        /* <DEDUP_REMOVED lines=14> */
.L_x_7693:


//--------------------- .text._ZN7cutlass13device_kernelIN5flash11enable_sm90INS1_16FlashAttnBwdSm90INS1_25CollectiveMainloopBwdSm90ILi2ELi1ELi1EN4cute5tupleIJNS5_1CILi1EEES8_S8_EEENS6_IJNS7_ILi64EEENS7_ILi96EEENS7_ILi192EEEEEENS_6half_tEfNS_4arch4Sm90ELb1ELb0ELb0ELb1ELb0ELb0ELb1ELb0ELi3ELi1ELi1ELi1ELb0EEENS1_21CollectiveEpilogueBwdISD_SE_SG_Li384ELb1ELb1ELi3EEENS1_25SingleTileBwdLPTSchedulerILb1ELi96ELb0EEEEEEEEEvNT_6ParamsE --------------------------
	.section	.text._ZN7cutlass13device_kernelIN5flash11enable_sm90INS1_16FlashAttnBwdSm90INS1_25CollectiveMainloopBwdSm90ILi2ELi1ELi1EN4cute5tupleIJNS5_1CILi1EEES8_S8_EEENS6_IJNS7_ILi64EEENS7_ILi96EEENS7_ILi192EEEEEENS_6half_tEfNS_4arch4Sm90ELb1ELb0ELb0ELb1ELb0ELb0ELb1ELb0ELi3ELi1ELi1ELi1ELb0EEENS1_21CollectiveEpilogueBwdISD_SE_SG_Li384ELb1ELb1ELi3EEENS1_25SingleTileBwdLPTSchedulerILb1ELi96ELb0EEEEEEEEEvNT_6ParamsE,"ax",@progbits
	.align	128
.text._ZN7cutlass13device_kernelIN5flash11enable_sm90INS1_16FlashAttnBwdSm90INS1_25CollectiveMainloopBwdSm90ILi2ELi1ELi1EN4cute5tupleIJNS5_1CILi1EEES8_S8_EEENS6_IJNS7_ILi64EEENS7_ILi96EEENS7_ILi192EEEEEENS_6half_tEfNS_4arch4Sm90ELb1ELb0ELb0ELb1ELb0ELb0ELb1ELb0ELi3ELi1ELi1ELi1ELb0EEENS1_21CollectiveEpilogueBwdISD_SE_SG_Li384ELb1ELb1ELi3EEENS1_25SingleTileBwdLPTSchedulerILb1ELi96ELb0EEEEEEEEEvNT_6ParamsE:
        .type           _ZN7cutlass13device_kernelIN5flash11enable_sm90INS1_16FlashAttnBwdSm90INS1_25CollectiveMainloopBwdSm90ILi2ELi1ELi1EN4cute5tupleIJNS5_1CILi1EEES8_S8_EEENS6_IJNS7_ILi64EEENS7_ILi96EEENS7_ILi192EEEEEENS_6half_tEfNS_4arch4Sm90ELb1ELb0ELb0ELb1ELb0ELb0ELb1ELb0ELi3ELi1ELi1ELi1ELb0EEENS1_21CollectiveEpilogueBwdISD_SE_SG_Li384ELb1ELb1ELi3EEENS1_25SingleTileBwdLPTSchedulerILb1ELi96ELb0EEEEEEEEEvNT_6ParamsE,@function
        .size           _ZN7cutlass13device_kernelIN5flash11enable_sm90INS1_16FlashAttnBwdSm90INS1_25CollectiveMainloopBwdSm90ILi2ELi1ELi1EN4cute5tupleIJNS5_1CILi1EEES8_S8_EEENS6_IJNS7_ILi64EEENS7_ILi96EEENS7_ILi192EEEEEENS_6half_tEfNS_4arch4Sm90ELb1ELb0ELb0ELb1ELb0ELb0ELb1ELb0ELi3ELi1ELi1ELi1ELb0EEENS1_21CollectiveEpilogueBwdISD_SE_SG_Li384ELb1ELb1ELi3EEENS1_25SingleTileBwdLPTSchedulerILb1ELi96ELb0EEEEEEEEEvNT_6ParamsE,(.L_x_7694 - _ZN7cutlass13device_kernelIN5flash11enable_sm90INS1_16FlashAttnBwdSm90INS1_25CollectiveMainloopBwdSm90ILi2ELi1ELi1EN4cute5tupleIJNS5_1CILi1EEES8_S8_EEENS6_IJNS7_ILi64EEENS7_ILi96EEENS7_ILi192EEEEEENS_6half_tEfNS_4arch4Sm90ELb1ELb0ELb0ELb1ELb0ELb0ELb1ELb0ELi3ELi1ELi1ELi1ELb0EEENS1_21CollectiveEpilogueBwdISD_SE_SG_Li384ELb1ELb1ELi3EEENS1_25SingleTileBwdLPTSchedulerILb1ELi96ELb0EEEEEEEEEvNT_6ParamsE)
        .other          _ZN7cutlass13device_kernelIN5flash11enable_sm90INS1_16FlashAttnBwdSm90INS1_25CollectiveMainloopBwdSm90ILi2ELi1ELi1EN4cute5tupleIJNS5_1CILi1EEES8_S8_EEENS6_IJNS7_ILi64EEENS7_ILi96EEENS7_ILi192EEEEEENS_6half_tEfNS_4arch4Sm90ELb1ELb0ELb0ELb1ELb0ELb0ELb1ELb0ELi3ELi1ELi1ELi1ELb0EEENS1_21CollectiveEpilogueBwdISD_SE_SG_Li384ELb1ELb1ELi3EEENS1_25SingleTileBwdLPTSchedulerILb1ELi96ELb0EEEEEEEEEvNT_6ParamsE,@"STO_CUDA_ENTRY STV_DEFAULT"
_ZN7cutlass13device_kernelIN5flash11enable_sm90INS1_16FlashAttnBwdSm90INS1_25CollectiveMainloopBwdSm90ILi2ELi1ELi1EN4cute5tupleIJNS5_1CILi1EEES8_S8_EEENS6_IJNS7_ILi64EEENS7_ILi96EEENS7_ILi192EEEEEENS_6half_tEfNS_4arch4Sm90ELb1ELb0ELb0ELb1ELb0ELb0ELb1ELb0ELi3ELi1ELi1ELi1ELb0EEENS1_21CollectiveEpilogueBwdISD_SE_SG_Li384ELb1ELb1ELi3EEENS1_25SingleTileBwdLPTSchedulerILb1ELi96ELb0EEEEEEEEEvNT_6ParamsE:
        /* <DEDUP_REMOVED lines=23> */
.L_x_6908:
[----:B------:R-:W-:Y:S05]  /*0170*/  BSYNC B0 ;  /* 0x0000000000007941 */ /* 0x000fea0003800000 */
.L_x_6907:
        /* <DEDUP_REMOVED lines=34> */
.L_x_6909:
        /* <DEDUP_REMOVED lines=20> */
.L_x_6910:
        /* <DEDUP_REMOVED lines=9> */
.L_x_6913:
        /* <DEDUP_REMOVED lines=32> */
.L_x_6914:
[----:B------:R-:W1:Y:S01]  /*0770*/  LDC R3, c[0x0][0x8c4] ;  /* 0x00023100ff037b82 */ /* 0x000e620000000800 */
[----:B------:R-:W-:Y:S01]  /*0780*/  IMAD.U32 R152, RZ, RZ, UR4 ;  /* 0x00000004ff987e24 */ /* 0x000fe2000f8e00ff */
[----:B-1----:R-:W-:-:S13]  /*0790*/  ISETP.NE.AND P0, PT, R3, 0x1, PT ;  /* 0x000000010300780c */ /* 0x002fda0003f05270 */
[----:B------:R-:W1:Y:S02]  /*07a0*/  @P0 LDC.64 R4, c[0x0][0x8c8] ;  /* 0x00023200ff040b82 */ /* 0x000e640000000a00 */
[----:B-1----:R-:W-:-:S05]  /*07b0*/  @P0 IMAD.HI.U32 R0, R4, UR4, RZ ;  /* 0x0000000404000c27 */ /* 0x002fca000f8e00ff */
[----:B------:R-:W-:-:S05]  /*07c0*/  @P0 SHF.R.U32.HI R152, RZ, R5, R0 ;  /* 0x00000005ff980219 */ /* 0x000fca0000011600 */
[----:B------:R-:W-:-:S07]  /*07d0*/  IMAD R0, R152, R3, RZ ;  /* 0x0000000398007224 */ /* 0x000fce00078e02ff */
.L_x_6915:
        /* <DEDUP_REMOVED lines=14> */
[----:B------:R-:W-:Y:S01]  /*08c0*/  IMAD R153, R153, R0, R5 ;  /* 0x0000000099997224 */ /* 0x000fe200078e0205 */
[----:B------:R-:W-:Y:S06]  /*08d0*/  @!P0 BRA `(.L_x_6916) ;  /* 0x0000000000108947 */ /* 0x000fec0003800000 */
[----:B------:R-:W1:Y:S02]  /*08e0*/  LDC.64 R2, c[0x0][0x8f8] ;  /* 0x00023e00ff027b82 */ /* 0x000e640000000a00 */
[----:B-1----:R-:W-:-:S05]  /*08f0*/  IMAD.WIDE R2, R19, 0x4, R2 ;  /* 0x0000000413027825 */ /* 0x002fca00078e0202 */
[----:B------:R2:W5:Y:S01]  /*0900*/  LDG.E R0, desc[UR38][R2.64] ;  /* 0x0000002602007981 */ /* 0x000562000c1e1900 */
[----:B------:R-:W-:Y:S05]  /*0910*/  BRA `(.L_x_6917) ;  /* 0x00000000002c7947 */ /* 0x000fea0003800000 */
.L_x_6916:
        /* <DEDUP_REMOVED lines=10> */
.L_x_6918:
[----:B------:R-:W1:Y:S02]  /*09c0*/  LDC R0, c[0x0][0x8ec] ;  /* 0x00023b00ff007b82 */ /* 0x000e640000000800 */
.L_x_6917:
[----:B-1---5:R-:W-:-:S04]  /*09d0*/  VIADD R0, R0, 0x5f ;  /* 0x0000005f00007836 */ /* 0x022fc80000000000 */
[----:B------:R-:W-:-:S05]  /*09e0*/  IMAD.HI R0, R0, 0x2aaaaaab, RZ ;  /* 0x2aaaaaab00007827 */ /* 0x000fca00078e02ff */
[----:B--2---:R-:W-:-:S04]  /*09f0*/  SHF.R.U32.HI R3, RZ, 0x1f, R0 ;  /* 0x0000001fff037819 */ /* 0x004fc80000011600 */
[----:B------:R-:W-:-:S04]  /*0a00*/  LEA.HI.SX32 R3, R0, R3, 0x1c ;  /* 0x0000000300037211 */ /* 0x000fc800078fe2ff */
[----:B------:R-:W-:-:S04]  /*0a10*/  ISETP.GE.AND P0, PT, R152, R3, PT ;  /* 0x000000039800720c */ /* 0x000fc80003f06270 */
[----:B------:R-:W-:-:S04]  /*0a20*/  SEL R19, R19, 0xffffffff, !P0 ;  /* 0xffffffff13137807 */ /* 0x000fc80004000000 */
[----:B------:R-:W-:-:S13]  /*0a30*/  ISETP.GE.AND P0, PT, R19, RZ, PT ;  /* 0x000000ff1300720c */ /* 0x000fda0003f06270 */
[----:B------:R-:W-:Y:S05]  /*0a40*/  @!P0 BRA `(.L_x_6919) ;  /* 0x000000a400248947 */ /* 0x000fea0003800000 */
[----:B------:R-:W-:Y:S01]  /*0a50*/  ULDC.64 UR4, c[0x0][0x780] ;  /* 0x0001e00000047ab9 */ /* 0x000fe20000000a00 */
[----:B------:R-:W1:Y:S01]  /*0a60*/  LDC R17, c[0x0][0x290] ;  /* 0x0000a400ff117b82 */ /* 0x000e620000000800 */
[----:B------:R-:W-:Y:S02]  /*0a70*/  ISETP.NE.U32.AND P0, PT, RZ, UR4, PT ;  /* 0x00000004ff007c0c */ /* 0x000fe4000bf05070 */
[----:B------:R-:W-:Y:S02]  /*0a80*/  SHF.R.S32.HI R155, RZ, 0x1f, R153 ;  /* 0x0000001fff9b7819 */ /* 0x000fe40000011499 */
[----:B------:R-:W-:-:S13]  /*0a90*/  ISETP.NE.AND.EX P0, PT, RZ, UR5, PT, P0 ;  /* 0x00000005ff007c0c */ /* 0x000fda000bf05300 */
[----:B------:R-:W-:Y:S05]  /*0aa0*/  @!P0 BRA `(.L_x_6920) ;  /* 0x0000000000108947 */ /* 0x000fea0003800000 */
[----:B------:R-:W2:Y:S02]  /*0ab0*/  LDC.64 R22, c[0x0][0x780] ;  /* 0x0001e000ff167b82 */ /* 0x000ea40000000a00 */
[----:B--2---:R-:W-:-:S06]  /*0ac0*/  IMAD.WIDE R22, R19, 0x4, R22 ;  /* 0x0000000413167825 */ /* 0x004fcc00078e0216 */
[----:B------:R2:W5:Y:S01]  /*0ad0*/  LDG.E R22, desc[UR38][R22.64] ;  /* 0x0000002616167981 */ /* 0x000562000c1e1900 */
[----:B------:R-:W-:Y:S05]  /*0ae0*/  BRA `(.L_x_6921) ;  /* 0x0000000000287947 */ /* 0x000fea0003800000 */
.L_x_6920:
        /* <DEDUP_REMOVED lines=10> */
.L_x_6921:
        /* <DEDUP_REMOVED lines=8> */
.L_x_6922:
        /* <DEDUP_REMOVED lines=9> */
.L_x_6923:
[C---:B-1-345:R-:W-:Y:S01]  /*0ca0*/  IMAD.IADD R3, R22.reuse, 0x1, -R17 ;  /* 0x0000000116037824 */ /* 0x07afe200078e0a11 */
[----:B------:R-:W-:Y:S01]  /*0cb0*/  ULDC UR4, c[0x0][0x74c] ;  /* 0x0001d30000047ab9 */ /* 0x000fe20000000800 */
[----:B------:R-:W-:Y:S01]  /*0cc0*/  VIADD R0, R22, 0x3f ;  /* 0x0000003f16007836 */ /* 0x000fe20000000000 */
[----:B------:R-:W-:Y:S01]  /*0cd0*/  PLOP3.LUT P0, PT, PT, PT, PT, 0x80, 0x0 ;  /* 0x000000000000781c */ /* 0x000fe20003f0f070 */
[----:B------:R-:W-:Y:S01]  /*0ce0*/  IMAD R3, R152, 0x60, R3 ;  /* 0x0000006098037824 */ /* 0x000fe200078e0203 */
[----:B------:R-:W-:Y:S02]  /*0cf0*/  CS2R R70, SRZ ;  /* 0x0000000000467805 */ /* 0x000fe4000001ff00 */
[----:B------:R-:W-:Y:S02]  /*0d00*/  CS2R R68, SRZ ;  /* 0x0000000000447805 */ /* 0x000fe4000001ff00 */
[----:B------:R-:W-:Y:S01]  /*0d10*/  CS2R R66, SRZ ;  /* 0x0000000000427805 */ /* 0x000fe2000001ff00 */
[----:B------:R-:W-:Y:S01]  /*0d20*/  VIADD R2, R3, -UR4 ;  /* 0x8000000403027c36 */ /* 0x000fe20008000000 */
[----:B------:R-:W-:-:S02]  /*0d30*/  SHF.R.S32.HI R3, RZ, 0x1f, R0 ;  /* 0x0000001fff037819 */ /* 0x000fc40000011400 */
[----:B------:R-:W-:Y:S02]  /*0d40*/  CS2R R64, SRZ ;  /* 0x0000000000407805 */ /* 0x000fe4000001ff00 */
[----:B------:R-:W-:Y:S02]  /*0d50*/  CS2R R62, SRZ ;  /* 0x00000000003e7805 */ /* 0x000fe4000001ff00 */
        /* <DEDUP_REMOVED lines=11> */
[----:B------:R-:W-:Y:S02]  /*0e10*/  CS2R R48, SRZ ;  /* 0x0000000000307805 */ /* 0x000fe4000001ff00 */
[----:B------:R-:W-:Y:S02]  /*0e20*/  CS2R R46, SRZ ;  /* 0x00000000002e7805 */ /* 0x000fe4000001ff00 */
[----:B------:R-:W-:Y:S02]  /*0e30*/  VIMNMX R16, RZ, R5, !PT ;  /* 0x00000005ff107248 */ /* 0x000fe40007fe0100 */
[----:B------:R-:W-:Y:S02]  /*0e40*/  CS2R R44, SRZ ;  /* 0x00000000002c7805 */ /* 0x000fe4000001ff00 */
[----:B------:R-:W-:-:S02]  /*0e50*/  CS2R R42, SRZ ;  /* 0x00000000002a7805 */ /* 0x000fc4000001ff00 */
[----:B------:R-:W-:Y:S02]  /*0e60*/  CS2R R40, SRZ ;  /* 0x0000000000287805 */ /* 0x000fe4000001ff00 */
[----:B------:R-:W-:Y:S02]  /*0e70*/  ISETP.GT.AND P1, PT, R18, R16, PT ;  /* 0x000000101200720c */ /* 0x000fe40003f24270 */
        /* <DEDUP_REMOVED lines=57> */
.L_x_6926:
        /* <DEDUP_REMOVED lines=15> */
.L_x_6925:
        /* <DEDUP_REMOVED lines=20> */
.L_x_6928:
        /* <DEDUP_REMOVED lines=15> */
.L_x_6927:
        /* <DEDUP_REMOVED lines=8> */
.L_x_7068:
        /* <DEDUP_REMOVED lines=21> */
.L_x_6930:
[----:B------:R-:W4:Y:S01]  /*1700*/  LDL.LU R20, [R1] ;  /* 0x0000000001147983 */ /* 0x000f220000300800 */
[----:B------:R-:W-:Y:S01]  /*1710*/  LEA.HI R0, R3, R2, RZ, 0x2 ;  /* 0x0000000203007211 */ /* 0x000fe200078f10ff */
[----:B------:R-:W-:Y:S01]  /*1720*/  IMAD R14, R8, -0x3, R13 ;  /* 0xfffffffd080e7824 */ /* 0x000fe200078e020d */
[----:B------:R-:W-:Y:S01]  /*1730*/  LEA.HI R8, R9, R9, RZ, 0x1 ;  /* 0x0000000909087211 */ /* 0x000fe200078f08ff */
[----:B------:R-:W-:Y:S01]  /*1740*/  IMAD.IADD R12, R6, 0x1, -R11 ;  /* 0x00000001060c7824 */ /* 0x000fe200078e0a0b */
[--C-:B------:R-:W-:Y:S01]  /*1750*/  SHF.R.S32.HI R5, RZ, 0x2, R0.reuse ;  /* 0x00000002ff057819 */ /* 0x100fe20000011400 */
[----:B------:R-:W-:Y:S01]  /*1760*/  IMAD R17, R152, -0x60, R17 ;  /* 0xffffffa098117824 */ /* 0x000fe200078e0211 */
[----:B------:R-:W-:Y:S02]  /*1770*/  SHF.R.S32.HI R6, RZ, 0x1f, R0 ;  /* 0x0000001fff067819 */ /* 0x000fe40000011400 */
[----:B------:R-:W-:Y:S02]  /*1780*/  CS2R R70, SRZ ;  /* 0x0000000000467805 */ /* 0x000fe4000001ff00 */
[----:B---3--:R-:W-:-:S02]  /*1790*/  LOP3.LUT R15, R0, 0x7ffffffc, RZ, 0xc0, !PT ;  /* 0x7ffffffc000f7812 */ /* 0x008fc400078ec0ff */
[----:B------:R-:W-:Y:S02]  /*17a0*/  CS2R R68, SRZ ;  /* 0x0000000000447805 */ /* 0x000fe4000001ff00 */
[--C-:B------:R-:W-:Y:S02]  /*17b0*/  SHF.R.S32.HI R0, RZ, 0x1, R8.reuse ;  /* 0x00000001ff007819 */ /* 0x100fe40000011408 */
[----:B------:R-:W-:Y:S02]  /*17c0*/  CS2R R66, SRZ ;  /* 0x0000000000427805 */ /* 0x000fe4000001ff00 */
[----:B------:R-:W-:Y:S01]  /*17d0*/  SHF.R.S32.HI R11, RZ, 0x1f, R8 ;  /* 0x0000001fff0b7819 */ /* 0x000fe20000011408 */
[----:B------:R-:W-:Y:S01]  /*17e0*/  IMAD.IADD R15, R2, 0x1, -R15 ;  /* 0x00000001020f7824 */ /* 0x000fe200078e0a0f */
        /* <DEDUP_REMOVED lines=21> */
[----:B------:R-:W-:Y:S01]  /*1940*/  IMAD R8, R14, 0x10, R15 ;  /* 0x000000100e087824 */ /* 0x000fe200078e020f */
[----:B------:R-:W-:Y:S01]  /*1950*/  SHF.R.S32.HI R3, RZ, 0x5, R3 ;  /* 0x00000005ff037819 */ /* 0x000fe20000011403 */
[----:B------:R-:W-:Y:S01]  /*1960*/  IMAD R9, R9, 0x20, R10 ;  /* 0x0000002009097824 */ /* 0x000fe200078e020a */
[----:B------:R-:W-:Y:S01]  /*1970*/  LOP3.LUT R7, R0, 0x8, R7, 0xf8, !PT ;  /* 0x0000000800077812 */ /* 0x000fe200078ef807 */
[----:B------:R-:W-:Y:S01]  /*1980*/  IMAD.IADD R6, R5, 0x1, -R6 ;  /* 0x0000000105067824 */ /* 0x000fe200078e0a06 */
[----:B------:R-:W-:Y:S01]  /*1990*/  SHF.R.U32.HI R0, RZ, 0x3, R0 ;  /* 0x00000003ff007819 */ /* 0x000fe20000011600 */
[----:B------:R-:W-:Y:S01]  /*19a0*/  IMAD R12, R12, 0x200, R9 ;  /* 0x000002000c0c7824 */ /* 0x000fe200078e0209 */
[----:B------:R-:W-:Y:S01]  /*19b0*/  LOP3.LUT P0, RZ, R11, 0x2, RZ, 0xc0, !PT ;  /* 0x000000020bff7812 */ /* 0x000fe2000780c0ff */
[----:B------:R-:W-:Y:S01]  /*19c0*/  IMAD R14, R13, 0x400, R2 ;  /* 0x000004000d0e7824 */ /* 0x000fe200078e0202 */
[----:B------:R-:W-:Y:S01]  /*19d0*/  LOP3.LUT R7, R7, R0, RZ, 0x3c, !PT ;  /* 0x0000000007077212 */ /* 0x000fe200078e3cff */
[----:B------:R-:W-:Y:S01]  /*19e0*/  IMAD R6, R3, 0x10, R6 ;  /* 0x0000001003067824 */ /* 0x000fe200078e0206 */
[----:B------:R-:W-:Y:S01]  /*19f0*/  IADD3 R3, -R22, 0x1, R17 ;  /* 0x0000000116037810 */ /* 0x000fe20007ffe111 */
[----:B------:R-:W-:Y:S01]  /*1a00*/  IMAD.SHL.U32 R8, R8, 0x2, RZ ;  /* 0x0000000208087824 */ /* 0x000fe200078e00ff */
[----:B------:R-:W-:Y:S01]  /*1a10*/  CS2R R56, SRZ ;  /* 0x0000000000387805 */ /* 0x000fe2000001ff00 */
[----:B------:R-:W-:Y:S01]  /*1a20*/  IMAD.IADD R11, R12, 0x1, R7 ;  /* 0x000000010c0b7824 */ /* 0x000fe200078e0207 */
[----:B------:R-:W-:Y:S01]  /*1a30*/  CS2R R54, SRZ ;  /* 0x0000000000367805 */ /* 0x000fe2000001ff00 */
[----:B------:R-:W-:Y:S01]  /*1a40*/  IMAD.MOV.U32 R12, RZ, RZ, 0x20 ;  /* 0x00000020ff0c7424 */ /* 0x000fe200078e00ff */
[----:B------:R-:W-:Y:S01]  /*1a50*/  CS2R R52, SRZ ;  /* 0x0000000000347805 */ /* 0x000fe2000001ff00 */
[----:B------:R-:W-:Y:S01]  /*1a60*/  IMAD.SHL.U32 R0, R14, 0x4, RZ ;  /* 0x000000040e007824 */ /* 0x000fe200078e00ff */
[----:B------:R-:W-:Y:S01]  /*1a70*/  LEA R11, R11, UR36, 0x1 ;  /* 0x000000240b0b7c11 */ /* 0x000fe2000f8e08ff */
[--C-:B------:R-:W-:Y:S01]  /*1a80*/  IMAD.IADD R9, R17, 0x1, -R8.reuse ;  /* 0x0000000111097824 */ /* 0x100fe200078e0a08 */
[----:B------:R-:W-:Y:S01]  /*1a90*/  SEL R12, R12, 0xffffffe0, !P0 ;  /* 0xffffffe00c0c7807 */ /* 0x000fe20004000000 */
[----:B------:R-:W-:Y:S01]  /*1aa0*/  IMAD.IADD R8, R3, 0x1, -R8 ;  /* 0x0000000103087824 */ /* 0x000fe200078e0a08 */
        /* <DEDUP_REMOVED lines=42> */
[----:B------:R-:W-:-:S02]  /*1d50*/  IADD3 R17, R12, 0x30400, R11 ;  /* 0x000304000c117810 */ /* 0x000fc40007ffe00b */
[----:B----4-:R-:W-:-:S07]  /*1d60*/  LOP3.LUT R10, R20, 0x1, RZ, 0xfc, !PT ;  /* 0x00000001140a7812 */ /* 0x010fce00078efcff */
.L_x_6942:
[----:B------:R-:W-:-:S13]  /*1d70*/  ISETP.NE.AND P0, PT, R10, 0x3, PT ;  /* 0x000000030a00780c */ /* 0x000fda0003f05270 */
[----:B---3--:R-:W-:Y:S05]  /*1d80*/  @!P0 BRA `(.L_x_6932) ;  /* 0x0000000000048947 */ /* 0x008fea0003800000 */
[----:B------:R-:W-:Y:S01]  /*1d90*/  BPT.TRAP 0x1 ;  /* 0x000000040000795c */ /* 0x000fe20000300000 */
.L_x_6932:
[----:B------:R-:W-:Y:S02]  /*1da0*/  LEA R3, R2, UR36, 0x3 ;  /* 0x0000002402037c11 */ /* 0x000fe4000f8e18ff */
[----:B------:R-:W-:-:S04]  /*1db0*/  SHF.L.U32 R12, R7, 0x1f, RZ ;  /* 0x0000001f070c7819 */ /* 0x000fc800000006ff */
[----:B------:R3:W4:Y:S01]  /*1dc0*/  SYNCS.PHASECHK.TRANS64.TRYWAIT P1, [R3+URZ+0x36410], R12 ;  /* 0x0364100c030075a7 */ /* 0x000722000802017f */
[----:B------:R-:W-:Y:S05]  /*1dd0*/  @!P0 BRA `(.L_x_6933) ;  /* 0x0000000000048947 */ /* 0x000fea0003800000 */
[----:B------:R-:W-:Y:S01]  /*1de0*/  BPT.TRAP 0x1 ;  /* 0x000000040000795c */ /* 0x000fe20000300000 */
.L_x_6933:
[----:B----4-:R-:W-:Y:S05]  /*1df0*/  @P1 BRA `(.L_x_6934) ;  /* 0x0000000000081947 */ /* 0x010fea0003800000 */
[----:B------:R-:W4:Y:S02]  /*1e00*/  SYNCS.PHASECHK.TRANS64.TRYWAIT P1, [R3+URZ+0x36410], R12 ;  /* 0x0364100c030075a7 */ /* 0x000f24000802017f */
[----:B----4-:R-:W-:Y:S05]  /*1e10*/  @!P1 BRA `(.L_x_6935) ;  /* 0x0000009000689947 */ /* 0x010fea0003800000 */
.L_x_6934:
[----:B------:R-:W-:Y:S05]  /*1e20*/  WARPSYNC.ALL ;  /* 0x0000000000007948 */ /* 0x000fea0003800000 */
[----:B------:R-:W-:Y:S01]  /*1e30*/  R2UR UR6, R4 ;  /* 0x00000000040672ca */ /* 0x000fe200000e0000 */
[----:B------:R-:W-:Y:S01]  /*1e40*/  UIADD3 UR4, UR36, 0x1e000, URZ ;  /* 0x0001e00024047890 */ /* 0x000fe2000fffe03f */
[C---:B------:R-:W-:Y:S01]  /*1e50*/  R2UR UR7, R2.reuse ;  /* 0x00000000020772ca */ /* 0x040fe200000e0000 */
[----:B------:R-:W-:Y:S01]  /*1e60*/  WARPGROUP.ARRIVE ;  /* 0x00000000000079c5 */ /* 0x000fe20000000000 */
[----:B------:R-:W-:Y:S01]  /*1e70*/  UMOV UR13, 0x40000040 ;  /* 0x40000040000d7882 */ /* 0x000fe20000000000 */
[----:B------:R-:W-:Y:S01]  /*1e80*/  USHF.R.U32.HI UR5, URZ, 0x4, UR4 ;  /* 0x000000043f057899 */ /* 0x000fe20008011604 */
[----:B---34-:R-:W-:Y:S01]  /*1e90*/  IMAD R12, R2, 0x40, R6 ;  /* 0x00000040020c7824 */ /* 0x018fe200078e0206 */
        /* <DEDUP_REMOVED lines=92> */
[----:B-1----:R3:W1:Y:S01]  /*2460*/  LDS R13, [R14+0x30020] ;  /* 0x030020000e0d7984 */ /* 0x0026620000000800 */
[----:B------:R-:W-:Y:S05]  /*2470*/  @!P0 BRA `(.L_x_6936) ;  /* 0x0000000000048947 */ /* 0x000fea0003800000 */
[----:B------:R-:W-:Y:S01]  /*2480*/  BPT.TRAP 0x1 ;  /* 0x000000040000795c */ /* 0x000fe20000300000 */
.L_x_6936:
[----:B------:R-:W-:-:S04]  /*2490*/  SHF.L.U32 R15, R5, 0x1f, RZ ;  /* 0x0000001f050f7819 */ /* 0x000fc800000006ff */
[----:B------:R1:W1:Y:S01]  /*24a0*/  SYNCS.PHASECHK.TRANS64.TRYWAIT P1, [UR36+0x36430], R15 ;  /* 0x0364300fff0075a7 */ /* 0x0002620008020164 */
[----:B------:R-:W-:Y:S05]  /*24b0*/  @!P0 BRA `(.L_x_6937) ;  /* 0x0000000000048947 */ /* 0x000fea0003800000 */
[----:B------:R-:W-:Y:S01]  /*24c0*/  BPT.TRAP 0x1 ;  /* 0x000000040000795c */ /* 0x000fe20000300000 */
.L_x_6937:
[----:B-1----:R-:W-:Y:S05]  /*24d0*/  @P1 BRA `(.L_x_6938) ;  /* 0x0000000000081947 */ /* 0x002fea0003800000 */
[----:B------:R-:W1:Y:S02]  /*24e0*/  SYNCS.PHASECHK.TRANS64.TRYWAIT P1, [UR36+0x36430], R15 ;  /* 0x0364300fff0075a7 */ /* 0x000e640008020164 */
[----:B-1----:R-:W-:Y:S05]  /*24f0*/  @!P1 BRA `(.L_x_6939) ;  /* 0x0000008800c49947 */ /* 0x002fea0003800000 */
.L_x_6938:
[----:B------:R-:W-:Y:S01]  /*2500*/  UIADD3 UR5, UR36, 0x2a000, URZ ;  /* 0x0002a00024057890 */ /* 0x000fe2000fffe03f */
[----:B------:R-:W-:Y:S01]  /*2510*/  WARPGROUP.ARRIVE ;  /* 0x00000000000079c5 */ /* 0x000fe20000000000 */
[----:B------:R-:W-:Y:S01]  /*2520*/  UIADD3 UR4, UR4, 0x9000, URZ ;  /* 0x0000900004047890 */ /* 0x000fe2000fffe03f */
[----:B------:R-:W-:Y:S01]  /*2530*/  IMAD R15, R16, 0x40, R6 ;  /* 0x00000040100f7824 */ /* 0x000fe200078e0206 */
[----:B------:R-:W-:Y:S02]  /*2540*/  USHF.R.U32.HI UR6, URZ, 0x4, UR5 ;  /* 0x000000043f067899 */ /* 0x000fe40008011605 */
[----:B------:R-:W-:Y:S02]  /*2550*/  USHF.R.U32.HI UR4, URZ, 0x4, UR4 ;  /* 0x000000043f047899 */ /* 0x000fe40008011604 */
[----:B------:R-:W-:Y:S01]  /*2560*/  ULOP3.LUT UR7, UR6, 0x3fff, URZ, 0xc0, !UPT ;  /* 0x00003fff06077892 */ /* 0x000fe2000f8ec03f */
[----:B---3--:R-:W-:Y:S01]  /*2570*/  VIADDMNMX R14, R15, R8, R9, PT ;  /* 0x000000080f0e7246 */ /* 0x008fe20003800109 */
        /* <DEDUP_REMOVED lines=9> */
[----:B------:R-:W-:Y:S01]  /*2610*/  FSEL R137, R137, -INF , P6 ;  /* 0xff80000089897808 */ /* 0x000fe20003000000 */
[----:B------:R-:W-:Y:S01]  /*2620*/  UMOV UR10, UR6 ;  /* 0x00000006000a7c82 */ /* 0x000fe20008000000 */
[C---:B------:R-:W-:Y:S01]  /*2630*/  ISETP.GT.AND P5, PT, R14.reuse, 0x8, PT ;  /* 0x000000080e00780c */ /* 0x040fe20003fa4270 */
[----:B------:R-:W-:Y:S01]  /*2640*/  HGMMA.64x32x16.F32 R120, gdesc[UR8], RZ, !UPT, gsb0 ;  /* 0x00600000087879f0 */ /* 0x000fe2000c0008ff */
[----:B------:R-:W-:Y:S01]  /*2650*/  UIADD3 UR10, UR6, 0x2, URZ ;  /* 0x00000002060a7890 */ /* 0x000fe2000fffe03f */
[C---:B------:R-:W-:Y:S01]  /*2660*/  ISETP.GT.AND P4, PT, R14.reuse, 0x9, PT ;  /* 0x000000090e00780c */ /* 0x040fe20003f84270 */
[----:B------:R-:W-:Y:S01]  /*2670*/  UIADD3 UR8, UR4, 0x2, URZ ;  /* 0x0000000204087890 */ /* 0x000fe2000fffe03f */
[C---:B------:R-:W-:Y:S01]  /*2680*/  ISETP.GT.AND P3, PT, R14.reuse, 0x10, PT ;  /* 0x000000100e00780c */ /* 0x040fe20003f64270 */
[----:B------:R-:W-:Y:S01]  /*2690*/  UMOV UR11, 0x40000040 ;  /* 0x40000040000b7882 */ /* 0x000fe20000000000 */
[----:B------:R-:W-:Y:S01]  /*26a0*/  UMOV UR9, 0x40000040 ;  /* 0x4000004000097882 */ /* 0x000fe20000000000 */
[C---:B------:R-:W-:Y:S01]  /*26b0*/  ISETP.GT.AND P2, PT, R14.reuse, 0x11, PT ;  /* 0x000000110e00780c */ /* 0x040fe20003f44270 */
[--C-:B----4-:R-:W-:Y:S01]  /*26c0*/  FFMA.FTZ R20, R21, UR40, -R12.reuse ;  /* 0x0000002815147c23 */ /* 0x110fe2000801080c */
[C---:B------:R-:W-:Y:S01]  /*26d0*/  ISETP.GT.AND P1, PT, R14.reuse, 0x18, PT ;  /* 0x000000180e00780c */ /* 0x040fe20003f24270 */
[----:B------:R-:W-:Y:S01]  /*26e0*/  FFMA.FTZ R21, R137, UR40, -R12 ;  /* 0x0000002889157c23 */ /* 0x000fe2000801080c */
[----:B------:R-:W-:Y:S01]  /*26f0*/  ISETP.GT.AND P6, PT, R14, 0x19, PT ;  /* 0x000000190e00780c */ /* 0x000fe20003fc4270 */
[----:B------:R-:W-:Y:S01]  /*2700*/  UMOV UR7, 0x80000020 ;  /* 0x8000002000077882 */ /* 0x000fe20000000000 */
[----:B------:R-:W-:Y:S01]  /*2710*/  IADD3 R14, R8, 0x8, R15 ;  /* 0x00000008080e7810 */ /* 0x000fe20007ffe00f */
[----:B------:R-:W-:Y:S01]  /*2720*/  MUFU.EX2 R20, R20 ;  /* 0x0000001400147308 */ /* 0x000fe20000000800 */
[----:B------:R-:W-:-:S02]  /*2730*/  FSEL R15, R140, -INF , P5 ;  /* 0xff8000008c0f7808 */ /* 0x000fc40002800000 */
[----:B------:R-:W-:Y:S02]  /*2740*/  VIMNMX R14, R9, R14, PT ;  /* 0x0000000e090e7248 */ /* 0x000fe40003fe0100 */
[----:B------:R-:W-:Y:S01]  /*2750*/  FSEL R157, R148, -INF , P1 ;  /* 0xff800000949d7808 */ /* 0x000fe20000800000 */
[--C-:B------:R-:W-:Y:S01]  /*2760*/  FFMA.FTZ R22, R15, UR40, -R12.reuse ;  /* 0x000000280f167c23 */ /* 0x100fe2000801080c */
[----:B------:R-:W-:Y:S01]  /*2770*/  ISETP.GT.AND P1, PT, R14, RZ, PT ;  /* 0x000000ff0e00720c */ /* 0x000fe20003f24270 */
[----:B------:R-:W1:Y:S01]  /*2780*/  MUFU.EX2 R21, R21 ;  /* 0x0000001500157308 */ /* 0x000e620000000800 */
[----:B--2---:R-:W-:Y:S01]  /*2790*/  FSEL R23, R141, -INF , P4 ;  /* 0xff8000008d177808 */ /* 0x004fe20002000000 */
[--C-:B------:R-:W-:Y:S01]  /*27a0*/  FFMA.FTZ R157, R157, UR40, -R12.reuse ;  /* 0x000000289d9d7c23 */ /* 0x100fe2000801080c */
[----:B------:R-:W-:Y:S02]  /*27b0*/  FSEL R138, R138, -INF , P1 ;  /* 0xff8000008a8a7808 */ /* 0x000fe40000800000 */
[----:B------:R-:W-:Y:S01]  /*27c0*/  LEA R15, R6, UR36, 0x2 ;  /* 0x00000024060f7c11 */ /* 0x000fe2000f8e10ff */
[--C-:B------:R-:W-:Y:S01]  /*27d0*/  FFMA.FTZ R23, R23, UR40, -R12.reuse ;  /* 0x0000002817177c23 */ /* 0x100fe2000801080c */
[----:B------:R-:W-:Y:S01]  /*27e0*/  FSEL R141, R144, -INF , P3 ;  /* 0xff800000908d7808 */ /* 0x000fe20001800000 */
[----:B------:R-:W-:Y:S01]  /*27f0*/  FFMA.FTZ R136, R138, UR40, -R13 ;  /* 0x000000288a887c23 */ /* 0x000fe2000801080d */
[----:B------:R-:W-:Y:S01]  /*2800*/  ISETP.GT.AND P4, PT, R14, 0x1, PT ;  /* 0x000000010e00780c */ /* 0x000fe20003f84270 */
[----:B------:R-:W-:Y:S01]  /*2810*/  MUFU.EX2 R22, R22 ;  /* 0x0000001600167308 */ /* 0x000fe20000000800 */
[----:B------:R-:W-:Y:S01]  /*2820*/  FSEL R145, R145, -INF , P2 ;  /* 0xff80000091917808 */ /* 0x000fe20001000000 */
[----:B------:R-:W-:Y:S01]  /*2830*/  FFMA.FTZ R141, R141, UR40, -R12 ;  /* 0x000000288d8d7c23 */ /* 0x000fe2000801080c */
[----:B------:R-:W-:-:S02]  /*2840*/  FSEL R149, R149, -INF , P6 ;  /* 0xff80000095957808 */ /* 0x000fc40003000000 */
[C---:B------:R-:W-:Y:S01]  /*2850*/  ISETP.GT.AND P3, PT, R14.reuse, 0x8, PT ;  /* 0x000000080e00780c */ /* 0x040fe20003f64270 */
[--C-:B------:R-:W-:Y:S01]  /*2860*/  FFMA.FTZ R145, R145, UR40, -R12.reuse ;  /* 0x0000002891917c23 */ /* 0x100fe2000801080c */
[----:B------:R-:W-:Y:S01]  /*2870*/  ISETP.GT.AND P2, PT, R14, 0x9, PT ;  /* 0x000000090e00780c */ /* 0x000fe20003f44270 */
[----:B------:R-:W-:Y:S01]  /*2880*/  FFMA.FTZ R149, R149, UR40, -R12 ;  /* 0x0000002895957c23 */ /* 0x000fe2000801080c */
[----:B------:R-:W-:Y:S01]  /*2890*/  FSEL R138, R139, -INF , P4 ;  /* 0xff8000008b8a7808 */ /* 0x000fe20002000000 */
[----:B------:R-:W-:Y:S01]  /*28a0*/  MUFU.EX2 R23, R23 ;  /* 0x0000001700177308 */ /* 0x000fe20000000800 */
[----:B------:R-:W-:Y:S02]  /*28b0*/  FSEL R142, R142, -INF , P3 ;  /* 0xff8000008e8e7808 */ /* 0x000fe40001800000 */
[----:B------:R-:W-:Y:S01]  /*28c0*/  FSEL R12, R143, -INF , P2 ;  /* 0xff8000008f0c7808 */ /* 0x000fe20001000000 */
[--C-:B------:R-:W-:Y:S01]  /*28d0*/  FFMA.FTZ R139, R138, UR40, -R13.reuse ;  /* 0x000000288a8b7c23 */ /* 0x100fe2000801080d */
[----:B------:R-:W-:Y:S01]  /*28e0*/  ISETP.GT.AND P1, PT, R14, 0x10, PT ;  /* 0x000000100e00780c */ /* 0x000fe20003f24270 */
[----:B------:R-:W-:Y:S01]  /*28f0*/  FFMA.FTZ R138, R142, UR40, -R13 ;  /* 0x000000288e8a7c23 */ /* 0x000fe2000801080d */
[C---:B------:R-:W-:Y:S01]  /*2900*/  ISETP.GT.AND P4, PT, R14.reuse, 0x11, PT ;  /* 0x000000110e00780c */ /* 0x040fe20003f84270 */
[----:B------:R-:W-:Y:S01]  /*2910*/  MUFU.EX2 R136, R136 ;  /* 0x0000008800887308 */ /* 0x000fe20000000800 */
[----:B------:R-:W-:-:S02]  /*2920*/  ISETP.GT.AND P5, PT, R14, 0x18, PT ;  /* 0x000000180e00780c */ /* 0x000fc40003fa4270 */
[----:B------:R-:W-:Y:S01]  /*2930*/  ISETP.GT.AND P6, PT, R14, 0x19, PT ;  /* 0x000000190e00780c */ /* 0x000fe20003fc4270 */
[--C-:B------:R-:W-:Y:S01]  /*2940*/  FFMA.FTZ R14, R12, UR40, -R13.reuse ;  /* 0x000000280c0e7c23 */ /* 0x100fe2000801080d */
[----:B------:R-:W-:Y:S02]  /*2950*/  FSEL R12, R147, -INF , P4 ;  /* 0xff800000930c7808 */ /* 0x000fe40002000000 */
[----:B------:R-:W-:Y:S01]  /*2960*/  FSEL R142, R146, -INF , P1 ;  /* 0xff800000928e7808 */ /* 0x000fe20000800000 */
[----:B------:R-:W2:Y:S01]  /*2970*/  MUFU.EX2 R139, R139 ;  /* 0x0000008b008b7308 */ /* 0x000ea20000000800 */
[----:B------:R-:W-:Y:S01]  /*2980*/  FSEL R144, R150, -INF , P5 ;  /* 0xff80000096907808 */ /* 0x000fe20002800000 */
[----:B------:R-:W-:Y:S02]  /*2990*/  WARPGROUP.DEPBAR.LE gsb0, 0x0 ;  /* 0x00008000000079c5 */ /* 0x000fe40000010000 */
[----:B------:R-:W-:Y:S01]  /*29a0*/  WARPGROUP.ARRIVE ;  /* 0x00000000000079c5 */ /* 0x000fe20000000000 */
[----:B------:R-:W-:Y:S01]  /*29b0*/  FSEL R146, R151, -INF , P6 ;  /* 0xff80000097927808 */ /* 0x000fe20003000000 */
[--C-:B------:R-:W-:Y:S01]  /*29c0*/  FFMA.FTZ R142, R142, UR40, -R13.reuse ;  /* 0x000000288e8e7c23 */ /* 0x100fe2000801080d */
[--C-:B------:R-:W-:Y:S01]  /*29d0*/  FFMA.FTZ R143, R12, UR40, -R13.reuse ;  /* 0x000000280c8f7c23 */ /* 0x100fe2000801080d */
[----:B------:R-:W-:Y:S01]  /*29e0*/  MUFU.EX2 R138, R138 ;  /* 0x0000008a008a7308 */ /* 0x000fe20000000800 */
[--C-:B------:R-:W-:Y:S01]  /*29f0*/  FFMA.FTZ R144, R144, UR40, -R13.reuse ;  /* 0x0000002890907c23 */ /* 0x100fe2000801080d */
[----:B------:R-:W-:Y:S01]  /*2a00*/  HGMMA.64x32x16.F32 R120, gdesc[UR8], R120, gsb0 ;  /* 0x00600000087879f0 */ /* 0x000fe20008000878 */
[----:B------:R-:W-:Y:S01]  /*2a10*/  UIADD3 UR10, UR6, 0x4, URZ ;  /* 0x00000004060a7890 */ /* 0x000fe2000fffe03f */
[----:B------:R-:W-:Y:S01]  /*2a20*/  FFMA.FTZ R146, R146, UR40, -R13 ;  /* 0x0000002892927c23 */ /* 0x000fe2000801080d */
[----:B------:R-:W-:Y:S01]  /*2a30*/  UIADD3 UR8, UR4, 0x4, URZ ;  /* 0x0000000404087890 */ /* 0x000fe2000fffe03f */
[----:B-1----:R-:W-:Y:S01]  /*2a40*/  F2FP.F16.F32.PACK_AB R12, R21, R20 ;  /* 0x00000014150c723e */ /* 0x002fe200000000ff */
[----:B------:R-:W-:Y:S01]  /*2a50*/  UMOV UR11, 0x40000040 ;  /* 0x40000040000b7882 */ /* 0x000fe20000000000 */
[----:B------:R-:W-:Y:S01]  /*2a60*/  UMOV UR9, 0x40000040 ;  /* 0x4000004000097882 */ /* 0x000fe20000000000 */
[----:B------:R1:W3:Y:S01]  /*2a70*/  MUFU.EX2 R147, R14 ;  /* 0x0000000e00937308 */ /* 0x0002e20000000800 */
[----:B--2---:R-:W-:-:S07]  /*2a80*/  F2FP.F16.F32.PACK_AB R13, R139, R136 ;  /* 0x000000888b0d723e */ /* 0x004fce00000000ff */
[----:B------:R-:W-:Y:S01]  /*2a90*/  MUFU.EX2 R141, R141 ;  /* 0x0000008d008d7308 */ /* 0x000fe20000000800 */
[----:B-1----:R-:W-:-:S07]  /*2aa0*/  F2FP.F16.F32.PACK_AB R14, R23, R22 ;  /* 0x00000016170e723e */ /* 0x002fce00000000ff */
[----:B------:R-:W-:Y:S08]  /*2ab0*/  MUFU.EX2 R148, R145 ;  /* 0x0000009100947308 */ /* 0x000ff00000000800 */
[----:B------:R-:W-:Y:S08]  /*2ac0*/  MUFU.EX2 R157, R157 ;  /* 0x0000009d009d7308 */ /* 0x000ff00000000800 */
[----:B------:R-:W1:Y:S08]  /*2ad0*/  MUFU.EX2 R150, R149 ;  /* 0x0000009500967308 */ /* 0x000e700000000800 */
[----:B------:R-:W-:Y:S08]  /*2ae0*/  MUFU.EX2 R142, R142 ;  /* 0x0000008e008e7308 */ /* 0x000ff00000000800 */
[----:B------:R-:W2:Y:S01]  /*2af0*/  MUFU.EX2 R143, R143 ;  /* 0x0000008f008f7308 */ /* 0x000ea20000000800 */
[----:B------:R-:W-:-:S02]  /*2b00*/  WARPGROUP.DEPBAR.LE gsb0, 0x0 ;  /* 0x00008000000079c5 */ /* 0x000fc40000010000 */
[----:B------:R-:W-:-:S05]  /*2b10*/  WARPGROUP.ARRIVE ;  /* 0x00000000000079c5 */ /* 0x000fca0000000000 */
[----:B------:R-:W-:Y:S01]  /*2b20*/  MUFU.EX2 R144, R144 ;  /* 0x0000009000907308 */ /* 0x000fe20000000800 */
        /* <DEDUP_REMOVED lines=76> */
[----:B------:R-:W4:Y:S04]  /*2ff0*/  LDS R137, [R15+0x30200] ;  /* 0x030200000f897984 */ /* 0x000f280000000800 */
[----:B------:R3:W5:Y:S02]  /*3000*/  LDS R140, [R15+0x30220] ;  /* 0x030220000f8c7984 */ /* 0x0007640000000800 */
[----:B---3--:R-:W-:Y:S01]  /*3010*/  F2FP.F16.F32.PACK_AB R15, R147, R138 ;  /* 0x0000008a930f723e */ /* 0x008fe200000000ff */
[----:B------:R-:W-:Y:S06]  /*3020*/  BAR.SYNC.DEFER_BLOCKING 0x9, 0x180 ;  /* 0x0246000000007b1d */ /* 0x000fec0000010000 */
[----:B------:R3:W-:Y:S01]  /*3030*/  STSM.16.M88.4 [R11+0x30400], R12 ;  /* 0x0304000c0b007844 */ /* 0x0007e20000000200 */
[--C-:B----4-:R-:W-:Y:S01]  /*3040*/  FADD.FTZ R151, R120, -R137.reuse ;  /* 0x8000008978977221 */ /* 0x110fe20000010000 */
[--C-:B------:R-:W-:Y:S01]  /*3050*/  FADD.FTZ R120, R121, -R137.reuse ;  /* 0x8000008979787221 */ /* 0x100fe20000010000 */
[--C-:B------:R-:W-:Y:S01]  /*3060*/  FADD.FTZ R121, R124, -R137.reuse ;  /* 0x800000897c797221 */ /* 0x100fe20000010000 */
[--C-:B------:R-:W-:Y:S01]  /*3070*/  FADD.FTZ R124, R125, -R137.reuse ;  /* 0x800000897d7c7221 */ /* 0x100fe20000010000 */
[----:B------:R-:W-:Y:S01]  /*3080*/  FMUL.FTZ R151, R20, R151 ;  /* 0x0000009714977220 */ /* 0x000fe20000410000 */
[----:B------:R-:W-:Y:S01]  /*3090*/  FMUL.FTZ R20, R21, R120 ;  /* 0x0000007815147220 */ /* 0x000fe20000410000 */
[----:B------:R-:W-:Y:S01]  /*30a0*/  FMUL.FTZ R22, R22, R121 ;  /* 0x0000007916167220 */ /* 0x000fe20000410000 */
[--C-:B-----5:R-:W-:Y:S01]  /*30b0*/  FADD.FTZ R121, R122, -R140.reuse ;  /* 0x8000008c7a797221 */ /* 0x120fe20000010000 */
[--C-:B------:R-:W-:Y:S01]  /*30c0*/  FADD.FTZ R120, R127, -R140.reuse ;  /* 0x8000008c7f787221 */ /* 0x100fe20000010000 */
[----:B-1----:R-:W-:Y:S01]  /*30d0*/  F2FP.F16.F32.PACK_AB R122, R150, R157 ;  /* 0x0000009d967a723e */ /* 0x002fe200000000ff */
[--C-:B------:R-:W-:Y:S01]  /*30e0*/  FADD.FTZ R21, R134, -R140.reuse ;  /* 0x8000008c86157221 */ /* 0x100fe20000010000 */
[----:B------:R-:W-:Y:S01]  /*30f0*/  FMUL.FTZ R136, R136, R121 ;  /* 0x0000007988887220 */ /* 0x000fe20000410000 */
[----:B------:R-:W-:Y:S01]  /*3100*/  FMUL.FTZ R147, R147, R120 ;  /* 0x0000007893937220 */ /* 0x000fe20000410000 */
[----:B---3--:R-:W1:Y:S01]  /*3110*/  MUFU.EX2 R13, R146 ;  /* 0x00000092000d7308 */ /* 0x008e620000000800 */
[--C-:B------:R-:W-:Y:S01]  /*3120*/  FADD.FTZ R14, R123, -R140.reuse ;  /* 0x8000008c7b0e7221 */ /* 0x100fe20000010000 */
[--C-:B------:R-:W-:Y:S01]  /*3130*/  FADD.FTZ R123, R126, -R140.reuse ;  /* 0x8000008c7e7b7221 */ /* 0x100fe20000010000 */
[----:B------:R-:W-:Y:S01]  /*3140*/  F2FP.F16.F32.PACK_AB R120, R148, R141 ;  /* 0x0000008d9478723e */ /* 0x000fe200000000ff */
[--C-:B------:R-:W-:Y:S01]  /*3150*/  FADD.FTZ R15, R130, -R140.reuse ;  /* 0x8000008c820f7221 */ /* 0x100fe20000010000 */
[----:B--2---:R-:W-:Y:S01]  /*3160*/  F2FP.F16.F32.PACK_AB R121, R143, R142 ;  /* 0x0000008e8f79723e */ /* 0x004fe200000000ff */
[----:B------:R-:W-:Y:S01]  /*3170*/  FMUL.FTZ R138, R138, R123 ;  /* 0x0000007b8a8a7220 */ /* 0x000fe20000410000 */
[--C-:B------:R-:W-:Y:S01]  /*3180*/  FADD.FTZ R12, R131, -R140.reuse ;  /* 0x8000008c830c7221 */ /* 0x100fe20000010000 */
[--C-:B------:R-:W-:Y:S01]  /*3190*/  FADD.FTZ R128, R128, -R137.reuse ;  /* 0x8000008980807221 */ /* 0x100fe20000010000 */
[--C-:B------:R-:W-:Y:S01]  /*31a0*/  FADD.FTZ R129, R129, -R137.reuse ;  /* 0x8000008981817221 */ /* 0x100fe20000010000 */
[--C-:B------:R-:W-:Y:S01]  /*31b0*/  FADD.FTZ R132, R132, -R137.reuse ;  /* 0x8000008984847221 */ /* 0x100fe20000010000 */
[----:B------:R-:W-:Y:S01]  /*31c0*/  FADD.FTZ R133, R133, -R137 ;  /* 0x8000008985857221 */ /* 0x000fe20000010000 */
[----:B------:R-:W-:Y:S01]  /*31d0*/  FADD.FTZ R140, R135, -R140 ;  /* 0x8000008c878c7221 */ /* 0x000fe20000010000 */
[----:B------:R-:W-:Y:S01]  /*31e0*/  FMUL.FTZ R23, R23, R124 ;  /* 0x0000007c17177220 */ /* 0x000fe20000410000 */
[----:B------:R-:W-:Y:S01]  /*31f0*/  FMUL.FTZ R139, R139, R14 ;  /* 0x0000000e8b8b7220 */ /* 0x000fe20000410000 */
[----:B------:R-:W-:Y:S01]  /*3200*/  FMUL.FTZ R128, R141, R128 ;  /* 0x000000808d807220 */ /* 0x000fe20000410000 */
[----:B------:R-:W-:Y:S01]  /*3210*/  FMUL.FTZ R129, R148, R129 ;  /* 0x0000008194817220 */ /* 0x000fe20000410000 */
[----:B-1----:R-:W-:Y:S01]  /*3220*/  F2FP.F16.F32.PACK_AB R123, R13, R144 ;  /* 0x000000900d7b723e */ /* 0x002fe200000000ff */
[----:B------:R-:W-:Y:S01]  /*3230*/  FMUL.FTZ R132, R157, R132 ;  /* 0x000000849d847220 */ /* 0x000fe20000410000 */
[----:B------:R-:W-:Y:S01]  /*3240*/  FMUL.FTZ R133, R150, R133 ;  /* 0x0000008596857220 */ /* 0x000fe20000410000 */
[----:B------:R-:W-:Y:S01]  /*3250*/  FMUL.FTZ R142, R142, R15 ;  /* 0x0000000f8e8e7220 */ /* 0x000fe20000410000 */
[----:B------:R-:W-:Y:S01]  /*3260*/  FMUL.FTZ R143, R143, R12 ;  /* 0x0000000c8f8f7220 */ /* 0x000fe20000410000 */
[----:B------:R1:W-:Y:S01]  /*3270*/  STSM.16.M88.4 [R17], R120 ;  /* 0x0000007811007844 */ /* 0x0003e20000000200 */
[----:B------:R-:W-:Y:S01]  /*3280*/  FMUL.FTZ R144, R144, R21 ;  /* 0x0000001590907220 */ /* 0x000fe20000410000 */
        /* <DEDUP_REMOVED lines=9> */
[----:B------:R-:W-:Y:S02]  /*3320*/  F2FP.F16.F32.PACK_AB R13, R139, R136 ;  /* 0x000000888b0d723e */ /* 0x000fe400000000ff */
[----:B------:R-:W-:Y:S02]  /*3330*/  F2FP.F16.F32.PACK_AB R15, R147, R138 ;  /* 0x0000008a930f723e */ /* 0x000fe400000000ff */
        /* <DEDUP_REMOVED lines=87> */
.L_x_6940:
        /* <DEDUP_REMOVED lines=60> */
.L_x_6941:
        /* <DEDUP_REMOVED lines=62> */
.L_x_6924:
[----:B------:R-:W-:Y:S05]  /*4050*/  @P0 BRA `(.L_x_6943) ;  /* 0x0000001400e40947 */ /* 0x000fea0003800000 */
[----:B------:R-:W1:Y:S01]  /*4060*/  S2R R0, SR_TID.X ;  /* 0x0000000000007919 */ /* 0x000e620000002100 */
        /* <DEDUP_REMOVED lines=18> */
[----:B-1----:R-:W-:Y:S01]  /*4190*/  VIADD R0, R0, 0xffffff80 ;  /* 0xffffff8000007836 */ /* 0x002fe20000000000 */
        /* <DEDUP_REMOVED lines=11> */
[----:B---3--:R-:W-:-:S02]  /*4250*/  LEA.HI R3, R7, R0, RZ, 0x3 ;  /* 0x0000000007037211 */ /* 0x008fc400078f18ff */
        /* <DEDUP_REMOVED lines=21> */
[----:B------:R-:W3:Y:S01]  /*43b0*/  LDC.64 R4, c[0x0][0x870] ;  /* 0x00021c00ff047b82 */ /* 0x000ee20000000a00 */
        /* <DEDUP_REMOVED lines=18> */
[----:B---3--:R-:W-:Y:S01]  /*44e0*/  IMAD.WIDE R6, R19, 0x4, R4 ;  /* 0x0000000413067825 */ /* 0x008fe200078e0204 */
[----:B------:R-:W-:Y:S01]  /*44f0*/  F2FP.F16.F32.PACK_AB R49, R51, R50 ;  /* 0x000000323331723e */ /* 0x000fe200000000ff */
[----:B------:R-:W-:Y:S01]  /*4500*/  STSM.16.MT88.4 [R8+0x800], R32 ;  /* 0x0008002008007844 */ /* 0x000fe20000004200 */
[----:B------:R-:W-:Y:S01]  /*4510*/  F2FP.F16.F32.PACK_AB R56, R57, R56 ;  /* 0x000000383938723e */ /* 0x000fe200000000ff */
[----:B------:R-:W3:Y:S01]  /*4520*/  LDC.64 R4, c[0x0][0x878] ;  /* 0x00021e00ff047b82 */ /* 0x000ee20000000a00 */
[----:B------:R-:W-:Y:S01]  /*4530*/  F2FP.F16.F32.PACK_AB R50, R53, R52 ;  /* 0x000000343532723e */ /* 0x000fe200000000ff */
[----:B------:R4:W-:Y:S01]  /*4540*/  STSM.16.MT88.4 [R8+0x1000], R40 ;  /* 0x0010002808007844 */ /* 0x0009e20000004200 */
[----:B------:R-:W-:-:S02]  /*4550*/  F2FP.F16.F32.PACK_AB R51, R55, R54 ;  /* 0x000000363733723e */ /* 0x000fc400000000ff */
[----:B------:R-:W-:Y:S02]  /*4560*/  F2FP.F16.F32.PACK_AB R57, R59, R58 ;  /* 0x0000003a3b39723e */ /* 0x000fe400000000ff */
[----:B------:R-:W-:Y:S01]  /*4570*/  F2FP.F16.F32.PACK_AB R64, R65, R64 ;  /* 0x000000404140723e */ /* 0x000fe200000000ff */
[----:B------:R-:W-:Y:S01]  /*4580*/  STSM.16.MT88.4 [R8+0x1800], R48 ;  /* 0x0018003008007844 */ /* 0x000fe20000004200 */
[----:B------:R-:W-:Y:S02]  /*4590*/  F2FP.F16.F32.PACK_AB R58, R61, R60 ;  /* 0x0000003c3d3a723e */ /* 0x000fe400000000ff */
[----:B------:R-:W-:Y:S02]  /*45a0*/  F2FP.F16.F32.PACK_AB R59, R63, R62 ;  /* 0x0000003e3f3b723e */ /* 0x000fe400000000ff */
[----:B------:R-:W-:Y:S02]  /*45b0*/  F2FP.F16.F32.PACK_AB R65, R67, R66 ;  /* 0x000000424341723e */ /* 0x000fe400000000ff */
[----:B------:R-:W-:Y:S01]  /*45c0*/  F2FP.F16.F32.PACK_AB R66, R69, R68 ;  /* 0x000000444542723e */ /* 0x000fe200000000ff */
[----:B------:R-:W-:Y:S01]  /*45d0*/  STSM.16.MT88.4 [R8+0x2000], R56 ;  /* 0x0020003808007844 */ /* 0x000fe20000004200 */
[----:B------:R-:W-:-:S02]  /*45e0*/  F2FP.F16.F32.PACK_AB R67, R71, R70 ;  /* 0x000000464743723e */ /* 0x000fc400000000ff */
[----:B-1----:R-:W-:-:S03]  /*45f0*/  ISETP.NE.U32.AND P0, PT, R2, RZ, PT ;  /* 0x000000ff0200720c */ /* 0x002fc60003f05070 */
[----:B------:R1:W-:Y:S01]  /*4600*/  STSM.16.MT88.4 [R8+0x2800], R64 ;  /* 0x0028004008007844 */ /* 0x0003e20000004200 */
[----:B------:R-:W-:Y:S01]  /*4610*/  BAR.SYNC.DEFER_BLOCKING 0x1, 0x180 ;  /* 0x0046000000007b1d */ /* 0x000fe20000010000 */
[----:B------:R-:W-:-:S13]  /*4620*/  ISETP.NE.AND.EX P0, PT, R3, RZ, PT, P0 ;  /* 0x000000ff0300720c */ /* 0x000fda0003f05300 */
[----:B------:R-:W2:Y:S01]  /*4630*/  @P0 LDG.E R3, desc[UR38][R6.64] ;  /* 0x0000002606030981 */ /* 0x000ea2000c1e1900 */
[----:B---3--:R-:W-:Y:S01]  /*4640*/  ISETP.NE.U32.AND P1, PT, R4, RZ, PT ;  /* 0x000000ff0400720c */ /* 0x008fe20003f25070 */
[----:B------:R-:W-:Y:S01]  /*4650*/  IMAD.HI R10, R0, 0x2aaaaaab, RZ ;  /* 0x2aaaaaab000a7827 */ /* 0x000fe200078e02ff */
[----:B------:R-:W3:Y:S02]  /*4660*/  LDC R9, c[0x0][0x808] ;  /* 0x00020200ff097b82 */ /* 0x000ee40000000800 */
[----:B------:R-:W-:Y:S02]  /*4670*/  ISETP.NE.AND.EX P1, PT, R5, RZ, PT, P1 ;  /* 0x000000ff0500720c */ /* 0x000fe40003f25310 */
[----:B------:R-:W-:-:S04]  /*4680*/  SHF.R.U32.HI R11, RZ, 0x1f, R10 ;  /* 0x0000001fff0b7819 */ /* 0x000fc8000001160a */
[----:B----4-:R-:W-:-:S07]  /*4690*/  LEA.HI.SX32 R43, R10, R11, 0x1e ;  /* 0x0000000b0a2b7211 */ /* 0x010fce00078ff2ff */
[----:B------:R-:W4:Y:S01]  /*46a0*/  @P1 LDC.64 R4, c[0x0][0x878] ;  /* 0x00021e00ff041b82 */ /* 0x000f220000000a00 */
[C---:B------:R-:W-:Y:S02]  /*46b0*/  IMAD R0, R43.reuse, -0x18, R0 ;  /* 0xffffffe82b007824 */ /* 0x040fe400078e0200 */
[----:B-1----:R-:W-:-:S03]  /*46c0*/  IMAD.SHL.U32 R8, R43, 0x40, RZ ;  /* 0x000000402b087824 */ /* 0x002fc600078e00ff */
        /* <DEDUP_REMOVED lines=8> */
[----:B----4-:R-:W-:-:S03]  /*4750*/  @P1 IMAD.WIDE R4, R19, 0x4, R4 ;  /* 0x0000000413041825 */ /* 0x010fc600078e0204 */
[----:B------:R-:W-:Y:S01]  /*4760*/  LOP3.LUT R0, R0, R13, RZ, 0x3c, !PT ;  /* 0x0000000d00007212 */ /* 0x000fe200078e3cff */
[----:B------:R-:W-:Y:S01]  /*4770*/  IMAD R11, R12, 0xc, R11 ;  /* 0x0000000c0c0b7824 */ /* 0x000fe200078e020b */
[----:B---3--:R2:W5:Y:S01]  /*4780*/  @P1 LDG.E R9, desc[UR38][R4.64] ;  /* 0x0000002604091981 */ /* 0x008562000c1e1900 */
[----:B------:R-:W-:Y:S02]  /*4790*/  CS2R R16, SRZ ;  /* 0x0000000000107805 */ /* 0x000fe4000001ff00 */
[----:B------:R-:W-:Y:S01]  /*47a0*/  IMAD.U32 R0, R11, 0x200, R0 ;  /* 0x000002000b007824 */ /* 0x000fe200078e0000 */
[----:B--2---:R-:W-:Y:S01]  /*47b0*/  @P0 SHF.R.S32.HI R4, RZ, 0x1f, R3 ;  /* 0x0000001fff040819 */ /* 0x004fe20000011403 */
[----:B------:R-:W-:Y:S06]  /*47c0*/  @P1 BRA `(.L_x_6944) ;  /* 0x0000000000101947 */ /* 0x000fec0003800000 */
[----:B------:R-:W-:Y:S05]  /*47d0*/  @!P0 BRA `(.L_x_6944) ;  /* 0x00000000000c8947 */ /* 0x000fea0003800000 */
[----:B------:R-:W2:Y:S04]  /*47e0*/  LDG.E R8, desc[UR38][R6.64] ;  /* 0x0000002606087981 */ /* 0x000ea8000c1e1900 */
[----:B-----5:R-:W2:Y:S02]  /*47f0*/  LDG.E R9, desc[UR38][R6.64+0x4] ;  /* 0x0000042606097981 */ /* 0x020ea4000c1e1900 */
[----:B--2---:R-:W-:-:S07]  /*4800*/  IMAD.IADD R9, R9, 0x1, -R8 ;  /* 0x0000000109097824 */ /* 0x004fce00078e0a08 */
.L_x_6944:
[----:B------:R-:W-:Y:S01]  /*4810*/  LEA R0, R0, UR4, 0x1 ;  /* 0x0000000400007c11 */ /* 0x000fe2000f8e08ff */
[----:B------:R-:W-:Y:S01]  /*4820*/  @P0 IMAD.MOV.U32 R16, RZ, RZ, R3 ;  /* 0x000000ffff100224 */ /* 0x000fe200078e0003 */
[----:B------:R-:W-:Y:S01]  /*4830*/  ULDC.64 UR4, c[0x0][0x850] ;  /* 0x0002140000047ab9 */ /* 0x000fe20000000a00 */
[----:B------:R-:W-:Y:S01]  /*4840*/  @P0 IMAD.MOV.U32 R17, RZ, RZ, R4 ;  /* 0x000000ffff110224 */ /* 0x000fe200078e0004 */
[----:B------:R-:W-:Y:S01]  /*4850*/  SHF.R.S32.HI R35, RZ, 0x1f, R19 ;  /* 0x0000001fff237819 */ /* 0x000fe20000011413 */
[----:B-----5:R-:W-:Y:S01]  /*4860*/  IMAD R3, R152, -0x60, R9 ;  /* 0xffffffa098037824 */ /* 0x020fe200078e0209 */
[----:B------:R1:W2:Y:S01]  /*4870*/  LDS.128 R28, [R0+0x9800] ;  /* 0x00980000001c7984 */ /* 0x0002a20000000c00 */
[----:B------:R-:W-:Y:S01]  /*4880*/  VIADD R18, R43, 0x10 ;  /* 0x000000102b127836 */ /* 0x000fe20000000000 */
[----:B------:R-:W-:Y:S01]  /*4890*/  ULDC UR6, c[0x0][0x83c] ;  /* 0x00020f0000067ab9 */ /* 0x000fe20000000800 */
[----:B------:R-:W-:Y:S01]  /*48a0*/  IMAD R36, R155, UR4, RZ ;  /* 0x000000049b247c24 */ /* 0x000fe2000f8e02ff */
[----:B------:R1:W3:Y:S01]  /*48b0*/  LDS.128 R24, [R0+0x800] ;  /* 0x0008000000187984 */ /* 0x0002e20000000c00 */
[----:B------:R-:W-:Y:S01]  /*48c0*/  VIMNMX R44, R3, 0x60, PT ;  /* 0x00000060032c7848 */ /* 0x000fe20003fe0100 */
[----:B------:R-:W-:Y:S01]  /*48d0*/  VIADD R3, R43, 0x20 ;  /* 0x000000202b037836 */ /* 0x000fe20000000000 */
[----:B------:R-:W-:Y:S01]  /*48e0*/  SEL R42, R35, RZ, !P0 ;  /* 0x000000ff232a7207 */ /* 0x000fe20004000000 */
[----:B------:R1:W4:Y:S01]  /*48f0*/  LDS.128 R20, [R0+0x1000] ;  /* 0x0010000000147984 */ /* 0x0003220000000c00 */
[-C--:B------:R-:W-:Y:S01]  /*4900*/  ISETP.GE.AND P3, PT, R43, R44.reuse, PT ;  /* 0x0000002c2b00720c */ /* 0x080fe20003f66270 */
[----:B------:R-:W-:Y:S01]  /*4910*/  IMAD R37, R153, UR5, R36 ;  /* 0x0000000599257c24 */ /* 0x000fe2000f8e0224 */
[-C--:B------:R-:W-:Y:S01]  /*4920*/  ISETP.GE.AND P5, PT, R3, R44.reuse, PT ;  /* 0x0000002c0300720c */ /* 0x080fe20003fa6270 */
[----:B------:R1:W1:Y:S01]  /*4930*/  LDS.128 R12, [R0+0x1800] ;  /* 0x00180000000c7984 */ /* 0x0002620000000c00 */
[--C-:B------:R-:W-:Y:S01]  /*4940*/  SHF.R.S32.HI R3, RZ, 0x1f, R2.reuse ;  /* 0x0000001fff037819 */ /* 0x100fe20000011402 */
[C---:B------:R-:W-:Y:S01]  /*4950*/  VIADD R34, R43.reuse, 0x40 ;  /* 0x000000402b227836 */ /* 0x040fe20000000000 */
[----:B------:R-:W-:Y:S01]  /*4960*/  ISETP.GE.AND P4, PT, R18, R44, PT ;  /* 0x0000002c1200720c */ /* 0x000fe20003f86270 */
[----:B------:R1:W1:Y:S01]  /*4970*/  LDS.128 R8, [R0+0x2000] ;  /* 0x0020000000087984 */ /* 0x0002620000000c00 */
[----:B------:R-:W-:Y:S01]  /*4980*/  ISETP.GE.OR P6, PT, R2, UR6, P3 ;  /* 0x0000000602007c0c */ /* 0x000fe20009fc6670 */
[C---:B------:R-:W-:Y:S01]  /*4990*/  VIADD R18, R43.reuse, 0x30 ;  /* 0x000000302b127836 */ /* 0x040fe20000000000 */
[----:B------:R-:W-:Y:S01]  /*49a0*/  IADD3 R16, P1, R43, R16, RZ ;  /* 0x000000102b107210 */ /* 0x000fe20007f3e0ff */
[----:B------:R1:W1:Y:S01]  /*49b0*/  LDS.128 R4, [R0+0x2800] ;  /* 0x0028000000047984 */ /* 0x0002620000000c00 */
[----:B------:R-:W-:Y:S01]  /*49c0*/  IMAD.WIDE.U32 R32, R153, UR4, R2 ;  /* 0x0000000499207c25 */ /* 0x000fe2000f8e0002 */
[----:B------:R-:W-:Y:S01]  /*49d0*/  ULDC.64 UR4, c[0x0][0x858] ;  /* 0x0002160000047ab9 */ /* 0x000fe20000000a00 */
[-C--:B------:R-:W-:Y:S01]  /*49e0*/  ISETP.GE.AND P2, PT, R18, R44.reuse, PT ;  /* 0x0000002c1200720c */ /* 0x080fe20003f46270 */
[----:B------:R-:W-:Y:S01]  /*49f0*/  BSSY B0, `(.L_x_6945) ;  /* 0x0000017000007945 */ /* 0x000fe20003800000 */
        /* <DEDUP_REMOVED lines=22> */
.L_x_6946:
[----:B------:R-:W-:Y:S05]  /*4b60*/  BSYNC B0 ;  /* 0x0000000000007941 */ /* 0x000fea0003800000 */
.L_x_6945:
        /* <DEDUP_REMOVED lines=15> */
.L_x_6948:
[----:B------:R-:W-:Y:S05]  /*4c60*/  BSYNC B0 ;  /* 0x0000000000007941 */ /* 0x000fea0003800000 */
.L_x_6947:
        /* <DEDUP_REMOVED lines=18> */
.L_x_6950:
[----:B------:R-:W-:Y:S05]  /*4d90*/  BSYNC B0 ;  /* 0x0000000000007941 */ /* 0x000fea0003800000 */
.L_x_6949:
        /* <DEDUP_REMOVED lines=17> */
.L_x_6952:
[----:B------:R-:W-:Y:S05]  /*4eb0*/  BSYNC B0 ;  /* 0x0000000000007941 */ /* 0x000fea0003800000 */
.L_x_6951:
        /* <DEDUP_REMOVED lines=18> */
.L_x_6954:
[----:B------:R-:W-:Y:S05]  /*4fe0*/  BSYNC B0 ;  /* 0x0000000000007941 */ /* 0x000fea0003800000 */
.L_x_6953:
[----:B-1----:R1:W1:Y:S01]  /*4ff0*/  LDS.128 R28, [R0+0xb800] ;  /* 0x00b80000001c7984 */ /* 0x0022620000000c00 */
[----:B------:R-:W-:Y:S01]  /*5000*/  ISETP.GE.OR P6, PT, R2, UR6, P0 ;  /* 0x0000000602007c0c */ /* 0x000fe200087c6670 */
[----:B------:R-:W-:-:S12]  /*5010*/  BSSY B0, `(.L_x_6955) ;  /* 0x000000f000007945 */ /* 0x000fd80003800000 */
        /* <DEDUP_REMOVED lines=14> */
.L_x_6956:
[----:B------:R-:W-:Y:S05]  /*5100*/  BSYNC B0 ;  /* 0x0000000000007941 */ /* 0x000fea0003800000 */
.L_x_6955:
[----:B------:R-:W-:Y:S01]  /*5110*/  ULDC.64 UR4, c[0x0][0x820] ;  /* 0x0002080000047ab9 */ /* 0x000fe20000000a00 */
[----:B------:R-:W-:Y:S01]  /*5120*/  ULDC UR6, c[0x0][0x80c] ;  /* 0x0002030000067ab9 */ /* 0x000fe20000000800 */
[----:B-1----:R-:W-:Y:S01]  /*5130*/  IMAD R28, R155, UR4, RZ ;  /* 0x000000049b1c7c24 */ /* 0x002fe2000f8e02ff */
[C---:B------:R-:W-:Y:S01]  /*5140*/  ISETP.GE.OR P3, PT, R2.reuse, UR6, P3 ;  /* 0x0000000602007c0c */ /* 0x040fe20009f66670 */
[C---:B------:R-:W-:Y:S01]  /*5150*/  IMAD.WIDE.U32 R18, R153.reuse, UR4, R2 ;  /* 0x0000000499127c25 */ /* 0x040fe2000f8e0002 */
[----:B------:R-:W-:Y:S01]  /*5160*/  BSSY B0, `(.L_x_6957) ;  /* 0x0000019000007945 */ /* 0x000fe20003800000 */
[----:B------:R-:W-:Y:S02]  /*5170*/  ISETP.GE.OR P4, PT, R2, UR6, P4 ;  /* 0x0000000602007c0c */ /* 0x000fe4000a786670 */
[----:B------:R-:W-:Y:S01]  /*5180*/  IMAD R153, R153, UR5, R28 ;  /* 0x0000000599997c24 */ /* 0x000fe2000f8e021c */
[----:B------:R-:W-:Y:S01]  /*5190*/  ULDC.64 UR4, c[0x0][0x828] ;  /* 0x00020a0000047ab9 */ /* 0x000fe20000000a00 */
[----:B------:R1:W1:Y:S01]  /*51a0*/  LDS.128 R28, [R0] ;  /* 0x00000000001c7984 */ /* 0x0002620000000c00 */
[----:B------:R-:W-:Y:S01]  /*51b0*/  IMAD R3, R42, UR4, RZ ;  /* 0x000000042a037c24 */ /* 0x000fe2000f8e02ff */
[C---:B------:R-:W-:Y:S01]  /*51c0*/  ISETP.GE.OR P5, PT, R2.reuse, UR6, P5 ;  /* 0x0000000602007c0c */ /* 0x040fe2000afa6670 */
[----:B------:R-:W-:Y:S01]  /*51d0*/  IMAD.IADD R19, R19, 0x1, R153 ;  /* 0x0000000113137824 */ /* 0x000fe200078e0299 */
[C---:B------:R-:W-:Y:S01]  /*51e0*/  ISETP.GE.OR P2, PT, R2.reuse, UR6, P2 ;  /* 0x0000000602007c0c */ /* 0x040fe20009746670 */
[C---:B------:R-:W-:Y:S01]  /*51f0*/  IMAD R3, R45.reuse, UR5, R3 ;  /* 0x000000052d037c24 */ /* 0x040fe2000f8e0203 */
[C---:B------:R-:W-:Y:S01]  /*5200*/  ISETP.GE.OR P1, PT, R2.reuse, UR6, P1 ;  /* 0x0000000602007c0c */ /* 0x040fe20008f26670 */
[----:B------:R-:W-:Y:S01]  /*5210*/  IMAD.WIDE.U32 R34, R45, UR4, R18 ;  /* 0x000000042d227c25 */ /* 0x000fe2000f8e0012 */
[----:B------:R-:W-:-:S03]  /*5220*/  ISETP.GE.OR P0, PT, R2, UR6, P0 ;  /* 0x0000000602007c0c */ /* 0x000fc60008706670 */
[----:B------:R-:W-:Y:S01]  /*5230*/  IMAD.IADD R19, R35, 0x1, R3 ;  /* 0x0000000123137824 */ /* 0x000fe200078e0203 */
[----:B------:R-:W-:Y:S09]  /*5240*/  @P3 BRA `(.L_x_6958) ;  /* 0x0000000000283947 */ /* 0x000ff20003800000 */
        /* <DEDUP_REMOVED lines=10> */
.L_x_6958:
[----:B------:R-:W-:Y:S05]  /*52f0*/  BSYNC B0 ;  /* 0x0000000000007941 */ /* 0x000fea0003800000 */
.L_x_6957:
        /* <DEDUP_REMOVED lines=15> */
.L_x_6960:
[----:B------:R-:W-:Y:S05]  /*53f0*/  BSYNC B0 ;  /* 0x0000000000007941 */ /* 0x000fea0003800000 */
.L_x_6959:
        /* <DEDUP_REMOVED lines=15> */
.L_x_6962:
[----:B------:R-:W-:Y:S05]  /*54f0*/  BSYNC B0 ;  /* 0x0000000000007941 */ /* 0x000fea0003800000 */
.L_x_6961:
[----:B------:R-:W-:Y:S04]  /*5500*/  BSSY B0, `(.L_x_6963) ;  /* 0x000000f000007945 */ /* 0x000fe80003800000 */
[----:B------:R-:W-:Y:S05]  /*5510*/  @P2 BRA `(.L_x_6964) ;  /* 0x0000000000342947 */ /* 0x000fea0003800000 */
[----:B-1--4-:R-:W-:Y:S01]  /*5520*/  IADD3 R21, P2, R16, 0x30, RZ ;  /* 0x0000003010157810 */ /* 0x012fe20007f5e0ff */
        /* <DEDUP_REMOVED lines=12> */
.L_x_6964:
[----:B------:R-:W-:Y:S05]  /*55f0*/  BSYNC B0 ;  /* 0x0000000000007941 */ /* 0x000fea0003800000 */
.L_x_6963:
        /* <DEDUP_REMOVED lines=15> */
.L_x_6966:
[----:B------:R-:W-:Y:S05]  /*56f0*/  BSYNC B0 ;  /* 0x0000000000007941 */ /* 0x000fea0003800000 */
.L_x_6965:
        /* <DEDUP_REMOVED lines=15> */
.L_x_6943:
[----:B---3--:R-:W1:Y:S08]  /*57f0*/  LDC.64 R2, c[0x0][0x870] ;  /* 0x00021c00ff027b82 */ /* 0x008e700000000a00 */
[----:B------:R-:W3:Y:S01]  /*5800*/  LDC.64 R4, c[0x0][0x870] ;  /* 0x00021c00ff047b82 */ /* 0x000ee20000000a00 */
[----:B-1----:R-:W-:-:S07]  /*5810*/  IMAD.WIDE R6, R19, 0x4, R2 ;  /* 0x0000000413067825 */ /* 0x002fce00078e0202 */
[----:B------:R-:W1:Y:S01]  /*5820*/  LDC.64 R2, c[0x0][0x878] ;  /* 0x00021e00ff027b82 */ /* 0x000e620000000a00 */
[----:B---3--:R-:W-:-:S07]  /*5830*/  ISETP.NE.U32.AND P0, PT, R4, RZ, PT ;  /* 0x000000ff0400720c */ /* 0x008fce0003f05070 */
[----:B------:R-:W3:Y:S01]  /*5840*/  LDC R11, c[0x0][0x808] ;  /* 0x00020200ff0b7b82 */ /* 0x000ee20000000800 */
[----:B------:R-:W-:-:S13]  /*5850*/  ISETP.NE.AND.EX P0, PT, R5, RZ, PT, P0 ;  /* 0x000000ff0500720c */ /* 0x000fda0003f05300 */
[----:B------:R-:W4:Y:S01]  /*5860*/  @P0 LDG.E R5, desc[UR38][R6.64] ;  /* 0x0000002606050981 */ /* 0x000f22000c1e1900 */
[----:B-1----:R-:W-:-:S04]  /*5870*/  ISETP.NE.U32.AND P1, PT, R2, RZ, PT ;  /* 0x000000ff0200720c */ /* 0x002fc80003f25070 */
[----:B------:R-:W-:-:S13]  /*5880*/  ISETP.NE.AND.EX P1, PT, R3, RZ, PT, P1 ;  /* 0x000000ff0300720c */ /* 0x000fda0003f25310 */
[----:B------:R-:W1:Y:S02]  /*5890*/  @P1 LDC.64 R2, c[0x0][0x878] ;  /* 0x00021e00ff021b82 */ /* 0x000e640000000a00 */
[----:B-1----:R-:W-:-:S05]  /*58a0*/  @P1 IMAD.WIDE R8, R19, 0x4, R2 ;  /* 0x0000000413081825 */ /* 0x002fca00078e0202 */
[----:B---3--:R1:W5:Y:S01]  /*58b0*/  @P1 LDG.E R11, desc[UR38][R8.64] ;  /* 0x00000026080b1981 */ /* 0x008362000c1e1900 */
[----:B------:R-:W-:Y:S01]  /*58c0*/  CS2R R2, SRZ ;  /* 0x0000000000027805 */ /* 0x000fe2000001ff00 */
[----:B------:R-:W3:Y:S02]  /*58d0*/  S2R R0, SR_TID.X ;  /* 0x0000000000007919 */ /* 0x000ee40000002100 */
[----:B---3--:R-:W-:-:S04]  /*58e0*/  VIADD R0, R0, 0xffffff80 ;  /* 0xffffff8000007836 */ /* 0x008fc80000000000 */
[----:B------:R-:W-:-:S05]  /*58f0*/  IMAD.HI R4, R0, 0x2aaaaaab, RZ ;  /* 0x2aaaaaab00047827 */ /* 0x000fca00078e02ff */
[----:B------:R-:W-:-:S04]  /*5900*/  SHF.R.U32.HI R13, RZ, 0x1f, R4 ;  /* 0x0000001fff0d7819 */ /* 0x000fc80000011604 */
[----:B------:R-:W-:-:S05]  /*5910*/  LEA.HI.SX32 R15, R4, R13, 0x1e ;  /* 0x0000000d040f7211 */ /* 0x000fca00078ff2ff */
[----:B------:R-:W-:Y:S02]  /*5920*/  IMAD R10, R15, -0x18, R0 ;  /* 0xffffffe80f0a7824 */ /* 0x000fe400078e0200 */
[--C-:B----4-:R-:W-:Y:S01]  /*5930*/  @P0 IMAD.MOV.U32 R2, RZ, RZ, R5.reuse ;  /* 0x000000ffff020224 */ /* 0x110fe200078e0005 */
[----:B------:R-:W-:-:S04]  /*5940*/  @P0 SHF.R.S32.HI R3, RZ, 0x1f, R5 ;  /* 0x0000001fff030819 */ /* 0x000fc80000011405 */
[----:B------:R-:W-:Y:S01]  /*5950*/  IADD3 R4, P2, R15, R2, RZ ;  /* 0x000000020f047210 */ /* 0x000fe20007f5e0ff */
[----:B-1----:R-:W-:-:S12]  /*5960*/  @P1 BRA `(.L_x_6967) ;  /* 0x0000000000101947 */ /* 0x002fd80003800000 */
[----:B------:R-:W-:Y:S05]  /*5970*/  @!P0 BRA `(.L_x_6967) ;  /* 0x00000000000c8947 */ /* 0x000fea0003800000 */
[----:B------:R-:W3:Y:S04]  /*5980*/  LDG.E R0, desc[UR38][R6.64] ;  /* 0x0000002606007981 */ /* 0x000ee8000c1e1900 */
[----:B-----5:R-:W3:Y:S02]  /*5990*/  LDG.E R11, desc[UR38][R6.64+0x4] ;  /* 0x00000426060b7981 */ /* 0x020ee4000c1e1900 */
[----:B---3--:R-:W-:-:S07]  /*59a0*/  IMAD.IADD R11, R11, 0x1, -R0 ;  /* 0x000000010b0b7824 */ /* 0x008fce00078e0a00 */
.L_x_6967:
[----:B-----5:R-:W-:Y:S01]  /*59b0*/  IMAD R12, R152, -0x60, R11 ;  /* 0xffffffa0980c7824 */ /* 0x020fe200078e020b */
[----:B------:R-:W-:Y:S01]  /*59c0*/  ULDC.64 UR4, c[0x0][0x820] ;  /* 0x0002080000047ab9 */ /* 0x000fe20000000a00 */
[C---:B------:R-:W-:Y:S01]  /*59d0*/  VIADD R7, R15.reuse, 0x10 ;  /* 0x000000100f077836 */ /* 0x040fe20000000000 */
[----:B------:R-:W-:Y:S01]  /*59e0*/  ULDC UR6, c[0x0][0x80c] ;  /* 0x0002030000067ab9 */ /* 0x000fe20000000800 */
        /* <DEDUP_REMOVED lines=8> */
[C---:B------:R-:W-:Y:S01]  /*5a70*/  VIADD R13, R15.reuse, 0x40 ;  /* 0x000000400f0d7836 */ /* 0x040fe20000000000 */
[----:B------:R-:W-:Y:S01]  /*5a80*/  ISETP.GE.OR P6, PT, R10, UR6, P3 ;  /* 0x000000060a007c0c */ /* 0x000fe20009fc6670 */
[----:B------:R-:W-:Y:S01]  /*5a90*/  BSSY B0, `(.L_x_6968) ;  /* 0x000001c000007945 */ /* 0x000fe20003800000 */
[----:B------:R-:W-:Y:S01]  /*5aa0*/  LEA.HI.X.SX32 R5, R15, R3, 0x1, P2 ;  /* 0x000000030f057211 */ /* 0x000fe200010f0eff */
[----:B------:R-:W-:Y:S01]  /*5ab0*/  IMAD.WIDE.U32 R2, R153, UR4, R10 ;  /* 0x0000000499027c25 */ /* 0x000fe2000f8e000a */
[----:B------:R-:W-:Y:S01]  /*5ac0*/  SEL R14, R0, RZ, !P0 ;  /* 0x000000ff000e7207 */ /* 0x000fe20004000000 */
[----:B------:R-:W-:Y:S01]  /*5ad0*/  ULDC.64 UR4, c[0x0][0x828] ;  /* 0x00020a0000047ab9 */ /* 0x000fe20000000a00 */
[-C--:B------:R-:W-:Y:S01]  /*5ae0*/  ISETP.GE.AND P5, PT, R9, R12.reuse, PT ;  /* 0x0000000c0900720c */ /* 0x080fe20003fa6270 */
[----:B------:R-:W-:Y:S01]  /*5af0*/  VIADD R9, R15, 0x30 ;  /* 0x000000300f097836 */ /* 0x000fe20000000000 */
[----:B------:R-:W-:Y:S01]  /*5b00*/  SEL R19, R19, RZ, !P0 ;  /* 0x000000ff13137207 */ /* 0x000fe20004000000 */
[----:B------:R-:W-:Y:S01]  /*5b10*/  IMAD.IADD R3, R3, 0x1, R7 ;  /* 0x0000000103037824 */ /* 0x000fe200078e0207 */
[-C--:B------:R-:W-:Y:S01]  /*5b20*/  ISETP.GE.AND P1, PT, R13, R12.reuse, PT ;  /* 0x0000000c0d00720c */ /* 0x080fe20003f26270 */
        /* <DEDUP_REMOVED lines=18> */
.L_x_6969:
[----:B------:R-:W-:Y:S05]  /*5c50*/  BSYNC B0 ;  /* 0x0000000000007941 */ /* 0x000fea0003800000 */
.L_x_6968:
        /* <DEDUP_REMOVED lines=16> */
.L_x_6971:
[----:B------:R-:W-:Y:S05]  /*5d60*/  BSYNC B0 ;  /* 0x0000000000007941 */ /* 0x000fea0003800000 */
.L_x_6970:
        /* <DEDUP_REMOVED lines=12> */
[----:B-1-3--:R-:W-:Y:S01]  /*5e30*/  LEA R16, P6, R4, UR4, 0x1 ;  /* 0x0000000404107c11 */ /* 0x00afe2000f8c08ff */
[----:B------:R-:W-:-:S05]  /*5e40*/  IMAD.IADD R5, R5, 0x1, R13 ;  /* 0x0000000105057824 */ /* 0x000fca00078e020d */
[----:B------:R-:W-:-:S05]  /*5e50*/  LEA.HI.X R17, R4, UR5, R5, 0x1, P6 ;  /* 0x0000000504117c11 */ /* 0x000fca000b0f0c05 */
[----:B------:R4:W-:Y:S02]  /*5e60*/  STG.E.128 desc[UR38][R16.64], RZ ;  /* 0x000000ff10007986 */ /* 0x0009e4000c101d26 */
.L_x_6973:
[----:B------:R-:W-:Y:S05]  /*5e70*/  BSYNC B0 ;  /* 0x0000000000007941 */ /* 0x000fea0003800000 */
.L_x_6972:
        /* <DEDUP_REMOVED lines=13> */
[----:B-1-34-:R-:W-:Y:S01]  /*5f50*/  LEA R16, P0, R4, UR4, 0x1 ;  /* 0x0000000404107c11 */ /* 0x01afe2000f8008ff */
[----:B------:R-:W-:-:S05]  /*5f60*/  IMAD.IADD R5, R5, 0x1, R13 ;  /* 0x0000000105057824 */ /* 0x000fca00078e020d */
[----:B------:R-:W-:-:S05]  /*5f70*/  LEA.HI.X R17, R4, UR5, R5, 0x1, P0 ;  /* 0x0000000504117c11 */ /* 0x000fca00080f0c05 */
[----:B------:R1:W-:Y:S02]  /*5f80*/  STG.E.128 desc[UR38][R16.64], RZ ;  /* 0x000000ff10007986 */ /* 0x0003e4000c101d26 */
.L_x_6975:
[----:B------:R-:W-:Y:S05]  /*5f90*/  BSYNC B0 ;  /* 0x0000000000007941 */ /* 0x000fea0003800000 */
.L_x_6974:
        /* <DEDUP_REMOVED lines=16> */
.L_x_6977:
[----:B------:R-:W-:Y:S05]  /*60a0*/  BSYNC B0 ;  /* 0x0000000000007941 */ /* 0x000fea0003800000 */
.L_x_6976:
        /* <DEDUP_REMOVED lines=16> */
.L_x_6979:
[----:B------:R-:W-:Y:S05]  /*61b0*/  BSYNC B0 ;  /* 0x0000000000007941 */ /* 0x000fea0003800000 */
.L_x_6978:
[----:B------:R-:W-:Y:S01]  /*61c0*/  ULDC.64 UR4, c[0x0][0x850] ;  /* 0x0002140000047ab9 */ /* 0x000fe20000000a00 */
[----:B------:R-:W-:Y:S01]  /*61d0*/  ULDC UR6, c[0x0][0x83c] ;  /* 0x00020f0000067ab9 */ /* 0x000fe20000000800 */
[----:B------:R-:W-:Y:S01]  /*61e0*/  IMAD R0, R155, UR4, RZ ;  /* 0x000000049b007c24 */ /* 0x000fe2000f8e02ff */
[C---:B------:R-:W-:Y:S01]  /*61f0*/  ISETP.GE.OR P3, PT, R10.reuse, UR6, P3 ;  /* 0x000000060a007c0c */ /* 0x040fe20009f66670 */
[C---:B------:R-:W-:Y:S01]  /*6200*/  IMAD.WIDE.U32 R4, R153.reuse, UR4, R10 ;  /* 0x0000000499047c25 */ /* 0x040fe2000f8e000a */
[----:B------:R-:W-:Y:S01]  /*6210*/  BSSY B0, `(.L_x_6980) ;  /* 0x0000018000007945 */ /* 0x000fe20003800000 */
[C---:B------:R-:W-:Y:S02]  /*6220*/  ISETP.GE.OR P4, PT, R10.reuse, UR6, P4 ;  /* 0x000000060a007c0c */ /* 0x040fe4000a786670 */
[----:B------:R-:W-:Y:S01]  /*6230*/  IMAD R153, R153, UR5, R0 ;  /* 0x0000000599997c24 */ /* 0x000fe2000f8e0200 */
[----:B------:R-:W-:Y:S01]  /*6240*/  ULDC.64 UR4, c[0x0][0x858] ;  /* 0x0002160000047ab9 */ /* 0x000fe20000000a00 */
[----:B------:R-:W-:Y:S01]  /*6250*/  ISETP.GE.OR P5, PT, R10, UR6, P5 ;  /* 0x000000060a007c0c */ /* 0x000fe2000afa6670 */
[----:B------:R-:W-:Y:S01]  /*6260*/  IMAD R0, R14, UR4, RZ ;  /* 0x000000040e007c24 */ /* 0x000fe2000f8e02ff */
[C---:B------:R-:W-:Y:S01]  /*6270*/  ISETP.GE.OR P2, PT, R10.reuse, UR6, P2 ;  /* 0x000000060a007c0c */ /* 0x040fe20009746670 */
[----:B------:R-:W-:Y:S01]  /*6280*/  IMAD.IADD R5, R5, 0x1, R153 ;  /* 0x0000000105057824 */ /* 0x000fe200078e0299 */
[C---:B------:R-:W-:Y:S01]  /*6290*/  ISETP.GE.OR P1, PT, R10.reuse, UR6, P1 ;  /* 0x000000060a007c0c */ /* 0x040fe20008f26670 */
[C---:B-1----:R-:W-:Y:S01]  /*62a0*/  IMAD R7, R19.reuse, UR5, R0 ;  /* 0x0000000513077c24 */ /* 0x042fe2000f8e0200 */
        /* <DEDUP_REMOVED lines=14> */
.L_x_6981:
[----:B------:R-:W-:Y:S05]  /*6390*/  BSYNC B0 ;  /* 0x0000000000007941 */ /* 0x000fea0003800000 */
.L_x_6980:
        /* <DEDUP_REMOVED lines=15> */
.L_x_6983:
[----:B------:R-:W-:Y:S05]  /*6490*/  BSYNC B0 ;  /* 0x0000000000007941 */ /* 0x000fea0003800000 */
.L_x_6982:
        /* <DEDUP_REMOVED lines=15> */
.L_x_6985:
[----:B------:R-:W-:Y:S05]  /*6590*/  BSYNC B0 ;  /* 0x0000000000007941 */ /* 0x000fea0003800000 */
.L_x_6984:
        /* <DEDUP_REMOVED lines=15> */
.L_x_6987:
[----:B------:R-:W-:Y:S05]  /*6690*/  BSYNC B0 ;  /* 0x0000000000007941 */ /* 0x000fea0003800000 */
.L_x_6986:
        /* <DEDUP_REMOVED lines=15> */
.L_x_6989:
[----:B------:R-:W-:Y:S05]  /*6790*/  BSYNC B0 ;  /* 0x0000000000007941 */ /* 0x000fea0003800000 */
.L_x_6988:
        /* <DEDUP_REMOVED lines=15> */
.L_x_6912:
        /* <DEDUP_REMOVED lines=29> */
.L_x_6991:
[----:B------:R-:W-:Y:S01]  /*6a60*/  ULDC UR9, c[0x0][0x8c4] ;  /* 0x0002310000097ab9 */ /* 0x000fe20000000800 */
[----:B------:R-:W-:Y:S01]  /*6a70*/  UMOV UR7, UR8 ;  /* 0x0000000800077c82 */ /* 0x000fe20008000000 */
[----:B------:R-:W-:-:S11]  /*6a80*/  UISETP.NE.AND UP0, UPT, UR9, 0x1, UPT ;  /* 0x000000010900788c */ /* 0x000fd6000bf05270 */
[----:B------:R-:W-:Y:S02]  /*6a90*/  @UP0 ULDC.64 UR10, c[0x0][0x8c8] ;  /* 0x00023200000a0ab9 */ /* 0x000fe40000000a00 */
[----:B------:R-:W-:-:S04]  /*6aa0*/  UIMAD.WIDE.U32 UR4, UR8, UR10, URZ ;  /* 0x0000000a080472a5 */ /* 0x000fc8000f8e003f */
[----:B------:R-:W-:-:S04]  /*6ab0*/  @UP0 USHF.R.U32.HI UR7, URZ, UR11, UR5 ;  /* 0x0000000b3f070299 */ /* 0x000fc80008011605 */
[----:B------:R-:W-:-:S12]  /*6ac0*/  UIMAD UR4, UR7, UR9, URZ ;  /* 0x00000009070472a4 */ /* 0x000fd8000f8e023f */
.L_x_6992:
        /* <DEDUP_REMOVED lines=23> */
.L_x_6993:
        /* <DEDUP_REMOVED lines=13> */
.L_x_6995:
[----:B------:R-:W-:-:S05]  /*6d10*/  ULDC UR4, c[0x0][0x8ec] ;  /* 0x00023b0000047ab9 */ /* 0x000fca0000000800 */
.L_x_6994:
        /* <DEDUP_REMOVED lines=46> */
.L_x_6996:
        /* <DEDUP_REMOVED lines=13> */
.L_x_6997:
        /* <DEDUP_REMOVED lines=12> */
.L_x_6998:
        /* <DEDUP_REMOVED lines=54> */
.L_x_7001:
[----:B------:R-:W-:Y:S05]  /*74f0*/  BSYNC B0 ;  /* 0x0000000000007941 */ /* 0x000fea0003800000 */
.L_x_7000:
        /* <DEDUP_REMOVED lines=18> */
.L_x_7003:
[----:B------:R-:W-:Y:S05]  /*7620*/  BSYNC B0 ;  /* 0x0000000000007941 */ /* 0x000fea0003800000 */
.L_x_7002:
        /* <DEDUP_REMOVED lines=19> */
.L_x_7005:
[----:B------:R-:W-:Y:S05]  /*7760*/  BSYNC B0 ;  /* 0x0000000000007941 */ /* 0x000fea0003800000 */
.L_x_7004:
[----:B------:R-:W-:Y:S06]  /*7770*/  BAR.ARV 0xa, 0xa0 ;  /* 0x0282800000007b1d */ /* 0x000fec0000002000 */
[----:B------:R-:W-:Y:S04]  /*7780*/  BSSY B0, `(.L_x_7006) ;  /* 0x0000003000007945 */ /* 0x000fe80003800000 */
[----:B------:R-:W-:Y:S05]  /*7790*/  @!P0 BRA `(.L_x_7007) ;  /* 0x0000000000048947 */ /* 0x000fea0003800000 */
[----:B------:R-:W-:-:S04]  /*77a0*/  DEPBAR.LE SB0, 0x1 ;  /* 0x000080400000791a */ /* 0x000fc80000000000 */
.L_x_7007:
[----:B------:R-:W-:Y:S05]  /*77b0*/  BSYNC B0 ;  /* 0x0000000000007941 */ /* 0x000fea0003800000 */
.L_x_7006:
[----:B------:R-:W-:Y:S06]  /*77c0*/  BAR.ARV 0xb, 0xa0 ;  /* 0x02c2800000007b1d */ /* 0x000fec0000002000 */
[----:B------:R-:W-:Y:S04]  /*77d0*/  BSSY B0, `(.L_x_7008) ;  /* 0x0000003000007945 */ /* 0x000fe80003800000 */
[----:B------:R-:W-:Y:S05]  /*77e0*/  @!P0 BRA `(.L_x_7009) ;  /* 0x0000000000048947 */ /* 0x000fea0003800000 */
[----:B------:R-:W-:-:S04]  /*77f0*/  DEPBAR.LE SB0, 0x0 ;  /* 0x000080000000791a */ /* 0x000fc80000000000 */
.L_x_7009:
[----:B------:R-:W-:Y:S05]  /*7800*/  BSYNC B0 ;  /* 0x0000000000007941 */ /* 0x000fea0003800000 */
.L_x_7008:
[----:B------:R-:W-:Y:S06]  /*7810*/  BAR.ARV 0xc, 0xa0 ;  /* 0x0302800000007b1d */ /* 0x000fec0000002000 */
[----:B------:R-:W-:Y:S01]  /*7820*/  UIADD3 UR20, UR16, 0x1, URZ ;  /* 0x0000000110147890 */ /* 0x000fe2000fffe03f */
[----:B------:R-:W-:Y:S11]  /*7830*/  BRA `(.L_x_7010) ;  /* 0x0000000000047947 */ /* 0x000ff60003800000 */
.L_x_6999:
[----:B------:R-:W-:-:S05]  /*7840*/  UMOV UR20, UR16 ;  /* 0x0000001000147c82 */ /* 0x000fca0008000000 */
.L_x_7010:
        /* <DEDUP_REMOVED lines=26> */
.L_x_7031:
        /* <DEDUP_REMOVED lines=32> */
.L_x_7012:
[----:B------:R-:W-:Y:S05]  /*7bf0*/  BSYNC B0 ;  /* 0x0000000000007941 */ /* 0x000fea0003800000 */
.L_x_7011:
        /* <DEDUP_REMOVED lines=12> */
.L_x_7014:
[----:B------:R-:W-:Y:S05]  /*7cc0*/  BSYNC B0 ;  /* 0x0000000000007941 */ /* 0x000fea0003800000 */
.L_x_7013:
        /* <DEDUP_REMOVED lines=13> */
.L_x_7016:
[----:B------:R-:W-:Y:S05]  /*7da0*/  BSYNC B0 ;  /* 0x0000000000007941 */ /* 0x000fea0003800000 */
.L_x_7015:
[----:B------:R-:W-:Y:S06]  /*7db0*/  BAR.ARV 0xa, 0xa0 ;  /* 0x0282800000007b1d */ /* 0x000fec0000002000 */
[----:B------:R-:W-:Y:S04]  /*7dc0*/  BSSY B0, `(.L_x_7017) ;  /* 0x0000003000007945 */ /* 0x000fe80003800000 */
[----:B------:R-:W-:Y:S05]  /*7dd0*/  @!P0 BRA `(.L_x_7018) ;  /* 0x0000000000048947 */ /* 0x000fea0003800000 */
[----:B------:R-:W-:-:S04]  /*7de0*/  DEPBAR.LE SB0, 0x1 ;  /* 0x000080400000791a */ /* 0x000fc80000000000 */
.L_x_7018:
[----:B------:R-:W-:Y:S05]  /*7df0*/  BSYNC B0 ;  /* 0x0000000000007941 */ /* 0x000fea0003800000 */
.L_x_7017:
[----:B------:R-:W-:Y:S06]  /*7e00*/  BAR.ARV 0xb, 0xa0 ;  /* 0x02c2800000007b1d */ /* 0x000fec0000002000 */
[----:B------:R-:W-:Y:S04]  /*7e10*/  BSSY B0, `(.L_x_7019) ;  /* 0x0000003000007945 */ /* 0x000fe80003800000 */
[----:B------:R-:W-:Y:S05]  /*7e20*/  @!P0 BRA `(.L_x_7020) ;  /* 0x0000000000048947 */ /* 0x000fea0003800000 */
[----:B------:R-:W-:-:S04]  /*7e30*/  DEPBAR.LE SB0, 0x0 ;  /* 0x000080000000791a */ /* 0x000fc80000000000 */
.L_x_7020:
[----:B------:R-:W-:Y:S05]  /*7e40*/  BSYNC B0 ;  /* 0x0000000000007941 */ /* 0x000fea0003800000 */
.L_x_7019:
        /* <DEDUP_REMOVED lines=13> */
.L_x_7022:
[----:B------:R-:W-:Y:S05]  /*7f20*/  BSYNC B0 ;  /* 0x0000000000007941 */ /* 0x000fea0003800000 */
.L_x_7021:
        /* <DEDUP_REMOVED lines=12> */
.L_x_7024:
[----:B------:R-:W-:Y:S05]  /*7ff0*/  BSYNC B0 ;  /* 0x0000000000007941 */ /* 0x000fea0003800000 */
.L_x_7023:
        /* <DEDUP_REMOVED lines=13> */
.L_x_7026:
[----:B------:R-:W-:Y:S05]  /*80d0*/  BSYNC B0 ;  /* 0x0000000000007941 */ /* 0x000fea0003800000 */
.L_x_7025:
[----:B------:R-:W-:Y:S06]  /*80e0*/  BAR.ARV 0xa, 0xa0 ;  /* 0x0282800000007b1d */ /* 0x000fec0000002000 */
[----:B------:R-:W-:Y:S04]  /*80f0*/  BSSY B0, `(.L_x_7027) ;  /* 0x0000003000007945 */ /* 0x000fe80003800000 */
[----:B------:R-:W-:Y:S05]  /*8100*/  @!P0 BRA `(.L_x_7028) ;  /* 0x0000000000048947 */ /* 0x000fea0003800000 */
[----:B------:R-:W-:-:S04]  /*8110*/  DEPBAR.LE SB0, 0x1 ;  /* 0x000080400000791a */ /* 0x000fc80000000000 */
.L_x_7028:
[----:B------:R-:W-:Y:S05]  /*8120*/  BSYNC B0 ;  /* 0x0000000000007941 */ /* 0x000fea0003800000 */
.L_x_7027:
[----:B------:R-:W-:Y:S01]  /*8130*/  UIADD3 UR20, UR20, 0x2, URZ ;  /* 0x0000000214147890 */ /* 0x000fe2000fffe03f */
[----:B------:R-:W-:Y:S06]  /*8140*/  BAR.ARV 0xb, 0xa0 ;  /* 0x02c2800000007b1d */ /* 0x000fec0000002000 */
[----:B------:R-:W-:Y:S01]  /*8150*/  UISETP.GE.AND UP0, UPT, UR20, UR7, UPT ;  /* 0x000000071400728c */ /* 0x000fe2000bf06270 */
[----:B------:R-:W-:Y:S04]  /*8160*/  BSSY B0, `(.L_x_7029) ;  /* 0x0000003000007945 */ /* 0x000fe80003800000 */
[----:B------:R-:W-:Y:S06]  /*8170*/  @!P0 BRA `(.L_x_7030) ;  /* 0x0000000000048947 */ /* 0x000fec0003800000 */
[----:B------:R-:W-:-:S04]  /*8180*/  DEPBAR.LE SB0, 0x0 ;  /* 0x000080000000791a */ /* 0x000fc80000000000 */
.L_x_7030:
[----:B------:R-:W-:Y:S05]  /*8190*/  BSYNC B0 ;  /* 0x0000000000007941 */ /* 0x000fea0003800000 */
.L_x_7029:
[----:B------:R-:W-:Y:S06]  /*81a0*/  BAR.ARV 0xc, 0xa0 ;  /* 0x0302800000007b1d */ /* 0x000fec0000002000 */
[----:B------:R-:W-:Y:S01]  /*81b0*/  PLOP3.LUT P1, PT, PT, PT, UP0, 0x80, 0x0 ;  /* 0x000000000000781c */ /* 0x000fe20003f2f008 */
[----:B------:R-:W-:Y:S02]  /*81c0*/  UIADD3 UR47, UR47, 0x6000, URZ ;  /* 0x000060002f2f7890 */ /* 0x000fe4000fffe03f */
[----:B------:R-:W-:-:S10]  /*81d0*/  UIADD3 UR6, UR6, 0x6000, URZ ;  /* 0x0000600006067890 */ /* 0x000fd4000fffe03f */
[----:B------:R-:W-:Y:S05]  /*81e0*/  @!P1 BRA `(.L_x_7031) ;  /* 0xfffffff800009947 */ /* 0x000fea000383ffff */
[----:B------:R-:W-:Y:S05]  /*81f0*/  BRA `(.L_x_6919) ;  /* 0x0000002c00387947 */ /* 0x000fea0003800000 */
.L_x_6990:
        /* <DEDUP_REMOVED lines=21> */
.L_x_7032:
[----:B------:R-:W1:Y:S01]  /*8350*/  LDC R3, c[0x0][0x8c4] ;  /* 0x00023100ff037b82 */ /* 0x000e620000000800 */
[----:B------:R-:W-:Y:S01]  /*8360*/  IMAD.MOV.U32 R0, RZ, RZ, R5 ;  /* 0x000000ffff007224 */ /* 0x000fe200078e0005 */
[----:B-1----:R-:W-:-:S13]  /*8370*/  ISETP.NE.AND P0, PT, R3, 0x1, PT ;  /* 0x000000010300780c */ /* 0x002fda0003f05270 */
[----:B------:R-:W1:Y:S02]  /*8380*/  @P0 LDC.64 R6, c[0x0][0x8c8] ;  /* 0x00023200ff060b82 */ /* 0x000e640000000a00 */
[----:B-1----:R-:W-:-:S05]  /*8390*/  @P0 IMAD.HI.U32 R4, R5, R6, RZ ;  /* 0x0000000605040227 */ /* 0x002fca00078e00ff */
[----:B------:R-:W-:-:S05]  /*83a0*/  @P0 SHF.R.U32.HI R0, RZ, R7, R4 ;  /* 0x00000007ff000219 */ /* 0x000fca0000011604 */
[----:B------:R-:W-:-:S07]  /*83b0*/  IMAD R3, R0, R3, RZ ;  /* 0x0000000300037224 */ /* 0x000fce00078e02ff */
.L_x_7033:
        /* <DEDUP_REMOVED lines=23> */
.L_x_7034:
        /* <DEDUP_REMOVED lines=10> */
.L_x_7036:
[----:B------:R-:W2:Y:S02]  /*85d0*/  LDC R4, c[0x0][0x8ec] ;  /* 0x00023b00ff047b82 */ /* 0x000ea40000000800 */
.L_x_7035:
        /* <DEDUP_REMOVED lines=50> */
.L_x_7038:
        /* <DEDUP_REMOVED lines=11> */
.L_x_7039:
[----:B------:R-:W-:Y:S05]  /*89b0*/  @!P0 BRA `(.L_x_7040) ;  /* 0x00000000000c8947 */ /* 0x000fea0003800000 */
[----:B------:R-:W2:Y:S04]  /*89c0*/  LDG.E R5, desc[UR38][R2.64] ;  /* 0x0000002602057981 */ /* 0x000ea8000c1e1900 */
[----:B------:R-:W2:Y:S02]  /*89d0*/  LDG.E R4, desc[UR38][R2.64+0x4] ;  /* 0x0000042602047981 */ /* 0x000ea4000c1e1900 */
[----:B--2---:R-:W-:-:S07]  /*89e0*/  IMAD.IADD R4, R4, 0x1, -R5 ;  /* 0x0000000104047824 */ /* 0x004fce00078e0a05 */
.L_x_7040:
        /* <DEDUP_REMOVED lines=73> */
.L_x_7069:
        /* <DEDUP_REMOVED lines=9> */
.L_x_7043:
        /* <DEDUP_REMOVED lines=112> */
.L_x_7054:
[----:B-1----:R-:W-:-:S05]  /*9610*/  IMAD.MOV.U32 R6, RZ, RZ, 0x1 ;  /* 0x00000001ff067424 */ /* 0x002fca00078e00ff */
[----:B------:R-:W-:-:S04]  /*9620*/  SHF.L.U32 R6, R6, 0x1f, RZ ;  /* 0x0000001f06067819 */ /* 0x000fc800000006ff */
[----:B------:R-:W1:Y:S02]  /*9630*/  SYNCS.PHASECHK.TRANS64.TRYWAIT P1, [R0+URZ+0x36438], R6 ;  /* 0x03643806000075a7 */ /* 0x000e64000802017f */
[----:B-1----:R-:W-:Y:S05]  /*9640*/  @!P1 BRA `(.L_x_7046) ;  /* 0x0000001800989947 */ /* 0x002fea0003800000 */
.L_x_7070:
[----:B------:R-:W-:Y:S05]  /*9650*/  @P0 BRA `(.L_x_7047) ;  /* 0x0000000000140947 */ /* 0x000fea0003800000 */
[----:B------:R-:W-:Y:S01]  /*9660*/  ISETP.NE.AND P1, PT, R18, RZ, PT ;  /* 0x000000ff1200720c */ /* 0x000fe20003f25270 */
[----:B------:R-:W-:-:S04]  /*9670*/  IMAD.MOV.U32 R3, RZ, RZ, 0x6100 ;  /* 0x00006100ff037424 */ /* 0x000fc800078e00ff */
[----:B------:R2:W-:Y:S08]  /*9680*/  SYNCS.ARRIVE.TRANS64 RZ, [R0+URZ+0x36430], R3 ;  /* 0x0364300300ff79a7 */ /* 0x0005f0000800003f */
[----:B------:R-:W-:Y:S05]  /*9690*/  @!P1 BRA `(.L_x_7047) ;  /* 0x0000000000049947 */ /* 0x000fea0003800000 */
[----:B------:R-:W-:Y:S01]  /*96a0*/  BPT.TRAP 0x1 ;  /* 0x000000040000795c */ /* 0x000fe20000300000 */
.L_x_7047:
        /* <DEDUP_REMOVED lines=48> */
.L_x_7071:
[----:B------:R-:W-:Y:S05]  /*99b0*/  @P0 BRA `(.L_x_7049) ;  /* 0x0000000000140947 */ /* 0x000fea0003800000 */
[----:B------:R-:W-:Y:S01]  /*99c0*/  ISETP.NE.AND P1, PT, R18, RZ, PT ;  /* 0x000000ff1200720c */ /* 0x000fe20003f25270 */
[----:B--2---:R-:W-:-:S04]  /*99d0*/  IMAD.MOV.U32 R3, RZ, RZ, 0x6100 ;  /* 0x00006100ff037424 */ /* 0x004fc800078e00ff */
[----:B------:R3:W-:Y:S08]  /*99e0*/  SYNCS.ARRIVE.TRANS64 RZ, [R0+URZ+0x36418], R3 ;  /* 0x0364180300ff79a7 */ /* 0x0007f0000800003f */
[----:B------:R-:W-:Y:S05]  /*99f0*/  @!P1 BRA `(.L_x_7049) ;  /* 0x0000000000049947 */ /* 0x000fea0003800000 */
[----:B------:R-:W-:Y:S01]  /*9a00*/  BPT.TRAP 0x1 ;  /* 0x000000040000795c */ /* 0x000fe20000300000 */
.L_x_7049:
        /* <DEDUP_REMOVED lines=47> */
.L_x_7072:
        /* <DEDUP_REMOVED lines=8> */
.L_x_7051:
        /* <DEDUP_REMOVED lines=37> */
.L_x_7074:
[----:B------:R-:W-:Y:S05]  /*9fd0*/  @P0 BRA `(.L_x_7053) ;  /* 0x0000000000140947 */ /* 0x000fea0003800000 */
[----:B------:R-:W-:Y:S01]  /*9fe0*/  ISETP.NE.AND P1, PT, R18, RZ, PT ;  /* 0x000000ff1200720c */ /* 0x000fe20003f25270 */
[----:B--2---:R-:W-:-:S04]  /*9ff0*/  IMAD.MOV.U32 R5, RZ, RZ, 0x6100 ;  /* 0x00006100ff057424 */ /* 0x004fc800078e00ff */
[----:B------:R3:W-:Y:S08]  /*a000*/  SYNCS.ARRIVE.TRANS64 RZ, [R0+URZ+0x36410], R5 ;  /* 0x0364100500ff79a7 */ /* 0x0007f0000800003f */
[----:B------:R-:W-:Y:S05]  /*a010*/  @!P1 BRA `(.L_x_7053) ;  /* 0x0000000000049947 */ /* 0x000fea0003800000 */
[----:B------:R-:W-:Y:S01]  /*a020*/  BPT.TRAP 0x1 ;  /* 0x000000040000795c */ /* 0x000fe20000300000 */
.L_x_7053:
        /* <DEDUP_REMOVED lines=44> */
.L_x_7045:
[----:B------:R-:W-:Y:S01]  /*a2f0*/  ISETP.NE.AND P1, PT, R20, RZ, PT ;  /* 0x000000ff1400720c */ /* 0x000fe20003f25270 */
[----:B------:R-:W-:Y:S02]  /*a300*/  IMAD.MOV.U32 R16, RZ, RZ, 0x1 ;  /* 0x00000001ff107424 */ /* 0x000fe400078e00ff */
[----:B------:R-:W-:-:S10]  /*a310*/  IMAD.MOV.U32 R5, RZ, RZ, R14 ;  /* 0x000000ffff057224 */ /* 0x000fd400078e000e */
[----:B------:R-:W-:Y:S05]  /*a320*/  @!P1 BRA `(.L_x_7044) ;  /* 0x00000004008c9947 */ /* 0x000fea0003800000 */
[----:B------:R-:W2:Y:S02]  /*a330*/  SYNCS.PHASECHK.TRANS64.TRYWAIT P1, [R0+URZ+0x36438], R6 ;  /* 0x03643806000075a7 */ /* 0x000ea4000802017f */
[----:B--2---:R-:W-:Y:S05]  /*a340*/  @!P1 BRA `(.L_x_7055) ;  /* 0x0000000c00b89947 */ /* 0x004fea0003800000 */
.L_x_7075:
[----:B------:R-:W-:Y:S05]  /*a350*/  @P0 BRA `(.L_x_7056) ;  /* 0x0000000000140947 */ /* 0x000fea0003800000 */
[----:B------:R-:W-:Y:S01]  /*a360*/  ISETP.NE.AND P1, PT, R18, RZ, PT ;  /* 0x000000ff1200720c */ /* 0x000fe20003f25270 */
[----:B------:R-:W-:-:S04]  /*a370*/  IMAD.MOV.U32 R5, RZ, RZ, 0x6100 ;  /* 0x00006100ff057424 */ /* 0x000fc800078e00ff */
[----:B------:R3:W-:Y:S08]  /*a380*/  SYNCS.ARRIVE.TRANS64 RZ, [R0+URZ+0x36430], R5 ;  /* 0x0364300500ff79a7 */ /* 0x0007f0000800003f */
[----:B------:R-:W-:Y:S05]  /*a390*/  @!P1 BRA `(.L_x_7056) ;  /* 0x0000000000049947 */ /* 0x000fea0003800000 */
[----:B------:R-:W-:Y:S01]  /*a3a0*/  BPT.TRAP 0x1 ;  /* 0x000000040000795c */ /* 0x000fe20000300000 */
.L_x_7056:
        /* <DEDUP_REMOVED lines=42> */
.L_x_7076:
[----:B------:R-:W-:Y:S01]  /*a650*/  IMAD.MOV.U32 R16, RZ, RZ, RZ ;  /* 0x000000ffff107224 */ /* 0x000fe200078e00ff */
[----:B------:R-:W-:Y:S06]  /*a660*/  @P0 BRA `(.L_x_7058) ;  /* 0x0000000000140947 */ /* 0x000fec0003800000 */
[----:B------:R-:W-:Y:S01]  /*a670*/  ISETP.NE.AND P1, PT, R18, RZ, PT ;  /* 0x000000ff1200720c */ /* 0x000fe20003f25270 */
[----:B-1----:R-:W-:-:S04]  /*a680*/  IMAD.MOV.U32 R5, RZ, RZ, 0x6100 ;  /* 0x00006100ff057424 */ /* 0x002fc800078e00ff */
[----:B------:R2:W-:Y:S08]  /*a690*/  SYNCS.ARRIVE.TRANS64 RZ, [R0+URZ+0x36418], R5 ;  /* 0x0364180500ff79a7 */ /* 0x0005f0000800003f */
[----:B------:R-:W-:Y:S05]  /*a6a0*/  @!P1 BRA `(.L_x_7058) ;  /* 0x0000000000049947 */ /* 0x000fea0003800000 */
[----:B------:R-:W-:Y:S01]  /*a6b0*/  BPT.TRAP 0x1 ;  /* 0x000000040000795c */ /* 0x000fe20000300000 */
.L_x_7058:
        /* <DEDUP_REMOVED lines=42> */
.L_x_7044:
[----:B------:R-:W-:-:S04]  /*a960*/  SHF.L.U32 R3, R16, 0x1f, RZ ;  /* 0x0000001f10037819 */ /* 0x000fc800000006ff */
[----:B------:R-:W2:Y:S02]  /*a970*/  SYNCS.PHASECHK.TRANS64.TRYWAIT P1, [R0+URZ+0x36438], R3 ;  /* 0x03643803000075a7 */ /* 0x000ea4000802017f */
[----:B--2---:R-:W-:Y:S05]  /*a980*/  @!P1 BRA `(.L_x_7059) ;  /* 0x0000000800509947 */ /* 0x004fea0003800000 */
.L_x_7077:
[----:B------:R-:W-:Y:S05]  /*a990*/  @P0 BRA `(.L_x_7060) ;  /* 0x0000000000180947 */ /* 0x000fea0003800000 */
[----:B------:R-:W3:Y:S01]  /*a9a0*/  S2R R2, SR_TID.X ;  /* 0x0000000000027919 */ /* 0x000ee20000002100 */
[----:B--2---:R-:W-:-:S04]  /*a9b0*/  IMAD.MOV.U32 R3, RZ, RZ, 0x6100 ;  /* 0x00006100ff037424 */ /* 0x004fc800078e00ff */
[----:B------:R4:W-:Y:S01]  /*a9c0*/  SYNCS.ARRIVE.TRANS64 RZ, [R0+URZ+0x36430], R3 ;  /* 0x0364300300ff79a7 */ /* 0x0009e2000800003f */
[----:B---3--:R-:W-:-:S13]  /*a9d0*/  LOP3.LUT P0, RZ, R2, 0x1f, RZ, 0xc0, !PT ;  /* 0x0000001f02ff7812 */ /* 0x008fda000780c0ff */
[----:B----4-:R-:W-:Y:S05]  /*a9e0*/  @!P0 BRA `(.L_x_7060) ;  /* 0x0000000000048947 */ /* 0x010fea0003800000 */
[----:B------:R-:W-:Y:S01]  /*a9f0*/  BPT.TRAP 0x1 ;  /* 0x000000040000795c */ /* 0x000fe20000300000 */
.L_x_7060:
        /* <DEDUP_REMOVED lines=44> */
.L_x_7041:
[----:B------:R-:W-:Y:S05]  /*acc0*/  BSYNC B0 ;  /* 0x0000000000007941 */ /* 0x000fea0003800000 */
.L_x_7037:
[----:B------:R-:W-:-:S03]  /*acd0*/  UMOV UR7, 0xffffffff ;  /* 0xffffffff00077882 */ /* 0x000fc60000000000 */
[----:B------:R-:W-:Y:S05]  /*ace0*/  BRA.DIV UR7, `(.L_x_7061) ;  /* 0x00000006078c7947 */ /* 0x000fea000b800000 */
[----:B------:R-:W-:-:S13]  /*acf0*/  ELECT P6, URZ, PT ;  /* 0x00000000003f782f */ /* 0x000fda00038c0000 */
.L_x_7080:
[----:B------:R-:W-:Y:S05]  /*ad00*/  @!P6 BRA `(.L_x_6919) ;  /* 0x000000000074e947 */ /* 0x000fea0003800000 */
[----:B-12---:R-:W2:Y:S02]  /*ad10*/  LDL.LU R0, [R1] ;  /* 0x0000000001007983 */ /* 0x006ea40000300800 */
[----:B--2---:R-:W-:-:S04]  /*ad20*/  LOP3.LUT R0, R0, 0x2, RZ, 0xfc, !PT ;  /* 0x0000000200007812 */ /* 0x004fc800078efcff */
[----:B------:R-:W-:-:S13]  /*ad30*/  ISETP.NE.AND P2, PT, R0, 0x3, PT ;  /* 0x000000030000780c */ /* 0x000fda0003f45270 */
[----:B------:R-:W-:Y:S05]  /*ad40*/  @!P2 BRA `(.L_x_7062) ;  /* 0x000000000004a947 */ /* 0x000fea0003800000 */
[----:B------:R-:W-:Y:S01]  /*ad50*/  BPT.TRAP 0x1 ;  /* 0x000000040000795c */ /* 0x000fe20000300000 */
.L_x_7062:
        /* <DEDUP_REMOVED lines=15> */
.L_x_7081:
[----:B------:R-:W2:Y:S02]  /*ae50*/  SYNCS.PHASECHK.TRANS64.TRYWAIT P0, [R3+URZ], R2 ;  /* 0x00000002030075a7 */ /* 0x000ea4000800017f */
[----:B--2---:R-:W-:Y:S05]  /*ae60*/  @!P0 BRA `(.L_x_7064) ;  /* 0x0000000400608947 */ /* 0x004fea0003800000 */
.L_x_7082:
[----:B------:R-:W-:Y:S05]  /*ae70*/  @!P2 BRA `(.L_x_7065) ;  /* 0x000000000004a947 */ /* 0x000fea0003800000 */
[----:B------:R-:W-:Y:S01]  /*ae80*/  BPT.TRAP 0x1 ;  /* 0x000000040000795c */ /* 0x000fe20000300000 */
.L_x_7065:
[----:B------:R-:W-:-:S07]  /*ae90*/  SHF.L.U32 R16, R16, 0x1f, RZ ;  /* 0x0000001f10107819 */ /* 0x000fce00000006ff */
.L_x_7066:
[----:B---3--:R3:W4:Y:S02]  /*aea0*/  SYNCS.PHASECHK.TRANS64.TRYWAIT P0, [R9+URZ+0x36438], R16 ;  /* 0x03643810090075a7 */ /* 0x008724000800017f */
[----:B----4-:R-:W-:Y:S05]  /*aeb0*/  @!P0 NANOSLEEP.SYNCS 0x989680 ;  /* 0x009896800000895d */ /* 0x010fea0003900000 */
[----:B------:R-:W4:Y:S02]  /*aec0*/  @!P0 SYNCS.PHASECHK.TRANS64 P0, [R9+URZ+0x36438], R16 ;  /* 0x03643810090085a7 */ /* 0x000f24000800007f */
[----:B----4-:R-:W-:Y:S05]  /*aed0*/  @!P0 BRA `(.L_x_7066) ;  /* 0xfffffffc00f08947 */ /* 0x010fea000383ffff */
.L_x_6919:
[----:B------:R-:W-:Y:S05]  /*aee0*/  BSYNC B6 ;  /* 0x0000000000067941 */ /* 0x000fea0003800000 */
.L_x_6911:
[----:B------:R-:W-:Y:S05]  /*aef0*/  EXIT ;  /* 0x000000000000794d */ /* 0x000fea0003800000 */
.L_x_6929:
[----:B------:R-:W-:Y:S02]  /*af00*/  IMAD.MOV.U32 R12, RZ, RZ, RZ ;  /* 0x000000ffff0c7224 */ /* 0x000fe400078e00ff */
[----:B------:R-:W-:Y:S02]  /*af10*/  IMAD.MOV.U32 R11, RZ, RZ, 0x1f ;  /* 0x0000001fff0b7424 */ /* 0x000fe400078e00ff */
[----:B------:R-:W-:-:S07]  /*af20*/  IMAD.MOV.U32 R15, RZ, RZ, -0x1 ;  /* 0xffffffffff0f7424 */ /* 0x000fce00078e00ff */
[----:B--2---:R-:W-:Y:S05]  /*af30*/  WARPSYNC.COLLECTIVE R15, `(.L_x_7067) ;  /* 0x000000000f087348 */ /* 0x004fea0003c00000 */
[----:B------:R1:W3:Y:S02]  /*af40*/  SHFL.IDX P6, R14, R13, R12, R11 ;  /* 0x0000000c0d0e7389 */ /* 0x0002e400000c000b */
[----:B-123--:R-:W-:Y:S01]  /*af50*/  ENDCOLLECTIVE ;  /* 0x000000000000791b */ /* 0x00efe20003800000 */
.L_x_7067:
[----:B------:R-:W-:Y:S05]  /*af60*/  BRA `(.L_x_7068) ;  /* 0xffffff6400907947 */ /* 0x000fea000383ffff */
.L_x_6931:
[----:B---3--:R3:W4:Y:S02]  /*af70*/  SYNCS.PHASECHK.TRANS64.TRYWAIT P0, [R156+URZ+0x36400], R15 ;  /* 0x0364000f9c0075a7 */ /* 0x008724000800017f */
[----:B----4-:R-:W-:Y:S05]  /*af80*/  @!P0 NANOSLEEP.SYNCS 0x989680 ;  /* 0x009896800000895d */ /* 0x010fea0003900000 */
[----:B------:R-:W4:Y:S02]  /*af90*/  @!P0 SYNCS.PHASECHK.TRANS64 P0, [R156+URZ+0x36400], R15 ;  /* 0x0364000f9c0085a7 */ /* 0x000f24000800007f */
[----:B----4-:R-:W-:Y:S05]  /*afa0*/  @!P0 BRA `(.L_x_6931) ;  /* 0xfffffffc00f08947 */ /* 0x010fea000383ffff */
[----:B------:R-:W-:Y:S05]  /*afb0*/  BRA `(.L_x_6930) ;  /* 0xffffff6400d07947 */ /* 0x000fea000383ffff */
.L_x_6935:
[----:B----4-:R4:W1:Y:S02]  /*afc0*/  SYNCS.PHASECHK.TRANS64.TRYWAIT P1, [R3+URZ+0x36410], R12 ;  /* 0x0364100c030075a7 */ /* 0x010864000802017f */
[----:B-1----:R-:W-:Y:S05]  /*afd0*/  @!P1 NANOSLEEP.SYNCS 0x989680 ;  /* 0x009896800000995d */ /* 0x002fea0003900000 */
[----:B------:R-:W1:Y:S02]  /*afe0*/  @!P1 SYNCS.PHASECHK.TRANS64 P1, [R3+URZ+0x36410], R12 ;  /* 0x0364100c030095a7 */ /* 0x000e64000802007f */
[----:B-1----:R-:W-:Y:S05]  /*aff0*/  @!P1 BRA `(.L_x_6935) ;  /* 0xfffffffc00f09947 */ /* 0x002fea000383ffff */
[----:B------:R-:W-:Y:S05]  /*b000*/  BRA `(.L_x_6934) ;  /* 0xffffff6c00847947 */ /* 0x000fea000383ffff */
.L_x_6939:
[----:B------:R1:W1:Y:S02]  /*b010*/  SYNCS.PHASECHK.TRANS64.TRYWAIT P1, [R156+URZ+0x36430], R15 ;  /* 0x0364300f9c0075a7 */ /* 0x000264000802017f */
[----:B-1----:R-:W-:Y:S05]  /*b020*/  @!P1 NANOSLEEP.SYNCS 0x989680 ;  /* 0x009896800000995d */ /* 0x002fea0003900000 */
[----:B------:R-:W1:Y:S02]  /*b030*/  @!P1 SYNCS.PHASECHK.TRANS64 P1, [R156+URZ+0x36430], R15 ;  /* 0x0364300f9c0095a7 */ /* 0x000e64000802007f */
[----:B-1----:R-:W-:Y:S05]  /*b040*/  @!P1 BRA `(.L_x_6939) ;  /* 0xfffffffc00f09947 */ /* 0x002fea000383ffff */
[----:B------:R-:W-:Y:S05]  /*b050*/  BRA `(.L_x_6938) ;  /* 0xffffff7400287947 */ /* 0x000fea000383ffff */
.L_x_7042:
[----:B-1----:R1:W2:Y:S02]  /*b060*/  SYNCS.PHASECHK.TRANS64.TRYWAIT P1, [R0+URZ+0x36420], R6 ;  /* 0x03642006000075a7 */ /* 0x0022a4000802017f */
[----:B--2---:R-:W-:Y:S05]  /*b070*/  @!P1 NANOSLEEP.SYNCS 0x989680 ;  /* 0x009896800000995d */ /* 0x004fea0003900000 */
[----:B------:R-:W2:Y:S02]  /*b080*/  @!P1 SYNCS.PHASECHK.TRANS64 P1, [R0+URZ+0x36420], R6 ;  /* 0x03642006000095a7 */ /* 0x000ea4000802007f */
[----:B--2---:R-:W-:Y:S05]  /*b090*/  @!P1 BRA `(.L_x_7042) ;  /* 0xfffffffc00f09947 */ /* 0x004fea000383ffff */
[----:B------:R-:W-:Y:S05]  /*b0a0*/  BRA `(.L_x_7069) ;  /* 0xffffffdc00747947 */ /* 0x000fea000383ffff */
.L_x_7046:
[----:B-1----:R1:W2:Y:S02]  /*b0b0*/  SYNCS.PHASECHK.TRANS64.TRYWAIT P1, [R0+URZ+0x36438], R6 ;  /* 0x03643806000075a7 */ /* 0x0022a4000802017f */
[----:B--2---:R-:W-:Y:S05]  /*b0c0*/  @!P1 NANOSLEEP.SYNCS 0x989680 ;  /* 0x009896800000995d */ /* 0x004fea0003900000 */
[----:B------:R-:W2:Y:S02]  /*b0d0*/  @!P1 SYNCS.PHASECHK.TRANS64 P1, [R0+URZ+0x36438], R6 ;  /* 0x03643806000095a7 */ /* 0x000ea4000802007f */
[----:B--2---:R-:W-:Y:S05]  /*b0e0*/  @!P1 BRA `(.L_x_7046) ;  /* 0xfffffffc00f09947 */ /* 0x004fea000383ffff */
[----:B------:R-:W-:Y:S05]  /*b0f0*/  BRA `(.L_x_7070) ;  /* 0xffffffe400547947 */ /* 0x000fea000383ffff */
.L_x_7048:
[----:B--2---:R2:W3:Y:S02]  /*b100*/  SYNCS.PHASECHK.TRANS64.TRYWAIT P1, [R0+URZ+0x36428], R3 ;  /* 0x03642803000075a7 */ /* 0x0044e4000802017f */
[----:B---3--:R-:W-:Y:S05]  /*b110*/  @!P1 NANOSLEEP.SYNCS 0x989680 ;  /* 0x009896800000995d */ /* 0x008fea0003900000 */
[----:B------:R-:W3:Y:S02]  /*b120*/  @!P1 SYNCS.PHASECHK.TRANS64 P1, [R0+URZ+0x36428], R3 ;  /* 0x03642803000095a7 */ /* 0x000ee4000802007f */
[----:B---3--:R-:W-:Y:S05]  /*b130*/  @!P1 BRA `(.L_x_7048) ;  /* 0xfffffffc00f09947 */ /* 0x008fea000383ffff */
[----:B------:R-:W-:Y:S05]  /*b140*/  BRA `(.L_x_7071) ;  /* 0xffffffe800187947 */ /* 0x000fea000383ffff */
.L_x_7050:
        /* <DEDUP_REMOVED lines=8> */
.L_x_7052:
[----:B------:R-:W-:-:S07]  /*b1d0*/  SHF.L.U32 R5, R7, 0x1f, RZ ;  /* 0x0000001f07057819 */ /* 0x000fce00000006ff */
.L_x_7073:
[----:B--2---:R2:W3:Y:S02]  /*b1e0*/  SYNCS.PHASECHK.TRANS64.TRYWAIT P1, [R0+URZ+0x36420], R5 ;  /* 0x03642005000075a7 */ /* 0x0044e4000802017f */
[----:B---3--:R-:W-:Y:S05]  /*b1f0*/  @!P1 NANOSLEEP.SYNCS 0x989680 ;  /* 0x009896800000995d */ /* 0x008fea0003900000 */
[----:B------:R-:W3:Y:S02]  /*b200*/  @!P1 SYNCS.PHASECHK.TRANS64 P1, [R0+URZ+0x36420], R5 ;  /* 0x03642005000095a7 */ /* 0x000ee4000802007f */
[----:B---3--:R-:W-:Y:S05]  /*b210*/  @!P1 BRA `(.L_x_7073) ;  /* 0xfffffffc00f09947 */ /* 0x008fea000383ffff */
[----:B------:R-:W-:Y:S05]  /*b220*/  BRA `(.L_x_7074) ;  /* 0xffffffec00687947 */ /* 0x000fea000383ffff */
.L_x_7055:
[----:B--2---:R2:W3:Y:S02]  /*b230*/  SYNCS.PHASECHK.TRANS64.TRYWAIT P1, [R0+URZ+0x36438], R6 ;  /* 0x03643806000075a7 */ /* 0x0044e4000802017f */
[----:B---3--:R-:W-:Y:S05]  /*b240*/  @!P1 NANOSLEEP.SYNCS 0x989680 ;  /* 0x009896800000995d */ /* 0x008fea0003900000 */
[----:B------:R-:W3:Y:S02]  /*b250*/  @!P1 SYNCS.PHASECHK.TRANS64 P1, [R0+URZ+0x36438], R6 ;  /* 0x03643806000095a7 */ /* 0x000ee4000802007f */
[----:B---3--:R-:W-:Y:S05]  /*b260*/  @!P1 BRA `(.L_x_7055) ;  /* 0xfffffffc00f09947 */ /* 0x008fea000383ffff */
[----:B------:R-:W-:Y:S05]  /*b270*/  BRA `(.L_x_7075) ;  /* 0xfffffff000347947 */ /* 0x000fea000383ffff */
.L_x_7057:
[----:B-1----:R1:W2:Y:S02]  /*b280*/  SYNCS.PHASECHK.TRANS64.TRYWAIT P1, [R0+URZ+0x36428], R5 ;  /* 0x03642805000075a7 */ /* 0x0022a4000802017f */
[----:B--2---:R-:W-:Y:S05]  /*b290*/  @!P1 NANOSLEEP.SYNCS 0x989680 ;  /* 0x009896800000995d */ /* 0x004fea0003900000 */
[----:B------:R-:W2:Y:S02]  /*b2a0*/  @!P1 SYNCS.PHASECHK.TRANS64 P1, [R0+URZ+0x36428], R5 ;  /* 0x03642805000095a7 */ /* 0x000ea4000802007f */
[----:B--2---:R-:W-:Y:S05]  /*b2b0*/  @!P1 BRA `(.L_x_7057) ;  /* 0xfffffffc00f09947 */ /* 0x004fea000383ffff */
[----:B------:R-:W-:Y:S05]  /*b2c0*/  BRA `(.L_x_7076) ;  /* 0xfffffff000e07947 */ /* 0x000fea000383ffff */
.L_x_7059:
[----:B--2---:R2:W3:Y:S02]  /*b2d0*/  SYNCS.PHASECHK.TRANS64.TRYWAIT P1, [R0+URZ+0x36438], R3 ;  /* 0x03643803000075a7 */ /* 0x0044e4000802017f */
[----:B---3--:R-:W-:Y:S05]  /*b2e0*/  @!P1 NANOSLEEP.SYNCS 0x989680 ;  /* 0x009896800000995d */ /* 0x008fea0003900000 */
[----:B------:R-:W3:Y:S02]  /*b2f0*/  @!P1 SYNCS.PHASECHK.TRANS64 P1, [R0+URZ+0x36438], R3 ;  /* 0x03643803000095a7 */ /* 0x000ee4000802007f */
[----:B---3--:R-:W-:Y:S05]  /*b300*/  @!P1 BRA `(.L_x_7059) ;  /* 0xfffffffc00f09947 */ /* 0x008fea000383ffff */
[----:B------:R-:W-:Y:S05]  /*b310*/  BRA `(.L_x_7077) ;  /* 0xfffffff4009c7947 */ /* 0x000fea000383ffff */
.L_x_7061:
[----:B------:R-:W-:Y:S01]  /*b320*/  BSSY B0, `(.L_x_7078) ;  /* 0x0000006000007945 */ /* 0x000fe20003800000 */
[----:B------:R-:W-:-:S07]  /*b330*/  IMAD.MOV.U32 R15, RZ, RZ, -0x1 ;  /* 0xffffffffff0f7424 */ /* 0x000fce00078e00ff */
[----:B-12---:R-:W-:Y:S05]  /*b340*/  WARPSYNC.COLLECTIVE R15, `(.L_x_7079) ;  /* 0x000000000f0c7348 */ /* 0x006fea0003c00000 */
[----:B------:R-:W-:Y:S02]  /*b350*/  ELECT P6, UR62, PT ;  /* 0x00000000003e782f */ /* 0x000fe400038c0000 */
[----:B------:R-:W-:Y:S01]  /*b360*/  MOV R14, UR62 ;  /* 0x0000003e000e7c02 */ /* 0x000fe20008000f00 */
[----:B-12---:R-:W-:Y:S10]  /*b370*/  ENDCOLLECTIVE ;  /* 0x000000000000791b */ /* 0x006ff40003800000 */
.L_x_7079:
[----:B------:R-:W-:Y:S05]  /*b380*/  BSYNC B0 ;  /* 0x0000000000007941 */ /* 0x000fea0003800000 */
.L_x_7078:
[----:B------:R-:W-:Y:S05]  /*b390*/  BRA `(.L_x_7080) ;  /* 0xfffffff800587947 */ /* 0x000fea000383ffff */
.L_x_7063:
[----:B-1----:R1:W2:Y:S02]  /*b3a0*/  SYNCS.PHASECHK.TRANS64.TRYWAIT P0, [R7+URZ], R0 ;  /* 0x00000000070075a7 */ /* 0x0022a4000800017f */
[----:B--2---:R-:W-:Y:S05]  /*b3b0*/  @!P0 NANOSLEEP.SYNCS 0x989680 ;  /* 0x009896800000895d */ /* 0x004fea0003900000 */
[----:B------:R-:W2:Y:S02]  /*b3c0*/  @!P0 SYNCS.PHASECHK.TRANS64 P0, [R7+URZ], R0 ;  /* 0x00000000070085a7 */ /* 0x000ea4000800007f */
[----:B--2---:R-:W-:Y:S05]  /*b3d0*/  @!P0 BRA `(.L_x_7063) ;  /* 0xfffffffc00f08947 */ /* 0x004fea000383ffff */
[----:B------:R-:W-:Y:S05]  /*b3e0*/  BRA `(.L_x_7081) ;  /* 0xfffffff800987947 */ /* 0x000fea000383ffff */
.L_x_7064:
[----:B--2---:R2:W3:Y:S02]  /*b3f0*/  SYNCS.PHASECHK.TRANS64.TRYWAIT P0, [R3+URZ], R2 ;  /* 0x00000002030075a7 */ /* 0x0044e4000800017f */
[----:B---3--:R-:W-:Y:S05]  /*b400*/  @!P0 NANOSLEEP.SYNCS 0x989680 ;  /* 0x009896800000895d */ /* 0x008fea0003900000 */
[----:B------:R-:W3:Y:S02]  /*b410*/  @!P0 SYNCS.PHASECHK.TRANS64 P0, [R3+URZ], R2 ;  /* 0x00000002030085a7 */ /* 0x000ee4000800007f */
[----:B---3--:R-:W-:Y:S05]  /*b420*/  @!P0 BRA `(.L_x_7064) ;  /* 0xfffffffc00f08947 */ /* 0x008fea000383ffff */
[----:B------:R-:W-:Y:S05]  /*b430*/  BRA `(.L_x_7082) ;  /* 0xfffffff8008c7947 */ /* 0x000fea000383ffff */
.L_x_7083:
        /* <DEDUP_REMOVED lines=12> */
.L_x_7694:


//--------------------- .text._ZN7cutlass13device_kernelIN5flash11enable_sm90INS1_16FlashAttnBwdSm90INS1_25CollectiveMainloopBwdSm90ILi2ELi1ELi1EN4cute5tupleIJNS5_1CILi1EEES8_S8_EEENS6_IJNS7_ILi64EEENS7_ILi96EEENS7_ILi192EEEEEENS_6half_tEfNS_4arch4Sm90ELb1ELb0ELb0ELb1ELb1ELb0ELb1ELb0ELi3ELi1ELi1ELi1ELb0EEENS1_21CollectiveEpilogueBwdISD_SE_SG_Li384ELb1ELb1ELi3EEENS1_25SingleTileBwdLPTSchedulerILb1ELi96ELb1EEEEEEEEEvNT_6ParamsE --------------------------
	.section	.text._ZN7cutlass13device_kernelIN5flash11enable_sm90INS1_16FlashAttnBwdSm90INS1_25CollectiveMainloopBwdSm90ILi2ELi1ELi1EN4cute5tupleIJNS5_1CILi1EEES8_S8_EEENS6_IJNS7_ILi64EEENS7_ILi96EEENS7_ILi192EEEEEENS_6half_tEfNS_4arch4Sm90ELb1ELb0ELb0ELb1ELb1ELb0ELb1ELb0ELi3ELi1ELi1ELi1ELb0EEENS1_21CollectiveEpilogueBwdISD_SE_SG_Li384ELb1ELb1ELi3EEENS1_25SingleTileBwdLPTSchedulerILb1ELi96ELb1EEEEEEEEEvNT_6ParamsE,"ax",@progbits
	.align	128
.text._ZN7cutlass13device_kernelIN5flash11enable_sm90INS1_16FlashAttnBwdSm90INS1_25CollectiveMainloopBwdSm90ILi2ELi1ELi1EN4cute5tupleIJNS5_1CILi1EEES8_S8_EEENS6_IJNS7_ILi64EEENS7_ILi96EEENS7_ILi192EEEEEENS_6half_tEfNS_4arch4Sm90ELb1ELb0ELb0ELb1ELb1ELb0ELb1ELb0ELi3ELi1ELi1ELi1ELb0EEENS1_21CollectiveEpilogueBwdISD_SE_SG_Li384ELb1ELb1ELi3EEENS1_25SingleTileBwdLPTSchedulerILb1ELi96ELb1EEEEEEEEEvNT_6ParamsE:
        .type           _ZN7cutlass13device_kernelIN5flash11enable_sm90INS1_16FlashAttnBwdSm90INS1_25CollectiveMainloopBwdSm90ILi2ELi1ELi1EN4cute5tupleIJNS5_1CILi1EEES8_S8_EEENS6_IJNS7_ILi64EEENS7_ILi96EEENS7_ILi192EEEEEENS_6half_tEfNS_4arch4Sm90ELb1ELb0ELb0ELb1ELb1ELb0ELb1ELb0ELi3ELi1ELi1ELi1ELb0EEENS1_21CollectiveEpilogueBwdISD_SE_SG_Li384ELb1ELb1ELi3EEENS1_25SingleTileBwdLPTSchedulerILb1ELi96ELb1EEEEEEEEEvNT_6ParamsE,@function
        .size           _ZN7cutlass13device_kernelIN5flash11enable_sm90INS1_16FlashAttnBwdSm90INS1_25CollectiveMainloopBwdSm90ILi2ELi1ELi1EN4cute5tupleIJNS5_1CILi1EEES8_S8_EEENS6_IJNS7_ILi64EEENS7_ILi96EEENS7_ILi192EEEEEENS_6half_tEfNS_4arch4Sm90ELb1ELb0ELb0ELb1ELb1ELb0ELb1ELb0ELi3ELi1ELi1ELi1ELb0EEENS1_21CollectiveEpilogueBwdISD_SE_SG_Li384ELb1ELb1ELi3EEENS1_25SingleTileBwdLPTSchedulerILb1ELi96ELb1EEEEEEEEEvNT_6ParamsE,(.L_x_7695 - _ZN7cutlass13device_kernelIN5flash11enable_sm90INS1_16FlashAttnBwdSm90INS1_25CollectiveMainloopBwdSm90ILi2ELi1ELi1EN4cute5tupleIJNS5_1CILi1EEES8_S8_EEENS6_IJNS7_ILi64EEENS7_ILi96EEENS7_ILi192EEEEEENS_6half_tEfNS_4arch4Sm90ELb1ELb0ELb0ELb1ELb1ELb0ELb1ELb0ELi3ELi1ELi1ELi1ELb0EEENS1_21CollectiveEpilogueBwdISD_SE_SG_Li384ELb1ELb1ELi3EEENS1_25SingleTileBwdLPTSchedulerILb1ELi96ELb1EEEEEEEEEvNT_6ParamsE)
        .other          _ZN7cutlass13device_kernelIN5flash11enable_sm90INS1_16FlashAttnBwdSm90INS1_25CollectiveMainloopBwdSm90ILi2ELi1ELi1EN4cute5tupleIJNS5_1CILi1EEES8_S8_EEENS6_IJNS7_ILi64EEENS7_ILi96EEENS7_ILi192EEEEEENS_6half_tEfNS_4arch4Sm90ELb1ELb0ELb0ELb1ELb1ELb0ELb1ELb0ELi3ELi1ELi1ELi1ELb0EEENS1_21CollectiveEpilogueBwdISD_SE_SG_Li384ELb1ELb1ELi3EEENS1_25SingleTileBwdLPTSchedulerILb1ELi96ELb1EEEEEEEEEvNT_6ParamsE,@"STO_CUDA_ENTRY STV_DEFAULT"
_ZN7cutlass13device_kernelIN5flash11enable_sm90INS1_16FlashAttnBwdSm90INS1_25CollectiveMainloopBwdSm90ILi2ELi1ELi1EN4cute5tupleIJNS5_1CILi1EEES8_S8_EEENS6_IJNS7_ILi64EEENS7_ILi96EEENS7_ILi192EEEEEENS_6half_tEfNS_4arch4Sm90ELb1ELb0ELb0ELb1ELb1ELb0ELb1ELb0ELi3ELi1ELi1ELi1ELb0EEENS1_21CollectiveEpilogueBwdISD_SE_SG_Li384ELb1ELb1ELi3EEENS1_25SingleTileBwdLPTSchedulerILb1ELi96ELb1EEEEEEEEEvNT_6ParamsE:
        /* <DEDUP_REMOVED lines=23> */
.L_x_7085:
[----:B------:R-:W-:Y:S05]  /*0170*/  BSYNC B0 ;  /* 0x0000000000007941 */ /* 0x000fea0003800000 */
.L_x_7084:
        /* <DEDUP_REMOVED lines=34> */
.L_x_7086:
        /* <DEDUP_REMOVED lines=20> */
.L_x_7087:
        /* <DEDUP_REMOVED lines=9> */
.L_x_7090:
        /* <DEDUP_REMOVED lines=32> */
.L_x_7091:
[----:B------:R-:W-:Y:S01]  /*0770*/  ULDC UR8, c[0x0][0x8c4] ;  /* 0x0002310000087ab9 */ /* 0x000fe20000000800 */
[----:B------:R-:W-:Y:S01]  /*0780*/  UMOV UR7, UR9 ;  /* 0x0000000900077c82 */ /* 0x000fe20008000000 */
[----:B------:R-:W-:-:S11]  /*0790*/  UISETP.NE.AND UP0, UPT, UR8, 0x1, UPT ;  /* 0x000000010800788c */ /* 0x000fd6000bf05270 */
[----:B------:R-:W-:Y:S02]  /*07a0*/  @UP0 ULDC.64 UR10, c[0x0][0x8c8] ;  /* 0x00023200000a0ab9 */ /* 0x000fe40000000a00 */
[----:B------:R-:W-:-:S04]  /*07b0*/  UIMAD.WIDE.U32 UR4, UR9, UR10, URZ ;  /* 0x0000000a090472a5 */ /* 0x000fc8000f8e003f */
[----:B------:R-:W-:-:S04]  /*07c0*/  @UP0 USHF.R.U32.HI UR7, URZ, UR11, UR5 ;  /* 0x0000000b3f070299 */ /* 0x000fc80008011605 */
[----:B------:R-:W-:-:S12]  /*07d0*/  UIMAD UR4, UR7, UR8, URZ ;  /* 0x00000008070472a4 */ /* 0x000fd8000f8e023f */
.L_x_7092:
        /* <DEDUP_REMOVED lines=14> */
[----:B------:R-:W-:Y:S01]  /*08c0*/  IMAD R152, R152, R3, UR4 ;  /* 0x0000000498987e24 */ /* 0x000fe2000f8e0203 */
[----:B------:R-:W-:Y:S06]  /*08d0*/  @!P0 BRA `(.L_x_7093) ;  /* 0x0000000000108947 */ /* 0x000fec0003800000 */
[----:B------:R-:W1:Y:S02]  /*08e0*/  LDC.64 R2, c[0x0][0x8f8] ;  /* 0x00023e00ff027b82 */ /* 0x000e640000000a00 */
[----:B-1----:R-:W-:-:S05]  /*08f0*/  IMAD.WIDE R2, R19, 0x4, R2 ;  /* 0x0000000413027825 */ /* 0x002fca00078e0202 */
[----:B------:R2:W5:Y:S01]  /*0900*/  LDG.E R0, desc[UR38][R2.64] ;  /* 0x0000002602007981 */ /* 0x000562000c1e1900 */
[----:B------:R-:W-:Y:S05]  /*0910*/  BRA `(.L_x_7094) ;  /* 0x00000000002c7947 */ /* 0x000fea0003800000 */
.L_x_7093:
        /* <DEDUP_REMOVED lines=10> */
.L_x_7095:
[----:B------:R-:W1:Y:S02]  /*09c0*/  LDC R0, c[0x0][0x8ec] ;  /* 0x00023b00ff007b82 */ /* 0x000e640000000800 */
.L_x_7094:
[----:B-1---5:R-:W-:-:S04]  /*09d0*/  VIADD R0, R0, 0x5f ;  /* 0x0000005f00007836 */ /* 0x022fc80000000000 */
[----:B------:R-:W-:-:S05]  /*09e0*/  IMAD.HI R0, R0, 0x2aaaaaab, RZ ;  /* 0x2aaaaaab00007827 */ /* 0x000fca00078e02ff */
[----:B--2---:R-:W-:-:S04]  /*09f0*/  SHF.R.U32.HI R3, RZ, 0x1f, R0 ;  /* 0x0000001fff037819 */ /* 0x004fc80000011600 */
[----:B------:R-:W-:-:S04]  /*0a00*/  LEA.HI.SX32 R3, R0, R3, 0x1c ;  /* 0x0000000300037211 */ /* 0x000fc800078fe2ff */
[----:B------:R-:W-:Y:S01]  /*0a10*/  ISETP.GT.AND P0, PT, R3, UR7, PT ;  /* 0x0000000703007c0c */ /* 0x000fe2000bf04270 */
[----:B------:R-:W-:-:S03]  /*0a20*/  ULOP3.LUT UR7, URZ, UR7, URZ, 0x33, !UPT ;  /* 0x000000073f077292 */ /* 0x000fc6000f8e333f */
[----:B------:R-:W-:-:S03]  /*0a30*/  SEL R19, R19, 0xffffffff, P0 ;  /* 0xffffffff13137807 */ /* 0x000fc60000000000 */
[----:B------:R-:W-:Y:S01]  /*0a40*/  VIADD R153, R3, UR7 ;  /* 0x0000000703997c36 */ /* 0x000fe20008000000 */
        /* <DEDUP_REMOVED lines=9> */
[----:B--2---:R-:W-:-:S05]  /*0ae0*/  IMAD.WIDE R2, R19, 0x4, R2 ;  /* 0x0000000413027825 */ /* 0x004fca00078e0202 */
[----:B------:R2:W5:Y:S01]  /*0af0*/  LDG.E R17, desc[UR38][R2.64] ;  /* 0x0000002602117981 */ /* 0x000562000c1e1900 */
[----:B------:R-:W-:Y:S05]  /*0b00*/  BRA `(.L_x_7098) ;  /* 0x0000000000287947 */ /* 0x000fea0003800000 */
.L_x_7097:
        /* <DEDUP_REMOVED lines=10> */
.L_x_7098:
[----:B------:R-:W-:Y:S02]  /*0bb0*/  ULDC.64 UR4, c[0x0][0x788] ;  /* 0x0001e20000047ab9 */ /* 0x000fe40000000a00 */
[----:B------:R-:W-:-:S04]  /*0bc0*/  ISETP.NE.U32.AND P0, PT, RZ, UR4, PT ;  /* 0x00000004ff007c0c */ /* 0x000fc8000bf05070 */
[----:B------:R-:W-:-:S13]  /*0bd0*/  ISETP.NE.AND.EX P0, PT, RZ, UR5, PT, P0 ;  /* 0x00000005ff007c0c */ /* 0x000fda000bf05300 */
[----:B------:R-:W-:Y:S05]  /*0be0*/  @!P0 BRA `(.L_x_7099) ;  /* 0x0000000000108947 */ /* 0x000fea0003800000 */
[----:B-1----:R-:W1:Y:S02]  /*0bf0*/  LDC.64 R22, c[0x0][0x788] ;  /* 0x0001e200ff167b82 */ /* 0x002e640000000a00 */
[----:B-1----:R-:W-:-:S06]  /*0c00*/  IMAD.WIDE R22, R19, 0x4, R22 ;  /* 0x0000000413167825 */ /* 0x002fcc00078e0216 */
[----:B------:R4:W5:Y:S01]  /*0c10*/  LDG.E R22, desc[UR38][R22.64] ;  /* 0x0000002616167981 */ /* 0x000962000c1e1900 */
[----:B------:R-:W-:Y:S05]  /*0c20*/  BRA `(.L_x_7100) ;  /* 0x0000000000247947 */ /* 0x000fea0003800000 */
.L_x_7099:
        /* <DEDUP_REMOVED lines=9> */
.L_x_7100:
[----:B-1-3-5:R-:W-:Y:S01]  /*0cc0*/  IMAD.IADD R0, R17, 0x1, -R22 ;  /* 0x0000000111007824 */ /* 0x02afe200078e0a16 */
[----:B------:R-:W-:Y:S01]  /*0cd0*/  ULDC UR4, c[0x0][0x74c] ;  /* 0x0001d30000047ab9 */ /* 0x000fe20000000800 */
[----:B------:R-:W-:Y:S02]  /*0ce0*/  PLOP3.LUT P0, PT, PT, PT, PT, 0x80, 0x0 ;  /* 0x000000000000781c */ /* 0x000fe40003f0f070 */
[----:B------:R-:W-:Y:S01]  /*0cf0*/  CS2R R70, SRZ ;  /* 0x0000000000467805 */ /* 0x000fe2000001ff00 */
[----:B--2---:R-:W-:Y:S01]  /*0d00*/  IMAD R2, R153, 0x60, R0 ;  /* 0x0000006099027824 */ /* 0x004fe200078e0200 */
        /* <DEDUP_REMOVED lines=81> */
[----:B--2-4-:R-:W-:Y:S05]  /*1220*/  CALL.ABS.NOINC R14 ;  /* 0x000000000e007343 */ /* 0x014fea0003c00000 */
.L_x_7103:
        /* <DEDUP_REMOVED lines=15> */
.L_x_7102:
        /* <DEDUP_REMOVED lines=20> */
.L_x_7105:
        /* <DEDUP_REMOVED lines=15> */
.L_x_7104:
        /* <DEDUP_REMOVED lines=8> */
.L_x_7263:
        /* <DEDUP_REMOVED lines=21> */
.L_x_7107:
[----:B------:R-:W3:Y:S01]  /*1720*/  LDL.LU R20, [R1] ;  /* 0x0000000001147983 */ /* 0x000ee20000300800 */
[----:B------:R-:W-:Y:S01]  /*1730*/  LEA.HI R0, R3, R2, RZ, 0x2 ;  /* 0x0000000203007211 */ /* 0x000fe200078f10ff */
[----:B------:R-:W-:Y:S01]  /*1740*/  IMAD R14, R8, -0x3, R13 ;  /* 0xfffffffd080e7824 */ /* 0x000fe200078e020d */
[----:B------:R-:W-:Y:S01]  /*1750*/  LEA.HI R8, R9, R9, RZ, 0x1 ;  /* 0x0000000909087211 */ /* 0x000fe200078f08ff */
[----:B------:R-:W-:Y:S01]  /*1760*/  IMAD.IADD R12, R6, 0x1, -R11 ;  /* 0x00000001060c7824 */ /* 0x000fe200078e0a0b */
[----:B------:R-:W-:Y:S01]  /*1770*/  SHF.R.S32.HI R5, RZ, 0x2, R0 ;  /* 0x00000002ff057819 */ /* 0x000fe20000011400 */
[----:B------:R-:W-:Y:S01]  /*1780*/  IMAD R22, R153, -0x60, R22 ;  /* 0xffffffa099167824 */ /* 0x000fe200078e0216 */
[----:B------:R-:W-:Y:S02]  /*1790*/  SHF.R.S32.HI R6, RZ, 0x1f, R0 ;  /* 0x0000001fff067819 */ /* 0x000fe40000011400 */
[----:B------:R-:W-:Y:S02]  /*17a0*/  CS2R R70, SRZ ;  /* 0x0000000000467805 */ /* 0x000fe4000001ff00 */
[----:B--2---:R-:W-:-:S02]  /*17b0*/  LOP3.LUT R15, R0, 0x7ffffffc, RZ, 0xc0, !PT ;  /* 0x7ffffffc000f7812 */ /* 0x004fc400078ec0ff */
        /* <DEDUP_REMOVED lines=20> */
[C---:B------:R-:W-:Y:S01]  /*1900*/  IMAD.SHL.U32 R0, R11.reuse, 0x40, RZ ;  /* 0x000000400b007824 */ /* 0x040fe200078e00ff */
[----:B------:R-:W-:Y:S01]  /*1910*/  LOP3.LUT P0, RZ, R11, 0x2, RZ, 0xc0, !PT ;  /* 0x000000020bff7812 */ /* 0x000fe2000780c0ff */
[----:B------:R-:W-:Y:S01]  /*1920*/  IMAD.IADD R9, R9, 0x1, -R8 ;  /* 0x0000000109097824 */ /* 0x000fe200078e0a08 */
[----:B------:R-:W-:Y:S01]  /*1930*/  LOP3.LUT R6, R6, 0xfffffff8, RZ, 0xc0, !PT ;  /* 0xfffffff806067812 */ /* 0x000fe200078ec0ff */
[----:B------:R-:W-:Y:S01]  /*1940*/  IMAD R10, R13, 0x800, R10 ;  /* 0x000008000d0a7824 */ /* 0x000fe200078e020a */
[----:B------:R-:W-:Y:S01]  /*1950*/  LOP3.LUT R0, R0, 0xc0, RZ, 0xc0, !PT ;  /* 0x000000c000007812 */ /* 0x000fe200078ec0ff */
[----:B------:R-:W-:Y:S01]  /*1960*/  IMAD R8, R14, 0x10, R15 ;  /* 0x000000100e087824 */ /* 0x000fe200078e020f */
[----:B------:R-:W-:Y:S01]  /*1970*/  LEA.HI R3, R3, R2, RZ, 0x5 ;  /* 0x0000000203037211 */ /* 0x000fe200078f28ff */
[----:B------:R-:W-:Y:S01]  /*1980*/  IMAD R9, R9, 0x20, R10 ;  /* 0x0000002009097824 */ /* 0x000fe200078e020a */
[----:B------:R-:W-:Y:S01]  /*1990*/  LOP3.LUT R7, R0, 0x8, R7, 0xf8, !PT ;  /* 0x0000000800077812 */ /* 0x000fe200078ef807 */
[----:B------:R-:W-:Y:S01]  /*19a0*/  IMAD R14, R13, 0x400, R2 ;  /* 0x000004000d0e7824 */ /* 0x000fe200078e0202 */
[----:B------:R-:W-:Y:S01]  /*19b0*/  SHF.R.U32.HI R0, RZ, 0x3, R0 ;  /* 0x00000003ff007819 */ /* 0x000fe20000011600 */
[----:B------:R-:W-:Y:S01]  /*19c0*/  IMAD R12, R12, 0x200, R9 ;  /* 0x000002000c0c7824 */ /* 0x000fe200078e0209 */
[----:B------:R-:W-:Y:S01]  /*19d0*/  IADD3 R17, -R17, 0x1, R22 ;  /* 0x0000000111117810 */ /* 0x000fe20007ffe116 */
[----:B------:R-:W-:Y:S01]  /*19e0*/  IMAD.SHL.U32 R8, R8, 0x2, RZ ;  /* 0x0000000208087824 */ /* 0x000fe200078e00ff */
[----:B------:R-:W-:Y:S01]  /*19f0*/  LOP3.LUT R7, R7, R0, RZ, 0x3c, !PT ;  /* 0x0000000007077212 */ /* 0x000fe200078e3cff */
[----:B------:R-:W-:Y:S01]  /*1a00*/  IMAD.SHL.U32 R0, R14, 0x4, RZ ;  /* 0x000000040e007824 */ /* 0x000fe200078e00ff */
[----:B------:R-:W-:Y:S01]  /*1a10*/  SHF.R.S32.HI R3, RZ, 0x5, R3 ;  /* 0x00000005ff037819 */ /* 0x000fe20000011403 */
[----:B------:R-:W-:Y:S01]  /*1a20*/  IMAD.IADD R6, R5, 0x1, -R6 ;  /* 0x0000000105067824 */ /* 0x000fe200078e0a06 */
[----:B------:R-:W-:Y:S01]  /*1a30*/  CS2R R56, SRZ ;  /* 0x0000000000387805 */ /* 0x000fe2000001ff00 */
[----:B------:R-:W-:Y:S01]  /*1a40*/  IMAD.IADD R11, R12, 0x1, R7 ;  /* 0x000000010c0b7824 */ /* 0x000fe200078e0207 */
[----:B------:R-:W-:Y:S01]  /*1a50*/  CS2R R54, SRZ ;  /* 0x0000000000367805 */ /* 0x000fe2000001ff00 */
[----:B------:R-:W-:Y:S01]  /*1a60*/  IMAD.MOV.U32 R12, RZ, RZ, 0x20 ;  /* 0x00000020ff0c7424 */ /* 0x000fe200078e00ff */
[----:B------:R-:W-:Y:S01]  /*1a70*/  CS2R R52, SRZ ;  /* 0x0000000000347805 */ /* 0x000fe2000001ff00 */
[--C-:B------:R-:W-:Y:S01]  /*1a80*/  IMAD.IADD R9, R22, 0x1, -R8.reuse ;  /* 0x0000000116097824 */ /* 0x100fe200078e0a08 */
[----:B------:R-:W-:Y:S01]  /*1a90*/  LEA R11, R11, UR36, 0x1 ;  /* 0x000000240b0b7c11 */ /* 0x000fe2000f8e08ff */
[----:B------:R-:W-:Y:S01]  /*1aa0*/  IMAD.IADD R8, R17, 0x1, -R8 ;  /* 0x0000000111087824 */ /* 0x000fe200078e0a08 */
[----:B------:R-:W-:Y:S01]  /*1ab0*/  SEL R12, R12, 0xffffffe0, !P0 ;  /* 0xffffffe00c0c7807 */ /* 0x000fe20004000000 */
        /* <DEDUP_REMOVED lines=44> */
[----:B---3--:R-:W-:-:S07]  /*1d80*/  LOP3.LUT R10, R20, 0x1, RZ, 0xfc, !PT ;  /* 0x00000001140a7812 */ /* 0x008fce00078efcff */
.L_x_7119:
[----:B------:R-:W-:-:S13]  /*1d90*/  ISETP.NE.AND P0, PT, R10, 0x3, PT ;  /* 0x000000030a00780c */ /* 0x000fda0003f05270 */
[----:B--2---:R-:W-:Y:S05]  /*1da0*/  @!P0 BRA `(.L_x_7109) ;  /* 0x0000000000048947 */ /* 0x004fea0003800000 */
[----:B------:R-:W-:Y:S01]  /*1db0*/  BPT.TRAP 0x1 ;  /* 0x000000040000795c */ /* 0x000fe20000300000 */
.L_x_7109:
[----:B------:R-:W-:Y:S02]  /*1dc0*/  LEA R3, R2, UR36, 0x3 ;  /* 0x0000002402037c11 */ /* 0x000fe4000f8e18ff */
[----:B------:R-:W-:-:S04]  /*1dd0*/  SHF.L.U32 R12, R7, 0x1f, RZ ;  /* 0x0000001f070c7819 */ /* 0x000fc800000006ff */
[----:B------:R2:W3:Y:S01]  /*1de0*/  SYNCS.PHASECHK.TRANS64.TRYWAIT P1, [R3+URZ+0x36410], R12 ;  /* 0x0364100c030075a7 */ /* 0x0004e2000802017f */
[----:B------:R-:W-:Y:S05]  /*1df0*/  @!P0 BRA `(.L_x_7110) ;  /* 0x0000000000048947 */ /* 0x000fea0003800000 */
[----:B------:R-:W-:Y:S01]  /*1e00*/  BPT.TRAP 0x1 ;  /* 0x000000040000795c */ /* 0x000fe20000300000 */
.L_x_7110:
[----:B---3--:R-:W-:Y:S05]  /*1e10*/  @P1 BRA `(.L_x_7111) ;  /* 0x0000000000081947 */ /* 0x008fea0003800000 */
[----:B------:R-:W3:Y:S02]  /*1e20*/  SYNCS.PHASECHK.TRANS64.TRYWAIT P1, [R3+URZ+0x36410], R12 ;  /* 0x0364100c030075a7 */ /* 0x000ee4000802017f */
[----:B---3--:R-:W-:Y:S05]  /*1e30*/  @!P1 BRA `(.L_x_7112) ;  /* 0x0000009800b49947 */ /* 0x008fea0003800000 */
.L_x_7111:
        /* <DEDUP_REMOVED lines=100> */
[----:B-1----:R2:W1:Y:S01]  /*2480*/  LDS R13, [R14+0x30020] ;  /* 0x030020000e0d7984 */ /* 0x0024620000000800 */
[----:B------:R-:W-:Y:S05]  /*2490*/  @!P0 BRA `(.L_x_7113) ;  /* 0x0000000000048947 */ /* 0x000fea0003800000 */
[----:B------:R-:W-:Y:S01]  /*24a0*/  BPT.TRAP 0x1 ;  /* 0x000000040000795c */ /* 0x000fe20000300000 */
.L_x_7113:
[----:B------:R-:W-:-:S04]  /*24b0*/  SHF.L.U32 R15, R5, 0x1f, RZ ;  /* 0x0000001f050f7819 */ /* 0x000fc800000006ff */
[----:B------:R1:W1:Y:S01]  /*24c0*/  SYNCS.PHASECHK.TRANS64.TRYWAIT P1, [UR36+0x36430], R15 ;  /* 0x0364300fff0075a7 */ /* 0x0002620008020164 */
[----:B------:R-:W-:Y:S05]  /*24d0*/  @!P0 BRA `(.L_x_7114) ;  /* 0x0000000000048947 */ /* 0x000fea0003800000 */
[----:B------:R-:W-:Y:S01]  /*24e0*/  BPT.TRAP 0x1 ;  /* 0x000000040000795c */ /* 0x000fe20000300000 */
.L_x_7114:
[----:B-1----:R-:W-:Y:S05]  /*24f0*/  @P1 BRA `(.L_x_7115) ;  /* 0x0000000000081947 */ /* 0x002fea0003800000 */
[----:B------:R-:W1:Y:S02]  /*2500*/  SYNCS.PHASECHK.TRANS64.TRYWAIT P1, [UR36+0x36430], R15 ;  /* 0x0364300fff0075a7 */ /* 0x000e640008020164 */
[----:B-1----:R-:W-:Y:S05]  /*2510*/  @!P1 BRA `(.L_x_7116) ;  /* 0x0000009400109947 */ /* 0x002fea0003800000 */
.L_x_7115:
[----:B------:R-:W-:Y:S01]  /*2520*/  UIADD3 UR5, UR36, 0x2a000, URZ ;  /* 0x0002a00024057890 */ /* 0x000fe2000fffe03f */
[----:B------:R-:W-:Y:S01]  /*2530*/  WARPGROUP.ARRIVE ;  /* 0x00000000000079c5 */ /* 0x000fe20000000000 */
[----:B------:R-:W-:Y:S01]  /*2540*/  UIADD3 UR4, UR4, 0x9000, URZ ;  /* 0x0000900004047890 */ /* 0x000fe2000fffe03f */
[----:B------:R-:W-:Y:S01]  /*2550*/  IMAD R15, R16, 0x40, R6 ;  /* 0x00000040100f7824 */ /* 0x000fe200078e0206 */
[----:B------:R-:W-:Y:S02]  /*2560*/  USHF.R.U32.HI UR6, URZ, 0x4, UR5 ;  /* 0x000000043f067899 */ /* 0x000fe40008011605 */
[----:B------:R-:W-:Y:S02]  /*2570*/  USHF.R.U32.HI UR4, URZ, 0x4, UR4 ;  /* 0x000000043f047899 */ /* 0x000fe40008011604 */
[----:B------:R-:W-:Y:S01]  /*2580*/  ULOP3.LUT UR7, UR6, 0x3fff, URZ, 0xc0, !UPT ;  /* 0x00003fff06077892 */ /* 0x000fe2000f8ec03f */
[----:B--2---:R-:W-:Y:S01]  /*2590*/  VIADDMNMX R14, R15, R8, R9, PT ;  /* 0x000000080f0e7246 */ /* 0x004fe20003800109 */
        /* <DEDUP_REMOVED lines=20> */
[--C-:B---3--:R-:W-:Y:S01]  /*26e0*/  FFMA.FTZ R20, R21, UR40, -R12.reuse ;  /* 0x0000002815147c23 */ /* 0x108fe2000801080c */
        /* <DEDUP_REMOVED lines=12> */
[----:B----4-:R-:W-:Y:S01]  /*27b0*/  FSEL R23, R141, -INF , P4 ;  /* 0xff8000008d177808 */ /* 0x010fe20002000000 */
        /* <DEDUP_REMOVED lines=273> */
.L_x_7117:
        /* <DEDUP_REMOVED lines=60> */
.L_x_7118:
        /* <DEDUP_REMOVED lines=62> */
.L_x_7101:
[----:B------:R-:W-:Y:S05]  /*4070*/  @P0 BRA `(.L_x_7120) ;  /* 0x0000001400e40947 */ /* 0x000fea0003800000 */
[----:B------:R-:W1:Y:S01]  /*4080*/  S2R R0, SR_TID.X ;  /* 0x0000000000007919 */ /* 0x000e620000002100 */
        /* <DEDUP_REMOVED lines=30> */
[----:B--2---:R-:W-:-:S02]  /*4270*/  LEA.HI R3, R7, R0, RZ, 0x3 ;  /* 0x0000000007037211 */ /* 0x004fc400078f18ff */
        /* <DEDUP_REMOVED lines=43> */
[----:B------:R-:W-:Y:S01]  /*4530*/  F2FP.F16.F32.PACK_AB R56, R57, R56 ;  /* 0x000000383938723e */ /* 0x000fe200000000ff */
[----:B------:R-:W2:Y:S01]  /*4540*/  LDC.64 R4, c[0x0][0x878] ;  /* 0x00021e00ff047b82 */ /* 0x000ea20000000a00 */
[----:B------:R-:W-:Y:S01]  /*4550*/  F2FP.F16.F32.PACK_AB R50, R53, R52 ;  /* 0x000000343532723e */ /* 0x000fe200000000ff */
[----:B------:R-:W-:Y:S01]  /*4560*/  STSM.16.MT88.4 [R8+0x1000], R40 ;  /* 0x0010002808007844 */ /* 0x000fe20000004200 */
        /* <DEDUP_REMOVED lines=14> */
[----:B------:R-:W3:Y:S01]  /*4650*/  @P0 LDG.E R3, desc[UR38][R6.64] ;  /* 0x0000002606030981 */ /* 0x000ee2000c1e1900 */
[----:B--2---:R-:W-:Y:S01]  /*4660*/  ISETP.NE.U32.AND P1, PT, R4, RZ, PT ;  /* 0x000000ff0400720c */ /* 0x004fe20003f25070 */
[----:B------:R-:W2:Y:S03]  /*4670*/  LDC R10, c[0x0][0x808] ;  /* 0x00020200ff0a7b82 */ /* 0x000ea60000000800 */
[----:B------:R-:W-:Y:S01]  /*4680*/  ISETP.NE.AND.EX P1, PT, R5, RZ, PT, P1 ;  /* 0x000000ff0500720c */ /* 0x000fe20003f25310 */
[----:B------:R-:W-:-:S05]  /*4690*/  IMAD.HI R9, R0, 0x2aaaaaab, RZ ;  /* 0x2aaaaaab00097827 */ /* 0x000fca00078e02ff */
[----:B-1----:R-:W-:-:S04]  /*46a0*/  SHF.R.U32.HI R8, RZ, 0x1f, R9 ;  /* 0x0000001fff087819 */ /* 0x002fc80000011609 */
[----:B------:R-:W-:-:S03]  /*46b0*/  LEA.HI.SX32 R43, R9, R8, 0x1e ;  /* 0x00000008092b7211 */ /* 0x000fc600078ff2ff */
[----:B------:R-:W1:Y:S02]  /*46c0*/  @P1 LDC.64 R4, c[0x0][0x878] ;  /* 0x00021e00ff041b82 */ /* 0x000e640000000a00 */
[C---:B------:R-:W-:Y:S02]  /*46d0*/  IMAD R0, R43.reuse, -0x18, R0 ;  /* 0xffffffe82b007824 */ /* 0x040fe400078e0200 */
[----:B------:R-:W-:-:S03]  /*46e0*/  IMAD.SHL.U32 R11, R43, 0x40, RZ ;  /* 0x000000402b0b7824 */ /* 0x000fc600078e00ff */
[----:B------:R-:W-:Y:S01]  /*46f0*/  SHF.R.S32.HI R13, RZ, 0x1f, R0 ;  /* 0x0000001fff0d7819 */ /* 0x000fe20000011400 */
[----:B------:R-:W-:Y:S01]  /*4700*/  IMAD.SHL.U32 R2, R0, 0x8, RZ ;  /* 0x0000000800027824 */ /* 0x000fe200078e00ff */
[----:B------:R-:W-:Y:S02]  /*4710*/  LOP3.LUT R11, R11, 0x1c0, RZ, 0xc0, !PT ;  /* 0x000001c00b0b7812 */ /* 0x000fe400078ec0ff */
[----:B------:R-:W-:Y:S02]  /*4720*/  LEA.HI R13, R13, R0, RZ, 0x3 ;  /* 0x000000000d0d7211 */ /* 0x000fe400078f18ff */
[----:B------:R-:W-:Y:S02]  /*4730*/  LOP3.LUT R0, R11, 0x38, R2, 0xf8, !PT ;  /* 0x000000380b007812 */ /* 0x000fe400078ef802 */
[----:B------:R-:W-:Y:S02]  /*4740*/  LEA.HI R8, R9, R8, RZ, 0x1b ;  /* 0x0000000809087211 */ /* 0x000fe400078fd8ff */
[----:B------:R-:W-:-:S02]  /*4750*/  SHF.R.S32.HI R13, RZ, 0x3, R13 ;  /* 0x00000003ff0d7819 */ /* 0x000fc4000001140d */
[----:B------:R-:W-:-:S03]  /*4760*/  SHF.R.U32.HI R11, RZ, 0x3, R11 ;  /* 0x00000003ff0b7819 */ /* 0x000fc6000001160b */
[----:B------:R-:W-:Y:S01]  /*4770*/  IMAD R13, R13, 0xc, R8 ;  /* 0x0000000c0d0d7824 */ /* 0x000fe200078e0208 */
[----:B------:R-:W-:Y:S01]  /*4780*/  LOP3.LUT R0, R0, R11, RZ, 0x3c, !PT ;  /* 0x0000000b00007212 */ /* 0x000fe200078e3cff */
[----:B-1----:R-:W-:Y:S01]  /*4790*/  @P1 IMAD.WIDE R4, R19, 0x4, R4 ;  /* 0x0000000413041825 */ /* 0x002fe200078e0204 */
[----:B------:R-:W-:-:S03]  /*47a0*/  CS2R R16, SRZ ;  /* 0x0000000000107805 */ /* 0x000fc6000001ff00 */
[----:B------:R-:W-:Y:S01]  /*47b0*/  IMAD.U32 R0, R13, 0x200, R0 ;  /* 0x000002000d007824 */ /* 0x000fe200078e0000 */
[----:B--2---:R3:W5:Y:S02]  /*47c0*/  @P1 LDG.E R10, desc[UR38][R4.64] ;  /* 0x00000026040a1981 */ /* 0x004764000c1e1900 */
[----:B---3--:R-:W-:Y:S01]  /*47d0*/  @P0 SHF.R.S32.HI R4, RZ, 0x1f, R3 ;  /* 0x0000001fff040819 */ /* 0x008fe20000011403 */
[----:B------:R-:W-:Y:S06]  /*47e0*/  @P1 BRA `(.L_x_7121) ;  /* 0x0000000000101947 */ /* 0x000fec0003800000 */
[----:B------:R-:W-:Y:S05]  /*47f0*/  @!P0 BRA `(.L_x_7121) ;  /* 0x00000000000c8947 */ /* 0x000fea0003800000 */
[----:B------:R-:W2:Y:S04]  /*4800*/  LDG.E R5, desc[UR38][R6.64] ;  /* 0x0000002606057981 */ /* 0x000ea8000c1e1900 */
[----:B-----5:R-:W2:Y:S02]  /*4810*/  LDG.E R10, desc[UR38][R6.64+0x4] ;  /* 0x00000426060a7981 */ /* 0x020ea4000c1e1900 */
[----:B--2---:R-:W-:-:S07]  /*4820*/  IMAD.IADD R10, R10, 0x1, -R5 ;  /* 0x000000010a0a7824 */ /* 0x004fce00078e0a05 */
.L_x_7121:
[----:B------:R-:W-:Y:S01]  /*4830*/  LEA R0, R0, UR4, 0x1 ;  /* 0x0000000400007c11 */ /* 0x000fe2000f8e08ff */
[----:B------:R-:W-:Y:S01]  /*4840*/  @P0 IMAD.MOV.U32 R16, RZ, RZ, R3 ;  /* 0x000000ffff100224 */ /* 0x000fe200078e0003 */
[----:B------:R-:W-:Y:S01]  /*4850*/  ULDC.64 UR4, c[0x0][0x850] ;  /* 0x0002140000047ab9 */ /* 0x000fe20000000a00 */
[----:B------:R-:W-:Y:S01]  /*4860*/  @P0 IMAD.MOV.U32 R17, RZ, RZ, R4 ;  /* 0x000000ffff110224 */ /* 0x000fe200078e0004 */
[----:B------:R-:W-:Y:S01]  /*4870*/  ULDC UR6, c[0x0][0x83c] ;  /* 0x00020f0000067ab9 */ /* 0x000fe20000000800 */
[----:B-----5:R-:W-:Y:S01]  /*4880*/  IMAD R3, R153, -0x60, R10 ;  /* 0xffffffa099037824 */ /* 0x020fe200078e020a */
[----:B------:R1:W2:Y:S01]  /*4890*/  LDS.128 R28, [R0+0x9800] ;  /* 0x00980000001c7984 */ /* 0x0002a20000000c00 */
[----:B------:R-:W-:Y:S01]  /*48a0*/  IMAD R35, R155, UR4, RZ ;  /* 0x000000049b237c24 */ /* 0x000fe2000f8e02ff */
[C---:B------:R-:W-:Y:S01]  /*48b0*/  IADD3 R16, P1, R43.reuse, R16, RZ ;  /* 0x000000102b107210 */ /* 0x040fe20007f3e0ff */
[----:B------:R-:W-:Y:S01]  /*48c0*/  VIADD R18, R43, 0x10 ;  /* 0x000000102b127836 */ /* 0x000fe20000000000 */
[----:B------:R1:W3:Y:S01]  /*48d0*/  LDS.128 R24, [R0+0x800] ;  /* 0x0008000000187984 */ /* 0x0002e20000000c00 */
[----:B------:R-:W-:Y:S01]  /*48e0*/  VIMNMX R44, R3, 0x60, PT ;  /* 0x00000060032c7848 */ /* 0x000fe20003fe0100 */
[----:B------:R-:W-:Y:S01]  /*48f0*/  VIADD R3, R43, 0x20 ;  /* 0x000000202b037836 */ /* 0x000fe20000000000 */
[----:B------:R-:W-:Y:S01]  /*4900*/  SEL R45, R19, RZ, !P0 ;  /* 0x000000ff132d7207 */ /* 0x000fe20004000000 */
[----:B----4-:R1:W4:Y:S01]  /*4910*/  LDS.128 R20, [R0+0x1000] ;  /* 0x0010000000147984 */ /* 0x0103220000000c00 */
[-C--:B------:R-:W-:Y:S01]  /*4920*/  ISETP.GE.AND P3, PT, R43, R44.reuse, PT ;  /* 0x0000002c2b00720c */ /* 0x080fe20003f66270 */
[----:B------:R-:W-:Y:S01]  /*4930*/  IMAD R37, R152, UR5, R35 ;  /* 0x0000000598257c24 */ /* 0x000fe2000f8e0223 */
[-C--:B------:R-:W-:Y:S01]  /*4940*/  ISETP.GE.AND P5, PT, R3, R44.reuse, PT ;  /* 0x0000002c0300720c */ /* 0x080fe20003fa6270 */
[----:B------:R1:W1:Y:S01]  /*4950*/  LDS.128 R12, [R0+0x1800] ;  /* 0x00180000000c7984 */ /* 0x0002620000000c00 */
[--C-:B------:R-:W-:Y:S01]  /*4960*/  SHF.R.S32.HI R3, RZ, 0x1f, R2.reuse ;  /* 0x0000001fff037819 */ /* 0x100fe20000011402 */
[C---:B------:R-:W-:Y:S01]  /*4970*/  VIADD R34, R43.reuse, 0x40 ;  /* 0x000000402b227836 */ /* 0x040fe20000000000 */
[----:B------:R-:W-:Y:S01]  /*4980*/  SHF.R.S32.HI R35, RZ, 0x1f, R19 ;  /* 0x0000001fff237819 */ /* 0x000fe20000011413 */
[----:B------:R1:W1:Y:S01]  /*4990*/  LDS.128 R8, [R0+0x2000] ;  /* 0x0020000000087984 */ /* 0x0002620000000c00 */
[-C--:B------:R-:W-:Y:S01]  /*49a0*/  ISETP.GE.AND P4, PT, R18, R44.reuse, PT ;  /* 0x0000002c1200720c */ /* 0x080fe20003f86270 */
[----:B------:R-:W-:Y:S01]  /*49b0*/  VIADD R18, R43, 0x30 ;  /* 0x000000302b127836 */ /* 0x000fe20000000000 */
[----:B------:R-:W-:Y:S01]  /*49c0*/  ISETP.GE.OR P6, PT, R2, UR6, P3 ;  /* 0x0000000602007c0c */ /* 0x000fe20009fc6670 */
[----:B------:R1:W1:Y:S01]  /*49d0*/  LDS.128 R4, [R0+0x2800] ;  /* 0x0028000000047984 */ /* 0x0002620000000c00 */
[----:B------:R-:W-:Y:S01]  /*49e0*/  SEL R42, R35, RZ, !P0 ;  /* 0x000000ff232a7207 */ /* 0x000fe20004000000 */
[----:B------:R-:W-:Y:S01]  /*49f0*/  IMAD.WIDE.U32 R32, R152, UR4, R2 ;  /* 0x0000000498207c25 */ /* 0x000fe2000f8e0002 */
[----:B------:R-:W-:Y:S01]  /*4a00*/  ULDC.64 UR4, c[0x0][0x858] ;  /* 0x0002160000047ab9 */ /* 0x000fe20000000a00 */
[-C--:B------:R-:W-:Y:S01]  /*4a10*/  ISETP.GE.AND P2, PT, R18, R44.reuse, PT ;  /* 0x0000002c1200720c */ /* 0x080fe20003f46270 */
[----:B------:R-:W-:Y:S01]  /*4a20*/  BSSY B0, `(.L_x_7122) ;  /* 0x0000016000007945 */ /* 0x000fe20003800000 */
        /* <DEDUP_REMOVED lines=21> */
.L_x_7123:
[----:B------:R-:W-:Y:S05]  /*4b80*/  BSYNC B0 ;  /* 0x0000000000007941 */ /* 0x000fea0003800000 */
.L_x_7122:
        /* <DEDUP_REMOVED lines=15> */
.L_x_7125:
[----:B------:R-:W-:Y:S05]  /*4c80*/  BSYNC B0 ;  /* 0x0000000000007941 */ /* 0x000fea0003800000 */
.L_x_7124:
        /* <DEDUP_REMOVED lines=18> */
.L_x_7127:
[----:B------:R-:W-:Y:S05]  /*4db0*/  BSYNC B0 ;  /* 0x0000000000007941 */ /* 0x000fea0003800000 */
.L_x_7126:
        /* <DEDUP_REMOVED lines=17> */
.L_x_7129:
[----:B------:R-:W-:Y:S05]  /*4ed0*/  BSYNC B0 ;  /* 0x0000000000007941 */ /* 0x000fea0003800000 */
.L_x_7128:
        /* <DEDUP_REMOVED lines=18> */
.L_x_7131:
[----:B------:R-:W-:Y:S05]  /*5000*/  BSYNC B0 ;  /* 0x0000000000007941 */ /* 0x000fea0003800000 */
.L_x_7130:
        /* <DEDUP_REMOVED lines=17> */
.L_x_7133:
[----:B------:R-:W-:Y:S05]  /*5120*/  BSYNC B0 ;  /* 0x0000000000007941 */ /* 0x000fea0003800000 */
.L_x_7132:
[----:B-1----:R1:W1:Y:S01]  /*5130*/  LDS.128 R28, [R0] ;  /* 0x00000000001c7984 */ /* 0x0022620000000c00 */
[----:B------:R-:W-:Y:S01]  /*5140*/  ULDC.64 UR4, c[0x0][0x820] ;  /* 0x0002080000047ab9 */ /* 0x000fe20000000a00 */
[----:B------:R-:W-:Y:S01]  /*5150*/  ULDC UR6, c[0x0][0x80c] ;  /* 0x0002030000067ab9 */ /* 0x000fe20000000800 */
[----:B------:R-:W-:Y:S01]  /*5160*/  IMAD R155, R155, UR4, RZ ;  /* 0x000000049b9b7c24 */ /* 0x000fe2000f8e02ff */
[----:B------:R-:W-:Y:S01]  /*5170*/  ISETP.GE.OR P3, PT, R2, UR6, P3 ;  /* 0x0000000602007c0c */ /* 0x000fe20009f66670 */
[----:B------:R-:W-:Y:S01]  /*5180*/  IMAD.WIDE.U32 R18, R152, UR4, R2 ;  /* 0x0000000498127c25 */ /* 0x000fe2000f8e0002 */
[----:B------:R-:W-:Y:S01]  /*5190*/  BSSY B0, `(.L_x_7134) ;  /* 0x0000018000007945 */ /* 0x000fe20003800000 */
[----:B------:R-:W-:Y:S02]  /*51a0*/  ISETP.GE.OR P4, PT, R2, UR6, P4 ;  /* 0x0000000602007c0c */ /* 0x000fe4000a786670 */
[----:B------:R-:W-:Y:S01]  /*51b0*/  IMAD R155, R152, UR5, R155 ;  /* 0x00000005989b7c24 */ /* 0x000fe2000f8e029b */
        /* <DEDUP_REMOVED lines=21> */
.L_x_7135:
[----:B------:R-:W-:Y:S05]  /*5310*/  BSYNC B0 ;  /* 0x0000000000007941 */ /* 0x000fea0003800000 */
.L_x_7134:
        /* <DEDUP_REMOVED lines=15> */
.L_x_7137:
[----:B------:R-:W-:Y:S05]  /*5410*/  BSYNC B0 ;  /* 0x0000000000007941 */ /* 0x000fea0003800000 */
.L_x_7136:
        /* <DEDUP_REMOVED lines=15> */
.L_x_7139:
[----:B------:R-:W-:Y:S05]  /*5510*/  BSYNC B0 ;  /* 0x0000000000007941 */ /* 0x000fea0003800000 */
.L_x_7138:
        /* <DEDUP_REMOVED lines=15> */
.L_x_7141:
[----:B------:R-:W-:Y:S05]  /*5610*/  BSYNC B0 ;  /* 0x0000000000007941 */ /* 0x000fea0003800000 */
.L_x_7140:
        /* <DEDUP_REMOVED lines=15> */
.L_x_7143:
[----:B------:R-:W-:Y:S05]  /*5710*/  BSYNC B0 ;  /* 0x0000000000007941 */ /* 0x000fea0003800000 */
.L_x_7142:
        /* <DEDUP_REMOVED lines=15> */
.L_x_7120:
[----:B--2---:R-:W1:Y:S08]  /*5810*/  LDC.64 R2, c[0x0][0x870] ;  /* 0x00021c00ff027b82 */ /* 0x004e700000000a00 */
[----:B------:R-:W2:Y:S01]  /*5820*/  LDC.64 R4, c[0x0][0x870] ;  /* 0x00021c00ff047b82 */ /* 0x000ea20000000a00 */
[----:B-1----:R-:W-:-:S07]  /*5830*/  IMAD.WIDE R6, R19, 0x4, R2 ;  /* 0x0000000413067825 */ /* 0x002fce00078e0202 */
[----:B------:R-:W1:Y:S01]  /*5840*/  LDC.64 R2, c[0x0][0x878] ;  /* 0x00021e00ff027b82 */ /* 0x000e620000000a00 */
[----:B--2---:R-:W-:-:S07]  /*5850*/  ISETP.NE.U32.AND P0, PT, R4, RZ, PT ;  /* 0x000000ff0400720c */ /* 0x004fce0003f05070 */
[----:B------:R-:W2:Y:S01]  /*5860*/  LDC R0, c[0x0][0x808] ;  /* 0x00020200ff007b82 */ /* 0x000ea20000000800 */
[----:B------:R-:W-:-:S13]  /*5870*/  ISETP.NE.AND.EX P0, PT, R5, RZ, PT, P0 ;  /* 0x000000ff0500720c */ /* 0x000fda0003f05300 */
[----:B------:R-:W3:Y:S01]  /*5880*/  @P0 LDG.E R5, desc[UR38][R6.64] ;  /* 0x0000002606050981 */ /* 0x000ee2000c1e1900 */
[----:B-1----:R-:W-:-:S04]  /*5890*/  ISETP.NE.U32.AND P1, PT, R2, RZ, PT ;  /* 0x000000ff0200720c */ /* 0x002fc80003f25070 */
[----:B------:R-:W-:-:S13]  /*58a0*/  ISETP.NE.AND.EX P1, PT, R3, RZ, PT, P1 ;  /* 0x000000ff0300720c */ /* 0x000fda0003f25310 */
[----:B------:R-:W1:Y:S02]  /*58b0*/  @P1 LDC.64 R2, c[0x0][0x878] ;  /* 0x00021e00ff021b82 */ /* 0x000e640000000a00 */
[----:B-1----:R-:W-:-:S05]  /*58c0*/  @P1 IMAD.WIDE R8, R19, 0x4, R2 ;  /* 0x0000000413081825 */ /* 0x002fca00078e0202 */
[----:B--2---:R1:W5:Y:S01]  /*58d0*/  @P1 LDG.E R0, desc[UR38][R8.64] ;  /* 0x0000002608001981 */ /* 0x004362000c1e1900 */
[----:B------:R-:W2:Y:S02]  /*58e0*/  S2R R2, SR_TID.X ;  /* 0x0000000000027919 */ /* 0x000ea40000002100 */
[----:B--2---:R-:W-:Y:S01]  /*58f0*/  VIADD R10, R2, 0xffffff80 ;  /* 0xffffff80020a7836 */ /* 0x004fe20000000000 */
[----:B------:R-:W-:-:S03]  /*5900*/  CS2R R2, SRZ ;  /* 0x0000000000027805 */ /* 0x000fc6000001ff00 */
[----:B------:R-:W-:-:S05]  /*5910*/  IMAD.HI R4, R10, 0x2aaaaaab, RZ ;  /* 0x2aaaaaab0a047827 */ /* 0x000fca00078e02ff */
[----:B------:R-:W-:-:S04]  /*5920*/  SHF.R.U32.HI R11, RZ, 0x1f, R4 ;  /* 0x0000001fff0b7819 */ /* 0x000fc80000011604 */
[----:B------:R-:W-:-:S05]  /*5930*/  LEA.HI.SX32 R15, R4, R11, 0x1e ;  /* 0x0000000b040f7211 */ /* 0x000fca00078ff2ff */
[----:B------:R-:W-:Y:S02]  /*5940*/  IMAD R10, R15, -0x18, R10 ;  /* 0xffffffe80f0a7824 */ /* 0x000fe400078e020a */
[--C-:B---3--:R-:W-:Y:S01]  /*5950*/  @P0 IMAD.MOV.U32 R2, RZ, RZ, R5.reuse ;  /* 0x000000ffff020224 */ /* 0x108fe200078e0005 */
[----:B------:R-:W-:-:S04]  /*5960*/  @P0 SHF.R.S32.HI R3, RZ, 0x1f, R5 ;  /* 0x0000001fff030819 */ /* 0x000fc80000011405 */
[----:B------:R-:W-:Y:S01]  /*5970*/  IADD3 R4, P2, R15, R2, RZ ;  /* 0x000000020f047210 */ /* 0x000fe20007f5e0ff */
[----:B-1----:R-:W-:-:S12]  /*5980*/  @P1 BRA `(.L_x_7144) ;  /* 0x0000000000101947 */ /* 0x002fd80003800000 */
[----:B------:R-:W-:Y:S05]  /*5990*/  @!P0 BRA `(.L_x_7144) ;  /* 0x00000000000c8947 */ /* 0x000fea0003800000 */
[----:B------:R-:W2:Y:S04]  /*59a0*/  LDG.E R9, desc[UR38][R6.64] ;  /* 0x0000002606097981 */ /* 0x000ea8000c1e1900 */
[----:B-----5:R-:W2:Y:S02]  /*59b0*/  LDG.E R0, desc[UR38][R6.64+0x4] ;  /* 0x0000042606007981 */ /* 0x020ea4000c1e1900 */
[----:B--2---:R-:W-:-:S07]  /*59c0*/  IMAD.IADD R0, R0, 0x1, -R9 ;  /* 0x0000000100007824 */ /* 0x004fce00078e0a09 */
.L_x_7144:
[----:B-----5:R-:W-:Y:S01]  /*59d0*/  IMAD R12, R153, -0x60, R0 ;  /* 0xffffffa0990c7824 */ /* 0x020fe200078e0200 */
[----:B------:R-:W-:Y:S01]  /*59e0*/  ULDC.64 UR4, c[0x0][0x820] ;  /* 0x0002080000047ab9 */ /* 0x000fe20000000a00 */
[C---:B------:R-:W-:Y:S01]  /*59f0*/  VIADD R7, R15.reuse, 0x10 ;  /* 0x000000100f077836 */ /* 0x040fe20000000000 */
[----:B------:R-:W-:Y:S01]  /*5a00*/  SHF.R.S32.HI R0, RZ, 0x1f, R19 ;  /* 0x0000001fff007819 */ /* 0x000fe20000011413 */
[----:B------:R-:W-:Y:S01]  /*5a10*/  IMAD.SHL.U32 R10, R10, 0x8, RZ ;  /* 0x000000080a0a7824 */ /* 0x000fe200078e00ff */
[-C--:B------:R-:W-:Y:S01]  /*5a20*/  ISETP.GE.AND P3, PT, R15, R12.reuse, PT ;  /* 0x0000000c0f00720c */ /* 0x080fe20003f66270 */
[----:B------:R-:W-:Y:S01]  /*5a30*/  ULDC UR6, c[0x0][0x80c] ;  /* 0x0002030000067ab9 */ /* 0x000fe20000000800 */
[-C--:B------:R-:W-:Y:S01]  /*5a40*/  ISETP.GE.AND P4, PT, R7, R12.reuse, PT ;  /* 0x0000000c0700720c */ /* 0x080fe20003f86270 */
[----:B------:R-:W-:Y:S01]  /*5a50*/  VIADD R9, R15, 0x20 ;  /* 0x000000200f097836 */ /* 0x000fe20000000000 */
[--C-:B------:R-:W-:Y:S01]  /*5a60*/  SHF.R.S32.HI R11, RZ, 0x1f, R10.reuse ;  /* 0x0000001fff0b7819 */ /* 0x100fe2000001140a */
[----:B------:R-:W-:Y:S01]  /*5a70*/  IMAD R7, R155, UR4, RZ ;  /* 0x000000049b077c24 */ /* 0x000fe2000f8e02ff */
[----:B------:R-:W-:Y:S01]  /*5a80*/  ISETP.GE.OR P6, PT, R10, UR6, P3 ;  /* 0x000000060a007c0c */ /* 0x000fe20009fc6670 */
[C---:B------:R-:W-:Y:S01]  /*5a90*/  VIADD R13, R15.reuse, 0x40 ;  /* 0x000000400f0d7836 */ /* 0x040fe20000000000 */
[----:B------:R-:W-:Y:S01]  /*5aa0*/  LEA.HI.X.SX32 R5, R15, R3, 0x1, P2 ;  /* 0x000000030f057211 */ /* 0x000fe200010f0eff */
[----:B------:R-:W-:Y:S01]  /*5ab0*/  IMAD.WIDE.U32 R2, R152, UR4, R10 ;  /* 0x0000000498027c25 */ /* 0x000fe2000f8e000a */
[----:B------:R-:W-:Y:S01]  /*5ac0*/  SEL R14, R0, RZ, !P0 ;  /* 0x000000ff000e7207 */ /* 0x000fe20004000000 */
[----:B------:R-:W-:Y:S01]  /*5ad0*/  BSSY B0, `(.L_x_7145) ;  /* 0x000001a000007945 */ /* 0x000fe20003800000 */
[-C--:B------:R-:W-:Y:S01]  /*5ae0*/  ISETP.GE.AND P5, PT, R9, R12.reuse, PT ;  /* 0x0000000c0900720c */ /* 0x080fe20003fa6270 */
[----:B------:R-:W-:Y:S01]  /*5af0*/  IMAD R7, R152, UR5, R7 ;  /* 0x0000000598077c24 */ /* 0x000fe2000f8e0207 */
[----:B------:R-:W-:Y:S01]  /*5b00*/  ULDC.64 UR4, c[0x0][0x828] ;  /* 0x00020a0000047ab9 */ /* 0x000fe20000000a00 */
        /* <DEDUP_REMOVED lines=22> */
.L_x_7146:
[----:B------:R-:W-:Y:S05]  /*5c70*/  BSYNC B0 ;  /* 0x0000000000007941 */ /* 0x000fea0003800000 */
.L_x_7145:
        /* <DEDUP_REMOVED lines=16> */
.L_x_7148:
[----:B------:R-:W-:Y:S05]  /*5d80*/  BSYNC B0 ;  /* 0x0000000000007941 */ /* 0x000fea0003800000 */
.L_x_7147:
        /* <DEDUP_REMOVED lines=16> */
.L_x_7150:
[----:B------:R-:W-:Y:S05]  /*5e90*/  BSYNC B0 ;  /* 0x0000000000007941 */ /* 0x000fea0003800000 */
.L_x_7149:
        /* <DEDUP_REMOVED lines=17> */
.L_x_7152:
[----:B------:R-:W-:Y:S05]  /*5fb0*/  BSYNC B0 ;  /* 0x0000000000007941 */ /* 0x000fea0003800000 */
.L_x_7151:
        /* <DEDUP_REMOVED lines=16> */
.L_x_7154:
[----:B------:R-:W-:Y:S05]  /*60c0*/  BSYNC B0 ;  /* 0x0000000000007941 */ /* 0x000fea0003800000 */
.L_x_7153:
        /* <DEDUP_REMOVED lines=16> */
.L_x_7156:
[----:B------:R-:W-:Y:S05]  /*61d0*/  BSYNC B0 ;  /* 0x0000000000007941 */ /* 0x000fea0003800000 */
.L_x_7155:
        /* <DEDUP_REMOVED lines=29> */
.L_x_7158:
[----:B------:R-:W-:Y:S05]  /*63b0*/  BSYNC B0 ;  /* 0x0000000000007941 */ /* 0x000fea0003800000 */
.L_x_7157:
        /* <DEDUP_REMOVED lines=15> */
.L_x_7160:
[----:B------:R-:W-:Y:S05]  /*64b0*/  BSYNC B0 ;  /* 0x0000000000007941 */ /* 0x000fea0003800000 */
.L_x_7159:
        /* <DEDUP_REMOVED lines=15> */
.L_x_7162:
[----:B------:R-:W-:Y:S05]  /*65b0*/  BSYNC B0 ;  /* 0x0000000000007941 */ /* 0x000fea0003800000 */
.L_x_7161:
        /* <DEDUP_REMOVED lines=15> */
.L_x_7164:
[----:B------:R-:W-:Y:S05]  /*66b0*/  BSYNC B0 ;  /* 0x0000000000007941 */ /* 0x000fea0003800000 */
.L_x_7163:
        /* <DEDUP_REMOVED lines=15> */
.L_x_7166:
[----:B------:R-:W-:Y:S05]  /*67b0*/  BSYNC B0 ;  /* 0x0000000000007941 */ /* 0x000fea0003800000 */
.L_x_7165:
        /* <DEDUP_REMOVED lines=15> */
.L_x_7089:
        /* <DEDUP_REMOVED lines=29> */
.L_x_7168:
[----:B------:R-:W-:Y:S01]  /*6a80*/  ULDC UR9, c[0x0][0x8c4] ;  /* 0x0002310000097ab9 */ /* 0x000fe20000000800 */
[----:B------:R-:W-:Y:S01]  /*6a90*/  UMOV UR7, UR8 ;  /* 0x0000000800077c82 */ /* 0x000fe20008000000 */
[----:B------:R-:W-:-:S11]  /*6aa0*/  UISETP.NE.AND UP0, UPT, UR9, 0x1, UPT ;  /* 0x000000010900788c */ /* 0x000fd6000bf05270 */
[----:B------:R-:W-:Y:S02]  /*6ab0*/  @UP0 ULDC.64 UR10, c[0x0][0x8c8] ;  /* 0x00023200000a0ab9 */ /* 0x000fe40000000a00 */
[----:B------:R-:W-:-:S04]  /*6ac0*/  UIMAD.WIDE.U32 UR4, UR8, UR10, URZ ;  /* 0x0000000a080472a5 */ /* 0x000fc8000f8e003f */
[----:B------:R-:W-:-:S04]  /*6ad0*/  @UP0 USHF.R.U32.HI UR7, URZ, UR11, UR5 ;  /* 0x0000000b3f070299 */ /* 0x000fc80008011605 */
[----:B------:R-:W-:-:S12]  /*6ae0*/  UIMAD UR4, UR7, UR9, URZ ;  /* 0x00000009070472a4 */ /* 0x000fd8000f8e023f */
.L_x_7169:
        /* <DEDUP_REMOVED lines=23> */
.L_x_7170:
        /* <DEDUP_REMOVED lines=13> */
.L_x_7172:
[----:B------:R-:W-:-:S05]  /*6d30*/  ULDC UR4, c[0x0][0x8ec] ;  /* 0x00023b0000047ab9 */ /* 0x000fca0000000800 */
.L_x_7171:
        /* <DEDUP_REMOVED lines=48> */
.L_x_7173:
        /* <DEDUP_REMOVED lines=13> */
.L_x_7174:
        /* <DEDUP_REMOVED lines=12> */
.L_x_7175:
        /* <DEDUP_REMOVED lines=68> */
.L_x_7179:
[----:B------:R-:W2:Y:S04]  /*7610*/  LDG.E.STRONG.GPU R4, desc[UR38][R2.64] ;  /* 0x0000002602047981 */ /* 0x000ea8000c1ef900 */
[----:B--2---:R-:W-:Y:S01]  /*7620*/  CCTL.IVALL ;  /* 0x00000000ff00798f */ /* 0x004fe20002000000 */
[----:B------:R-:W-:Y:S05]  /*7630*/  YIELD ;  /* 0x0000000000007946 */ /* 0x000fea0003800000 */
[----:B------:R-:W-:-:S13]  /*7640*/  ISETP.NE.AND P1, PT, R4, R5, PT ;  /* 0x000000050400720c */ /* 0x000fda0003f25270 */
[----:B------:R-:W-:Y:S05]  /*7650*/  @P1 BRA `(.L_x_7179) ;  /* 0xfffffffc00ec1947 */ /* 0x000fea000383ffff */
.L_x_7178:
[----:B------:R-:W-:Y:S05]  /*7660*/  BSYNC B0 ;  /* 0x0000000000007941 */ /* 0x000fea0003800000 */
.L_x_7177:
[----:B------:R-:W-:-:S03]  /*7670*/  UMOV UR6, 0xffffffff ;  /* 0xffffffff00067882 */ /* 0x000fc60000000000 */
[----:B------:R-:W-:Y:S05]  /*7680*/  BRA.DIV UR6, `(.L_x_7180) ;  /* 0x0000004206c87947 */ /* 0x000fea000b800000 */
[----:B------:R-:W-:Y:S01]  /*7690*/  NOP ;  /* 0x0000000000007918 */ /* 0x000fe20000000000 */
.L_x_7266:
        /* <DEDUP_REMOVED lines=22> */
.L_x_7182:
[----:B------:R-:W-:Y:S05]  /*7800*/  BSYNC B0 ;  /* 0x0000000000007941 */ /* 0x000fea0003800000 */
.L_x_7181:
        /* <DEDUP_REMOVED lines=19> */
.L_x_7184:
[----:B------:R-:W-:Y:S05]  /*7940*/  BSYNC B0 ;  /* 0x0000000000007941 */ /* 0x000fea0003800000 */
.L_x_7183:
        /* <DEDUP_REMOVED lines=20> */
.L_x_7186:
[----:B------:R-:W-:Y:S05]  /*7a90*/  BSYNC B0 ;  /* 0x0000000000007941 */ /* 0x000fea0003800000 */
.L_x_7185:
[----:B------:R-:W-:Y:S06]  /*7aa0*/  BAR.ARV 0xa, 0xa0 ;  /* 0x0282800000007b1d */ /* 0x000fec0000002000 */
[----:B------:R-:W-:Y:S04]  /*7ab0*/  BSSY B0, `(.L_x_7187) ;  /* 0x0000003000007945 */ /* 0x000fe80003800000 */
[----:B------:R-:W-:Y:S05]  /*7ac0*/  @!P0 BRA `(.L_x_7188) ;  /* 0x0000000000048947 */ /* 0x000fea0003800000 */
[----:B------:R-:W-:-:S04]  /*7ad0*/  DEPBAR.LE SB0, 0x1 ;  /* 0x000080400000791a */ /* 0x000fc80000000000 */
.L_x_7188:
[----:B------:R-:W-:Y:S05]  /*7ae0*/  BSYNC B0 ;  /* 0x0000000000007941 */ /* 0x000fea0003800000 */
.L_x_7187:
[----:B------:R-:W-:Y:S06]  /*7af0*/  BAR.ARV 0xb, 0xa0 ;  /* 0x02c2800000007b1d */ /* 0x000fec0000002000 */
[----:B------:R-:W-:Y:S04]  /*7b00*/  BSSY B0, `(.L_x_7189) ;  /* 0x0000003000007945 */ /* 0x000fe80003800000 */
[----:B------:R-:W-:Y:S05]  /*7b10*/  @!P0 BRA `(.L_x_7190) ;  /* 0x0000000000048947 */ /* 0x000fea0003800000 */
[----:B------:R-:W-:-:S04]  /*7b20*/  DEPBAR.LE SB0, 0x0 ;  /* 0x000080000000791a */ /* 0x000fc80000000000 */
.L_x_7190:
[----:B------:R-:W-:Y:S05]  /*7b30*/  BSYNC B0 ;  /* 0x0000000000007941 */ /* 0x000fea0003800000 */
.L_x_7189:
        /* <DEDUP_REMOVED lines=19> */
.L_x_7192:
[----:B------:R-:W-:Y:S05]  /*7c70*/  BSYNC B0 ;  /* 0x0000000000007941 */ /* 0x000fea0003800000 */
.L_x_7191:
[----:B------:R-:W-:Y:S01]  /*7c80*/  UIADD3 UR13, UR12, 0x1, URZ ;  /* 0x000000010c0d7890 */ /* 0x000fe2000fffe03f */
[----:B------:R-:W-:Y:S11]  /*7c90*/  BRA `(.L_x_7193) ;  /* 0x0000000000047947 */ /* 0x000ff60003800000 */
.L_x_7176:
[----:B------:R-:W-:-:S05]  /*7ca0*/  UMOV UR13, UR12 ;  /* 0x0000000c000d7c82 */ /* 0x000fca0008000000 */
.L_x_7193:
        /* <DEDUP_REMOVED lines=16> */
.L_x_7226:
        /* <DEDUP_REMOVED lines=18> */
.L_x_7196:
[----:B------:R-:W2:Y:S04]  /*7ed0*/  LDG.E.STRONG.GPU R4, desc[UR38][R2.64] ;  /* 0x0000002602047981 */ /* 0x000ea8000c1ef900 */
[----:B--2---:R-:W-:Y:S01]  /*7ee0*/  CCTL.IVALL ;  /* 0x00000000ff00798f */ /* 0x004fe20002000000 */
[----:B------:R-:W-:Y:S05]  /*7ef0*/  YIELD ;  /* 0x0000000000007946 */ /* 0x000fea0003800000 */
[----:B------:R-:W-:-:S13]  /*7f00*/  ISETP.NE.AND P1, PT, R4, R5, PT ;  /* 0x000000050400720c */ /* 0x000fda0003f25270 */
[----:B------:R-:W-:Y:S05]  /*7f10*/  @P1 BRA `(.L_x_7196) ;  /* 0xfffffffc00ec1947 */ /* 0x000fea000383ffff */
.L_x_7195:
[----:B------:R-:W-:Y:S05]  /*7f20*/  BSYNC B0 ;  /* 0x0000000000007941 */ /* 0x000fea0003800000 */
.L_x_7194:
[----:B------:R-:W-:-:S03]  /*7f30*/  UMOV UR24, 0xffffffff ;  /* 0xffffffff00187882 */ /* 0x000fc60000000000 */
[----:B------:R-:W-:Y:S05]  /*7f40*/  BRA.DIV UR24, `(.L_x_7197) ;  /* 0x0000003a18b47947 */ /* 0x000fea000b800000 */
[----:B------:R-:W-:Y:S01]  /*7f50*/  NOP ;  /* 0x0000000000007918 */ /* 0x000fe20000000000 */
.L_x_7269:
        /* <DEDUP_REMOVED lines=19> */
.L_x_7199:
[----:B------:R-:W-:Y:S05]  /*8090*/  BSYNC B0 ;  /* 0x0000000000007941 */ /* 0x000fea0003800000 */
.L_x_7198:
        /* <DEDUP_REMOVED lines=14> */
.L_x_7201:
[----:B------:R-:W-:Y:S05]  /*8180*/  BSYNC B0 ;  /* 0x0000000000007941 */ /* 0x000fea0003800000 */
.L_x_7200:
        /* <DEDUP_REMOVED lines=15> */
.L_x_7203:
[----:B------:R-:W-:Y:S05]  /*8280*/  BSYNC B0 ;  /* 0x0000000000007941 */ /* 0x000fea0003800000 */
.L_x_7202:
[----:B------:R-:W-:Y:S06]  /*8290*/  BAR.ARV 0xa, 0xa0 ;  /* 0x0282800000007b1d */ /* 0x000fec0000002000 */
[----:B------:R-:W-:Y:S04]  /*82a0*/  BSSY B0, `(.L_x_7204) ;  /* 0x0000003000007945 */ /* 0x000fe80003800000 */
[----:B------:R-:W-:Y:S05]  /*82b0*/  @!P0 BRA `(.L_x_7205) ;  /* 0x0000000000048947 */ /* 0x000fea0003800000 */
[----:B------:R-:W-:-:S04]  /*82c0*/  DEPBAR.LE SB0, 0x1 ;  /* 0x000080400000791a */ /* 0x000fc80000000000 */
.L_x_7205:
[----:B------:R-:W-:Y:S05]  /*82d0*/  BSYNC B0 ;  /* 0x0000000000007941 */ /* 0x000fea0003800000 */
.L_x_7204:
[----:B------:R-:W-:Y:S06]  /*82e0*/  BAR.ARV 0xb, 0xa0 ;  /* 0x02c2800000007b1d */ /* 0x000fec0000002000 */
[----:B------:R-:W-:Y:S04]  /*82f0*/  BSSY B0, `(.L_x_7206) ;  /* 0x0000003000007945 */ /* 0x000fe80003800000 */
[----:B------:R-:W-:Y:S05]  /*8300*/  @!P0 BRA `(.L_x_7207) ;  /* 0x0000000000048947 */ /* 0x000fea0003800000 */
[----:B------:R-:W-:-:S04]  /*8310*/  DEPBAR.LE SB0, 0x0 ;  /* 0x000080000000791a */ /* 0x000fc80000000000 */
.L_x_7207:
[----:B------:R-:W-:Y:S05]  /*8320*/  BSYNC B0 ;  /* 0x0000000000007941 */ /* 0x000fea0003800000 */
.L_x_7206:
        /* <DEDUP_REMOVED lines=19> */
.L_x_7209:
[----:B------:R-:W-:Y:S05]  /*8460*/  BSYNC B0 ;  /* 0x0000000000007941 */ /* 0x000fea0003800000 */
.L_x_7208:
        /* <DEDUP_REMOVED lines=16> */
.L_x_7212:
[----:B------:R-:W2:Y:S04]  /*8570*/  LDG.E.STRONG.GPU R4, desc[UR38][R2.64] ;  /* 0x0000002602047981 */ /* 0x000ea8000c1ef900 */
[----:B--2---:R-:W-:Y:S01]  /*8580*/  CCTL.IVALL ;  /* 0x00000000ff00798f */ /* 0x004fe20002000000 */
[----:B------:R-:W-:Y:S05]  /*8590*/  YIELD ;  /* 0x0000000000007946 */ /* 0x000fea0003800000 */
[----:B------:R-:W-:-:S13]  /*85a0*/  ISETP.NE.AND P1, PT, R4, R5, PT ;  /* 0x000000050400720c */ /* 0x000fda0003f25270 */
[----:B------:R-:W-:Y:S05]  /*85b0*/  @P1 BRA `(.L_x_7212) ;  /* 0xfffffffc00ec1947 */ /* 0x000fea000383ffff */
.L_x_7211:
[----:B------:R-:W-:Y:S05]  /*85c0*/  BSYNC B0 ;  /* 0x0000000000007941 */ /* 0x000fea0003800000 */
.L_x_7210:
[----:B------:R-:W-:-:S03]  /*85d0*/  UMOV UR22, 0xffffffff ;  /* 0xffffffff00167882 */ /* 0x000fc60000000000 */
[----:B------:R-:W-:Y:S05]  /*85e0*/  BRA.DIV UR22, `(.L_x_7213) ;  /* 0x0000003616287947 */ /* 0x000fea000b800000 */
[----:B------:R-:W-:Y:S01]  /*85f0*/  NOP ;  /* 0x0000000000007918 */ /* 0x000fe20000000000 */
.L_x_7272:
        /* <DEDUP_REMOVED lines=15> */
.L_x_7215:
[----:B------:R-:W-:Y:S05]  /*86f0*/  BSYNC B0 ;  /* 0x0000000000007941 */ /* 0x000fea0003800000 */
.L_x_7214:
        /* <DEDUP_REMOVED lines=14> */
.L_x_7217:
[----:B------:R-:W-:Y:S05]  /*87e0*/  BSYNC B0 ;  /* 0x0000000000007941 */ /* 0x000fea0003800000 */
.L_x_7216:
        /* <DEDUP_REMOVED lines=15> */
.L_x_7219:
[----:B------:R-:W-:Y:S05]  /*88e0*/  BSYNC B0 ;  /* 0x0000000000007941 */ /* 0x000fea0003800000 */
.L_x_7218:
[----:B------:R-:W-:Y:S06]  /*88f0*/  BAR.ARV 0xa, 0xa0 ;  /* 0x0282800000007b1d */ /* 0x000fec0000002000 */
[----:B------:R-:W-:Y:S04]  /*8900*/  BSSY B0, `(.L_x_7220) ;  /* 0x0000003000007945 */ /* 0x000fe80003800000 */
[----:B------:R-:W-:Y:S05]  /*8910*/  @!P0 BRA `(.L_x_7221) ;  /* 0x0000000000048947 */ /* 0x000fea0003800000 */
[----:B------:R-:W-:-:S04]  /*8920*/  DEPBAR.LE SB0, 0x1 ;  /* 0x000080400000791a */ /* 0x000fc80000000000 */
.L_x_7221:
[----:B------:R-:W-:Y:S05]  /*8930*/  BSYNC B0 ;  /* 0x0000000000007941 */ /* 0x000fea0003800000 */
.L_x_7220:
[----:B------:R-:W-:Y:S06]  /*8940*/  BAR.ARV 0xb, 0xa0 ;  /* 0x02c2800000007b1d */ /* 0x000fec0000002000 */
[----:B------:R-:W-:Y:S04]  /*8950*/  BSSY B0, `(.L_x_7222) ;  /* 0x0000003000007945 */ /* 0x000fe80003800000 */
[----:B------:R-:W-:Y:S05]  /*8960*/  @!P0 BRA `(.L_x_7223) ;  /* 0x0000000000048947 */ /* 0x000fea0003800000 */
[----:B------:R-:W-:-:S04]  /*8970*/  DEPBAR.LE SB0, 0x0 ;  /* 0x000080000000791a */ /* 0x000fc80000000000 */
.L_x_7223:
[----:B------:R-:W-:Y:S05]  /*8980*/  BSYNC B0 ;  /* 0x0000000000007941 */ /* 0x000fea0003800000 */
.L_x_7222:
        /* <DEDUP_REMOVED lines=19> */
.L_x_7225:
[----:B------:R-:W-:Y:S05]  /*8ac0*/  BSYNC B0 ;  /* 0x0000000000007941 */ /* 0x000fea0003800000 */
.L_x_7224:
[----:B------:R-:W-:Y:S02]  /*8ad0*/  UIADD3 UR13, UR13, 0x2, URZ ;  /* 0x000000020d0d7890 */ /* 0x000fe4000fffe03f */
[----:B------:R-:W-:Y:S02]  /*8ae0*/  UIADD3 UR6, UR6, 0x6000, URZ ;  /* 0x0000600006067890 */ /* 0x000fe4000fffe03f */
[----:B------:R-:W-:-:S06]  /*8af0*/  UISETP.GE.AND UP0, UPT, UR13, UR7, UPT ;  /* 0x000000070d00728c */ /* 0x000fcc000bf06270 */
[----:B------:R-:W-:-:S13]  /*8b00*/  PLOP3.LUT P1, PT, PT, PT, UP0, 0x80, 0x0 ;  /* 0x000000000000781c */ /* 0x000fda0003f2f008 */
[----:B------:R-:W-:Y:S05]  /*8b10*/  @!P1 BRA `(.L_x_7226) ;  /* 0xfffffff000a49947 */ /* 0x000fea000383ffff */
[----:B------:R-:W-:Y:S05]  /*8b20*/  BRA `(.L_x_7096) ;  /* 0x0000002c00407947 */ /* 0x000fea0003800000 */
.L_x_7167:
        /* <DEDUP_REMOVED lines=21> */
.L_x_7227:
[----:B------:R-:W1:Y:S01]  /*8c80*/  LDC R3, c[0x0][0x8c4] ;  /* 0x00023100ff037b82 */ /* 0x000e620000000800 */
[----:B------:R-:W-:Y:S01]  /*8c90*/  IMAD.MOV.U32 R0, RZ, RZ, R5 ;  /* 0x000000ffff007224 */ /* 0x000fe200078e0005 */
[----:B-1----:R-:W-:-:S13]  /*8ca0*/  ISETP.NE.AND P0, PT, R3, 0x1, PT ;  /* 0x000000010300780c */ /* 0x002fda0003f05270 */
[----:B------:R-:W1:Y:S02]  /*8cb0*/  @P0 LDC.64 R6, c[0x0][0x8c8] ;  /* 0x00023200ff060b82 */ /* 0x000e640000000a00 */
[----:B-1----:R-:W-:-:S05]  /*8cc0*/  @P0 IMAD.HI.U32 R4, R5, R6, RZ ;  /* 0x0000000605040227 */ /* 0x002fca00078e00ff */
[----:B------:R-:W-:-:S05]  /*8cd0*/  @P0 SHF.R.U32.HI R0, RZ, R7, R4 ;  /* 0x00000007ff000219 */ /* 0x000fca0000011604 */
[----:B------:R-:W-:-:S07]  /*8ce0*/  IMAD R3, R0, R3, RZ ;  /* 0x0000000300037224 */ /* 0x000fce00078e02ff */
.L_x_7228:
        /* <DEDUP_REMOVED lines=23> */
.L_x_7229:
        /* <DEDUP_REMOVED lines=10> */
.L_x_7231:
[----:B------:R-:W2:Y:S02]  /*8f00*/  LDC R4, c[0x0][0x8ec] ;  /* 0x00023b00ff047b82 */ /* 0x000ea40000000800 */
.L_x_7230:
        /* <DEDUP_REMOVED lines=52> */
.L_x_7233:
        /* <DEDUP_REMOVED lines=11> */
.L_x_7234:
[----:B------:R-:W-:Y:S05]  /*9300*/  @!P0 BRA `(.L_x_7235) ;  /* 0x00000000000c8947 */ /* 0x000fea0003800000 */
[----:B------:R-:W2:Y:S04]  /*9310*/  LDG.E R5, desc[UR38][R2.64] ;  /* 0x0000002602057981 */ /* 0x000ea8000c1e1900 */
[----:B------:R-:W2:Y:S02]  /*9320*/  LDG.E R4, desc[UR38][R2.64+0x4] ;  /* 0x0000042602047981 */ /* 0x000ea4000c1e1900 */
[----:B--2---:R-:W-:-:S07]  /*9330*/  IMAD.IADD R4, R4, 0x1, -R5 ;  /* 0x0000000104047824 */ /* 0x004fce00078e0a05 */
.L_x_7235:
        /* <DEDUP_REMOVED lines=73> */
.L_x_7273:
        /* <DEDUP_REMOVED lines=9> */
.L_x_7238:
        /* <DEDUP_REMOVED lines=112> */
.L_x_7249:
[----:B-1----:R-:W-:-:S05]  /*9f60*/  IMAD.MOV.U32 R6, RZ, RZ, 0x1 ;  /* 0x00000001ff067424 */ /* 0x002fca00078e00ff */
[----:B------:R-:W-:-:S04]  /*9f70*/  SHF.L.U32 R6, R6, 0x1f, RZ ;  /* 0x0000001f06067819 */ /* 0x000fc800000006ff */
[----:B------:R-:W1:Y:S02]  /*9f80*/  SYNCS.PHASECHK.TRANS64.TRYWAIT P1, [R0+URZ+0x36438], R6 ;  /* 0x03643806000075a7 */ /* 0x000e64000802017f */
[----:B-1----:R-:W-:Y:S05]  /*9f90*/  @!P1 BRA `(.L_x_7241) ;  /* 0x0000001800ec9947 */ /* 0x002fea0003800000 */
.L_x_7274:
[----:B------:R-:W-:Y:S05]  /*9fa0*/  @P0 BRA `(.L_x_7242) ;  /* 0x0000000000140947 */ /* 0x000fea0003800000 */
[----:B------:R-:W-:Y:S01]  /*9fb0*/  ISETP.NE.AND P1, PT, R18, RZ, PT ;  /* 0x000000ff1200720c */ /* 0x000fe20003f25270 */
[----:B------:R-:W-:-:S04]  /*9fc0*/  IMAD.MOV.U32 R3, RZ, RZ, 0x6100 ;  /* 0x00006100ff037424 */ /* 0x000fc800078e00ff */
[----:B------:R2:W-:Y:S08]  /*9fd0*/  SYNCS.ARRIVE.TRANS64 RZ, [R0+URZ+0x36430], R3 ;  /* 0x0364300300ff79a7 */ /* 0x0005f0000800003f */
[----:B------:R-:W-:Y:S05]  /*9fe0*/  @!P1 BRA `(.L_x_7242) ;  /* 0x0000000000049947 */ /* 0x000fea0003800000 */
[----:B------:R-:W-:Y:S01]  /*9ff0*/  BPT.TRAP 0x1 ;  /* 0x000000040000795c */ /* 0x000fe20000300000 */
.L_x_7242:
        /* <DEDUP_REMOVED lines=48> */
.L_x_7275:
[----:B------:R-:W-:Y:S05]  /*a300*/  @P0 BRA `(.L_x_7244) ;  /* 0x0000000000140947 */ /* 0x000fea0003800000 */
[----:B------:R-:W-:Y:S01]  /*a310*/  ISETP.NE.AND P1, PT, R18, RZ, PT ;  /* 0x000000ff1200720c */ /* 0x000fe20003f25270 */
[----:B--2---:R-:W-:-:S04]  /*a320*/  IMAD.MOV.U32 R3, RZ, RZ, 0x6100 ;  /* 0x00006100ff037424 */ /* 0x004fc800078e00ff */
[----:B------:R3:W-:Y:S08]  /*a330*/  SYNCS.ARRIVE.TRANS64 RZ, [R0+URZ+0x36418], R3 ;  /* 0x0364180300ff79a7 */ /* 0x0007f0000800003f */
[----:B------:R-:W-:Y:S05]  /*a340*/  @!P1 BRA `(.L_x_7244) ;  /* 0x0000000000049947 */ /* 0x000fea0003800000 */
[----:B------:R-:W-:Y:S01]  /*a350*/  BPT.TRAP 0x1 ;  /* 0x000000040000795c */ /* 0x000fe20000300000 */
.L_x_7244:
        /* <DEDUP_REMOVED lines=47> */
.L_x_7276:
        /* <DEDUP_REMOVED lines=8> */
.L_x_7246:
        /* <DEDUP_REMOVED lines=37> */
.L_x_7278:
[----:B------:R-:W-:Y:S05]  /*a920*/  @P0 BRA `(.L_x_7248) ;  /* 0x0000000000140947 */ /* 0x000fea0003800000 */
[----:B------:R-:W-:Y:S01]  /*a930*/  ISETP.NE.AND P1, PT, R18, RZ, PT ;  /* 0x000000ff1200720c */ /* 0x000fe20003f25270 */
[----:B--2---:R-:W-:-:S04]  /*a940*/  IMAD.MOV.U32 R5, RZ, RZ, 0x6100 ;  /* 0x00006100ff057424 */ /* 0x004fc800078e00ff */
[----:B------:R3:W-:Y:S08]  /*a950*/  SYNCS.ARRIVE.TRANS64 RZ, [R0+URZ+0x36410], R5 ;  /* 0x0364100500ff79a7 */ /* 0x0007f0000800003f */
[----:B------:R-:W-:Y:S05]  /*a960*/  @!P1 BRA `(.L_x_7248) ;  /* 0x0000000000049947 */ /* 0x000fea0003800000 */
[----:B------:R-:W-:Y:S01]  /*a970*/  BPT.TRAP 0x1 ;  /* 0x000000040000795c */ /* 0x000fe20000300000 */
.L_x_7248:
        /* <DEDUP_REMOVED lines=44> */
.L_x_7240:
[----:B------:R-:W-:Y:S01]  /*ac40*/  ISETP.NE.AND P1, PT, R20, RZ, PT ;  /* 0x000000ff1400720c */ /* 0x000fe20003f25270 */
[----:B------:R-:W-:Y:S02]  /*ac50*/  IMAD.MOV.U32 R16, RZ, RZ, 0x1 ;  /* 0x00000001ff107424 */ /* 0x000fe400078e00ff */
[----:B------:R-:W-:-:S10]  /*ac60*/  IMAD.MOV.U32 R5, RZ, RZ, R14 ;  /* 0x000000ffff057224 */ /* 0x000fd400078e000e */
[----:B------:R-:W-:Y:S05]  /*ac70*/  @!P1 BRA `(.L_x_7239) ;  /* 0x00000004008c9947 */ /* 0x000fea0003800000 */
[----:B------:R-:W2:Y:S02]  /*ac80*/  SYNCS.PHASECHK.TRANS64.TRYWAIT P1, [R0+URZ+0x36438], R6 ;  /* 0x03643806000075a7 */ /* 0x000ea4000802017f */
[----:B--2---:R-:W-:Y:S05]  /*ac90*/  @!P1 BRA `(.L_x_7250) ;  /* 0x00000010000c9947 */ /* 0x004fea0003800000 */
.L_x_7279:
[----:B------:R-:W-:Y:S05]  /*aca0*/  @P0 BRA `(.L_x_7251) ;  /* 0x0000000000140947 */ /* 0x000fea0003800000 */
[----:B------:R-:W-:Y:S01]  /*acb0*/  ISETP.NE.AND P1, PT, R18, RZ, PT ;  /* 0x000000ff1200720c */ /* 0x000fe20003f25270 */
[----:B------:R-:W-:-:S04]  /*acc0*/  IMAD.MOV.U32 R5, RZ, RZ, 0x6100 ;  /* 0x00006100ff057424 */ /* 0x000fc800078e00ff */
[----:B------:R3:W-:Y:S08]  /*acd0*/  SYNCS.ARRIVE.TRANS64 RZ, [R0+URZ+0x36430], R5 ;  /* 0x0364300500ff79a7 */ /* 0x0007f0000800003f */
[----:B------:R-:W-:Y:S05]  /*ace0*/  @!P1 BRA `(.L_x_7251) ;  /* 0x0000000000049947 */ /* 0x000fea0003800000 */
[----:B------:R-:W-:Y:S01]  /*acf0*/  BPT.TRAP 0x1 ;  /* 0x000000040000795c */ /* 0x000fe20000300000 */
.L_x_7251:
        /* <DEDUP_REMOVED lines=42> */
.L_x_7280:
[----:B------:R-:W-:Y:S01]  /*afa0*/  IMAD.MOV.U32 R16, RZ, RZ, RZ ;  /* 0x000000ffff107224 */ /* 0x000fe200078e00ff */
[----:B------:R-:W-:Y:S06]  /*afb0*/  @P0 BRA `(.L_x_7253) ;  /* 0x0000000000140947 */ /* 0x000fec0003800000 */
[----:B------:R-:W-:Y:S01]  /*afc0*/  ISETP.NE.AND P1, PT, R18, RZ, PT ;  /* 0x000000ff1200720c */ /* 0x000fe20003f25270 */
[----:B-1----:R-:W-:-:S04]  /*afd0*/  IMAD.MOV.U32 R5, RZ, RZ, 0x6100 ;  /* 0x00006100ff057424 */ /* 0x002fc800078e00ff */
[----:B------:R2:W-:Y:S08]  /*afe0*/  SYNCS.ARRIVE.TRANS64 RZ, [R0+URZ+0x36418], R5 ;  /* 0x0364180500ff79a7 */ /* 0x0005f0000800003f */
[----:B------:R-:W-:Y:S05]  /*aff0*/  @!P1 BRA `(.L_x_7253) ;  /* 0x0000000000049947 */ /* 0x000fea0003800000 */
[----:B------:R-:W-:Y:S01]  /*b000*/  BPT.TRAP 0x1 ;  /* 0x000000040000795c */ /* 0x000fe20000300000 */
.L_x_7253:
        /* <DEDUP_REMOVED lines=42> */
.L_x_7239:
[----:B------:R-:W-:-:S04]  /*b2b0*/  SHF.L.U32 R3, R16, 0x1f, RZ ;  /* 0x0000001f10037819 */ /* 0x000fc800000006ff */
[----:B------:R-:W2:Y:S02]  /*b2c0*/  SYNCS.PHASECHK.TRANS64.TRYWAIT P1, [R0+URZ+0x36438], R3 ;  /* 0x03643803000075a7 */ /* 0x000ea4000802017f */
[----:B--2---:R-:W-:Y:S05]  /*b2d0*/  @!P1 BRA `(.L_x_7254) ;  /* 0x0000000800a49947 */ /* 0x004fea0003800000 */
.L_x_7281:
[----:B------:R-:W-:Y:S05]  /*b2e0*/  @P0 BRA `(.L_x_7255) ;  /* 0x0000000000180947 */ /* 0x000fea0003800000 */
[----:B------:R-:W3:Y:S01]  /*b2f0*/  S2R R2, SR_TID.X ;  /* 0x0000000000027919 */ /* 0x000ee20000002100 */
[----:B--2---:R-:W-:-:S04]  /*b300*/  IMAD.MOV.U32 R3, RZ, RZ, 0x6100 ;  /* 0x00006100ff037424 */ /* 0x004fc800078e00ff */
[----:B------:R4:W-:Y:S01]  /*b310*/  SYNCS.ARRIVE.TRANS64 RZ, [R0+URZ+0x36430], R3 ;  /* 0x0364300300ff79a7 */ /* 0x0009e2000800003f */
[----:B---3--:R-:W-:-:S13]  /*b320*/  LOP3.LUT P0, RZ, R2, 0x1f, RZ, 0xc0, !PT ;  /* 0x0000001f02ff7812 */ /* 0x008fda000780c0ff */
[----:B----4-:R-:W-:Y:S05]  /*b330*/  @!P0 BRA `(.L_x_7255) ;  /* 0x0000000000048947 */ /* 0x010fea0003800000 */
[----:B------:R-:W-:Y:S01]  /*b340*/  BPT.TRAP 0x1 ;  /* 0x000000040000795c */ /* 0x000fe20000300000 */
.L_x_7255:
        /* <DEDUP_REMOVED lines=44> */
.L_x_7236:
[----:B------:R-:W-:Y:S05]  /*b610*/  BSYNC B0 ;  /* 0x0000000000007941 */ /* 0x000fea0003800000 */
.L_x_7232:
[----:B------:R-:W-:-:S03]  /*b620*/  UMOV UR7, 0xffffffff ;  /* 0xffffffff00077882 */ /* 0x000fc60000000000 */
[----:B------:R-:W-:Y:S05]  /*b630*/  BRA.DIV UR7, `(.L_x_7256) ;  /* 0x0000000607e07947 */ /* 0x000fea000b800000 */
[----:B------:R-:W-:-:S13]  /*b640*/  ELECT P6, URZ, PT ;  /* 0x00000000003f782f */ /* 0x000fda00038c0000 */
.L_x_7284:
[----:B------:R-:W-:Y:S05]  /*b650*/  @!P6 BRA `(.L_x_7096) ;  /* 0x000000000074e947 */ /* 0x000fea0003800000 */
[----:B------:R-:W2:Y:S02]  /*b660*/  LDL.LU R3, [R1] ;  /* 0x0000000001037983 */ /* 0x000ea40000300800 */
[----:B--2---:R-:W-:-:S04]  /*b670*/  LOP3.LUT R3, R3, 0x2, RZ, 0xfc, !PT ;  /* 0x0000000203037812 */ /* 0x004fc800078efcff */
[----:B------:R-:W-:-:S13]  /*b680*/  ISETP.NE.AND P2, PT, R3, 0x3, PT ;  /* 0x000000030300780c */ /* 0x000fda0003f45270 */
[----:B------:R-:W-:Y:S05]  /*b690*/  @!P2 BRA `(.L_x_7257) ;  /* 0x000000000004a947 */ /* 0x000fea0003800000 */
[----:B------:R-:W-:Y:S01]  /*b6a0*/  BPT.TRAP 0x1 ;  /* 0x000000040000795c */ /* 0x000fe20000300000 */
.L_x_7257:
        /* <DEDUP_REMOVED lines=15> */
.L_x_7285:
[----:B------:R-:W2:Y:S02]  /*b7a0*/  SYNCS.PHASECHK.TRANS64.TRYWAIT P0, [R3+URZ], R0 ;  /* 0x00000000030075a7 */ /* 0x000ea4000800017f */
[----:B--2---:R-:W-:Y:S05]  /*b7b0*/  @!P0 BRA `(.L_x_7259) ;  /* 0x0000000400b48947 */ /* 0x004fea0003800000 */
.L_x_7286:
[----:B------:R-:W-:Y:S05]  /*b7c0*/  @!P2 BRA `(.L_x_7260) ;  /* 0x000000000004a947 */ /* 0x000fea0003800000 */
[----:B------:R-:W-:Y:S01]  /*b7d0*/  BPT.TRAP 0x1 ;  /* 0x000000040000795c */ /* 0x000fe20000300000 */
.L_x_7260:
[----:B------:R-:W-:-:S07]  /*b7e0*/  SHF.L.U32 R16, R16, 0x1f, RZ ;  /* 0x0000001f10107819 */ /* 0x000fce00000006ff */
.L_x_7261:
[----:B---3--:R3:W4:Y:S02]  /*b7f0*/  SYNCS.PHASECHK.TRANS64.TRYWAIT P0, [R9+URZ+0x36438], R16 ;  /* 0x03643810090075a7 */ /* 0x008724000800017f */
[----:B----4-:R-:W-:Y:S05]  /*b800*/  @!P0 NANOSLEEP.SYNCS 0x989680 ;  /* 0x009896800000895d */ /* 0x010fea0003900000 */
[----:B------:R-:W4:Y:S02]  /*b810*/  @!P0 SYNCS.PHASECHK.TRANS64 P0, [R9+URZ+0x36438], R16 ;  /* 0x03643810090085a7 */ /* 0x000f24000800007f */
[----:B----4-:R-:W-:Y:S05]  /*b820*/  @!P0 BRA `(.L_x_7261) ;  /* 0xfffffffc00f08947 */ /* 0x010fea000383ffff */
.L_x_7096:
[----:B------:R-:W-:Y:S05]  /*b830*/  BSYNC B6 ;  /* 0x0000000000067941 */ /* 0x000fea0003800000 */
.L_x_7088:
[----:B------:R-:W-:Y:S05]  /*b840*/  EXIT ;  /* 0x000000000000794d */ /* 0x000fea0003800000 */
.L_x_7106:
[----:B------:R-:W-:Y:S02]  /*b850*/  IMAD.MOV.U32 R12, RZ, RZ, RZ ;  /* 0x000000ffff0c7224 */ /* 0x000fe400078e00ff */
[----:B------:R-:W-:Y:S02]  /*b860*/  IMAD.MOV.U32 R11, RZ, RZ, 0x1f ;  /* 0x0000001fff0b7424 */ /* 0x000fe400078e00ff */
[----:B------:R-:W-:-:S07]  /*b870*/  IMAD.MOV.U32 R15, RZ, RZ, -0x1 ;  /* 0xffffffffff0f7424 */ /* 0x000fce00078e00ff */
[----:B----4-:R-:W-:Y:S05]  /*b880*/  WARPSYNC.COLLECTIVE R15, `(.L_x_7262) ;  /* 0x000000000f087348 */ /* 0x010fea0003c00000 */
[----:B------:R1:W2:Y:S02]  /*b890*/  SHFL.IDX P6, R14, R13, R12, R11 ;  /* 0x0000000c0d0e7389 */ /* 0x0002a400000c000b */
[----:B-12-4-:R-:W-:Y:S01]  /*b8a0*/  ENDCOLLECTIVE ;  /* 0x000000000000791b */ /* 0x016fe20003800000 */
.L_x_7262:
[----:B------:R-:W-:Y:S05]  /*b8b0*/  BRA `(.L_x_7263) ;  /* 0xffffff5c00447947 */ /* 0x000fea000383ffff */
.L_x_7108:
[----:B--2---:R2:W3:Y:S02]  /*b8c0*/  SYNCS.PHASECHK.TRANS64.TRYWAIT P0, [R156+URZ+0x36400], R15 ;  /* 0x0364000f9c0075a7 */ /* 0x0044e4000800017f */
[----:B---3--:R-:W-:Y:S05]  /*b8d0*/  @!P0 NANOSLEEP.SYNCS 0x989680 ;  /* 0x009896800000895d */ /* 0x008fea0003900000 */
[----:B------:R-:W3:Y:S02]  /*b8e0*/  @!P0 SYNCS.PHASECHK.TRANS64 P0, [R156+URZ+0x36400], R15 ;  /* 0x0364000f9c0085a7 */ /* 0x000ee4000800007f */
[----:B---3--:R-:W-:Y:S05]  /*b8f0*/  @!P0 BRA `(.L_x_7108) ;  /* 0xfffffffc00f08947 */ /* 0x008fea000383ffff */
[----:B------:R-:W-:Y:S05]  /*b900*/  BRA `(.L_x_7107) ;  /* 0xffffff5c00847947 */ /* 0x000fea000383ffff */
.L_x_7112:
[----:B---3--:R3:W1:Y:S02]  /*b910*/  SYNCS.PHASECHK.TRANS64.TRYWAIT P1, [R3+URZ+0x36410], R12 ;  /* 0x0364100c030075a7 */ /* 0x008664000802017f */
[----:B-1----:R-:W-:Y:S05]  /*b920*/  @!P1 NANOSLEEP.SYNCS 0x989680 ;  /* 0x009896800000995d */ /* 0x002fea0003900000 */
[----:B------:R-:W1:Y:S02]  /*b930*/  @!P1 SYNCS.PHASECHK.TRANS64 P1, [R3+URZ+0x36410], R12 ;  /* 0x0364100c030095a7 */ /* 0x000e64000802007f */
[----:B-1----:R-:W-:Y:S05]  /*b940*/  @!P1 BRA `(.L_x_7112) ;  /* 0xfffffffc00f09947 */ /* 0x002fea000383ffff */
[----:B------:R-:W-:Y:S05]  /*b950*/  BRA `(.L_x_7111) ;  /* 0xffffff6400387947 */ /* 0x000fea000383ffff */
.L_x_7116:
[----:B------:R1:W1:Y:S02]  /*b960*/  SYNCS.PHASECHK.TRANS64.TRYWAIT P1, [R156+URZ+0x36430], R15 ;  /* 0x0364300f9c0075a7 */ /* 0x000264000802017f */
[----:B-1----:R-:W-:Y:S05]  /*b970*/  @!P1 NANOSLEEP.SYNCS 0x989680 ;  /* 0x009896800000995d */ /* 0x002fea0003900000 */
[----:B------:R-:W1:Y:S02]  /*b980*/  @!P1 SYNCS.PHASECHK.TRANS64 P1, [R156+URZ+0x36430], R15 ;  /* 0x0364300f9c0095a7 */ /* 0x000e64000802007f */
[----:B-1----:R-:W-:Y:S05]  /*b990*/  @!P1 BRA `(.L_x_7116) ;  /* 0xfffffffc00f09947 */ /* 0x002fea000383ffff */
[----:B------:R-:W-:Y:S05]  /*b9a0*/  BRA `(.L_x_7115) ;  /* 0xffffff6800dc7947 */ /* 0x000fea000383ffff */
.L_x_7180:
[----:B------:R-:W-:Y:S01]  /*b9b0*/  BSSY B0, `(.L_x_7264) ;  /* 0x0000005000007945 */ /* 0x000fe20003800000 */
[----:B------:R-:W-:-:S07]  /*b9c0*/  IMAD.MOV.U32 R15, RZ, RZ, -0x1 ;  /* 0xffffffffff0f7424 */ /* 0x000fce00078e00ff */
[----:B------:R-:W-:Y:S05]  /*b9d0*/  WARPSYNC.COLLECTIVE R15, `(.L_x_7265) ;  /* 0x000000000f087348 */ /* 0x000fea0003c00000 */
[----:B------:R-:W-:Y:S01]  /*b9e0*/  NOP ;  /* 0x0000000000007918 */ /* 0x000fe20000000000 */
[----:B------:R-:W-:Y:S01]  /*b9f0*/  ENDCOLLECTIVE ;  /* 0x000000000000791b */ /* 0x000fe20003800000 */
.L_x_7265:
[----:B------:R-:W-:Y:S05]  /*ba00*/  BSYNC B0 ;  /* 0x0000000000007941 */ /* 0x000fea0003800000 */
.L_x_7264:
[----:B------:R-:W-:Y:S05]  /*ba10*/  BRA `(.L_x_7266) ;  /* 0xffffffbc00207947 */ /* 0x000fea000383ffff */
.L_x_7197:
[----:B------:R-:W-:Y:S01]  /*ba20*/  BSSY B0, `(.L_x_7267) ;  /* 0x0000005000007945 */ /* 0x000fe20003800000 */
[----:B------:R-:W-:-:S07]  /*ba30*/  IMAD.MOV.U32 R15, RZ, RZ, -0x1 ;  /* 0xffffffffff0f7424 */ /* 0x000fce00078e00ff */
[----:B------:R-:W-:Y:S05]  /*ba40*/  WARPSYNC.COLLECTIVE R15, `(.L_x_7268) ;  /* 0x000000000f087348 */ /* 0x000fea0003c00000 */
[----:B------:R-:W-:Y:S01]  /*ba50*/  NOP ;  /* 0x0000000000007918 */ /* 0x000fe20000000000 */
[----:B------:R-:W-:Y:S01]  /*ba60*/  ENDCOLLECTIVE ;  /* 0x000000000000791b */ /* 0x000fe20003800000 */
.L_x_7268:
[----:B------:R-:W-:Y:S05]  /*ba70*/  BSYNC B0 ;  /* 0x0000000000007941 */ /* 0x000fea0003800000 */
.L_x_7267:
[----:B------:R-:W-:Y:S05]  /*ba80*/  BRA `(.L_x_7269) ;  /* 0xffffffc400347947 */ /* 0x000fea000383ffff */
.L_x_7213:
[----:B------:R-:W-:Y:S01]  /*ba90*/  BSSY B0, `(.L_x_7270) ;  /* 0x0000005000007945 */ /* 0x000fe20003800000 */
[----:B------:R-:W-:-:S07]  /*baa0*/  IMAD.MOV.U32 R15, RZ, RZ, -0x1 ;  /* 0xffffffffff0f7424 */ /* 0x000fce00078e00ff */
[----:B------:R-:W-:Y:S05]  /*bab0*/  WARPSYNC.COLLECTIVE R15, `(.L_x_7271) ;  /* 0x000000000f087348 */ /* 0x000fea0003c00000 */
[----:B------:R-:W-:Y:S01]  /*bac0*/  NOP ;  /* 0x0000000000007918 */ /* 0x000fe20000000000 */
[----:B------:R-:W-:Y:S01]  /*bad0*/  ENDCOLLECTIVE ;  /* 0x000000000000791b */ /* 0x000fe20003800000 */
.L_x_7271:
[----:B------:R-:W-:Y:S05]  /*bae0*/  BSYNC B0 ;  /* 0x0000000000007941 */ /* 0x000fea0003800000 */
.L_x_7270:
[----:B------:R-:W-:Y:S05]  /*baf0*/  BRA `(.L_x_7272) ;  /* 0xffffffc800c07947 */ /* 0x000fea000383ffff */
.L_x_7237:
[----:B-1----:R1:W2:Y:S02]  /*bb00*/  SYNCS.PHASECHK.TRANS64.TRYWAIT P1, [R0+URZ+0x36420], R6 ;  /* 0x03642006000075a7 */ /* 0x0022a4000802017f */
[----:B--2---:R-:W-:Y:S05]  /*bb10*/  @!P1 NANOSLEEP.SYNCS 0x989680 ;  /* 0x009896800000995d */ /* 0x004fea0003900000 */
[----:B------:R-:W2:Y:S02]  /*bb20*/  @!P1 SYNCS.PHASECHK.TRANS64 P1, [R0+URZ+0x36420], R6 ;  /* 0x03642006000095a7 */ /* 0x000ea4000802007f */
[----:B--2---:R-:W-:Y:S05]  /*bb30*/  @!P1 BRA `(.L_x_7237) ;  /* 0xfffffffc00f09947 */ /* 0x004fea000383ffff */
[----:B------:R-:W-:Y:S05]  /*bb40*/  BRA `(.L_x_7273) ;  /* 0xffffffdc00207947 */ /* 0x000fea000383ffff */
.L_x_7241:
[----:B-1----:R1:W2:Y:S02]  /*bb50*/  SYNCS.PHASECHK.TRANS64.TRYWAIT P1, [R0+URZ+0x36438], R6 ;  /* 0x03643806000075a7 */ /* 0x0022a4000802017f */
[----:B--2---:R-:W-:Y:S05]  /*bb60*/  @!P1 NANOSLEEP.SYNCS 0x989680 ;  /* 0x009896800000995d */ /* 0x004fea0003900000 */
[----:B------:R-:W2:Y:S02]  /*bb70*/  @!P1 SYNCS.PHASECHK.TRANS64 P1, [R0+URZ+0x36438], R6 ;  /* 0x03643806000095a7 */ /* 0x000ea4000802007f */
[----:B--2---:R-:W-:Y:S05]  /*bb80*/  @!P1 BRA `(.L_x_7241) ;  /* 0xfffffffc00f09947 */ /* 0x004fea000383ffff */
[----:B------:R-:W-:Y:S05]  /*bb90*/  BRA `(.L_x_7274) ;  /* 0xffffffe400007947 */ /* 0x000fea000383ffff */
.L_x_7243:
[----:B--2---:R2:W3:Y:S02]  /*bba0*/  SYNCS.PHASECHK.TRANS64.TRYWAIT P1, [R0+URZ+0x36428], R3 ;  /* 0x03642803000075a7 */ /* 0x0044e4000802017f */
[----:B---3--:R-:W-:Y:S05]  /*bbb0*/  @!P1 NANOSLEEP.SYNCS 0x989680 ;  /* 0x009896800000995d */ /* 0x008fea0003900000 */
[----:B------:R-:W3:Y:S02]  /*bbc0*/  @!P1 SYNCS.PHASECHK.TRANS64 P1, [R0+URZ+0x36428], R3 ;  /* 0x03642803000095a7 */ /* 0x000ee4000802007f */
[----:B---3--:R-:W-:Y:S05]  /*bbd0*/  @!P1 BRA `(.L_x_7243) ;  /* 0xfffffffc00f09947 */ /* 0x008fea000383ffff */
[----:B------:R-:W-:Y:S05]  /*bbe0*/  BRA `(.L_x_7275) ;  /* 0xffffffe400c47947 */ /* 0x000fea000383ffff */
.L_x_7245:
        /* <DEDUP_REMOVED lines=8> */
.L_x_7247:
[----:B------:R-:W-:-:S07]  /*bc70*/  SHF.L.U32 R5, R7, 0x1f, RZ ;  /* 0x0000001f07057819 */ /* 0x000fce00000006ff */
.L_x_7277:
[----:B--2---:R2:W3:Y:S02]  /*bc80*/  SYNCS.PHASECHK.TRANS64.TRYWAIT P1, [R0+URZ+0x36420], R5 ;  /* 0x03642005000075a7 */ /* 0x0044e4000802017f */
[----:B---3--:R-:W-:Y:S05]  /*bc90*/  @!P1 NANOSLEEP.SYNCS 0x989680 ;  /* 0x009896800000995d */ /* 0x008fea0003900000 */
[----:B------:R-:W3:Y:S02]  /*bca0*/  @!P1 SYNCS.PHASECHK.TRANS64 P1, [R0+URZ+0x36420], R5 ;  /* 0x03642005000095a7 */ /* 0x000ee4000802007f */
[----:B---3--:R-:W-:Y:S05]  /*bcb0*/  @!P1 BRA `(.L_x_7277) ;  /* 0xfffffffc00f09947 */ /* 0x008fea000383ffff */
[----:B------:R-:W-:Y:S05]  /*bcc0*/  BRA `(.L_x_7278) ;  /* 0xffffffec00147947 */ /* 0x000fea000383ffff */
.L_x_7250:
[----:B--2---:R2:W3:Y:S02]  /*bcd0*/  SYNCS.PHASECHK.TRANS64.TRYWAIT P1, [R0+URZ+0x36438], R6 ;  /* 0x03643806000075a7 */ /* 0x0044e4000802017f */
[----:B---3--:R-:W-:Y:S05]  /*bce0*/  @!P1 NANOSLEEP.SYNCS 0x989680 ;  /* 0x009896800000995d */ /* 0x008fea0003900000 */
[----:B------:R-:W3:Y:S02]  /*bcf0*/  @!P1 SYNCS.PHASECHK.TRANS64 P1, [R0+URZ+0x36438], R6 ;  /* 0x03643806000095a7 */ /* 0x000ee4000802007f */
[----:B---3--:R-:W-:Y:S05]  /*bd00*/  @!P1 BRA `(.L_x_7250) ;  /* 0xfffffffc00f09947 */ /* 0x008fea000383ffff */
[----:B------:R-:W-:Y:S05]  /*bd10*/  BRA `(.L_x_7279) ;  /* 0xffffffec00e07947 */ /* 0x000fea000383ffff */
.L_x_7252:
[----:B-1----:R1:W2:Y:S02]  /*bd20*/  SYNCS.PHASECHK.TRANS64.TRYWAIT P1, [R0+URZ+0x36428], R5 ;  /* 0x03642805000075a7 */ /* 0x0022a4000802017f */
[----:B--2---:R-:W-:Y:S05]  /*bd30*/  @!P1 NANOSLEEP.SYNCS 0x989680 ;  /* 0x009896800000995d */ /* 0x004fea0003900000 */
[----:B------:R-:W2:Y:S02]  /*bd40*/  @!P1 SYNCS.PHASECHK.TRANS64 P1, [R0+URZ+0x36428], R5 ;  /* 0x03642805000095a7 */ /* 0x000ea4000802007f */
[----:B--2---:R-:W-:Y:S05]  /*bd50*/  @!P1 BRA `(.L_x_7252) ;  /* 0xfffffffc00f09947 */ /* 0x004fea000383ffff */
[----:B------:R-:W-:Y:S05]  /*bd60*/  BRA `(.L_x_7280) ;  /* 0xfffffff0008c7947 */ /* 0x000fea000383ffff */
.L_x_7254:
[----:B--2---:R2:W3:Y:S02]  /*bd70*/  SYNCS.PHASECHK.TRANS64.TRYWAIT P1, [R0+URZ+0x36438], R3 ;  /* 0x03643803000075a7 */ /* 0x0044e4000802017f */
[----:B---3--:R-:W-:Y:S05]  /*bd80*/  @!P1 NANOSLEEP.SYNCS 0x989680 ;  /* 0x009896800000995d */ /* 0x008fea0003900000 */
[----:B------:R-:W3:Y:S02]  /*bd90*/  @!P1 SYNCS.PHASECHK.TRANS64 P1, [R0+URZ+0x36438], R3 ;  /* 0x03643803000095a7 */ /* 0x000ee4000802007f */
[----:B---3--:R-:W-:Y:S05]  /*bda0*/  @!P1 BRA `(.L_x_7254) ;  /* 0xfffffffc00f09947 */ /* 0x008fea000383ffff */
[----:B------:R-:W-:Y:S05]  /*bdb0*/  BRA `(.L_x_7281) ;  /* 0xfffffff400487947 */ /* 0x000fea000383ffff */
.L_x_7256:
[----:B------:R-:W-:Y:S01]  /*bdc0*/  BSSY B0, `(.L_x_7282) ;  /* 0x0000006000007945 */ /* 0x000fe20003800000 */
[----:B------:R-:W-:-:S07]  /*bdd0*/  IMAD.MOV.U32 R15, RZ, RZ, -0x1 ;  /* 0xffffffffff0f7424 */ /* 0x000fce00078e00ff */
[----:B------:R-:W-:Y:S05]  /*bde0*/  WARPSYNC.COLLECTIVE R15, `(.L_x_7283) ;  /* 0x000000000f0c7348 */ /* 0x000fea0003c00000 */
[----:B------:R-:W-:Y:S02]  /*bdf0*/  ELECT P6, UR62, PT ;  /* 0x00000000003e782f */ /* 0x000fe400038c0000 */
[----:B------:R-:W-:Y:S01]  /*be00*/  MOV R14, UR62 ;  /* 0x0000003e000e7c02 */ /* 0x000fe20008000f00 */
[----:B------:R-:W-:Y:S10]  /*be10*/  ENDCOLLECTIVE ;  /* 0x000000000000791b */ /* 0x000ff40003800000 */
.L_x_7283:
[----:B------:R-:W-:Y:S05]  /*be20*/  BSYNC B0 ;  /* 0x0000000000007941 */ /* 0x000fea0003800000 */
.L_x_7282:
[----:B------:R-:W-:Y:S05]  /*be30*/  BRA `(.L_x_7284) ;  /* 0xfffffff800047947 */ /* 0x000fea000383ffff */
.L_x_7258:
[----:B-1----:R1:W2:Y:S02]  /*be40*/  SYNCS.PHASECHK.TRANS64.TRYWAIT P0, [R7+URZ], R4 ;  /* 0x00000004070075a7 */ /* 0x0022a4000800017f */
[----:B--2---:R-:W-:Y:S05]  /*be50*/  @!P0 NANOSLEEP.SYNCS 0x989680 ;  /* 0x009896800000895d */ /* 0x004fea0003900000 */
[----:B------:R-:W2:Y:S02]  /*be60*/  @!P0 SYNCS.PHASECHK.TRANS64 P0, [R7+URZ], R4 ;  /* 0x00000004070085a7 */ /* 0x000ea4000800007f */
[----:B--2---:R-:W-:Y:S05]  /*be70*/  @!P0 BRA `(.L_x_7258) ;  /* 0xfffffffc00f08947 */ /* 0x004fea000383ffff */
[----:B------:R-:W-:Y:S05]  /*be80*/  BRA `(.L_x_7285) ;  /* 0xfffffff800447947 */ /* 0x000fea000383ffff */
.L_x_7259:
[----:B--2---:R2:W3:Y:S02]  /*be90*/  SYNCS.PHASECHK.TRANS64.TRYWAIT P0, [R3+URZ], R0 ;  /* 0x00000000030075a7 */ /* 0x0044e4000800017f */
[----:B---3--:R-:W-:Y:S05]  /*bea0*/  @!P0 NANOSLEEP.SYNCS 0x989680 ;  /* 0x009896800000895d */ /* 0x008fea0003900000 */
[----:B------:R-:W3:Y:S02]  /*beb0*/  @!P0 SYNCS.PHASECHK.TRANS64 P0, [R3+URZ], R0 ;  /* 0x00000000030085a7 */ /* 0x000ee4000800007f */
[----:B---3--:R-:W-:Y:S05]  /*bec0*/  @!P0 BRA `(.L_x_7259) ;  /* 0xfffffffc00f08947 */ /* 0x008fea000383ffff */
[----:B------:R-:W-:Y:S05]  /*bed0*/  BRA `(.L_x_7286) ;  /* 0xfffffff800387947 */ /* 0x000fea000383ffff */
.L_x_7287:
        /* <DEDUP_REMOVED lines=10> */
.L_x_7695:


//--------------------- .text._ZN7cutlass13device_kernelIN5flash11enable_sm90INS1_16FlashAttnBwdSm90INS1_25CollectiveMainloopBwdSm90ILi2ELi1ELi1EN4cute5tupleIJNS5_1CILi1EEES8_S8_EEENS6_IJNS7_ILi64EEENS7_ILi96EEENS7_ILi192EEEEEENS_6half_tEfNS_4arch4Sm90ELb1ELb0ELb0ELb1ELb0ELb0ELb1ELb0ELi3ELi1ELi1ELi1ELb0EEENS1_24CollectiveEpilogueBwdGQAISD_fSG_Li384ELb1ELb0EEENS1_25SingleTileBwdLPTSchedulerILb1ELi96ELb0EEEEEEEEEvNT_6ParamsE --------------------------
	.section	.text._ZN7cutlass13device_kernelIN5flash11enable_sm90INS1_16FlashAttnBwdSm90INS1_25CollectiveMainloopBwdSm90ILi2ELi1ELi1EN4cute5tupleIJNS5_1CILi1EEES8_S8_EEENS6_IJNS7_ILi64EEENS7_ILi96EEENS7_ILi192EEEEEENS_6half_tEfNS_4arch4Sm90ELb1ELb0ELb0ELb1ELb0ELb0ELb1ELb0ELi3ELi1ELi1ELi1ELb0EEENS1_24CollectiveEpilogueBwdGQAISD_fSG_Li384ELb1ELb0EEENS1_25SingleTileBwdLPTSchedulerILb1ELi96ELb0EEEEEEEEEvNT_6ParamsE,"ax",@progbits
	.align	128
.text._ZN7cutlass13device_kernelIN5flash11enable_sm90INS1_16FlashAttnBwdSm90INS1_25CollectiveMainloopBwdSm90ILi2ELi1ELi1EN4cute5tupleIJNS5_1CILi1EEES8_S8_EEENS6_IJNS7_ILi64EEENS7_ILi96EEENS7_ILi192EEEEEENS_6half_tEfNS_4arch4Sm90ELb1ELb0ELb0ELb1ELb0ELb0ELb1ELb0ELi3ELi1ELi1ELi1ELb0EEENS1_24CollectiveEpilogueBwdGQAISD_fSG_Li384ELb1ELb0EEENS1_25SingleTileBwdLPTSchedulerILb1ELi96ELb0EEEEEEEEEvNT_6ParamsE:
        .type           _ZN7cutlass13device_kernelIN5flash11enable_sm90INS1_16FlashAttnBwdSm90INS1_25CollectiveMainloopBwdSm90ILi2ELi1ELi1EN4cute5tupleIJNS5_1CILi1EEES8_S8_EEENS6_IJNS7_ILi64EEENS7_ILi96EEENS7_ILi192EEEEEENS_6half_tEfNS_4arch4Sm90ELb1ELb0ELb0ELb1ELb0ELb0ELb1ELb0ELi3ELi1ELi1ELi1ELb0EEENS1_24CollectiveEpilogueBwdGQAISD_fSG_Li384ELb1ELb0EEENS1_25SingleTileBwdLPTSchedulerILb1ELi96ELb0EEEEEEEEEvNT_6ParamsE,@function
        .size           _ZN7cutlass13device_kernelIN5flash11enable_sm90INS1_16FlashAttnBwdSm90INS1_25CollectiveMainloopBwdSm90ILi2ELi1ELi1EN4cute5tupleIJNS5_1CILi1EEES8_S8_EEENS6_IJNS7_ILi64EEENS7_ILi96EEENS7_ILi192EEEEEENS_6half_tEfNS_4arch4Sm90ELb1ELb0ELb0ELb1ELb0ELb0ELb1ELb0ELi3ELi1ELi1ELi1ELb0EEENS1_24CollectiveEpilogueBwdGQAISD_fSG_Li384ELb1ELb0EEENS1_25SingleTileBwdLPTSchedulerILb1ELi96ELb0EEEEEEEEEvNT_6ParamsE,(.L_x_7696 - _ZN7cutlass13device_kernelIN5flash11enable_sm90INS1_16FlashAttnBwdSm90INS1_25CollectiveMainloopBwdSm90ILi2ELi1ELi1EN4cute5tupleIJNS5_1CILi1EEES8_S8_EEENS6_IJNS7_ILi64EEENS7_ILi96EEENS7_ILi192EEEEEENS_6half_tEfNS_4arch4Sm90ELb1ELb0ELb0ELb1ELb0ELb0ELb1ELb0ELi3ELi1ELi1ELi1ELb0EEENS1_24CollectiveEpilogueBwdGQAISD_fSG_Li384ELb1ELb0EEENS1_25SingleTileBwdLPTSchedulerILb1ELi96ELb0EEEEEEEEEvNT_6ParamsE)
        .other          _ZN7cutlass13device_kernelIN5flash11enable_sm90INS1_16FlashAttnBwdSm90INS1_25CollectiveMainloopBwdSm90ILi2ELi1ELi1EN4cute5tupleIJNS5_1CILi1EEES8_S8_EEENS6_IJNS7_ILi64EEENS7_ILi96EEENS7_ILi192EEEEEENS_6half_tEfNS_4arch4Sm90ELb1ELb0ELb0ELb1ELb0ELb0ELb1ELb0ELi3ELi1ELi1ELi1ELb0EEENS1_24CollectiveEpilogueBwdGQAISD_fSG_Li384ELb1ELb0EEENS1_25SingleTileBwdLPTSchedulerILb1ELi96ELb0EEEEEEEEEvNT_6ParamsE,@"STO_CUDA_ENTRY STV_DEFAULT"
_ZN7cutlass13device_kernelIN5flash11enable_sm90INS1_16FlashAttnBwdSm90INS1_25CollectiveMainloopBwdSm90ILi2ELi1ELi1EN4cute5tupleIJNS5_1CILi1EEES8_S8_EEENS6_IJNS7_ILi64EEENS7_ILi96EEENS7_ILi192EEEEEENS_6half_tEfNS_4arch4Sm90ELb1ELb0ELb0ELb1ELb0ELb0ELb1ELb0ELi3ELi1ELi1ELi1ELb0EEENS1_24CollectiveEpilogueBwdGQAISD_fSG_Li384ELb1ELb0EEENS1_25SingleTileBwdLPTSchedulerILb1ELi96ELb0EEEEEEEEEvNT_6ParamsE:
        /* <DEDUP_REMOVED lines=23> */
.L_x_7289:
[----:B------:R-:W-:Y:S05]  /*0170*/  BSYNC B0 ;  /* 0x0000000000007941 */ /* 0x000fea0003800000 */
.L_x_7288:
        /* <DEDUP_REMOVED lines=34> */
.L_x_7290:
        /* <DEDUP_REMOVED lines=20> */
.L_x_7291:
        /* <DEDUP_REMOVED lines=9> */
.L_x_7294:
        /* <DEDUP_REMOVED lines=32> */
.L_x_7295:
[----:B------:R-:W1:Y:S01]  /*0770*/  LDC R3, c[0x0][0x8cc] ;  /* 0x00023300ff037b82 */ /* 0x000e620000000800 */
[----:B------:R-:W-:Y:S01]  /*0780*/  IMAD.U32 R152, RZ, RZ, UR4 ;  /* 0x00000004ff987e24 */ /* 0x000fe2000f8e00ff */
[----:B-1----:R-:W-:-:S13]  /*0790*/  ISETP.NE.AND P0, PT, R3, 0x1, PT ;  /* 0x000000010300780c */ /* 0x002fda0003f05270 */
[----:B------:R-:W1:Y:S02]  /*07a0*/  @P0 LDC.64 R4, c[0x0][0x8d0] ;  /* 0x00023400ff040b82 */ /* 0x000e640000000a00 */
[----:B-1----:R-:W-:-:S05]  /*07b0*/  @P0 IMAD.HI.U32 R0, R4, UR4, RZ ;  /* 0x0000000404000c27 */ /* 0x002fca000f8e00ff */
[----:B------:R-:W-:-:S05]  /*07c0*/  @P0 SHF.R.U32.HI R152, RZ, R5, R0 ;  /* 0x00000005ff980219 */ /* 0x000fca0000011600 */
[----:B------:R-:W-:-:S07]  /*07d0*/  IMAD R0, R152, R3, RZ ;  /* 0x0000000398007224 */ /* 0x000fce00078e02ff */
.L_x_7296:
        /* <DEDUP_REMOVED lines=20> */
.L_x_7297:
        /* <DEDUP_REMOVED lines=10> */
.L_x_7299:
[----:B------:R-:W1:Y:S02]  /*09c0*/  LDC R0, c[0x0][0x8f4] ;  /* 0x00023d00ff007b82 */ /* 0x000e640000000800 */
.L_x_7298:
        /* <DEDUP_REMOVED lines=17> */
.L_x_7301:
        /* <DEDUP_REMOVED lines=10> */
.L_x_7302:
        /* <DEDUP_REMOVED lines=8> */
.L_x_7303:
        /* <DEDUP_REMOVED lines=9> */
.L_x_7304:
        /* <DEDUP_REMOVED lines=87> */
.L_x_7307:
        /* <DEDUP_REMOVED lines=15> */
.L_x_7306:
        /* <DEDUP_REMOVED lines=20> */
.L_x_7309:
        /* <DEDUP_REMOVED lines=15> */
.L_x_7308:
        /* <DEDUP_REMOVED lines=8> */
.L_x_7406:
        /* <DEDUP_REMOVED lines=21> */
.L_x_7311:
        /* <DEDUP_REMOVED lines=9> */
[----:B------:R-:W-:-:S02]  /*1780*/  LOP3.LUT R15, R0, 0x7ffffffc, RZ, 0xc0, !PT ;  /* 0x7ffffffc000f7812 */ /* 0x000fc400078ec0ff */
[----:B------:R-:W-:Y:S02]  /*1790*/  CS2R R116, SRZ ;  /* 0x0000000000747805 */ /* 0x000fe4000001ff00 */
[--C-:B------:R-:W-:Y:S02]  /*17a0*/  SHF.R.S32.HI R0, RZ, 0x1, R8.reuse ;  /* 0x00000001ff007819 */ /* 0x100fe40000011408 */
[----:B------:R-:W-:Y:S02]  /*17b0*/  CS2R R114, SRZ ;  /* 0x0000000000727805 */ /* 0x000fe4000001ff00 */
[----:B------:R-:W-:Y:S01]  /*17c0*/  SHF.R.S32.HI R11, RZ, 0x1f, R8 ;  /* 0x0000001fff0b7819 */ /* 0x000fe20000011408 */
[----:B------:R-:W-:Y:S01]  /*17d0*/  IMAD.IADD R15, R2, 0x1, -R15 ;  /* 0x00000001020f7824 */ /* 0x000fe200078e0a0f */
[----:B---3--:R-:W-:Y:S02]  /*17e0*/  SHF.R.S32.HI R10, RZ, 0x1f, R9 ;  /* 0x0000001fff0a7819 */ /* 0x008fe40000011409 */
        /* <DEDUP_REMOVED lines=87> */
.L_x_7323:
[----:B------:R-:W-:-:S13]  /*1d60*/  ISETP.NE.AND P0, PT, R10, 0x3, PT ;  /* 0x000000030a00780c */ /* 0x000fda0003f05270 */
[----:B---3--:R-:W-:Y:S05]  /*1d70*/  @!P0 BRA `(.L_x_7313) ;  /* 0x0000000000048947 */ /* 0x008fea0003800000 */
[----:B------:R-:W-:Y:S01]  /*1d80*/  BPT.TRAP 0x1 ;  /* 0x000000040000795c */ /* 0x000fe20000300000 */
.L_x_7313:
[----:B------:R-:W-:Y:S02]  /*1d90*/  LEA R3, R2, UR36, 0x3 ;  /* 0x0000002402037c11 */ /* 0x000fe4000f8e18ff */
[----:B------:R-:W-:-:S04]  /*1da0*/  SHF.L.U32 R12, R7, 0x1f, RZ ;  /* 0x0000001f070c7819 */ /* 0x000fc800000006ff */
[----:B------:R3:W4:Y:S01]  /*1db0*/  SYNCS.PHASECHK.TRANS64.TRYWAIT P1, [R3+URZ+0x36410], R12 ;  /* 0x0364100c030075a7 */ /* 0x000722000802017f */
[----:B------:R-:W-:Y:S05]  /*1dc0*/  @!P0 BRA `(.L_x_7314) ;  /* 0x0000000000048947 */ /* 0x000fea0003800000 */
[----:B------:R-:W-:Y:S01]  /*1dd0*/  BPT.TRAP 0x1 ;  /* 0x000000040000795c */ /* 0x000fe20000300000 */
.L_x_7314:
[----:B----4-:R-:W-:Y:S05]  /*1de0*/  @P1 BRA `(.L_x_7315) ;  /* 0x0000000000081947 */ /* 0x010fea0003800000 */
[----:B------:R-:W4:Y:S02]  /*1df0*/  SYNCS.PHASECHK.TRANS64.TRYWAIT P1, [R3+URZ+0x36410], R12 ;  /* 0x0364100c030075a7 */ /* 0x000f24000802017f */
[----:B----4-:R-:W-:Y:S05]  /*1e00*/  @!P1 BRA `(.L_x_7316) ;  /* 0x0000007000849947 */ /* 0x010fea0003800000 */
.L_x_7315:
        /* <DEDUP_REMOVED lines=103> */
.L_x_7317:
[----:B---3--:R-:W-:-:S04]  /*2480*/  SHF.L.U32 R14, R5, 0x1f, RZ ;  /* 0x0000001f050e7819 */ /* 0x008fc800000006ff */
[----:B------:R3:W1:Y:S01]  /*2490*/  SYNCS.PHASECHK.TRANS64.TRYWAIT P1, [UR36+0x36430], R14 ;  /* 0x0364300eff0075a7 */ /* 0x0006620008020164 */
[----:B------:R-:W-:Y:S05]  /*24a0*/  @!P0 BRA `(.L_x_7318) ;  /* 0x0000000000048947 */ /* 0x000fea0003800000 */
[----:B------:R-:W-:Y:S01]  /*24b0*/  BPT.TRAP 0x1 ;  /* 0x000000040000795c */ /* 0x000fe20000300000 */
.L_x_7318:
[----:B-1----:R-:W-:Y:S05]  /*24c0*/  @P1 BRA `(.L_x_7319) ;  /* 0x0000000000081947 */ /* 0x002fea0003800000 */
[----:B------:R-:W1:Y:S02]  /*24d0*/  SYNCS.PHASECHK.TRANS64.TRYWAIT P1, [UR36+0x36430], R14 ;  /* 0x0364300eff0075a7 */ /* 0x000e640008020164 */
[----:B-1----:R-:W-:Y:S05]  /*24e0*/  @!P1 BRA `(.L_x_7320) ;  /* 0x0000006800e09947 */ /* 0x002fea0003800000 */
.L_x_7319:
[----:B------:R-:W-:Y:S01]  /*24f0*/  UIADD3 UR5, UR36, 0x2a000, URZ ;  /* 0x0002a00024057890 */ /* 0x000fe2000fffe03f */
[----:B------:R-:W-:Y:S01]  /*2500*/  WARPGROUP.ARRIVE ;  /* 0x00000000000079c5 */ /* 0x000fe20000000000 */
[----:B------:R-:W-:Y:S01]  /*2510*/  UIADD3 UR4, UR4, 0x9000, URZ ;  /* 0x0000900004047890 */ /* 0x000fe2000fffe03f */
[----:B------:R-:W-:Y:S01]  /*2520*/  IMAD R15, R16, 0x40, R6 ;  /* 0x00000040100f7824 */ /* 0x000fe200078e0206 */
[----:B------:R-:W-:Y:S01]  /*2530*/  USHF.R.U32.HI UR6, URZ, 0x4, UR5 ;  /* 0x000000043f067899 */ /* 0x000fe20008011605 */
[----:B------:R-:W-:Y:S01]  /*2540*/  LEA R156, R6, UR36, 0x2 ;  /* 0x00000024069c7c11 */ /* 0x000fe2000f8e10ff */
        /* <DEDUP_REMOVED lines=17> */
[----:B------:R-:W-:Y:S01]  /*2660*/  FSEL R137, R137, -INF , P1 ;  /* 0xff80000089897808 */ /* 0x000fe20000800000 */
        /* <DEDUP_REMOVED lines=12> */
[----:B--2---:R-:W-:-:S02]  /*2730*/  FSEL R23, R140, -INF , P2 ;  /* 0xff8000008c177808 */ /* 0x004fc40001000000 */
[----:B------:R-:W-:Y:S02]  /*2740*/  VIMNMX R14, R9, R14, PT ;  /* 0x0000000e090e7248 */ /* 0x000fe40003fe0100 */
[----:B------:R-:W-:Y:S01]  /*2750*/  FSEL R141, R141, -INF , P3 ;  /* 0xff8000008d8d7808 */ /* 0x000fe20001800000 */
[--C-:B------:R-:W-:Y:S01]  /*2760*/  FFMA.FTZ R22, R23, UR40, -R12.reuse ;  /* 0x0000002817167c23 */ /* 0x100fe2000801080c */
[C---:B------:R-:W-:Y:S01]  /*2770*/  ISETP.GT.AND P2, PT, R14.reuse, RZ, PT ;  /* 0x000000ff0e00720c */ /* 0x040fe20003f44270 */
[----:B------:R-:W1:Y:S01]  /*2780*/  MUFU.EX2 R21, R21 ;  /* 0x0000001500157308 */ /* 0x000e620000000800 */
[----:B------:R-:W-:Y:S01]  /*2790*/  ISETP.GT.AND P3, PT, R14, 0x1, PT ;  /* 0x000000010e00780c */ /* 0x000fe20003f64270 */
[----:B------:R-:W-:Y:S01]  /*27a0*/  FFMA.FTZ R23, R141, UR40, -R12 ;  /* 0x000000288d177c23 */ /* 0x000fe2000801080c */
[----:B------:R-:W-:Y:S02]  /*27b0*/  FSEL R138, R138, -INF , P2 ;  /* 0xff8000008a8a7808 */ /* 0x000fe40001000000 */
[----:B------:R-:W-:-:S02]  /*27c0*/  ISETP.GT.AND P2, PT, R14, 0x8, PT ;  /* 0x000000080e00780c */ /* 0x000fc40003f44270 */
[----:B------:R-:W-:Y:S01]  /*27d0*/  FSEL R145, R145, -INF , P6 ;  /* 0xff80000091917808 */ /* 0x000fe20003000000 */
[--C-:B------:R-:W-:Y:S01]  /*27e0*/  FFMA.FTZ R136, R138, UR40, -R13.reuse ;  /* 0x000000288a887c23 */ /* 0x100fe2000801080d */
[----:B------:R-:W-:Y:S01]  /*27f0*/  FSEL R138, R139, -INF , P3 ;  /* 0xff8000008b8a7808 */ /* 0x000fe20001800000 */
[----:B------:R-:W-:Y:S01]  /*2800*/  MUFU.EX2 R22, R22 ;  /* 0x0000001600167308 */ /* 0x000fe20000000800 */
[----:B------:R-:W-:Y:S02]  /*2810*/  ISETP.GT.AND P6, PT, R14, 0x9, PT ;  /* 0x000000090e00780c */ /* 0x000fe40003fc4270 */
[----:B------:R-:W-:Y:S01]  /*2820*/  FSEL R15, R144, -INF , P4 ;  /* 0xff800000900f7808 */ /* 0x000fe20002000000 */
[--C-:B------:R-:W-:Y:S01]  /*2830*/  FFMA.FTZ R137, R138, UR40, -R13.reuse ;  /* 0x000000288a897c23 */ /* 0x100fe2000801080d */
[----:B------:R-:W-:Y:S02]  /*2840*/  FSEL R141, R148, -INF , P5 ;  /* 0xff800000948d7808 */ /* 0x000fe40002800000 */
[----:B------:R-:W-:Y:S01]  /*2850*/  FSEL R142, R142, -INF , P2 ;  /* 0xff8000008e8e7808 */ /* 0x000fe20001000000 */
[----:B------:R-:W2:Y:S01]  /*2860*/  MUFU.EX2 R23, R23 ;  /* 0x0000001700177308 */ /* 0x000ea20000000800 */
[C---:B------:R-:W-:Y:S01]  /*2870*/  ISETP.GT.AND P5, PT, R14.reuse, 0x10, PT ;  /* 0x000000100e00780c */ /* 0x040fe20003fa4270 */
[--C-:B------:R-:W-:Y:S01]  /*2880*/  FFMA.FTZ R140, R15, UR40, -R12.reuse ;  /* 0x000000280f8c7c23 */ /* 0x100fe2000801080c */
[----:B------:R-:W-:Y:S01]  /*2890*/  ISETP.GT.AND P4, PT, R14, 0x11, PT ;  /* 0x000000110e00780c */ /* 0x000fe20003f84270 */
[----:B------:R-:W-:Y:S01]  /*28a0*/  FFMA.FTZ R139, R142, UR40, -R13 ;  /* 0x000000288e8b7c23 */ /* 0x000fe2000801080d */
[C---:B------:R-:W-:Y:S01]  /*28b0*/  ISETP.GT.AND P3, PT, R14.reuse, 0x18, PT ;  /* 0x000000180e00780c */ /* 0x040fe20003f64270 */
[--C-:B------:R-:W-:Y:S01]  /*28c0*/  FFMA.FTZ R142, R145, UR40, -R12.reuse ;  /* 0x00000028918e7c23 */ /* 0x100fe2000801080c */
[----:B------:R-:W-:Y:S01]  /*28d0*/  ISETP.GT.AND P2, PT, R14, 0x19, PT ;  /* 0x000000190e00780c */ /* 0x000fe20003f44270 */
[----:B------:R-:W-:Y:S01]  /*28e0*/  MUFU.EX2 R136, R136 ;  /* 0x0000008800887308 */ /* 0x000fe20000000800 */
[----:B------:R-:W-:Y:S01]  /*28f0*/  FSEL R14, R143, -INF , P6 ;  /* 0xff8000008f0e7808 */ /* 0x000fe20003000000 */
[----:B------:R-:W-:Y:S01]  /*2900*/  FFMA.FTZ R141, R141, UR40, -R12 ;  /* 0x000000288d8d7c23 */ /* 0x000fe2000801080c */
[----:B------:R-:W-:-:S02]  /*2910*/  FSEL R149, R149, -INF , P1 ;  /* 0xff80000095957808 */ /* 0x000fc40000800000 */
[----:B------:R-:W-:Y:S01]  /*2920*/  FSEL R146, R146, -INF , P5 ;  /* 0xff80000092927808 */ /* 0x000fe20002800000 */
[--C-:B------:R-:W-:Y:S01]  /*2930*/  FFMA.FTZ R148, R14, UR40, -R13.reuse ;  /* 0x000000280e947c23 */ /* 0x100fe2000801080d */
[----:B------:R-:W-:Y:S01]  /*2940*/  FSEL R150, R150, -INF , P3 ;  /* 0xff80000096967808 */ /* 0x000fe20001800000 */
[----:B------:R-:W3:Y:S01]  /*2950*/  MUFU.EX2 R137, R137 ;  /* 0x0000008900897308 */ /* 0x000ee20000000800 */
[----:B------:R-:W-:Y:S01]  /*2960*/  FSEL R14, R151, -INF , P2 ;  /* 0xff800000970e7808 */ /* 0x000fe20001000000 */
[----:B------:R-:W-:Y:S01]  /*2970*/  FFMA.FTZ R144, R149, UR40, -R12 ;  /* 0x0000002895907c23 */ /* 0x000fe2000801080c */
[----:B------:R-:W-:Y:S01]  /*2980*/  FSEL R12, R147, -INF , P4 ;  /* 0xff800000930c7808 */ /* 0x000fe20002000000 */
[----:B------:R-:W-:Y:S02]  /*2990*/  WARPGROUP.DEPBAR.LE gsb0, 0x0 ;  /* 0x00008000000079c5 */ /* 0x000fe40000010000 */
[----:B------:R-:W-:Y:S01]  /*29a0*/  WARPGROUP.ARRIVE ;  /* 0x00000000000079c5 */ /* 0x000fe20000000000 */
[--C-:B------:R-:W-:Y:S01]  /*29b0*/  FFMA.FTZ R149, R146, UR40, -R13.reuse ;  /* 0x0000002892957c23 */ /* 0x100fe2000801080d */
[----:B------:R-:W-:Y:S01]  /*29c0*/  MUFU.EX2 R139, R139 ;  /* 0x0000008b008b7308 */ /* 0x000fe20000000800 */
[--C-:B------:R-:W-:Y:S01]  /*29d0*/  FFMA.FTZ R146, R150, UR40, -R13.reuse ;  /* 0x0000002896927c23 */ /* 0x100fe2000801080d */
[--C-:B------:R-:W-:Y:S01]  /*29e0*/  FFMA.FTZ R147, R14, UR40, -R13.reuse ;  /* 0x000000280e937c23 */ /* 0x100fe2000801080d */
[----:B------:R-:W-:Y:S01]  /*29f0*/  FFMA.FTZ R145, R12, UR40, -R13 ;  /* 0x000000280c917c23 */ /* 0x000fe2000801080d */
[----:B------:R-:W-:Y:S01]  /*2a00*/  HGMMA.64x32x16.F32 R120, gdesc[UR8], R120, gsb0 ;  /* 0x00600000087879f0 */ /* 0x000fe20008000878 */
[----:B------:R-:W-:Y:S01]  /*2a10*/  UIADD3 UR10, UR6, 0x4, URZ ;  /* 0x00000004060a7890 */ /* 0x000fe2000fffe03f */
[----:B-1----:R-:W-:Y:S01]  /*2a20*/  F2FP.F16.F32.PACK_AB R12, R21, R20 ;  /* 0x00000014150c723e */ /* 0x002fe200000000ff */
[----:B------:R-:W-:Y:S01]  /*2a30*/  UIADD3 UR8, UR4, 0x4, URZ ;  /* 0x0000000404087890 */ /* 0x000fe2000fffe03f */
[----:B------:R-:W1:Y:S01]  /*2a40*/  MUFU.EX2 R148, R148 ;  /* 0x0000009400947308 */ /* 0x000e620000000800 */
[----:B------:R-:W-:Y:S01]  /*2a50*/  UMOV UR11, 0x40000040 ;  /* 0x40000040000b7882 */ /* 0x000fe20000000000 */
[----:B------:R-:W-:Y:S01]  /*2a60*/  UMOV UR9, 0x40000040 ;  /* 0x4000004000097882 */ /* 0x000fe20000000000 */
[----:B--2---:R-:W-:-:S02]  /*2a70*/  F2FP.F16.F32.PACK_AB R14, R23, R22 ;  /* 0x00000016170e723e */ /* 0x004fc400000000ff */
[----:B---3--:R-:W-:-:S03]  /*2a80*/  F2FP.F16.F32.PACK_AB R13, R137, R136 ;  /* 0x00000088890d723e */ /* 0x008fc600000000ff */
[----:B------:R-:W-:Y:S08]  /*2a90*/  MUFU.EX2 R140, R140 ;  /* 0x0000008c008c7308 */ /* 0x000ff00000000800 */
[----:B------:R-:W-:Y:S01]  /*2aa0*/  MUFU.EX2 R151, R142 ;  /* 0x0000008e00977308 */ /* 0x000fe20000000800 */
[----:B-1----:R-:W-:-:S07]  /*2ab0*/  F2FP.F16.F32.PACK_AB R15, R148, R139 ;  /* 0x0000008b940f723e */ /* 0x002fce00000000ff */
[----:B------:R-:W-:Y:S08]  /*2ac0*/  MUFU.EX2 R141, R141 ;  /* 0x0000008d008d7308 */ /* 0x000ff00000000800 */
[----:B------:R-:W-:Y:S08]  /*2ad0*/  MUFU.EX2 R144, R144 ;  /* 0x0000009000907308 */ /* 0x000ff00000000800 */
[----:B------:R-:W-:Y:S08]  /*2ae0*/  MUFU.EX2 R149, R149 ;  /* 0x0000009500957308 */ /* 0x000ff00000000800 */
[----:B------:R-:W-:Y:S01]  /*2af0*/  MUFU.EX2 R150, R145 ;  /* 0x0000009100967308 */ /* 0x000fe20000000800 */
[----:B------:R-:W-:-:S02]  /*2b00*/  WARPGROUP.DEPBAR.LE gsb0, 0x0 ;  /* 0x00008000000079c5 */ /* 0x000fc40000010000 */
[----:B------:R-:W-:-:S05]  /*2b10*/  WARPGROUP.ARRIVE ;  /* 0x00000000000079c5 */ /* 0x000fca0000000000 */
[----:B------:R-:W-:Y:S01]  /*2b20*/  MUFU.EX2 R146, R146 ;  /* 0x0000009200927308 */ /* 0x000fe20000000800 */
[----:B------:R-:W-:Y:S01]  /*2b30*/  HGMMA.64x32x16.F32 R120, gdesc[UR8], R120, gsb0 ;  /* 0x00600000087879f0 */ /* 0x000fe20008000878 */
[----:B------:R-:W-:Y:S02]  /*2b40*/  UIADD3 UR10, UR6, 0x6, URZ ;  /* 0x00000006060a7890 */ /* 0x000fe4000fffe03f */
[----:B------:R-:W-:-:S04]  /*2b50*/  UIADD3 UR8, UR4, 0x6, URZ ;  /* 0x0000000604087890 */ /* 0x000fc8000fffe03f */
[----:B------:R-:W1:Y:S01]  /*2b60*/  MUFU.EX2 R147, R147 ;  /* 0x0000009300937308 */ /* 0x000e620000000800 */
        /* <DEDUP_REMOVED lines=78> */
[--C-:B------:R-:W-:Y:S01]  /*3050*/  FADD.FTZ R120, R121, -R138.reuse ;  /* 0x8000008a79787221 */ /* 0x100fe20000010000 */
[--C-:B------:R-:W-:Y:S01]  /*3060*/  FADD.FTZ R121, R124, -R138.reuse ;  /* 0x8000008a7c797221 */ /* 0x100fe20000010000 */
[--C-:B------:R-:W-:Y:S01]  /*3070*/  FADD.FTZ R124, R125, -R138.reuse ;  /* 0x8000008a7d7c7221 */ /* 0x100fe20000010000 */
[--C-:B---3--:R-:W-:Y:S01]  /*3080*/  FADD.FTZ R126, R126, -R143.reuse ;  /* 0x8000008f7e7e7221 */ /* 0x108fe20000010000 */
[----:B------:R-:W-:Y:S01]  /*3090*/  FMUL.FTZ R21, R21, R120 ;  /* 0x0000007815157220 */ /* 0x000fe20000410000 */
[--C-:B------:R-:W-:Y:S01]  /*30a0*/  FADD.FTZ R120, R123, -R143.reuse ;  /* 0x8000008f7b787221 */ /* 0x100fe20000010000 */
[----:B-1----:R-:W-:Y:S01]  /*30b0*/  F2FP.F16.F32.PACK_AB R123, R147, R146 ;  /* 0x00000092937b723e */ /* 0x002fe200000000ff */
[----:B----4-:R-:W-:Y:S01]  /*30c0*/  FMUL.FTZ R14, R22, R121 ;  /* 0x00000079160e7220 */ /* 0x010fe20000410000 */
[--C-:B------:R-:W-:Y:S01]  /*30d0*/  FADD.FTZ R121, R122, -R143.reuse ;  /* 0x8000008f7a797221 */ /* 0x100fe20000010000 */
[----:B------:R-:W-:Y:S01]  /*30e0*/  FMUL.FTZ R137, R137, R120 ;  /* 0x0000007889897220 */ /* 0x000fe20000410000 */
[----:B------:R-:W-:Y:S01]  /*30f0*/  F2FP.F16.F32.PACK_AB R120, R151, R140 ;  /* 0x0000008c9778723e */ /* 0x000fe200000000ff */
[--C-:B------:R-:W-:Y:S01]  /*3100*/  FADD.FTZ R13, R128, -R138.reuse ;  /* 0x8000008a800d7221 */ /* 0x100fe20000010000 */
[----:B------:R-:W-:Y:S01]  /*3110*/  FMUL.FTZ R136, R136, R121 ;  /* 0x0000007988887220 */ /* 0x000fe20000410000 */
[----:B------:R-:W-:Y:S01]  /*3120*/  F2FP.F16.F32.PACK_AB R122, R144, R141 ;  /* 0x0000008d907a723e */ /* 0x000fe200000000ff */
[--C-:B------:R-:W-:Y:S01]  /*3130*/  FADD.FTZ R12, R129, -R138.reuse ;  /* 0x8000008a810c7221 */ /* 0x100fe20000010000 */
[----:B------:R-:W-:Y:S01]  /*3140*/  F2FP.F16.F32.PACK_AB R121, R150, R149 ;  /* 0x000000959679723e */ /* 0x000fe200000000ff */
[--C-:B------:R-:W-:Y:S01]  /*3150*/  FADD.FTZ R127, R127, -R143.reuse ;  /* 0x8000008f7f7f7221 */ /* 0x100fe20000010000 */
[--C-:B------:R-:W-:Y:S01]  /*3160*/  FADD.FTZ R132, R132, -R138.reuse ;  /* 0x8000008a84847221 */ /* 0x100fe20000010000 */
[----:B------:R-:W-:Y:S01]  /*3170*/  FADD.FTZ R133, R133, -R138 ;  /* 0x8000008a85857221 */ /* 0x000fe20000010000 */
[--C-:B------:R-:W-:Y:S01]  /*3180*/  FADD.FTZ R130, R130, -R143.reuse ;  /* 0x8000008f82827221 */ /* 0x100fe20000010000 */
[----:B------:R1:W-:Y:S01]  /*3190*/  STSM.16.M88.4 [R17], R120 ;  /* 0x0000007811007844 */ /* 0x0003e20000000200 */
[--C-:B------:R-:W-:Y:S01]  /*31a0*/  FADD.FTZ R131, R131, -R143.reuse ;  /* 0x8000008f83837221 */ /* 0x100fe20000010000 */
[--C-:B------:R-:W-:Y:S01]  /*31b0*/  FADD.FTZ R15, R134, -R143.reuse ;  /* 0x8000008f860f7221 */ /* 0x100fe20000010000 */
[----:B------:R-:W-:Y:S01]  /*31c0*/  FADD.FTZ R22, R135, -R143 ;  /* 0x8000008f87167221 */ /* 0x000fe20000010000 */
        /* <DEDUP_REMOVED lines=18> */
[----:B------:R-:W-:-:S02]  /*32f0*/  F2FP.F16.F32.PACK_AB R12, R21, R20 ;  /* 0x00000014150c723e */ /* 0x000fc400000000ff */
[----:B------:R-:W-:Y:S02]  /*3300*/  F2FP.F16.F32.PACK_AB R20, R124, R13 ;  /* 0x0000000d7c14723e */ /* 0x000fe400000000ff */
[----:B------:R-:W-:Y:S02]  /*3310*/  F2FP.F16.F32.PACK_AB R14, R23, R14 ;  /* 0x0000000e170e723e */ /* 0x000fe400000000ff */
[----:B------:R-:W-:Y:S02]  /*3320*/  F2FP.F16.F32.PACK_AB R13, R137, R136 ;  /* 0x00000088890d723e */ /* 0x000fe400000000ff */
[----:B------:R-:W-:Y:S02]  /*3330*/  F2FP.F16.F32.PACK_AB R15, R148, R139 ;  /* 0x0000008b940f723e */ /* 0x000fe400000000ff */
[----:B------:R-:W-:Y:S01]  /*3340*/  F2FP.F16.F32.PACK_AB R22, R133, R132 ;  /* 0x000000848516723e */ /* 0x000fe200000000ff */
[----:B--2---:R-:W-:Y:S01]  /*3350*/  BAR.SYNC.DEFER_BLOCKING 0x9, 0x180 ;  /* 0x0246000000007b1d */ /* 0x004fe20000010000 */
[----:B------:R-:W-:-:S02]  /*3360*/  F2FP.F16.F32.PACK_AB R21, R131, R130 ;  /* 0x000000828315723e */ /* 0x000fc400000000ff */
[----:B------:R-:W-:-:S03]  /*3370*/  F2FP.F16.F32.PACK_AB R23, R147, R146 ;  /* 0x000000929317723e */ /* 0x000fc600000000ff */
        /* <DEDUP_REMOVED lines=82> */
.L_x_7321:
        /* <DEDUP_REMOVED lines=60> */
.L_x_7322:
        /* <DEDUP_REMOVED lines=62> */
.L_x_7305:
[----:B------:R-:W-:Y:S05]  /*4040*/  @P0 BRA `(.L_x_7300) ;  /* 0x0000004c00bc0947 */ /* 0x000fea0003800000 */
[----:B---3--:R-:W1:Y:S01]  /*4050*/  LDC.64 R2, c[0x0][0x878] ;  /* 0x00021e00ff027b82 */ /* 0x008e620000000a00 */
[----:B------:R-:W3:Y:S07]  /*4060*/  S2R R0, SR_TID.X ;  /* 0x0000000000007919 */ /* 0x000eee0000002100 */
[----:B------:R-:W4:Y:S01]  /*4070*/  S2UR UR5, SR_CgaCtaId ;  /* 0x00000000000579c3 */ /* 0x000f220000008800 */
[----:B------:R-:W-:-:S07]  /*4080*/  UMOV UR4, 0x400 ;  /* 0x0000040000047882 */ /* 0x000fce0000000000 */
[----:B------:R-:W5:Y:S01]  /*4090*/  LDC.64 R12, c[0x0][0x818] ;  /* 0x00020600ff0c7b82 */ /* 0x000f620000000a00 */
[----:B-1----:R-:W-:-:S07]  /*40a0*/  ISETP.NE.U32.AND P0, PT, R2, RZ, PT ;  /* 0x000000ff0200720c */ /* 0x002fce0003f05070 */
[----:B------:R-:W1:Y:S01]  /*40b0*/  LDC.64 R16, c[0x0][0x840] ;  /* 0x00021000ff107b82 */ /* 0x000e620000000a00 */
[----:B------:R-:W-:-:S07]  /*40c0*/  ISETP.NE.AND.EX P0, PT, R3, RZ, PT, P0 ;  /* 0x000000ff0300720c */ /* 0x000fce0003f05300 */
[----:B------:R-:W4:Y:S08]  /*40d0*/  LDC R2, c[0x0][0x850] ;  /* 0x00021400ff027b82 */ /* 0x000f300000000800 */
[----:B------:R-:W2:Y:S08]  /*40e0*/  @P0 LDC.64 R4, c[0x0][0x878] ;  /* 0x00021e00ff040b82 */ /* 0x000eb00000000a00 */
[----:B------:R-:W5:Y:S08]  /*40f0*/  LDC.64 R14, c[0x0][0x820] ;  /* 0x00020800ff0e7b82 */ /* 0x000f700000000a00 */
[----:B------:R-:W5:Y:S01]  /*4100*/  LDC.64 R20, c[0x0][0x848] ;  /* 0x00021200ff147b82 */ /* 0x000f620000000a00 */
[----:B--2---:R-:W-:-:S07]  /*4110*/  @P0 IMAD.WIDE R4, R19, 0x4, R4 ;  /* 0x0000000413040825 */ /* 0x004fce00078e0204 */
[----:B------:R-:W2:Y:S01]  /*4120*/  LDC.64 R22, c[0x0][0x800] ;  /* 0x00020000ff167b82 */ /* 0x000ea20000000a00 */
[----:B------:R-:W5:Y:S07]  /*4130*/  @P0 LDG.E R4, desc[UR38][R4.64] ;  /* 0x0000002604040981 */ /* 0x000f6e000c1e1900 */
[----:B------:R-:W-:Y:S01]  /*4140*/  BAR.SYNC.DEFER_BLOCKING 0x1, 0x180 ;  /* 0x0046000000007b1d */ /* 0x000fe20000010000 */
[----:B----4-:R-:W-:Y:S01]  /*4150*/  ISETP.NE.AND P1, PT, R2, 0x1, PT ;  /* 0x000000010200780c */ /* 0x010fe20003f25270 */
[----:B---3--:R-:W-:Y:S01]  /*4160*/  VIADD R2, R0, 0xffffff80 ;  /* 0xffffff8000027836 */ /* 0x008fe20000000000 */
[----:B------:R-:W-:-:S03]  /*4170*/  ULEA UR4, UR5, UR4, 0x18 ;  /* 0x0000000405047291 */ /* 0x000fc6000f8ec03f */
[----:B------:R-:W-:Y:S01]  /*4180*/  BSSY B0, `(.L_x_7324) ;  /* 0x0000052000007945 */ /* 0x000fe20003800000 */
[----:B------:R-:W-:-:S04]  /*4190*/  SHF.R.S32.HI R3, RZ, 0x1f, R2 ;  /* 0x0000001fff037819 */ /* 0x000fc80000011402 */
[----:B------:R-:W-:-:S03]  /*41a0*/  LEA.HI R6, R3, R2, RZ, 0x7 ;  /* 0x0000000203067211 */ /* 0x000fc600078f38ff */
[----:B------:R-:W3:Y:S01]  /*41b0*/  @P1 LDC R8, c[0x0][0x854] ;  /* 0x00021500ff081b82 */ /* 0x000ee20000000800 */
[----:B------:R-:W-:Y:S02]  /*41c0*/  LOP3.LUT R3, R6, 0x3fffff80, RZ, 0xc0, !PT ;  /* 0x3fffff8006037812 */ /* 0x000fe400078ec0ff */
[----:B------:R-:W-:-:S03]  /*41d0*/  SHF.R.S32.HI R6, RZ, 0x7, R6 ;  /* 0x00000007ff067819 */ /* 0x000fc60000011406 */
[----:B------:R-:W-:Y:S02]  /*41e0*/  IMAD.IADD R3, R2, 0x1, -R3 ;  /* 0x0000000102037824 */ /* 0x000fe400078e0a03 */
[----:B------:R-:W4:Y:S02]  /*41f0*/  @P1 LDC R10, c[0x0][0x858] ;  /* 0x00021600ff0a1b82 */ /* 0x000f240000000800 */
[----:B------:R-:W-:-:S04]  /*4200*/  IMAD R6, R6, 0x600, R3 ;  /* 0x0000060006067824 */ /* 0x000fc800078e0203 */
[----:B------:R-:W-:Y:S02]  /*4210*/  IMAD.SHL.U32 R6, R6, 0x4, RZ ;  /* 0x0000000406067824 */ /* 0x000fe400078e00ff */
[----:B---3--:R-:W-:-:S03]  /*4220*/  @P1 IMAD.HI.U32 R3, R153, R8, RZ ;  /* 0x0000000899031227 */ /* 0x008fc600078e00ff */
[----:B------:R-:W-:-:S05]  /*4230*/  LEA R8, R6, UR4, 0x2 ;  /* 0x0000000406087c11 */ /* 0x000fca000f8e10ff */
[----:B------:R3:W-:Y:S01]  /*4240*/  STS.128 [R8], R24 ;  /* 0x0000001808007388 */ /* 0x0007e20000000c00 */
[----:B----4-:R-:W-:Y:S01]  /*4250*/  @P1 SHF.R.U32.HI R153, RZ, R10, R3 ;  /* 0x0000000aff991219 */ /* 0x010fe20000011603 */
[----:B------:R-:W-:Y:S02]  /*4260*/  IMAD R3, R152, 0x4800, RZ ;  /* 0x0000480098037824 */ /* 0x000fe400078e02ff */
[----:B------:R4:W-:Y:S01]  /*4270*/  STS.128 [R8+0x800], R28 ;  /* 0x0008001c08007388 */ /* 0x0009e20000000c00 */
[----:B------:R-:W-:-:S03]  /*4280*/  SHF.R.S32.HI R9, RZ, 0x1f, R153 ;  /* 0x0000001fff097819 */ /* 0x000fc60000011499 */
[----:B------:R4:W-:Y:S02]  /*4290*/  STS.128 [R8+0x1000], R32 ;  /* 0x0010002008007388 */ /* 0x0009e40000000c00 */
[----:B-1----:R-:W-:Y:S02]  /*42a0*/  IMAD R10, R9, R16, RZ ;  /* 0x00000010090a7224 */ /* 0x002fe400078e02ff */
[----:B------:R4:W-:Y:S02]  /*42b0*/  STS.128 [R8+0x1800], R36 ;  /* 0x0018002408007388 */ /* 0x0009e40000000c00 */
[----:B------:R-:W-:Y:S02]  /*42c0*/  IMAD R11, R153, R17, R10 ;  /* 0x00000011990b7224 */ /* 0x000fe400078e020a */
[----:B------:R4:W-:Y:S01]  /*42d0*/  STS.128 [R8+0x2000], R40 ;  /* 0x0020002808007388 */ /* 0x0009e20000000c00 */
[----:B---3--:R-:W1:Y:S03]  /*42e0*/  LDC.64 R24, c[0x0][0x828] ;  /* 0x00020a00ff187b82 */ /* 0x008e660000000a00 */
        /* <DEDUP_REMOVED lines=22> */
[----:B------:R-:W-:-:S03]  /*4450*/  IMAD R4, R9, R12, RZ ;  /* 0x0000000c09047224 */ /* 0x000fc600078e02ff */
[----:B------:R-:W-:Y:S01]  /*4460*/  LEA.HI.X.SX32 R7, R3, R5, 0x1, P1 ;  /* 0x0000000503077211 */ /* 0x000fe200008f0eff */
[----:B------:R-:W-:Y:S01]  /*4470*/  IMAD R9, R153, R13, R4 ;  /* 0x0000000d99097224 */ /* 0x000fe200078e0204 */
[----:B------:R-:W-:Y:S02]  /*4480*/  SHF.R.S32.HI R3, RZ, 0x1f, R19 ;  /* 0x0000001fff037819 */ /* 0x000fe40000011413 */
[----:B------:R-:W-:Y:S01]  /*4490*/  SEL R19, R19, RZ, !P0 ;  /* 0x000000ff13137207 */ /* 0x000fe20004000000 */
[--C-:B------:R-:W-:Y:S01]  /*44a0*/  IMAD.WIDE.U32 R4, R153, R12, R6.reuse ;  /* 0x0000000c99047225 */ /* 0x100fe200078e0006 */
[----:B------:R-:W-:Y:S02]  /*44b0*/  SEL R3, R3, RZ, !P0 ;  /* 0x000000ff03037207 */ /* 0x000fe40004000000 */
[----:B------:R-:W-:Y:S01]  /*44c0*/  ISETP.NE.AND P0, PT, R2, RZ, PT ;  /* 0x000000ff0200720c */ /* 0x000fe20003f05270 */
[----:B------:R-:W-:-:S04]  /*44d0*/  IMAD.WIDE.U32 R6, R153, R16, R6 ;  /* 0x0000001099067225 */ /* 0x000fc800078e0006 */
[----:B------:R-:W-:Y:S02]  /*44e0*/  IMAD.IADD R5, R5, 0x1, R9 ;  /* 0x0000000105057824 */ /* 0x000fe400078e0209 */
[----:B------:R-:W-:Y:S02]  /*44f0*/  IMAD.IADD R7, R7, 0x1, R11 ;  /* 0x0000000107077824 */ /* 0x000fe400078e020b */
[C---:B------:R-:W-:Y:S02]  /*4500*/  IMAD R10, R3.reuse, R14, RZ ;  /* 0x0000000e030a7224 */ /* 0x040fe400078e02ff */
[----:B------:R-:W-:Y:S02]  /*4510*/  IMAD R12, R3, R20, RZ ;  /* 0x00000014030c7224 */ /* 0x000fe400078e02ff */
[----:B------:R-:W-:-:S04]  /*4520*/  IMAD.WIDE.U32 R4, R19, R14, R4 ;  /* 0x0000000e13047225 */ /* 0x000fc800078e0004 */
[----:B------:R-:W-:Y:S01]  /*4530*/  IMAD.WIDE.U32 R6, R19, R20, R6 ;  /* 0x0000001413067225 */ /* 0x000fe200078e0006 */
[----:B--2---:R-:W-:-:S03]  /*4540*/  LEA R22, P1, R4, R22, 0x2 ;  /* 0x0000001604167211 */ /* 0x004fc600078210ff */
[C---:B------:R-:W-:Y:S01]  /*4550*/  IMAD R3, R19.reuse, R15, R10 ;  /* 0x0000000f13037224 */ /* 0x040fe200078e020a */
[----:B-1----:R-:W-:Y:S01]  /*4560*/  LEA R24, P2, R6, R24, 0x2 ;  /* 0x0000001806187211 */ /* 0x002fe200078410ff */
        /* <DEDUP_REMOVED lines=12> */
.L_x_7326:
[----:B------:R-:W-:Y:S01]  /*4630*/  @P0 ELECT P1, URZ, PT ;  /* 0x00000000003f082f */ /* 0x000fe20003820000 */
[----:B------:R1:W-:-:S12]  /*4640*/  UBLKRED.G.S.ADD.F32.RN [UR6], [UR4], UR5, desc[UR8] ;  /* 0x00000806040073bb */ /* 0x0003d800080a1405 */
[----:B------:R-:W-:Y:S02]  /*4650*/  @P1 PLOP3.LUT P0, PT, P1, PT, PT, 0x8, 0x0 ;  /* 0x000000000000181c */ /* 0x000fe40000f0e170 */
[----:B------:R-:W-:-:S11]  /*4660*/  PLOP3.LUT P1, PT, PT, PT, PT, 0x8, 0x0 ;  /* 0x000000000000781c */ /* 0x000fd60003f2e170 */
[----:B-1----:R-:W-:Y:S05]  /*4670*/  @P0 BRA.U.ANY `(.L_x_7326) ;  /* 0xfffffffd00ec0947 */ /* 0x002fea000393ffff */
[----:B------:R0:W-:Y:S01]  /*4680*/  UTMACMDFLUSH ;  /* 0x00000000000079b7 */ /* 0x0001e20000000000 */
[----:B------:R-:W-:-:S04]  /*4690*/  DEPBAR.LE SB0, 0x0 ;  /* 0x000080000000791a */ /* 0x000fc80000000000 */
.L_x_7325:
[----:B------:R-:W-:Y:S05]  /*46a0*/  BSYNC B0 ;  /* 0x0000000000007941 */ /* 0x000fea0003800000 */
.L_x_7324:
        /* <DEDUP_REMOVED lines=28> */
.L_x_7327:
        /* <DEDUP_REMOVED lines=8> */
.L_x_7293:
        /* <DEDUP_REMOVED lines=29> */
.L_x_7329:
[----:B------:R-:W-:Y:S01]  /*4ac0*/  ULDC UR9, c[0x0][0x8cc] ;  /* 0x0002330000097ab9 */ /* 0x000fe20000000800 */
[----:B------:R-:W-:Y:S01]  /*4ad0*/  UMOV UR7, UR8 ;  /* 0x0000000800077c82 */ /* 0x000fe20008000000 */
[----:B------:R-:W-:-:S11]  /*4ae0*/  UISETP.NE.AND UP0, UPT, UR9, 0x1, UPT ;  /* 0x000000010900788c */ /* 0x000fd6000bf05270 */
[----:B------:R-:W-:Y:S02]  /*4af0*/  @UP0 ULDC.64 UR10, c[0x0][0x8d0] ;  /* 0x00023400000a0ab9 */ /* 0x000fe40000000a00 */
[----:B------:R-:W-:-:S04]  /*4b00*/  UIMAD.WIDE.U32 UR4, UR8, UR10, URZ ;  /* 0x0000000a080472a5 */ /* 0x000fc8000f8e003f */
[----:B------:R-:W-:-:S04]  /*4b10*/  @UP0 USHF.R.U32.HI UR7, URZ, UR11, UR5 ;  /* 0x0000000b3f070299 */ /* 0x000fc80008011605 */
[----:B------:R-:W-:-:S12]  /*4b20*/  UIMAD UR4, UR7, UR9, URZ ;  /* 0x00000009070472a4 */ /* 0x000fd8000f8e023f */
.L_x_7330:
        /* <DEDUP_REMOVED lines=23> */
.L_x_7331:
        /* <DEDUP_REMOVED lines=13> */
.L_x_7333:
[----:B------:R-:W-:-:S05]  /*4d70*/  ULDC UR4, c[0x0][0x8f4] ;  /* 0x00023d0000047ab9 */ /* 0x000fca0000000800 */
.L_x_7332:
        /* <DEDUP_REMOVED lines=46> */
.L_x_7334:
        /* <DEDUP_REMOVED lines=13> */
.L_x_7335:
        /* <DEDUP_REMOVED lines=12> */
.L_x_7336:
        /* <DEDUP_REMOVED lines=54> */
.L_x_7339:
[----:B------:R-:W-:Y:S05]  /*5550*/  BSYNC B0 ;  /* 0x0000000000007941 */ /* 0x000fea0003800000 */
.L_x_7338:
        /* <DEDUP_REMOVED lines=18> */
.L_x_7341:
[----:B------:R-:W-:Y:S05]  /*5680*/  BSYNC B0 ;  /* 0x0000000000007941 */ /* 0x000fea0003800000 */
.L_x_7340:
        /* <DEDUP_REMOVED lines=19> */
.L_x_7343:
[----:B------:R-:W-:Y:S05]  /*57c0*/  BSYNC B0 ;  /* 0x0000000000007941 */ /* 0x000fea0003800000 */
.L_x_7342:
[----:B------:R-:W-:Y:S06]  /*57d0*/  BAR.ARV 0xa, 0xa0 ;  /* 0x0282800000007b1d */ /* 0x000fec0000002000 */
[----:B------:R-:W-:Y:S04]  /*57e0*/  BSSY B0, `(.L_x_7344) ;  /* 0x0000003000007945 */ /* 0x000fe80003800000 */
[----:B------:R-:W-:Y:S05]  /*57f0*/  @!P0 BRA `(.L_x_7345) ;  /* 0x0000000000048947 */ /* 0x000fea0003800000 */
[----:B------:R-:W-:-:S04]  /*5800*/  DEPBAR.LE SB0, 0x1 ;  /* 0x000080400000791a */ /* 0x000fc80000000000 */
.L_x_7345:
[----:B------:R-:W-:Y:S05]  /*5810*/  BSYNC B0 ;  /* 0x0000000000007941 */ /* 0x000fea0003800000 */
.L_x_7344:
[----:B------:R-:W-:Y:S06]  /*5820*/  BAR.ARV 0xb, 0xa0 ;  /* 0x02c2800000007b1d */ /* 0x000fec0000002000 */
[----:B------:R-:W-:Y:S04]  /*5830*/  BSSY B0, `(.L_x_7346) ;  /* 0x0000003000007945 */ /* 0x000fe80003800000 */
[----:B------:R-:W-:Y:S05]  /*5840*/  @!P0 BRA `(.L_x_7347) ;  /* 0x0000000000048947 */ /* 0x000fea0003800000 */
[----:B------:R-:W-:-:S04]  /*5850*/  DEPBAR.LE SB0, 0x0 ;  /* 0x000080000000791a */ /* 0x000fc80000000000 */
.L_x_7347:
[----:B------:R-:W-:Y:S05]  /*5860*/  BSYNC B0 ;  /* 0x0000000000007941 */ /* 0x000fea0003800000 */
.L_x_7346:
[----:B------:R-:W-:Y:S06]  /*5870*/  BAR.ARV 0xc, 0xa0 ;  /* 0x0302800000007b1d */ /* 0x000fec0000002000 */
[----:B------:R-:W-:Y:S01]  /*5880*/  UIADD3 UR20, UR16, 0x1, URZ ;  /* 0x0000000110147890 */ /* 0x000fe2000fffe03f */
[----:B------:R-:W-:Y:S11]  /*5890*/  BRA `(.L_x_7348) ;  /* 0x0000000000047947 */ /* 0x000ff60003800000 */
.L_x_7337:
[----:B------:R-:W-:-:S05]  /*58a0*/  UMOV UR20, UR16 ;  /* 0x0000001000147c82 */ /* 0x000fca0008000000 */
.L_x_7348:
        /* <DEDUP_REMOVED lines=26> */
.L_x_7369:
        /* <DEDUP_REMOVED lines=32> */
.L_x_7350:
[----:B------:R-:W-:Y:S05]  /*5c50*/  BSYNC B0 ;  /* 0x0000000000007941 */ /* 0x000fea0003800000 */
.L_x_7349:
        /* <DEDUP_REMOVED lines=12> */
.L_x_7352:
[----:B------:R-:W-:Y:S05]  /*5d20*/  BSYNC B0 ;  /* 0x0000000000007941 */ /* 0x000fea0003800000 */
.L_x_7351:
        /* <DEDUP_REMOVED lines=13> */
.L_x_7354:
[----:B------:R-:W-:Y:S05]  /*5e00*/  BSYNC B0 ;  /* 0x0000000000007941 */ /* 0x000fea0003800000 */
.L_x_7353:
[----:B------:R-:W-:Y:S06]  /*5e10*/  BAR.ARV 0xa, 0xa0 ;  /* 0x0282800000007b1d */ /* 0x000fec0000002000 */
[----:B------:R-:W-:Y:S04]  /*5e20*/  BSSY B0, `(.L_x_7355) ;  /* 0x0000003000007945 */ /* 0x000fe80003800000 */
[----:B------:R-:W-:Y:S05]  /*5e30*/  @!P0 BRA `(.L_x_7356) ;  /* 0x0000000000048947 */ /* 0x000fea0003800000 */
[----:B------:R-:W-:-:S04]  /*5e40*/  DEPBAR.LE SB0, 0x1 ;  /* 0x000080400000791a */ /* 0x000fc80000000000 */
.L_x_7356:
[----:B------:R-:W-:Y:S05]  /*5e50*/  BSYNC B0 ;  /* 0x0000000000007941 */ /* 0x000fea0003800000 */
.L_x_7355:
[----:B------:R-:W-:Y:S06]  /*5e60*/  BAR.ARV 0xb, 0xa0 ;  /* 0x02c2800000007b1d */ /* 0x000fec0000002000 */
[----:B------:R-:W-:Y:S04]  /*5e70*/  BSSY B0, `(.L_x_7357) ;  /* 0x0000003000007945 */ /* 0x000fe80003800000 */
[----:B------:R-:W-:Y:S05]  /*5e80*/  @!P0 BRA `(.L_x_7358) ;  /* 0x0000000000048947 */ /* 0x000fea0003800000 */
[----:B------:R-:W-:-:S04]  /*5e90*/  DEPBAR.LE SB0, 0x0 ;  /* 0x000080000000791a */ /* 0x000fc80000000000 */
.L_x_7358:
[----:B------:R-:W-:Y:S05]  /*5ea0*/  BSYNC B0 ;  /* 0x0000000000007941 */ /* 0x000fea0003800000 */
.L_x_7357:
        /* <DEDUP_REMOVED lines=13> */
.L_x_7360:
[----:B------:R-:W-:Y:S05]  /*5f80*/  BSYNC B0 ;  /* 0x0000000000007941 */ /* 0x000fea0003800000 */
.L_x_7359:
        /* <DEDUP_REMOVED lines=12> */
.L_x_7362:
[----:B------:R-:W-:Y:S05]  /*6050*/  BSYNC B0 ;  /* 0x0000000000007941 */ /* 0x000fea0003800000 */
.L_x_7361:
        /* <DEDUP_REMOVED lines=13> */
.L_x_7364:
[----:B------:R-:W-:Y:S05]  /*6130*/  BSYNC B0 ;  /* 0x0000000000007941 */ /* 0x000fea0003800000 */
.L_x_7363:
[----:B------:R-:W-:Y:S06]  /*6140*/  BAR.ARV 0xa, 0xa0 ;  /* 0x0282800000007b1d */ /* 0x000fec0000002000 */
[----:B------:R-:W-:Y:S04]  /*6150*/  BSSY B0, `(.L_x_7365) ;  /* 0x0000003000007945 */ /* 0x000fe80003800000 */
[----:B------:R-:W-:Y:S05]  /*6160*/  @!P0 BRA `(.L_x_7366) ;  /* 0x0000000000048947 */ /* 0x000fea0003800000 */
[----:B------:R-:W-:-:S04]  /*6170*/  DEPBAR.LE SB0, 0x1 ;  /* 0x000080400000791a */ /* 0x000fc80000000000 */
.L_x_7366:
[----:B------:R-:W-:Y:S05]  /*6180*/  BSYNC B0 ;  /* 0x0000000000007941 */ /* 0x000fea0003800000 */
.L_x_7365:
[----:B------:R-:W-:Y:S01]  /*6190*/  UIADD3 UR20, UR20, 0x2, URZ ;  /* 0x0000000214147890 */ /* 0x000fe2000fffe03f */
[----:B------:R-:W-:Y:S06]  /*61a0*/  BAR.ARV 0xb, 0xa0 ;  /* 0x02c2800000007b1d */ /* 0x000fec0000002000 */
[----:B------:R-:W-:Y:S01]  /*61b0*/  UISETP.GE.AND UP0, UPT, UR20, UR7, UPT ;  /* 0x000000071400728c */ /* 0x000fe2000bf06270 */
[----:B------:R-:W-:Y:S04]  /*61c0*/  BSSY B0, `(.L_x_7367) ;  /* 0x0000003000007945 */ /* 0x000fe80003800000 */
[----:B------:R-:W-:Y:S06]  /*61d0*/  @!P0 BRA `(.L_x_7368) ;  /* 0x0000000000048947 */ /* 0x000fec0003800000 */
[----:B------:R-:W-:-:S04]  /*61e0*/  DEPBAR.LE SB0, 0x0 ;  /* 0x000080000000791a */ /* 0x000fc80000000000 */
.L_x_7368:
[----:B------:R-:W-:Y:S05]  /*61f0*/  BSYNC B0 ;  /* 0x0000000000007941 */ /* 0x000fea0003800000 */
.L_x_7367:
[----:B------:R-:W-:Y:S06]  /*6200*/  BAR.ARV 0xc, 0xa0 ;  /* 0x0302800000007b1d */ /* 0x000fec0000002000 */
[----:B------:R-:W-:Y:S01]  /*6210*/  PLOP3.LUT P1, PT, PT, PT, UP0, 0x80, 0x0 ;  /* 0x000000000000781c */ /* 0x000fe20003f2f008 */
[----:B------:R-:W-:Y:S02]  /*6220*/  UIADD3 UR47, UR47, 0x6000, URZ ;  /* 0x000060002f2f7890 */ /* 0x000fe4000fffe03f */
[----:B------:R-:W-:-:S10]  /*6230*/  UIADD3 UR6, UR6, 0x6000, URZ ;  /* 0x0000600006067890 */ /* 0x000fd4000fffe03f */
[----:B------:R-:W-:Y:S05]  /*6240*/  @!P1 BRA `(.L_x_7369) ;  /* 0xfffffff800009947 */ /* 0x000fea000383ffff */
[----:B------:R-:W-:Y:S05]  /*6250*/  BRA `(.L_x_7300) ;  /* 0x0000002c00387947 */ /* 0x000fea0003800000 */
.L_x_7328:
        /* <DEDUP_REMOVED lines=21> */
.L_x_7370:
[----:B------:R-:W1:Y:S01]  /*63b0*/  LDC R3, c[0x0][0x8cc] ;  /* 0x00023300ff037b82 */ /* 0x000e620000000800 */
[----:B------:R-:W-:Y:S01]  /*63c0*/  IMAD.MOV.U32 R0, RZ, RZ, R5 ;  /* 0x000000ffff007224 */ /* 0x000fe200078e0005 */
[----:B-1----:R-:W-:-:S13]  /*63d0*/  ISETP.NE.AND P0, PT, R3, 0x1, PT ;  /* 0x000000010300780c */ /* 0x002fda0003f05270 */
[----:B------:R-:W1:Y:S02]  /*63e0*/  @P0 LDC.64 R6, c[0x0][0x8d0] ;  /* 0x00023400ff060b82 */ /* 0x000e640000000a00 */
[----:B-1----:R-:W-:-:S05]  /*63f0*/  @P0 IMAD.HI.U32 R4, R5, R6, RZ ;  /* 0x0000000605040227 */ /* 0x002fca00078e00ff */
[----:B------:R-:W-:-:S05]  /*6400*/  @P0 SHF.R.U32.HI R0, RZ, R7, R4 ;  /* 0x00000007ff000219 */ /* 0x000fca0000011604 */
[----:B------:R-:W-:-:S07]  /*6410*/  IMAD R3, R0, R3, RZ ;  /* 0x0000000300037224 */ /* 0x000fce00078e02ff */
.L_x_7371:
        /* <DEDUP_REMOVED lines=23> */
.L_x_7372:
        /* <DEDUP_REMOVED lines=10> */
.L_x_7374:
[----:B------:R-:W1:Y:S02]  /*6630*/  LDC R4, c[0x0][0x8f4] ;  /* 0x00023d00ff047b82 */ /* 0x000e640000000800 */
.L_x_7373:
        /* <DEDUP_REMOVED lines=50> */
.L_x_7376:
        /* <DEDUP_REMOVED lines=11> */
.L_x_7377:
[----:B------:R-:W-:Y:S05]  /*6a10*/  @!P0 BRA `(.L_x_7378) ;  /* 0x00000000000c8947 */ /* 0x000fea0003800000 */
[----:B------:R-:W2:Y:S04]  /*6a20*/  LDG.E R5, desc[UR38][R2.64] ;  /* 0x0000002602057981 */ /* 0x000ea8000c1e1900 */
[----:B------:R-:W2:Y:S02]  /*6a30*/  LDG.E R4, desc[UR38][R2.64+0x4] ;  /* 0x0000042602047981 */ /* 0x000ea4000c1e1900 */
[----:B--2---:R-:W-:-:S07]  /*6a40*/  IMAD.IADD R4, R4, 0x1, -R5 ;  /* 0x0000000104047824 */ /* 0x004fce00078e0a05 */
.L_x_7378:
        /* <DEDUP_REMOVED lines=73> */
.L_x_7407:
        /* <DEDUP_REMOVED lines=9> */
.L_x_7381:
        /* <DEDUP_REMOVED lines=112> */
.L_x_7392:
[----:B-1----:R-:W-:-:S05]  /*7670*/  IMAD.MOV.U32 R6, RZ, RZ, 0x1 ;  /* 0x00000001ff067424 */ /* 0x002fca00078e00ff */
[----:B------:R-:W-:-:S04]  /*7680*/  SHF.L.U32 R6, R6, 0x1f, RZ ;  /* 0x0000001f06067819 */ /* 0x000fc800000006ff */
[----:B------:R-:W1:Y:S02]  /*7690*/  SYNCS.PHASECHK.TRANS64.TRYWAIT P1, [R0+URZ+0x36438], R6 ;  /* 0x03643806000075a7 */ /* 0x000e64000802017f */
[----:B-1----:R-:W-:Y:S05]  /*76a0*/  @!P1 BRA `(.L_x_7384) ;  /* 0x0000001800989947 */ /* 0x002fea0003800000 */
.L_x_7408:
[----:B------:R-:W-:Y:S05]  /*76b0*/  @P0 BRA `(.L_x_7385) ;  /* 0x0000000000140947 */ /* 0x000fea0003800000 */
[----:B------:R-:W-:Y:S01]  /*76c0*/  ISETP.NE.AND P1, PT, R18, RZ, PT ;  /* 0x000000ff1200720c */ /* 0x000fe20003f25270 */
[----:B------:R-:W-:-:S04]  /*76d0*/  IMAD.MOV.U32 R3, RZ, RZ, 0x6100 ;  /* 0x00006100ff037424 */ /* 0x000fc800078e00ff */
[----:B------:R2:W-:Y:S08]  /*76e0*/  SYNCS.ARRIVE.TRANS64 RZ, [R0+URZ+0x36430], R3 ;  /* 0x0364300300ff79a7 */ /* 0x0005f0000800003f */
[----:B------:R-:W-:Y:S05]  /*76f0*/  @!P1 BRA `(.L_x_7385) ;  /* 0x0000000000049947 */ /* 0x000fea0003800000 */
[----:B------:R-:W-:Y:S01]  /*7700*/  BPT.TRAP 0x1 ;  /* 0x000000040000795c */ /* 0x000fe20000300000 */
.L_x_7385:
        /* <DEDUP_REMOVED lines=48> */
.L_x_7409:
[----:B------:R-:W-:Y:S05]  /*7a10*/  @P0 BRA `(.L_x_7387) ;  /* 0x0000000000140947 */ /* 0x000fea0003800000 */
[----:B------:R-:W-:Y:S01]  /*7a20*/  ISETP.NE.AND P1, PT, R18, RZ, PT ;  /* 0x000000ff1200720c */ /* 0x000fe20003f25270 */
[----:B--2---:R-:W-:-:S04]  /*7a30*/  IMAD.MOV.U32 R3, RZ, RZ, 0x6100 ;  /* 0x00006100ff037424 */ /* 0x004fc800078e00ff */
[----:B------:R3:W-:Y:S08]  /*7a40*/  SYNCS.ARRIVE.TRANS64 RZ, [R0+URZ+0x36418], R3 ;  /* 0x0364180300ff79a7 */ /* 0x0007f0000800003f */
[----:B------:R-:W-:Y:S05]  /*7a50*/  @!P1 BRA `(.L_x_7387) ;  /* 0x0000000000049947 */ /* 0x000fea0003800000 */
[----:B------:R-:W-:Y:S01]  /*7a60*/  BPT.TRAP 0x1 ;  /* 0x000000040000795c */ /* 0x000fe20000300000 */
.L_x_7387:
        /* <DEDUP_REMOVED lines=47> */
.L_x_7410:
        /* <DEDUP_REMOVED lines=8> */
.L_x_7389:
        /* <DEDUP_REMOVED lines=37> */
.L_x_7412:
[----:B------:R-:W-:Y:S05]  /*8030*/  @P0 BRA `(.L_x_7391) ;  /* 0x0000000000140947 */ /* 0x000fea0003800000 */
[----:B------:R-:W-:Y:S01]  /*8040*/  ISETP.NE.AND P1, PT, R18, RZ, PT ;  /* 0x000000ff1200720c */ /* 0x000fe20003f25270 */
[----:B--2---:R-:W-:-:S04]  /*8050*/  IMAD.MOV.U32 R5, RZ, RZ, 0x6100 ;  /* 0x00006100ff057424 */ /* 0x004fc800078e00ff */
[----:B------:R3:W-:Y:S08]  /*8060*/  SYNCS.ARRIVE.TRANS64 RZ, [R0+URZ+0x36410], R5 ;  /* 0x0364100500ff79a7 */ /* 0x0007f0000800003f */
[----:B------:R-:W-:Y:S05]  /*8070*/  @!P1 BRA `(.L_x_7391) ;  /* 0x0000000000049947 */ /* 0x000fea0003800000 */
[----:B------:R-:W-:Y:S01]  /*8080*/  BPT.TRAP 0x1 ;  /* 0x000000040000795c */ /* 0x000fe20000300000 */
.L_x_7391:
        /* <DEDUP_REMOVED lines=44> */
.L_x_7383:
[----:B------:R-:W-:Y:S01]  /*8350*/  ISETP.NE.AND P1, PT, R20, RZ, PT ;  /* 0x000000ff1400720c */ /* 0x000fe20003f25270 */
[----:B------:R-:W-:Y:S02]  /*8360*/  IMAD.MOV.U32 R16, RZ, RZ, 0x1 ;  /* 0x00000001ff107424 */ /* 0x000fe400078e00ff */
[----:B------:R-:W-:-:S10]  /*8370*/  IMAD.MOV.U32 R5, RZ, RZ, R14 ;  /* 0x000000ffff057224 */ /* 0x000fd400078e000e */
[----:B------:R-:W-:Y:S05]  /*8380*/  @!P1 BRA `(.L_x_7382) ;  /* 0x00000004008c9947 */ /* 0x000fea0003800000 */
[----:B------:R-:W2:Y:S02]  /*8390*/  SYNCS.PHASECHK.TRANS64.TRYWAIT P1, [R0+URZ+0x36438], R6 ;  /* 0x03643806000075a7 */ /* 0x000ea4000802017f */
[----:B--2---:R-:W-:Y:S05]  /*83a0*/  @!P1 BRA `(.L_x_7393) ;  /* 0x0000000c00b89947 */ /* 0x004fea0003800000 */
.L_x_7413:
[----:B------:R-:W-:Y:S05]  /*83b0*/  @P0 BRA `(.L_x_7394) ;  /* 0x0000000000140947 */ /* 0x000fea0003800000 */
[----:B------:R-:W-:Y:S01]  /*83c0*/  ISETP.NE.AND P1, PT, R18, RZ, PT ;  /* 0x000000ff1200720c */ /* 0x000fe20003f25270 */
[----:B------:R-:W-:-:S04]  /*83d0*/  IMAD.MOV.U32 R5, RZ, RZ, 0x6100 ;  /* 0x00006100ff057424 */ /* 0x000fc800078e00ff */
[----:B------:R3:W-:Y:S08]  /*83e0*/  SYNCS.ARRIVE.TRANS64 RZ, [R0+URZ+0x36430], R5 ;  /* 0x0364300500ff79a7 */ /* 0x0007f0000800003f */
[----:B------:R-:W-:Y:S05]  /*83f0*/  @!P1 BRA `(.L_x_7394) ;  /* 0x0000000000049947 */ /* 0x000fea0003800000 */
[----:B------:R-:W-:Y:S01]  /*8400*/  BPT.TRAP 0x1 ;  /* 0x000000040000795c */ /* 0x000fe20000300000 */
.L_x_7394:
        /* <DEDUP_REMOVED lines=42> */
.L_x_7414:
[----:B------:R-:W-:Y:S01]  /*86b0*/  IMAD.MOV.U32 R16, RZ, RZ, RZ ;  /* 0x000000ffff107224 */ /* 0x000fe200078e00ff */
[----:B------:R-:W-:Y:S06]  /*86c0*/  @P0 BRA `(.L_x_7396) ;  /* 0x0000000000140947 */ /* 0x000fec0003800000 */
[----:B------:R-:W-:Y:S01]  /*86d0*/  ISETP.NE.AND P1, PT, R18, RZ, PT ;  /* 0x000000ff1200720c */ /* 0x000fe20003f25270 */
[----:B-1----:R-:W-:-:S04]  /*86e0*/  IMAD.MOV.U32 R5, RZ, RZ, 0x6100 ;  /* 0x00006100ff057424 */ /* 0x002fc800078e00ff */
[----:B------:R2:W-:Y:S08]  /*86f0*/  SYNCS.ARRIVE.TRANS64 RZ, [R0+URZ+0x36418], R5 ;  /* 0x0364180500ff79a7 */ /* 0x0005f0000800003f */
[----:B------:R-:W-:Y:S05]  /*8700*/  @!P1 BRA `(.L_x_7396) ;  /* 0x0000000000049947 */ /* 0x000fea0003800000 */
[----:B------:R-:W-:Y:S01]  /*8710*/  BPT.TRAP 0x1 ;  /* 0x000000040000795c */ /* 0x000fe20000300000 */
.L_x_7396:
        /* <DEDUP_REMOVED lines=42> */
.L_x_7382:
[----:B------:R-:W-:-:S04]  /*89c0*/  SHF.L.U32 R3, R16, 0x1f, RZ ;  /* 0x0000001f10037819 */ /* 0x000fc800000006ff */
[----:B------:R-:W2:Y:S02]  /*89d0*/  SYNCS.PHASECHK.TRANS64.TRYWAIT P1, [R0+URZ+0x36438], R3 ;  /* 0x03643803000075a7 */ /* 0x000ea4000802017f */
[----:B--2---:R-:W-:Y:S05]  /*89e0*/  @!P1 BRA `(.L_x_7397) ;  /* 0x0000000800509947 */ /* 0x004fea0003800000 */
.L_x_7415:
[----:B------:R-:W-:Y:S05]  /*89f0*/  @P0 BRA `(.L_x_7398) ;  /* 0x0000000000180947 */ /* 0x000fea0003800000 */
[----:B------:R-:W3:Y:S01]  /*8a00*/  S2R R2, SR_TID.X ;  /* 0x0000000000027919 */ /* 0x000ee20000002100 */
[----:B--2---:R-:W-:-:S04]  /*8a10*/  IMAD.MOV.U32 R3, RZ, RZ, 0x6100 ;  /* 0x00006100ff037424 */ /* 0x004fc800078e00ff */
[----:B------:R4:W-:Y:S01]  /*8a20*/  SYNCS.ARRIVE.TRANS64 RZ, [R0+URZ+0x36430], R3 ;  /* 0x0364300300ff79a7 */ /* 0x0009e2000800003f */
[----:B---3--:R-:W-:-:S13]  /*8a30*/  LOP3.LUT P0, RZ, R2, 0x1f, RZ, 0xc0, !PT ;  /* 0x0000001f02ff7812 */ /* 0x008fda000780c0ff */
[----:B----4-:R-:W-:Y:S05]  /*8a40*/  @!P0 BRA `(.L_x_7398) ;  /* 0x0000000000048947 */ /* 0x010fea0003800000 */
[----:B------:R-:W-:Y:S01]  /*8a50*/  BPT.TRAP 0x1 ;  /* 0x000000040000795c */ /* 0x000fe20000300000 */
.L_x_7398:
        /* <DEDUP_REMOVED lines=44> */
.L_x_7379:
[----:B------:R-:W-:Y:S05]  /*8d20*/  BSYNC B0 ;  /* 0x0000000000007941 */ /* 0x000fea0003800000 */
.L_x_7375:
[----:B------:R-:W-:-:S03]  /*8d30*/  UMOV UR7, 0xffffffff ;  /* 0xffffffff00077882 */ /* 0x000fc60000000000 */
[----:B------:R-:W-:Y:S05]  /*8d40*/  BRA.DIV UR7, `(.L_x_7399) ;  /* 0x00000006078c7947 */ /* 0x000fea000b800000 */
[----:B------:R-:W-:-:S13]  /*8d50*/  ELECT P6, URZ, PT ;  /* 0x00000000003f782f */ /* 0x000fda00038c0000 */
.L_x_7418:
[----:B------:R-:W-:Y:S05]  /*8d60*/  @!P6 BRA `(.L_x_7300) ;  /* 0x000000000074e947 */ /* 0x000fea0003800000 */
[----:B-12---:R-:W2:Y:S02]  /*8d70*/  LDL.LU R0, [R1] ;  /* 0x0000000001007983 */ /* 0x006ea40000300800 */
[----:B--2---:R-:W-:-:S04]  /*8d80*/  LOP3.LUT R0, R0, 0x2, RZ, 0xfc, !PT ;  /* 0x0000000200007812 */ /* 0x004fc800078efcff */
[----:B------:R-:W-:-:S13]  /*8d90*/  ISETP.NE.AND P2, PT, R0, 0x3, PT ;  /* 0x000000030000780c */ /* 0x000fda0003f45270 */
[----:B------:R-:W-:Y:S05]  /*8da0*/  @!P2 BRA `(.L_x_7400) ;  /* 0x000000000004a947 */ /* 0x000fea0003800000 */
[----:B------:R-:W-:Y:S01]  /*8db0*/  BPT.TRAP 0x1 ;  /* 0x000000040000795c */ /* 0x000fe20000300000 */
.L_x_7400:
        /* <DEDUP_REMOVED lines=15> */
.L_x_7419:
[----:B------:R-:W2:Y:S02]  /*8eb0*/  SYNCS.PHASECHK.TRANS64.TRYWAIT P0, [R3+URZ], R2 ;  /* 0x00000002030075a7 */ /* 0x000ea4000800017f */
[----:B--2---:R-:W-:Y:S05]  /*8ec0*/  @!P0 BRA `(.L_x_7402) ;  /* 0x0000000400608947 */ /* 0x004fea0003800000 */
.L_x_7420:
[----:B------:R-:W-:Y:S05]  /*8ed0*/  @!P2 BRA `(.L_x_7403) ;  /* 0x000000000004a947 */ /* 0x000fea0003800000 */
[----:B------:R-:W-:Y:S01]  /*8ee0*/  BPT.TRAP 0x1 ;  /* 0x000000040000795c */ /* 0x000fe20000300000 */
.L_x_7403:
[----:B------:R-:W-:-:S07]  /*8ef0*/  SHF.L.U32 R16, R16, 0x1f, RZ ;  /* 0x0000001f10107819 */ /* 0x000fce00000006ff */
.L_x_7404:
[----:B---3--:R3:W4:Y:S02]  /*8f00*/  SYNCS.PHASECHK.TRANS64.TRYWAIT P0, [R9+URZ+0x36438], R16 ;  /* 0x03643810090075a7 */ /* 0x008724000800017f */
[----:B----4-:R-:W-:Y:S05]  /*8f10*/  @!P0 NANOSLEEP.SYNCS 0x989680 ;  /* 0x009896800000895d */ /* 0x010fea0003900000 */
[----:B------:R-:W4:Y:S02]  /*8f20*/  @!P0 SYNCS.PHASECHK.TRANS64 P0, [R9+URZ+0x36438], R16 ;  /* 0x03643810090085a7 */ /* 0x000f24000800007f */
[----:B----4-:R-:W-:Y:S05]  /*8f30*/  @!P0 BRA `(.L_x_7404) ;  /* 0xfffffffc00f08947 */ /* 0x010fea000383ffff */
.L_x_7300:
[----:B------:R-:W-:Y:S05]  /*8f40*/  BSYNC B6 ;  /* 0x0000000000067941 */ /* 0x000fea0003800000 */
.L_x_7292:
[----:B------:R-:W-:Y:S05]  /*8f50*/  EXIT ;  /* 0x000000000000794d */ /* 0x000fea0003800000 */
.L_x_7310:
[----:B------:R-:W-:Y:S02]  /*8f60*/  IMAD.MOV.U32 R12, RZ, RZ, RZ ;  /* 0x000000ffff0c7224 */ /* 0x000fe400078e00ff */
[----:B------:R-:W-:Y:S02]  /*8f70*/  IMAD.MOV.U32 R11, RZ, RZ, 0x1f ;  /* 0x0000001fff0b7424 */ /* 0x000fe400078e00ff */
[----:B------:R-:W-:-:S07]  /*8f80*/  IMAD.MOV.U32 R15, RZ, RZ, -0x1 ;  /* 0xffffffffff0f7424 */ /* 0x000fce00078e00ff */
[----:B--2---:R-:W-:Y:S05]  /*8f90*/  WARPSYNC.COLLECTIVE R15, `(.L_x_7405) ;  /* 0x000000000f087348 */ /* 0x004fea0003c00000 */
[----:B------:R1:W3:Y:S02]  /*8fa0*/  SHFL.IDX P6, R14, R13, R12, R11 ;  /* 0x0000000c0d0e7389 */ /* 0x0002e400000c000b */
[----:B-123--:R-:W-:Y:S01]  /*8fb0*/  ENDCOLLECTIVE ;  /* 0x000000000000791b */ /* 0x00efe20003800000 */
.L_x_7405:
[----:B------:R-:W-:Y:S05]  /*8fc0*/  BRA `(.L_x_7406) ;  /* 0xffffff8400747947 */ /* 0x000fea000383ffff */
.L_x_7312:
[----:B---3--:R3:W4:Y:S02]  /*8fd0*/  SYNCS.PHASECHK.TRANS64.TRYWAIT P0, [R155+URZ+0x36400], R10 ;  /* 0x0364000a9b0075a7 */ /* 0x008724000800017f */
[----:B----4-:R-:W-:Y:S05]  /*8fe0*/  @!P0 NANOSLEEP.SYNCS 0x989680 ;  /* 0x009896800000895d */ /* 0x010fea0003900000 */
[----:B------:R-:W4:Y:S02]  /*8ff0*/  @!P0 SYNCS.PHASECHK.TRANS64 P0, [R155+URZ+0x36400], R10 ;  /* 0x0364000a9b0085a7 */ /* 0x000f24000800007f */
[----:B----4-:R-:W-:Y:S05]  /*9000*/  @!P0 BRA `(.L_x_7312) ;  /* 0xfffffffc00f08947 */ /* 0x010fea000383ffff */
[----:B------:R-:W-:Y:S05]  /*9010*/  BRA `(.L_x_7311) ;  /* 0xffffff8400b47947 */ /* 0x000fea000383ffff */
.L_x_7316:
[----:B----4-:R4:W1:Y:S02]  /*9020*/  SYNCS.PHASECHK.TRANS64.TRYWAIT P1, [R3+URZ+0x36410], R12 ;  /* 0x0364100c030075a7 */ /* 0x010864000802017f */
[----:B-1----:R-:W-:Y:S05]  /*9030*/  @!P1 NANOSLEEP.SYNCS 0x989680 ;  /* 0x009896800000995d */ /* 0x002fea0003900000 */
[----:B------:R-:W1:Y:S02]  /*9040*/  @!P1 SYNCS.PHASECHK.TRANS64 P1, [R3+URZ+0x36410], R12 ;  /* 0x0364100c030095a7 */ /* 0x000e64000802007f */
[----:B-1----:R-:W-:Y:S05]  /*9050*/  @!P1 BRA `(.L_x_7316) ;  /* 0xfffffffc00f09947 */ /* 0x002fea000383ffff */
[----:B------:R-:W-:Y:S05]  /*9060*/  BRA `(.L_x_7315) ;  /* 0xffffff8c00687947 */ /* 0x000fea000383ffff */
.L_x_7320:
[----:B------:R1:W1:Y:S02]  /*9070*/  SYNCS.PHASECHK.TRANS64.TRYWAIT P1, [R155+URZ+0x36430], R14 ;  /* 0x0364300e9b0075a7 */ /* 0x000264000802017f */
[----:B-1----:R-:W-:Y:S05]  /*9080*/  @!P1 NANOSLEEP.SYNCS 0x989680 ;  /* 0x009896800000995d */ /* 0x002fea0003900000 */
[----:B------:R-:W1:Y:S02]  /*9090*/  @!P1 SYNCS.PHASECHK.TRANS64 P1, [R155+URZ+0x36430], R14 ;  /* 0x0364300e9b0095a7 */ /* 0x000e64000802007f */
[----:B-1----:R-:W-:Y:S05]  /*90a0*/  @!P1 BRA `(.L_x_7320) ;  /* 0xfffffffc00f09947 */ /* 0x002fea000383ffff */
[----:B------:R-:W-:Y:S05]  /*90b0*/  BRA `(.L_x_7319) ;  /* 0xffffff94000c7947 */ /* 0x000fea000383ffff */
.L_x_7380:
[----:B-1----:R1:W2:Y:S02]  /*90c0*/  SYNCS.PHASECHK.TRANS64.TRYWAIT P1, [R0+URZ+0x36420], R6 ;  /* 0x03642006000075a7 */ /* 0x0022a4000802017f */
[----:B--2---:R-:W-:Y:S05]  /*90d0*/  @!P1 NANOSLEEP.SYNCS 0x989680 ;  /* 0x009896800000995d */ /* 0x004fea0003900000 */
[----:B------:R-:W2:Y:S02]  /*90e0*/  @!P1 SYNCS.PHASECHK.TRANS64 P1, [R0+URZ+0x36420], R6 ;  /* 0x03642006000095a7 */ /* 0x000ea4000802007f */
[----:B--2---:R-:W-:Y:S05]  /*90f0*/  @!P1 BRA `(.L_x_7380) ;  /* 0xfffffffc00f09947 */ /* 0x004fea000383ffff */
[----:B------:R-:W-:Y:S05]  /*9100*/  BRA `(.L_x_7407) ;  /* 0xffffffdc00747947 */ /* 0x000fea000383ffff */
.L_x_7384:
[----:B-1----:R1:W2:Y:S02]  /*9110*/  SYNCS.PHASECHK.TRANS64.TRYWAIT P1, [R0+URZ+0x36438], R6 ;  /* 0x03643806000075a7 */ /* 0x0022a4000802017f */
[----:B--2---:R-:W-:Y:S05]  /*9120*/  @!P1 NANOSLEEP.SYNCS 0x989680 ;  /* 0x009896800000995d */ /* 0x004fea0003900000 */
[----:B------:R-:W2:Y:S02]  /*9130*/  @!P1 SYNCS.PHASECHK.TRANS64 P1, [R0+URZ+0x36438], R6 ;  /* 0x03643806000095a7 */ /* 0x000ea4000802007f */
[----:B--2---:R-:W-:Y:S05]  /*9140*/  @!P1 BRA `(.L_x_7384) ;  /* 0xfffffffc00f09947 */ /* 0x004fea000383ffff */
[----:B------:R-:W-:Y:S05]  /*9150*/  BRA `(.L_x_7408) ;  /* 0xffffffe400547947 */ /* 0x000fea000383ffff */
.L_x_7386:
[----:B--2---:R2:W3:Y:S02]  /*9160*/  SYNCS.PHASECHK.TRANS64.TRYWAIT P1, [R0+URZ+0x36428], R3 ;  /* 0x03642803000075a7 */ /* 0x0044e4000802017f */
[----:B---3--:R-:W-:Y:S05]  /*9170*/  @!P1 NANOSLEEP.SYNCS 0x989680 ;  /* 0x009896800000995d */ /* 0x008fea0003900000 */
[----:B------:R-:W3:Y:S02]  /*9180*/  @!P1 SYNCS.PHASECHK.TRANS64 P1, [R0+URZ+0x36428], R3 ;  /* 0x03642803000095a7 */ /* 0x000ee4000802007f */
[----:B---3--:R-:W-:Y:S05]  /*9190*/  @!P1 BRA `(.L_x_7386) ;  /* 0xfffffffc00f09947 */ /* 0x008fea000383ffff */
[----:B------:R-:W-:Y:S05]  /*91a0*/  BRA `(.L_x_7409) ;  /* 0xffffffe800187947 */ /* 0x000fea000383ffff */
.L_x_7388:
        /* <DEDUP_REMOVED lines=8> */
.L_x_7390:
[----:B------:R-:W-:-:S07]  /*9230*/  SHF.L.U32 R5, R7, 0x1f, RZ ;  /* 0x0000001f07057819 */ /* 0x000fce00000006ff */
.L_x_7411:
[----:B--2---:R2:W3:Y:S02]  /*9240*/  SYNCS.PHASECHK.TRANS64.TRYWAIT P1, [R0+URZ+0x36420], R5 ;  /* 0x03642005000075a7 */ /* 0x0044e4000802017f */
[----:B---3--:R-:W-:Y:S05]  /*9250*/  @!P1 NANOSLEEP.SYNCS 0x989680 ;  /* 0x009896800000995d */ /* 0x008fea0003900000 */
[----:B------:R-:W3:Y:S02]  /*9260*/  @!P1 SYNCS.PHASECHK.TRANS64 P1, [R0+URZ+0x36420], R5 ;  /* 0x03642005000095a7 */ /* 0x000ee4000802007f */
[----:B---3--:R-:W-:Y:S05]  /*9270*/  @!P1 BRA `(.L_x_7411) ;  /* 0xfffffffc00f09947 */ /* 0x008fea000383ffff */
[----:B------:R-:W-:Y:S05]  /*9280*/  BRA `(.L_x_7412) ;  /* 0xffffffec00687947 */ /* 0x000fea000383ffff */
.L_x_7393:
[----:B--2---:R2:W3:Y:S02]  /*9290*/  SYNCS.PHASECHK.TRANS64.TRYWAIT P1, [R0+URZ+0x36438], R6 ;  /* 0x03643806000075a7 */ /* 0x0044e4000802017f */
[----:B---3--:R-:W-:Y:S05]  /*92a0*/  @!P1 NANOSLEEP.SYNCS 0x989680 ;  /* 0x009896800000995d */ /* 0x008fea0003900000 */
[----:B------:R-:W3:Y:S02]  /*92b0*/  @!P1 SYNCS.PHASECHK.TRANS64 P1, [R0+URZ+0x36438], R6 ;  /* 0x03643806000095a7 */ /* 0x000ee4000802007f */
[----:B---3--:R-:W-:Y:S05]  /*92c0*/  @!P1 BRA `(.L_x_7393) ;  /* 0xfffffffc00f09947 */ /* 0x008fea000383ffff */
[----:B------:R-:W-:Y:S05]  /*92d0*/  BRA `(.L_x_7413) ;  /* 0xfffffff000347947 */ /* 0x000fea000383ffff */
.L_x_7395:
[----:B-1----:R1:W2:Y:S02]  /*92e0*/  SYNCS.PHASECHK.TRANS64.TRYWAIT P1, [R0+URZ+0x36428], R5 ;  /* 0x03642805000075a7 */ /* 0x0022a4000802017f */
[----:B--2---:R-:W-:Y:S05]  /*92f0*/  @!P1 NANOSLEEP.SYNCS 0x989680 ;  /* 0x009896800000995d */ /* 0x004fea0003900000 */
[----:B------:R-:W2:Y:S02]  /*9300*/  @!P1 SYNCS.PHASECHK.TRANS64 P1, [R0+URZ+0x36428], R5 ;  /* 0x03642805000095a7 */ /* 0x000ea4000802007f */
[----:B--2---:R-:W-:Y:S05]  /*9310*/  @!P1 BRA `(.L_x_7395) ;  /* 0xfffffffc00f09947 */ /* 0x004fea000383ffff */
[----:B------:R-:W-:Y:S05]  /*9320*/  BRA `(.L_x_7414) ;  /* 0xfffffff000e07947 */ /* 0x000fea000383ffff */
.L_x_7397:
[----:B--2---:R2:W3:Y:S02]  /*9330*/  SYNCS.PHASECHK.TRANS64.TRYWAIT P1, [R0+URZ+0x36438], R3 ;  /* 0x03643803000075a7 */ /* 0x0044e4000802017f */
[----:B---3--:R-:W-:Y:S05]  /*9340*/  @!P1 NANOSLEEP.SYNCS 0x989680 ;  /* 0x009896800000995d */ /* 0x008fea0003900000 */
[----:B------:R-:W3:Y:S02]  /*9350*/  @!P1 SYNCS.PHASECHK.TRANS64 P1, [R0+URZ+0x36438], R3 ;  /* 0x03643803000095a7 */ /* 0x000ee4000802007f */
[----:B---3--:R-:W-:Y:S05]  /*9360*/  @!P1 BRA `(.L_x_7397) ;  /* 0xfffffffc00f09947 */ /* 0x008fea000383ffff */
[----:B------:R-:W-:Y:S05]  /*9370*/  BRA `(.L_x_7415) ;  /* 0xfffffff4009c7947 */ /* 0x000fea000383ffff */
.L_x_7399:
[----:B------:R-:W-:Y:S01]  /*9380*/  BSSY B0, `(.L_x_7416) ;  /* 0x0000006000007945 */ /* 0x000fe20003800000 */
[----:B------:R-:W-:-:S07]  /*9390*/  IMAD.MOV.U32 R15, RZ, RZ, -0x1 ;  /* 0xffffffffff0f7424 */ /* 0x000fce00078e00ff */
[----:B-12---:R-:W-:Y:S05]  /*93a0*/  WARPSYNC.COLLECTIVE R15, `(.L_x_7417) ;  /* 0x000000000f0c7348 */ /* 0x006fea0003c00000 */
[----:B------:R-:W-:Y:S02]  /*93b0*/  ELECT P6, UR62, PT ;  /* 0x00000000003e782f */ /* 0x000fe400038c0000 */
[----:B------:R-:W-:Y:S01]  /*93c0*/  MOV R14, UR62 ;  /* 0x0000003e000e7c02 */ /* 0x000fe20008000f00 */
[----:B-12---:R-:W-:Y:S10]  /*93d0*/  ENDCOLLECTIVE ;  /* 0x000000000000791b */ /* 0x006ff40003800000 */
.L_x_7417:
[----:B------:R-:W-:Y:S05]  /*93e0*/  BSYNC B0 ;  /* 0x0000000000007941 */ /* 0x000fea0003800000 */
.L_x_7416:
[----:B------:R-:W-:Y:S05]  /*93f0*/  BRA `(.L_x_7418) ;  /* 0xfffffff800587947 */ /* 0x000fea000383ffff */
.L_x_7401:
[----:B-1----:R1:W2:Y:S02]  /*9400*/  SYNCS.PHASECHK.TRANS64.TRYWAIT P0, [R7+URZ], R0 ;  /* 0x00000000070075a7 */ /* 0x0022a4000800017f */
[----:B--2---:R-:W-:Y:S05]  /*9410*/  @!P0 NANOSLEEP.SYNCS 0x989680 ;  /* 0x009896800000895d */ /* 0x004fea0003900000 */
[----:B------:R-:W2:Y:S02]  /*9420*/  @!P0 SYNCS.PHASECHK.TRANS64 P0, [R7+URZ], R0 ;  /* 0x00000000070085a7 */ /* 0x000ea4000800007f */
[----:B--2---:R-:W-:Y:S05]  /*9430*/  @!P0 BRA `(.L_x_7401) ;  /* 0xfffffffc00f08947 */ /* 0x004fea000383ffff */
[----:B------:R-:W-:Y:S05]  /*9440*/  BRA `(.L_x_7419) ;  /* 0xfffffff800987947 */ /* 0x000fea000383ffff */
.L_x_7402:
[----:B--2---:R2:W3:Y:S02]  /*9450*/  SYNCS.PHASECHK.TRANS64.TRYWAIT P0, [R3+URZ], R2 ;  /* 0x00000002030075a7 */ /* 0x0044e4000800017f */
[----:B---3--:R-:W-:Y:S05]  /*9460*/  @!P0 NANOSLEEP.SYNCS 0x989680 ;  /* 0x009896800000895d */ /* 0x008fea0003900000 */
[----:B------:R-:W3:Y:S02]  /*9470*/  @!P0 SYNCS.PHASECHK.TRANS64 P0, [R3+URZ], R2 ;  /* 0x00000002030085a7 */ /* 0x000ee4000800007f */
[----:B---3--:R-:W-:Y:S05]  /*9480*/  @!P0 BRA `(.L_x_7402) ;  /* 0xfffffffc00f08947 */ /* 0x008fea000383ffff */
[----:B------:R-:W-:Y:S05]  /*9490*/  BRA `(.L_x_7420) ;  /* 0xfffffff8008c7947 */ /* 0x000fea000383ffff */
.L_x_7421:
        /* <DEDUP_REMOVED lines=14> */
.L_x_7696:


//--------------------- .text._ZN7cutlass13device_kernelIN5flash32FlashAttnBwdPostprocessConvertdQIN4cute5tupleIJNS3_1CILi96EEENS5_ILi192EEEEEENS_6half_tEfNS_4arch4Sm90ELi384ENS3_8TiledMMAINS3_8MMA_AtomIJNS3_4SM904GMMA25MMA_64x96x16_F32F16F16_SSILNSF_5MajorE1ELSH_1ELNSF_7ScaleInE1ELSI_1EEEEEENS3_6LayoutINS4_IJNS5_ILi3EEENS5_ILi1EEESN_EEENS4_IJSN_NS5_ILi0EEESP_EEEEENS4_IJNS3_10UnderscoreESS_SS_EEEEELb1EEEEEvNT_6ParamsE --------------------------
	.section	.text._ZN7cutlass13device_kernelIN5flash32FlashAttnBwdPostprocessConvertdQIN4cute5tupleIJNS3_1CILi96EEENS5_ILi192EEEEEENS_6half_tEfNS_4arch4Sm90ELi384ENS3_8TiledMMAINS3_8MMA_AtomIJNS3_4SM904GMMA25MMA_64x96x16_F32F16F16_SSILNSF_5MajorE1ELSH_1ELNSF_7ScaleInE1ELSI_1EEEEEENS3_6LayoutINS4_IJNS5_ILi3EEENS5_ILi1EEESN_EEENS4_IJSN_NS5_ILi0EEESP_EEEEENS4_IJNS3_10UnderscoreESS_SS_EEEEELb1EEEEEvNT_6ParamsE,"ax",@progbits
	.align	128
.text._ZN7cutlass13device_kernelIN5flash32FlashAttnBwdPostprocessConvertdQIN4cute5tupleIJNS3_1CILi96EEENS5_ILi192EEEEEENS_6half_tEfNS_4arch4Sm90ELi384ENS3_8TiledMMAINS3_8MMA_AtomIJNS3_4SM904GMMA25MMA_64x96x16_F32F16F16_SSILNSF_5MajorE1ELSH_1ELNSF_7ScaleInE1ELSI_1EEEEEENS3_6LayoutINS4_IJNS5_ILi3EEENS5_ILi1EEESN_EEENS4_IJSN_NS5_ILi0EEESP_EEEEENS4_IJNS3_10UnderscoreESS_SS_EEEEELb1EEEEEvNT_6ParamsE:
        .type           _ZN7cutlass13device_kernelIN5flash32FlashAttnBwdPostprocessConvertdQIN4cute5tupleIJNS3_1CILi96EEENS5_ILi192EEEEEENS_6half_tEfNS_4arch4Sm90ELi384ENS3_8TiledMMAINS3_8MMA_AtomIJNS3_4SM904GMMA25MMA_64x96x16_F32F16F16_SSILNSF_5MajorE1ELSH_1ELNSF_7ScaleInE1ELSI_1EEEEEENS3_6LayoutINS4_IJNS5_ILi3EEENS5_ILi1EEESN_EEENS4_IJSN_NS5_ILi0EEESP_EEEEENS4_IJNS3_10UnderscoreESS_SS_EEEEELb1EEEEEvNT_6ParamsE,@function
        .size           _ZN7cutlass13device_kernelIN5flash32FlashAttnBwdPostprocessConvertdQIN4cute5tupleIJNS3_1CILi96EEENS5_ILi192EEEEEENS_6half_tEfNS_4arch4Sm90ELi384ENS3_8TiledMMAINS3_8MMA_AtomIJNS3_4SM904GMMA25MMA_64x96x16_F32F16F16_SSILNSF_5MajorE1ELSH_1ELNSF_7ScaleInE1ELSI_1EEEEEENS3_6LayoutINS4_IJNS5_ILi3EEENS5_ILi1EEESN_EEENS4_IJSN_NS5_ILi0EEESP_EEEEENS4_IJNS3_10UnderscoreESS_SS_EEEEELb1EEEEEvNT_6ParamsE,(.L_x_7697 - _ZN7cutlass13device_kernelIN5flash32FlashAttnBwdPostprocessConvertdQIN4cute5tupleIJNS3_1CILi96EEENS5_ILi192EEEEEENS_6half_tEfNS_4arch4Sm90ELi384ENS3_8TiledMMAINS3_8MMA_AtomIJNS3_4SM904GMMA25MMA_64x96x16_F32F16F16_SSILNSF_5MajorE1ELSH_1ELNSF_7ScaleInE1ELSI_1EEEEEENS3_6LayoutINS4_IJNS5_ILi3EEENS5_ILi1EEESN_EEENS4_IJSN_NS5_ILi0EEESP_EEEEENS4_IJNS3_10UnderscoreESS_SS_EEEEELb1EEEEEvNT_6ParamsE)
        .other          _ZN7cutlass13device_kernelIN5flash32FlashAttnBwdPostprocessConvertdQIN4cute5tupleIJNS3_1CILi96EEENS5_ILi192EEEEEENS_6half_tEfNS_4arch4Sm90ELi384ENS3_8TiledMMAINS3_8MMA_AtomIJNS3_4SM904GMMA25MMA_64x96x16_F32F16F16_SSILNSF_5MajorE1ELSH_1ELNSF_7ScaleInE1ELSI_1EEEEEENS3_6LayoutINS4_IJNS5_ILi3EEENS5_ILi1EEESN_EEENS4_IJSN_NS5_ILi0EEESP_EEEEENS4_IJNS3_10UnderscoreESS_SS_EEEEELb1EEEEEvNT_6ParamsE,@"STO_CUDA_ENTRY STV_DEFAULT"
_ZN7cutlass13device_kernelIN5flash32FlashAttnBwdPostprocessConvertdQIN4cute5tupleIJNS3_1CILi96EEENS5_ILi192EEEEEENS_6half_tEfNS_4arch4Sm90ELi384ENS3_8TiledMMAINS3_8MMA_AtomIJNS3_4SM904GMMA25MMA_64x96x16_F32F16F16_SSILNSF_5MajorE1ELSH_1ELNSF_7ScaleInE1ELSI_1EEEEEENS3_6LayoutINS4_IJNS5_ILi3EEENS5_ILi1EEESN_EEENS4_IJSN_NS5_ILi0EEESP_EEEEENS4_IJNS3_10UnderscoreESS_SS_EEEEELb1EEEEEvNT_6ParamsE:
[----:B------:R-:W-:Y:S08]  /*0000*/  LDC R1, c[0x0][0x28] ;  /* 0x00000a00ff017b82 */ /* 0x000ff00000000800 */
[----:B------:R-:W0:Y:S01]  /*0010*/  LDC.64 R4, c[0x0][0x278] ;  /* 0x00009e00ff047b82 */ /* 0x000e220000000a00 */
[----:B------:R-:W1:Y:S01]  /*0020*/  S2R R11, SR_CTAID.Z ;  /* 0x00000000000b7919 */ /* 0x000e620000002700 */
[----:B------:R-:W-:-:S06]  /*0030*/  ULDC.64 UR8, c[0x0][0x208] ;  /* 0x0000820000087ab9 */ /* 0x000fcc0000000a00 */
[----:B------:R-:W2:Y:S08]  /*0040*/  LDC.64 R8, c[0x0][0x270] ;  /* 0x00009c00ff087b82 */ /* 0x000eb00000000a00 */
[----:B------:R-:W1:Y:S01]  /*0050*/  LDC.64 R2, c[0x0][0x270] ;  /* 0x00009c00ff027b82 */ /* 0x000e620000000a00 */
[----:B0-----:R-:W-:-:S04]  /*0060*/  ISETP.NE.U32.AND P2, PT, R4, RZ, PT ;  /* 0x000000ff0400720c */ /* 0x001fc80003f45070 */
[----:B------:R-:W-:-:S03]  /*0070*/  ISETP.NE.AND.EX P2, PT, R5, RZ, PT, P2 ;  /* 0x000000ff0500720c */ /* 0x000fc60003f45320 */
[----:B------:R-:W0:Y:S01]  /*0080*/  LDC R55, c[0x0][0x240] ;  /* 0x00009000ff377b82 */ /* 0x000e220000000800 */
[----:B--2---:R-:W-:-:S04]  /*0090*/  ISETP.NE.U32.AND P1, PT, R8, RZ, PT ;  /* 0x000000ff0800720c */ /* 0x004fc80003f25070 */
[----:B------:R-:W-:Y:S01]  /*00a0*/  ISETP.NE.AND.EX P1, PT, R9, RZ, PT, P1 ;  /* 0x000000ff0900720c */ /* 0x000fe20003f25310 */
[----:B-1----:R-:W-:-:S04]  /*00b0*/  IMAD.WIDE R2, R11, 0x4, R2 ;  /* 0x000000040b027825 */ /* 0x002fc800078e0202 */
[----:B------:R-:W1:Y:S08]  /*00c0*/  @P2 LDC.64 R4, c[0x0][0x278] ;  /* 0x00009e00ff042b82 */ /* 0x000e700000000a00 */
[----:B------:R2:W5:Y:S01]  /*00d0*/  @P1 LDG.E R7, desc[UR8][R2.64] ;  /* 0x0000000802071981 */ /* 0x000562000c1e1900 */
[----:B-1----:R-:W-:-:S05]  /*00e0*/  @P2 IMAD.WIDE R4, R11, 0x4, R4 ;  /* 0x000000040b042825 */ /* 0x002fca00078e0204 */
[----:B0-----:R2:W5:Y:S01]  /*00f0*/  @P2 LDG.E R55, desc[UR8][R4.64] ;  /* 0x0000000804372981 */ /* 0x001562000c1e1900 */
[----:B------:R-:W-:Y:S01]  /*0100*/  ISETP.NE.U32.AND P0, PT, R8, RZ, PT ;  /* 0x000000ff0800720c */ /* 0x000fe20003f05070 */
[----:B------:R-:W0:Y:S03]  /*0110*/  S2R R48, SR_CTAID.X ;  /* 0x0000000000307919 */ /* 0x000e260000002500 */
[----:B------:R-:W-:Y:S01]  /*0120*/  ISETP.NE.AND.EX P0, PT, R9, RZ, PT, P0 ;  /* 0x000000ff0900720c */ /* 0x000fe20003f05300 */
[----:B0-----:R-:W-:Y:S01]  /*0130*/  IMAD R0, R48, 0x60, RZ ;  /* 0x0000006030007824 */ /* 0x001fe200078e02ff */
[----:B--2---:R-:W-:Y:S11]  /*0140*/  @P2 BRA `(.L_x_7422) ;  /* 0x0000000000102947 */ /* 0x004ff60003800000 */
[----:B------:R-:W-:Y:S05]  /*0150*/  @!P1 BRA `(.L_x_7422) ;  /* 0x00000000000c9947 */ /* 0x000fea0003800000 */
[----:B------:R-:W2:Y:S04]  /*0160*/  LDG.E R4, desc[UR8][R2.64] ;  /* 0x0000000802047981 */ /* 0x000ea8000c1e1900 */
[----:B-----5:R-:W2:Y:S02]  /*0170*/  LDG.E R55, desc[UR8][R2.64+0x4] ;  /* 0x0000040802377981 */ /* 0x020ea4000c1e1900 */
[----:B--2---:R-:W-:-:S07]  /*0180*/  IMAD.IADD R55, R55, 0x1, -R4 ;  /* 0x0000000137377824 */ /* 0x004fce00078e0a04 */
.L_x_7422:
[----:B-----5:R-:W-:-:S13]  /*0190*/  ISETP.GE.AND P2, PT, R0, R55, PT ;  /* 0x000000370000720c */ /* 0x020fda0003f46270 */
[----:B------:R-:W-:Y:S05]  /*01a0*/  @P0 EXIT P2 ;  /* 0x000000000000094d */ /* 0x000fea0001000000 */
[C---:B------:R-:W-:Y:S01]  /*01b0*/  @P1 IMAD R2, R11.reuse, 0x60, R7 ;  /* 0x000000600b021824 */ /* 0x040fe200078e0207 */
[----:B------:R-:W0:Y:S01]  /*01c0*/  S2R R0, SR_CTAID.Y ;  /* 0x0000000000007919 */ /* 0x000e220000002600 */
[----:B------:R-:W1:Y:S01]  /*01d0*/  LDC.64 R14, c[0x0][0x228] ;  /* 0x00008a00ff0e7b82 */ /* 0x000e620000000a00 */
[----:B------:R-:W-:Y:S01]  /*01e0*/  IMAD R9, R48, 0x4800, RZ ;  /* 0x0000480030097824 */ /* 0x000fe200078e02ff */
[----:B------:R-:W-:Y:S01]  /*01f0*/  SHF.R.S32.HI R53, RZ, 0x1f, R11 ;  /* 0x0000001fff357819 */ /* 0x000fe2000001140b */
[----:B------:R-:W-:Y:S01]  /*0200*/  @P1 IMAD.HI R2, R2, 0x2aaaaaab, RZ ;  /* 0x2aaaaaab02021827 */ /* 0x000fe200078e02ff */
[----:B------:R-:W2:Y:S01]  /*0210*/  S2R R12, SR_TID.X ;  /* 0x00000000000c7919 */ /* 0x000ea20000002100 */
[----:B------:R-:W-:Y:S01]  /*0220*/  SEL R50, R11, RZ, !P0 ;  /* 0x000000ff0b327207 */ /* 0x000fe20004000000 */
[----:B------:R-:W-:Y:S01]  /*0230*/  BSSY B0, `(.L_x_7423) ;  /* 0x000002f000007945 */ /* 0x000fe20003800000 */
[----:B------:R-:W-:Y:S01]  /*0240*/  SEL R53, R53, RZ, !P0 ;  /* 0x000000ff35357207 */ /* 0x000fe20004000000 */
[----:B------:R-:W3:Y:S01]  /*0250*/  LDC.64 R16, c[0x0][0x230] ;  /* 0x00008c00ff107b82 */ /* 0x000ee20000000a00 */
[----:B------:R-:W-:Y:S01]  /*0260*/  @P1 SHF.R.U32.HI R3, RZ, 0x1f, R2 ;  /* 0x0000001fff031819 */ /* 0x000fe20000011602 */
[----:B------:R-:W4:Y:S03]  /*0270*/  S2R R13, SR_CgaCtaId ;  /* 0x00000000000d7919 */ /* 0x000f260000008800 */
[----:B------:R-:W-:-:S05]  /*0280*/  @P1 LEA.HI.SX32 R3, R2, R3, 0x1c ;  /* 0x0000000302031211 */ /* 0x000fca00078fe2ff */
[----:B------:R-:W-:Y:S01]  /*0290*/  @P1 IMAD R5, R3, 0x4800, RZ ;  /* 0x0000480003051824 */ /* 0x000fe200078e02ff */
[----:B------:R-:W-:-:S03]  /*02a0*/  CS2R R2, SRZ ;  /* 0x0000000000027805 */ /* 0x000fc6000001ff00 */
[--C-:B------:R-:W-:Y:S01]  /*02b0*/  @P1 IMAD.MOV.U32 R2, RZ, RZ, R5.reuse ;  /* 0x000000ffff021224 */ /* 0x100fe200078e0005 */
[----:B------:R-:W-:-:S04]  /*02c0*/  @P1 SHF.R.S32.HI R3, RZ, 0x1f, R5 ;  /* 0x0000001fff031819 */ /* 0x000fc80000011405 */
[----:B------:R-:W-:-:S04]  /*02d0*/  IADD3 R2, P2, R9, R2, RZ ;  /* 0x0000000209027210 */ /* 0x000fc80007f5e0ff */
[----:B------:R-:W-:Y:S02]  /*02e0*/  LEA.HI.X.SX32 R3, R9, R3, 0x1, P2 ;  /* 0x0000000309037211 */ /* 0x000fe400010f0eff */
[----:B------:R-:W5:Y:S01]  /*02f0*/  LDC.64 R8, c[0x0][0x210] ;  /* 0x00008400ff087b82 */ /* 0x000f620000000a00 */
[----:B0-----:R-:W-:Y:S01]  /*0300*/  SHF.R.S32.HI R51, RZ, 0x1f, R0 ;  /* 0x0000001fff337819 */ /* 0x001fe20000011400 */
[----:B-1----:R-:W-:Y:S01]  /*0310*/  IMAD.WIDE.U32 R2, R0, R14, R2 ;  /* 0x0000000e00027225 */ /* 0x002fe200078e0002 */
[----:B--2---:R-:W-:-:S03]  /*0320*/  ISETP.NE.AND P0, PT, R12, RZ, PT ;  /* 0x000000ff0c00720c */ /* 0x004fc60003f05270 */
[----:B------:R-:W-:-:S04]  /*0330*/  IMAD R4, R51, R14, RZ ;  /* 0x0000000e33047224 */ /* 0x000fc800078e02ff */
[----:B------:R-:W-:Y:S02]  /*0340*/  IMAD R5, R0, R15, R4 ;  /* 0x0000000f00057224 */ /* 0x000fe400078e0204 */
[-C--:B---3--:R-:W-:Y:S02]  /*0350*/  IMAD R4, R53, R16.reuse, RZ ;  /* 0x0000001035047224 */ /* 0x088fe400078e02ff */
[----:B------:R-:W-:Y:S02]  /*0360*/  IMAD.IADD R3, R3, 0x1, R5 ;  /* 0x0000000103037824 */ /* 0x000fe400078e0205 */
[C---:B------:R-:W-:Y:S02]  /*0370*/  IMAD R5, R50.reuse, R17, R4 ;  /* 0x0000001132057224 */ /* 0x040fe400078e0204 */
[----:B------:R-:W-:-:S05]  /*0380*/  IMAD.WIDE.U32 R2, R50, R16, R2 ;  /* 0x0000001032027225 */ /* 0x000fca00078e0002 */
[----:B------:R-:W-:Y:S02]  /*0390*/  IADD3 R3, R3, R5, RZ ;  /* 0x0000000503037210 */ /* 0x000fe40007ffe0ff */
[----:B-----5:R-:W-:-:S04]  /*03a0*/  LEA R8, P2, R2, R8, 0x2 ;  /* 0x0000000802087211 */ /* 0x020fc800078410ff */
[----:B------:R-:W-:Y:S01]  /*03b0*/  LEA.HI.X R3, R2, R9, R3, 0x2, P2 ;  /* 0x0000000902037211 */ /* 0x000fe200010f1403 */
[----:B----4-:R-:W-:Y:S08]  /*03c0*/  @P0 BRA `(.L_x_7424) ;  /* 0x0000000000540947 */ /* 0x010ff00003800000 */
[----:B------:R-:W0:Y:S01]  /*03d0*/  S2UR UR7, SR_CgaCtaId ;  /* 0x00000000000779c3 */ /* 0x000e220000008800 */
[----:B------:R-:W-:Y:S01]  /*03e0*/  UMOV UR6, 0x400 ;  /* 0x0000040000067882 */ /* 0x000fe20000000000 */
[----:B------:R-:W-:Y:S01]  /*03f0*/  UMOV UR4, 0x1 ;  /* 0x0000000100047882 */ /* 0x000fe20000000000 */
[----:B------:R-:W-:Y:S01]  /*0400*/  IMAD.MOV.U32 R2, RZ, RZ, 0x12000 ;  /* 0x00012000ff027424 */ /* 0x000fe200078e00ff */
[----:B------:R-:W-:-:S04]  /*0410*/  UIADD3 UR4, -UR4, 0x100000, URZ ;  /* 0x0010000004047890 */ /* 0x000fc8000fffe13f */
[----:B------:R-:W-:Y:S02]  /*0420*/  USHF.L.U32 UR5, UR4, 0xb, URZ ;  /* 0x0000000b04057899 */ /* 0x000fe4000800063f */
[----:B------:R-:W-:Y:S01]  /*0430*/  USHF.L.U32 UR4, UR4, 0x1, URZ ;  /* 0x0000000104047899 */ /* 0x000fe2000800063f */
[----:B------:R-:W-:Y:S01]  /*0440*/  PLOP3.LUT P0, PT, PT, PT, PT, 0x80, 0x0 ;  /* 0x000000000000781c */ /* 0x000fe20003f0f070 */
[----:B------:R-:W-:Y:S01]  /*0450*/  UMOV UR10, 0x1200 ;  /* 0x00001200000a7882 */ /* 0x000fe20000000000 */
[----:B0-----:R-:W-:-:S04]  /*0460*/  ULEA UR6, UR7, UR6, 0x18 ;  /* 0x0000000607067291 */ /* 0x001fc8000f8ec03f */
[----:B------:R-:W-:Y:S01]  /*0470*/  UIADD3 UR7, UR6, 0x1b000, URZ ;  /* 0x0001b00006077890 */ /* 0x000fe2000fffe03f */
[----:B------:R-:W0:Y:S07]  /*0480*/  FENCE.VIEW.ASYNC.S ;  /* 0x00000000000073c6 */ /* 0x000e2e0000000000 */
[----:B0-----:R0:W1:Y:S02]  /*0490*/  SYNCS.EXCH.64 URZ, [UR6+0x1b000], UR4 ;  /* 0x01b00004063f75b2 */ /* 0x0010640008000100 */
[----:B0-----:R-:W-:-:S02]  /*04a0*/  R2UR UR4, R8 ;  /* 0x00000000080472ca */ /* 0x001fc400000e0000 */
[----:B------:R-:W-:Y:S01]  /*04b0*/  R2UR UR5, R3 ;  /* 0x00000000030572ca */ /* 0x000fe200000e0000 */
[----:B-1----:R0:W-:-:S14]  /*04c0*/  SYNCS.ARRIVE.TRANS64 RZ, [UR6+0x1b000], R2 ;  /* 0x01b00002ffff79a7 */ /* 0x0021dc0008000006 */
.L_x_7425:
[----:B------:R-:W-:Y:S01]  /*04d0*/  @P0 ELECT P2, URZ, PT ;  /* 0x00000000003f082f */ /* 0x000fe20003840000 */
[----:B------:R1:W-:-:S12]  /*04e0*/  UBLKCP.S.G [UR6], [UR4], UR10 ;  /* 0x00000006040073ba */ /* 0x0003d8000800020a */
[----:B------:R-:W-:Y:S02]  /*04f0*/  @P2 PLOP3.LUT P0, PT, P2, PT, PT, 0x8, 0x0 ;  /* 0x000000000000281c */ /* 0x000fe4000170e170 */
[----:B------:R-:W-:-:S11]  /*0500*/  PLOP3.LUT P2, PT, PT, PT, PT, 0x8, 0x0 ;  /* 0x000000000000781c */ /* 0x000fd60003f4e170 */
[----:B-1----:R-:W-:Y:S05]  /*0510*/  @P0 BRA.U.ANY `(.L_x_7425) ;  /* 0xfffffffd00ec0947 */ /* 0x002fea000393ffff */
.L_x_7424:
[----:B------:R-:W-:Y:S05]  /*0520*/  BSYNC B0 ;  /* 0x0000000000007941 */ /* 0x000fea0003800000 */
.L_x_7423:
[----:B------:R-:W-:Y:S01]  /*0530*/  BAR.SYNC.DEFER_BLOCKING 0x0 ;  /* 0x0000000000007b1d */ /* 0x000fe20000010000 */
[----:B0-----:R-:W-:Y:S02]  /*0540*/  MOV R2, 0x400 ;  /* 0x0000040000027802 */ /* 0x001fe40000000f00 */
[----:B------:R-:W-:Y:S02]  /*0550*/  CS2R R68, SRZ ;  /* 0x0000000000447805 */ /* 0x000fe4000001ff00 */
[----:B------:R-:W-:Y:S01]  /*0560*/  SHF.L.U32 R3, RZ, 0x1f, RZ ;  /* 0x0000001fff037819 */ /* 0x000fe200000006ff */
[--C-:B------:R-:W-:Y:S01]  /*0570*/  @P1 IMAD.MOV.U32 R68, RZ, RZ, R7.reuse ;  /* 0x000000ffff441224 */ /* 0x100fe200078e0007 */
[----:B------:R-:W-:Y:S02]  /*0580*/  LEA R2, R13, R2, 0x18 ;  /* 0x000000020d027211 */ /* 0x000fe400078ec0ff */
[----:B------:R-:W-:-:S07]  /*0590*/  @P1 SHF.R.S32.HI R69, RZ, 0x1f, R7 ;  /* 0x0000001fff451819 */ /* 0x000fce0000011407 */
.L_x_7426:
[----:B0-----:R0:W1:Y:S02]  /*05a0*/  SYNCS.PHASECHK.TRANS64.TRYWAIT P0, [R2+URZ+0x1b000], R3 ;  /* 0x01b00003020075a7 */ /* 0x001064000800017f */
[----:B-1----:R-:W-:Y:S05]  /*05b0*/  @!P0 NANOSLEEP.SYNCS 0x989680 ;  /* 0x009896800000895d */ /* 0x002fea0003900000 */
[----:B------:R-:W1:Y:S02]  /*05c0*/  @!P0 SYNCS.PHASECHK.TRANS64 P0, [R2+URZ+0x1b000], R3 ;  /* 0x01b00003020085a7 */ /* 0x000e64000800007f */
[----:B-1----:R-:W-:Y:S05]  /*05d0*/  @!P0 BRA `(.L_x_7426) ;  /* 0xfffffffc00f08947 */ /* 0x002fea000383ffff */
[----:B------:R-:W-:Y:S01]  /*05e0*/  SHF.R.S32.HI R5, RZ, 0x1f, R12 ;  /* 0x0000001fff057819 */ /* 0x000fe2000001140c */
[----:B------:R-:W-:Y:S01]  /*05f0*/  IMAD.HI R6, R12, 0x2aaaaaab, RZ ;  /* 0x2aaaaaab0c067827 */ /* 0x000fe200078e02ff */
[----:B------:R-:W-:Y:S01]  /*0600*/  ULDC UR4, c[0x0][0x268] ;  /* 0x00009a0000047ab9 */ /* 0x000fe20000000800 */
[----:B------:R-:W-:Y:S01]  /*0610*/  ULDC.64 UR6, c[0x0][0x258] ;  /* 0x0000960000067ab9 */ /* 0x000fe20000000a00 */
[----:B0-----:R-:W-:Y:S01]  /*0620*/  LEA.HI R3, R5, R12, RZ, 0x7 ;  /* 0x0000000c05037211 */ /* 0x001fe200078f38ff */
[----:B------:R-:W-:Y:S01]  /*0630*/  IMAD R55, R48, -0x60, R55 ;  /* 0xffffffa030377824 */ /* 0x000fe200078e0237 */
[----:B------:R-:W-:Y:S01]  /*0640*/  SHF.R.U32.HI R9, RZ, 0x1f, R6 ;  /* 0x0000001fff097819 */ /* 0x000fe20000011606 */
[----:B------:R-:W-:Y:S01]  /*0650*/  IMAD R51, R51, UR6, RZ ;  /* 0x0000000633337c24 */ /* 0x000fe2000f8e02ff */
[----:B------:R-:W-:Y:S01]  /*0660*/  LOP3.LUT R7, R3, 0x3fffff80, RZ, 0xc0, !PT ;  /* 0x3fffff8003077812 */ /* 0x000fe200078ec0ff */
[----:B------:R-:W-:Y:S01]  /*0670*/  BSSY B0, `(.L_x_7427) ;  /* 0x00000b7000007945 */ /* 0x000fe20003800000 */
[----:B------:R-:W-:Y:S01]  /*0680*/  SHF.R.S32.HI R4, RZ, 0x7, R3 ;  /* 0x00000007ff047819 */ /* 0x000fe20000011403 */
[----:B------:R-:W-:Y:S01]  /*0690*/  IMAD R51, R0, UR7, R51 ;  /* 0x0000000700337c24 */ /* 0x000fe2000f8e0233 */
[-C--:B------:R-:W-:Y:S01]  /*06a0*/  LEA.HI R14, R6, R9.reuse, RZ, 0x1d ;  /* 0x00000009060e7211 */ /* 0x080fe200078fe8ff */
[----:B------:R-:W-:Y:S01]  /*06b0*/  IMAD.IADD R7, R12, 0x1, -R7 ;  /* 0x000000010c077824 */ /* 0x000fe200078e0a07 */
[----:B------:R-:W-:-:S02]  /*06c0*/  LEA.HI.SX32 R3, R6, R9, 0x1e ;  /* 0x0000000906037211 */ /* 0x000fc400078ff2ff */
[----:B------:R-:W-:Y:S01]  /*06d0*/  LEA.HI R15, R6, R9, RZ, 0x1b ;  /* 0x00000009060f7211 */ /* 0x000fe200078fd8ff */
[----:B------:R-:W-:Y:S01]  /*06e0*/  IMAD R7, R4, 0x600, R7 ;  /* 0x0000060004077824 */ /* 0x000fe200078e0207 */
[-C--:B------:R-:W-:Y:S01]  /*06f0*/  LEA.HI R4, R5, R12.reuse, RZ, 0x3 ;  /* 0x0000000c05047211 */ /* 0x080fe200078f18ff */
[----:B------:R-:W-:Y:S01]  /*0700*/  IMAD R66, R3, -0x18, R12 ;  /* 0xffffffe803427824 */ /* 0x000fe200078e020c */
[-C--:B------:R-:W-:Y:S01]  /*0710*/  LEA.HI R8, R5, R12.reuse, RZ, 0x4 ;  /* 0x0000000c05087211 */ /* 0x080fe200078f20ff */
[----:B------:R-:W-:Y:S01]  /*0720*/  IMAD.SHL.U32 R24, R14, 0x40, RZ ;  /* 0x000000400e187824 */ /* 0x000fe200078e00ff */
[----:B------:R-:W-:Y:S02]  /*0730*/  SHF.L.U32 R7, R7, 0x2, RZ ;  /* 0x0000000207077819 */ /* 0x000fe400000006ff */
[CC--:B------:R-:W-:Y:S02]  /*0740*/  LEA.HI R10, R5.reuse, R12.reuse, RZ, 0x6 ;  /* 0x0000000c050a7211 */ /* 0x0c0fe400078f30ff */
[----:B------:R-:W-:Y:S01]  /*0750*/  LEA.HI R6, R5, R12, RZ, 0x5 ;  /* 0x0000000c05067211 */ /* 0x000fe200078f28ff */
[----:B------:R-:W-:Y:S01]  /*0760*/  IMAD R64, R7, 0x4, R2 ;  /* 0x0000000407407824 */ /* 0x000fe200078e0202 */
[----:B------:R-:W-:-:S02]  /*0770*/  LOP3.LUT R5, R4, 0xfffffff8, RZ, 0xc0, !PT ;  /* 0xfffffff804057812 */ /* 0x000fc400078ec0ff */
[----:B------:R-:W-:Y:S02]  /*0780*/  SHF.R.S32.HI R9, RZ, 0x4, R8 ;  /* 0x00000004ff097819 */ /* 0x000fe40000011408 */
[----:B------:R-:W0:Y:S01]  /*0790*/  LDS.128 R44, [R64] ;  /* 0x00000000402c7984 */ /* 0x000e220000000c00 */
[----:B------:R-:W-:Y:S01]  /*07a0*/  IMAD.IADD R22, R12, 0x1, -R5 ;  /* 0x000000010c167824 */ /* 0x000fe200078e0a05 */
[----:B------:R-:W-:Y:S02]  /*07b0*/  LEA.HI R5, R3, R3, RZ, 0x1 ;  /* 0x0000000303057211 */ /* 0x000fe400078f08ff */
[----:B------:R-:W-:Y:S01]  /*07c0*/  LEA.HI R8, R8, R9, RZ, 0x1 ;  /* 0x0000000908087211 */ /* 0x000fe200078f08ff */
[----:B------:R-:W1:Y:S01]  /*07d0*/  LDS.128 R40, [R64+0x2800] ;  /* 0x0028000040287984 */ /* 0x000e620000000c00 */
[----:B------:R-:W-:Y:S02]  /*07e0*/  LEA.HI R23, R22, R22, RZ, 0x1 ;  /* 0x0000001616177211 */ /* 0x000fe400078f08ff */
[----:B------:R-:W-:Y:S01]  /*07f0*/  LOP3.LUT R16, R5, 0x7fffffe, RZ, 0xc0, !PT ;  /* 0x07fffffe05107812 */ /* 0x000fe200078ec0ff */
[----:B------:R-:W2:Y:S01]  /*0800*/  LDS.128 R36, [R64+0x3000] ;  /* 0x0030000040247984 */ /* 0x000ea20000000c00 */
[----:B------:R-:W-:-:S02]  /*0810*/  SHF.R.S32.HI R27, RZ, 0x1f, R66 ;  /* 0x0000001fff1b7819 */ /* 0x000fc40000011442 */
[C---:B------:R-:W-:Y:S01]  /*0820*/  LOP3.LUT R13, R23.reuse, 0x3fffffe, RZ, 0xc0, !PT ;  /* 0x03fffffe170d7812 */ /* 0x040fe200078ec0ff */
[----:B------:R-:W-:Y:S01]  /*0830*/  IMAD.SHL.U32 R23, R23, 0x20, RZ ;  /* 0x0000002017177824 */ /* 0x000fe200078e00ff */
[----:B------:R-:W-:Y:S01]  /*0840*/  LOP3.LUT R8, R8, 0xfffffe, RZ, 0xc0, !PT ;  /* 0x00fffffe08087812 */ /* 0x000fe200078ec0ff */
[----:B------:R-:W-:Y:S01]  /*0850*/  IMAD.IADD R12, R3, 0x1, -R16 ;  /* 0x00000001030c7824 */ /* 0x000fe200078e0a10 */
[----:B------:R-:W-:Y:S01]  /*0860*/  LEA.HI R27, R27, R66, RZ, 0x2 ;  /* 0x000000421b1b7211 */ /* 0x000fe200078f10ff */
[----:B------:R-:W3:Y:S01]  /*0870*/  LDS.128 R16, [R64+0x1800] ;  /* 0x0018000040107984 */ /* 0x000ee20000000c00 */
[----:B------:R-:W-:Y:S01]  /*0880*/  LOP3.LUT R25, R24, 0xc0, RZ, 0xc0, !PT ;  /* 0x000000c018197812 */ /* 0x000fe200078ec0ff */
[----:B------:R-:W-:Y:S01]  /*0890*/  IMAD.IADD R21, R9, 0x1, -R8 ;  /* 0x0000000109157824 */ /* 0x000fe200078e0a08 */
[----:B------:R-:W-:Y:S01]  /*08a0*/  SHF.L.U32 R66, R66, 0x3, RZ ;  /* 0x0000000342427819 */ /* 0x000fe200000006ff */
[----:B------:R-:W-:Y:S01]  /*08b0*/  IMAD R28, R15, 0x8, R12 ;  /* 0x000000080f1c7824 */ /* 0x000fe200078e020c */
[----:B------:R-:W-:Y:S01]  /*08c0*/  LOP3.LUT R20, R4, 0x8, RZ, 0xc0, !PT ;  /* 0x0000000804147812 */ /* 0x000fe200078ec0ff */
[----:B------:R-:W4:Y:S01]  /*08d0*/  LDS.128 R32, [R64+0x3800] ;  /* 0x0038000040207984 */ /* 0x000f220000000c00 */
[----:B------:R-:W-:-:S02]  /*08e0*/  SHF.R.S32.HI R4, RZ, 0x6, R10 ;  /* 0x00000006ff047819 */ /* 0x000fc4000001140a */
[----:B------:R-:W-:Y:S01]  /*08f0*/  SHF.R.U32.HI R7, RZ, 0x1, R6 ;  /* 0x00000001ff077819 */ /* 0x000fe20000011606 */
[----:B------:R-:W5:Y:S01]  /*0900*/  LDS.128 R8, [R64+0x800] ;  /* 0x0008000040087984 */ /* 0x000f620000000c00 */
[----:B------:R-:W-:Y:S01]  /*0910*/  LOP3.LUT R23, R23, 0xc0, RZ, 0xc0, !PT ;  /* 0x000000c017177812 */ /* 0x000fe200078ec0ff */
[----:B------:R-:W-:Y:S01]  /*0920*/  IMAD R21, R4, 0xc, R21 ;  /* 0x0000000c04157824 */ /* 0x000fe200078e0215 */
[----:B------:R-:W-:Y:S02]  /*0930*/  IADD3 R22, R22, -R13, RZ ;  /* 0x8000000d16167210 */ /* 0x000fe40007ffe0ff */
[----:B------:R-:W-:Y:S01]  /*0940*/  LOP3.LUT R26, R25, 0x18, R66, 0xf8, !PT ;  /* 0x00000018191a7812 */ /* 0x000fe200078ef842 */
[----:B------:R-:W5:Y:S01]  /*0950*/  LDS.128 R12, [R64+0x2000] ;  /* 0x00200000400c7984 */ /* 0x000f620000000c00 */
[----:B------:R-:W-:Y:S01]  /*0960*/  SHF.R.S32.HI R27, RZ, 0x2, R27 ;  /* 0x00000002ff1b7819 */ /* 0x000fe2000001141b */
[----:B------:R-:W-:Y:S01]  /*0970*/  IMAD R21, R21, 0x8, R22 ;  /* 0x0000000815157824 */ /* 0x000fe200078e0216 */
[----:B------:R-:W-:-:S02]  /*0980*/  SHF.R.U32.HI R25, RZ, 0x3, R25 ;  /* 0x00000003ff197819 */ /* 0x000fc40000011619 */
[----:B------:R-:W-:Y:S01]  /*0990*/  LOP3.LUT R20, R20, 0x10, R7, 0xf8, !PT ;  /* 0x0000001014147812 */ /* 0x000fe200078ef807 */
[----:B------:R-:W-:Y:S01]  /*09a0*/  IMAD R52, R27, 0x60, R28 ;  /* 0x000000601b347824 */ /* 0x000fe200078e021c */
[--C-:B------:R-:W-:Y:S01]  /*09b0*/  SHF.R.U32.HI R24, RZ, 0x3, R23.reuse ;  /* 0x00000003ff187819 */ /* 0x100fe20000011617 */
[----:B------:R-:W5:Y:S01]  /*09c0*/  LDS.128 R4, [R64+0x1000] ;  /* 0x0010000040047984 */ /* 0x000f620000000c00 */
[----:B------:R-:W-:Y:S01]  /*09d0*/  LOP3.LUT R25, R26, R25, RZ, 0x3c, !PT ;  /* 0x000000191a197212 */ /* 0x000fe200078e3cff */
[----:B0-----:R-:W-:Y:S01]  /*09e0*/  FMUL.FTZ R59, R45, UR4 ;  /* 0x000000042d3b7c20 */ /* 0x001fe20008410000 */
[----:B------:R-:W-:Y:S01]  /*09f0*/  LOP3.LUT R20, R24, R20, R23, 0x1e, !PT ;  /* 0x0000001418147212 */ /* 0x000fe200078e1e17 */
[----:B------:R-:W0:Y:S01]  /*0a00*/  LDS.128 R28, [R64+0x4000] ;  /* 0x00400000401c7984 */ /* 0x000e220000000c00 */
[----:B------:R-:W-:Y:S01]  /*0a10*/  FMUL.FTZ R54, R46, UR4 ;  /* 0x000000042e367c20 */ /* 0x000fe20008410000 */
[----:B------:R-:W-:Y:S01]  /*0a20*/  IMAD.U32 R49, R52, 0x20, R25 ;  /* 0x0000002034317824 */ /* 0x000fe200078e0019 */
[----:B------:R-:W-:Y:S01]  /*0a30*/  LEA R57, R21, R20, 0x5 ;  /* 0x0000001415397211 */ /* 0x000fe200078e28ff */
[----:B------:R-:W0:Y:S01]  /*0a40*/  LDS.128 R24, [R64+0x4800] ;  /* 0x0048000040187984 */ /* 0x000e220000000c00 */
[----:B------:R-:W-:Y:S01]  /*0a50*/  FMUL.FTZ R52, R44, UR4 ;  /* 0x000000042c347c20 */ /* 0x000fe20008410000 */
[----:B------:R-:W-:Y:S01]  /*0a60*/  FMUL.FTZ R61, R47, UR4 ;  /* 0x000000042f3d7c20 */ /* 0x000fe20008410000 */
[----:B-1----:R-:W-:Y:S01]  /*0a70*/  FMUL.FTZ R41, R41, UR4 ;  /* 0x0000000429297c20 */ /* 0x002fe20008410000 */
[----:B------:R-:W1:Y:S01]  /*0a80*/  LDS.128 R20, [R64+0x5000] ;  /* 0x0050000040147984 */ /* 0x000e620000000c00 */
[----:B--2---:R-:W-:Y:S01]  /*0a90*/  FMUL.FTZ R36, R36, UR4 ;  /* 0x0000000424247c20 */ /* 0x004fe20008410000 */
[----:B------:R-:W-:Y:S01]  /*0aa0*/  IMAD R57, R57, 0x2, R2 ;  /* 0x0000000239397824 */ /* 0x000fe200078e0202 */
[----:B------:R-:W-:Y:S01]  /*0ab0*/  SHF.R.S32.HI R67, RZ, 0x1f, R66 ;  /* 0x0000001fff437819 */ /* 0x000fe20000011442 */
[----:B------:R2:W1:Y:S01]  /*0ac0*/  LDS.128 R44, [R64+0x5800] ;  /* 0x00580000402c7984 */ /* 0x0004620000000c00 */
[----:B---3--:R-:W-:Y:S01]  /*0ad0*/  FMUL.FTZ R63, R17, UR4 ;  /* 0x00000004113f7c20 */ /* 0x008fe20008410000 */
[----:B------:R-:W-:Y:S01]  /*0ae0*/  FMUL.FTZ R17, R18, UR4 ;  /* 0x0000000412117c20 */ /* 0x000fe20008410000 */
[----:B------:R-:W-:Y:S01]  /*0af0*/  FMUL.FTZ R18, R19, UR4 ;  /* 0x0000000413127c20 */ /* 0x000fe20008410000 */
[----:B------:R-:W-:Y:S01]  /*0b00*/  FMUL.FTZ R16, R16, UR4 ;  /* 0x0000000410107c20 */ /* 0x000fe20008410000 */
[----:B----4-:R-:W-:Y:S01]  /*0b10*/  FMUL.FTZ R32, R32, UR4 ;  /* 0x0000000420207c20 */ /* 0x010fe20008410000 */
[----:B-----5:R-:W-:Y:S01]  /*0b20*/  FMUL.FTZ R56, R9, UR4 ;  /* 0x0000000409387c20 */ /* 0x020fe20008410000 */
[----:B------:R-:W-:Y:S01]  /*0b30*/  FMUL.FTZ R8, R8, UR4 ;  /* 0x0000000408087c20 */ /* 0x000fe20008410000 */
[----:B------:R-:W-:Y:S01]  /*0b40*/  FMUL.FTZ R9, R10, UR4 ;  /* 0x000000040a097c20 */ /* 0x000fe20008410000 */
[----:B------:R-:W-:Y:S01]  /*0b50*/  FMUL.FTZ R58, R11, UR4 ;  /* 0x000000040b3a7c20 */ /* 0x000fe20008410000 */
[----:B--2---:R-:W-:Y:S01]  /*0b60*/  FMUL.FTZ R64, R15, UR4 ;  /* 0x000000040f407c20 */ /* 0x004fe20008410000 */
        /* <DEDUP_REMOVED lines=15> */
[----:B0-----:R-:W-:Y:S01]  /*0c60*/  FMUL.FTZ R35, R29, UR4 ;  /* 0x000000041d237c20 */ /* 0x001fe20008410000 */
[----:B------:R-:W-:Y:S01]  /*0c70*/  FMUL.FTZ R40, R31, UR4 ;  /* 0x000000041f287c20 */ /* 0x000fe20008410000 */
[----:B------:R-:W-:Y:S01]  /*0c80*/  FMUL.FTZ R29, R30, UR4 ;  /* 0x000000041e1d7c20 */ /* 0x000fe20008410000 */
[----:B------:R-:W-:Y:S01]  /*0c90*/  FMUL.FTZ R31, R26, UR4 ;  /* 0x000000041a1f7c20 */ /* 0x000fe20008410000 */
[----:B------:R-:W-:Y:S01]  /*0ca0*/  FMUL.FTZ R12, R12, UR4 ;  /* 0x000000040c0c7c20 */ /* 0x000fe20008410000 */
[----:B------:R-:W-:Y:S01]  /*0cb0*/  FMUL.FTZ R30, R24, UR4 ;  /* 0x00000004181e7c20 */ /* 0x000fe20008410000 */
[----:B------:R-:W-:Y:S01]  /*0cc0*/  FMUL.FTZ R26, R27, UR4 ;  /* 0x000000041b1a7c20 */ /* 0x000fe20008410000 */
[----:B-1----:R-:W-:Y:S01]  /*0cd0*/  FMUL.FTZ R27, R21, UR4 ;  /* 0x00000004151b7c20 */ /* 0x002fe20008410000 */
[----:B------:R-:W-:Y:S01]  /*0ce0*/  FMUL.FTZ R24, R23, UR4 ;  /* 0x0000000417187c20 */ /* 0x000fe20008410000 */
[----:B------:R-:W-:Y:S01]  /*0cf0*/  FMUL.FTZ R28, R28, UR4 ;  /* 0x000000041c1c7c20 */ /* 0x000fe20008410000 */
[----:B------:R-:W-:Y:S01]  /*0d00*/  FMUL.FTZ R25, R25, UR4 ;  /* 0x0000000419197c20 */ /* 0x000fe20008410000 */
[----:B------:R-:W-:Y:S01]  /*0d10*/  FMUL.FTZ R21, R22, UR4 ;  /* 0x0000000416157c20 */ /* 0x000fe20008410000 */
[----:B------:R-:W-:Y:S01]  /*0d20*/  F2FP.F16.F32.PACK_AB R6, R56, R8 ;  /* 0x000000083806723e */ /* 0x000fe200000000ff */
[----:B------:R-:W-:Y:S01]  /*0d30*/  FMUL.FTZ R23, R46, UR4 ;  /* 0x000000042e177c20 */ /* 0x000fe20008410000 */
[----:B------:R-:W-:Y:S01]  /*0d40*/  F2FP.F16.F32.PACK_AB R7, R58, R9 ;  /* 0x000000093a07723e */ /* 0x000fe200000000ff */
[----:B------:R-:W-:Y:S01]  /*0d50*/  FMUL.FTZ R20, R20, UR4 ;  /* 0x0000000414147c20 */ /* 0x000fe20008410000 */
[----:B------:R-:W-:Y:S01]  /*0d60*/  FMUL.FTZ R22, R44, UR4 ;  /* 0x000000042c167c20 */ /* 0x000fe20008410000 */
[----:B------:R-:W-:Y:S01]  /*0d70*/  FMUL.FTZ R45, R45, UR4 ;  /* 0x000000042d2d7c20 */ /* 0x000fe20008410000 */
[----:B------:R-:W-:Y:S01]  /*0d80*/  F2FP.F16.F32.PACK_AB R4, R59, R52 ;  /* 0x000000343b04723e */ /* 0x000fe200000000ff */
[----:B------:R-:W-:Y:S01]  /*0d90*/  FMUL.FTZ R46, R47, UR4 ;  /* 0x000000042f2e7c20 */ /* 0x000fe20008410000 */
[----:B------:R-:W-:Y:S01]  /*0da0*/  F2FP.F16.F32.PACK_AB R5, R61, R54 ;  /* 0x000000363d05723e */ /* 0x000fe200000000ff */
[----:B------:R-:W-:Y:S01]  /*0db0*/  ULDC UR4, c[0x0][0x244] ;  /* 0x0000910000047ab9 */ /* 0x000fe20000000800 */
[----:B------:R-:W-:-:S02]  /*0dc0*/  F2FP.F16.F32.PACK_AB R8, R60, R10 ;  /* 0x0000000a3c08723e */ /* 0x000fc400000000ff */
[----:B------:R-:W-:Y:S01]  /*0dd0*/  F2FP.F16.F32.PACK_AB R9, R62, R11 ;  /* 0x0000000b3e09723e */ /* 0x000fe200000000ff */
[----:B------:R-:W-:Y:S01]  /*0de0*/  STSM.16.MT88.4 [R57+0x12000], R4 ;  /* 0x0120000439007844 */ /* 0x000fe20000004200 */
        /* <DEDUP_REMOVED lines=8> */
[----:B------:R-:W-:Y:S02]  /*0e70*/  F2FP.F16.F32.PACK_AB R38, R39, R32 ;  /* 0x000000202726723e */ /* 0x000fe400000000ff */
[----:B------:R-:W-:Y:S01]  /*0e80*/  F2FP.F16.F32.PACK_AB R36, R43, R36 ;  /* 0x000000242b24723e */ /* 0x000fe200000000ff */
[----:B------:R1:W-:Y:S01]  /*0e90*/  STSM.16.MT88.4 [R57+0x12800], R12 ;  /* 0x0128000c39007844 */ /* 0x0003e20000004200 */
[----:B------:R-:W-:Y:S02]  /*0ea0*/  F2FP.F16.F32.PACK_AB R39, R34, R33 ;  /* 0x000000212227723e */ /* 0x000fe400000000ff */
[----:B------:R-:W-:-:S02]  /*0eb0*/  F2FP.F16.F32.PACK_AB R28, R35, R28 ;  /* 0x0000001c231c723e */ /* 0x000fc400000000ff */
[----:B------:R-:W-:Y:S01]  /*0ec0*/  F2FP.F16.F32.PACK_AB R29, R40, R29 ;  /* 0x0000001d281d723e */ /* 0x000fe200000000ff */
[----:B------:R2:W-:Y:S01]  /*0ed0*/  STSM.16.MT88.4 [R57+0x12c00], R36 ;  /* 0x012c002439007844 */ /* 0x0005e20000004200 */
[----:B------:R-:W-:Y:S01]  /*0ee0*/  F2FP.F16.F32.PACK_AB R30, R25, R30 ;  /* 0x0000001e191e723e */ /* 0x000fe200000000ff */
[----:B0-----:R-:W-:Y:S01]  /*0ef0*/  IMAD R8, R49, 0x2, R2 ;  /* 0x0000000231087824 */ /* 0x001fe200078e0202 */
[----:B------:R-:W-:Y:S01]  /*0f00*/  F2FP.F16.F32.PACK_AB R31, R26, R31 ;  /* 0x0000001f1a1f723e */ /* 0x000fe200000000ff */
[----:B------:R-:W-:Y:S01]  /*0f10*/  VIADD R9, R3, 0x10 ;  /* 0x0000001003097836 */ /* 0x000fe20000000000 */
[----:B------:R-:W-:Y:S02]  /*0f20*/  F2FP.F16.F32.PACK_AB R20, R27, R20 ;  /* 0x000000141b14723e */ /* 0x000fe400000000ff */
[----:B------:R-:W-:Y:S01]  /*0f30*/  F2FP.F16.F32.PACK_AB R21, R24, R21 ;  /* 0x000000151815723e */ /* 0x000fe200000000ff */
[----:B------:R2:W-:Y:S01]  /*0f40*/  STSM.16.MT88.4 [R57+0x13000], R28 ;  /* 0x0130001c39007844 */ /* 0x0005e20000004200 */
[----:B------:R-:W-:-:S02]  /*0f50*/  F2FP.F16.F32.PACK_AB R22, R45, R22 ;  /* 0x000000162d16723e */ /* 0x000fc400000000ff */
[----:B------:R-:W-:Y:S02]  /*0f60*/  F2FP.F16.F32.PACK_AB R23, R46, R23 ;  /* 0x000000172e17723e */ /* 0x000fe400000000ff */
[----:B-1----:R-:W-:Y:S02]  /*0f70*/  VIMNMX R14, R55, 0x60, PT ;  /* 0x00000060370e7848 */ /* 0x002fe40003fe0100 */
[----:B------:R-:W-:Y:S01]  /*0f80*/  ISETP.GE.AND P0, PT, R66, UR4, PT ;  /* 0x0000000442007c0c */ /* 0x000fe2000bf06270 */
[----:B------:R2:W-:Y:S01]  /*0f90*/  STSM.16.MT88.4 [R57+0x13400], R20 ;  /* 0x0134001439007844 */ /* 0x0005e20000004200 */
[----:B------:R-:W-:Y:S01]  /*0fa0*/  IMAD.WIDE.U32 R66, R0, UR6, R66 ;  /* 0x0000000600427c25 */ /* 0x000fe2000f8e0042 */
[----:B------:R-:W-:Y:S01]  /*0fb0*/  BAR.SYNC.DEFER_BLOCKING 0x0 ;  /* 0x0000000000007b1d */ /* 0x000fe20000010000 */
[C---:B------:R-:W-:Y:S02]  /*0fc0*/  ISETP.GE.OR P5, PT, R3.reuse, R14, P0 ;  /* 0x0000000e0300720c */ /* 0x040fe400007a6670 */
[C---:B------:R-:W-:Y:S01]  /*0fd0*/  VIADD R0, R3.reuse, 0x30 ;  /* 0x0000003003007836 */ /* 0x040fe20000000000 */
[----:B------:R-:W-:-:S02]  /*0fe0*/  IADD3 R10, P1, R3, R68, RZ ;  /* 0x00000044030a7210 */ /* 0x000fc40007f3e0ff */
[----:B------:R-:W-:Y:S01]  /*0ff0*/  IADD3 R67, R67, R51, RZ ;  /* 0x0000003343437210 */ /* 0x000fe20007ffe0ff */
[----:B------:R-:W-:Y:S01]  /*1000*/  ULDC.64 UR4, c[0x0][0x260] ;  /* 0x0000980000047ab9 */ /* 0x000fe20000000a00 */
[-C--:B------:R-:W-:Y:S01]  /*1010*/  ISETP.GE.OR P4, PT, R9, R14.reuse, P0 ;  /* 0x0000000e0900720c */ /* 0x080fe20000786670 */
[----:B------:R-:W-:Y:S01]  /*1020*/  IMAD R53, R53, UR4, RZ ;  /* 0x0000000435357c24 */ /* 0x000fe2000f8e02ff */
[C---:B------:R-:W-:Y:S01]  /*1030*/  IADD3 R12, R3.reuse, 0x20, RZ ;  /* 0x00000020030c7810 */ /* 0x040fe20007ffe0ff */
[C---:B------:R-:W-:Y:S01]  /*1040*/  VIADD R9, R3.reuse, 0x40 ;  /* 0x0000004003097836 */ /* 0x040fe20000000000 */
[C---:B------:R-:W-:Y:S01]  /*1050*/  LEA.HI.X.SX32 R11, R3.reuse, R69, 0x1, P1 ;  /* 0x00000045030b7211 */ /* 0x040fe200008f0eff */
[----:B------:R-:W-:Y:S01]  /*1060*/  VIADD R3, R3, 0x50 ;  /* 0x0000005003037836 */ /* 0x000fe20000000000 */
[-C--:B------:R-:W-:Y:S01]  /*1070*/  ISETP.GE.OR P2, PT, R0, R14.reuse, P0 ;  /* 0x0000000e0000720c */ /* 0x080fe20000746670 */
[----:B------:R-:W-:Y:S01]  /*1080*/  IMAD R53, R50, UR5, R53 ;  /* 0x0000000532357c24 */ /* 0x000fe2000f8e0235 */
[-C--:B------:R-:W-:Y:S01]  /*1090*/  ISETP.GE.OR P3, PT, R12, R14.reuse, P0 ;  /* 0x0000000e0c00720c */ /* 0x080fe20000766670 */
[----:B------:R-:W-:Y:S01]  /*10a0*/  IMAD.WIDE.U32 R50, R50, UR4, R66 ;  /* 0x0000000432327c25 */ /* 0x000fe2000f8e0042 */
[----:B------:R-:W-:-:S02]  /*10b0*/  ISETP.GE.OR P1, PT, R9, R14, P0 ;  /* 0x0000000e0900720c */ /* 0x000fc40000726670 */
[----:B------:R-:W-:Y:S01]  /*10c0*/  ISETP.GE.OR P0, PT, R3, R14, P0 ;  /* 0x0000000e0300720c */ /* 0x000fe20000706670 */
[----:B------:R-:W-:Y:S02]  /*10d0*/  VIADD R0, R2, 0x12000 ;  /* 0x0001200002007836 */ /* 0x000fe40000000000 */
[----:B------:R-:W-:Y:S01]  /*10e0*/  IMAD.WIDE R2, R48, 0x60, R10 ;  /* 0x0000006030027825 */ /* 0x000fe200078e020a */
[----:B------:R-:W-:Y:S01]  /*10f0*/  IADD3 R11, R51, R53, RZ ;  /* 0x00000035330b7210 */ /* 0x000fe20007ffe0ff */
[----:B------:R2:W0:Y:S02]  /*1100*/  LDS.128 R4, [R8+0x13400] ;  /* 0x0134000008047984 */ /* 0x0004240000000c00 */
[----:B------:R-:W-:Y:S01]  /*1110*/  IMAD R0, R49, 0x2, R0 ;  /* 0x0000000231007824 */ /* 0x000fe200078e0200 */
[----:B------:R-:W-:Y:S06]  /*1120*/  @P5 BRA `(.L_x_7428) ;  /* 0x00000000002c5947 */ /* 0x000fec0003800000 */
[----:B------:R-:W1:Y:S01]  /*1130*/  LDS.128 R12, [R0] ;  /* 0x00000000000c7984 */ /* 0x000e620000000c00 */
        /* <DEDUP_REMOVED lines=10> */
.L_x_7428:
[----:B------:R-:W-:Y:S05]  /*11e0*/  BSYNC B0 ;  /* 0x0000000000007941 */ /* 0x000fea0003800000 */
.L_x_7427:
[----:B-1----:R1:W3:Y:S01]  /*11f0*/  LDS.128 R12, [R8+0x12400] ;  /* 0x01240000080c7984 */ /* 0x0022e20000000c00 */
[----:B------:R-:W-:Y:S04]  /*1200*/  BSSY B0, `(.L_x_7429) ;  /* 0x000000f000007945 */ /* 0x000fe80003800000 */
[----:B------:R-:W-:Y:S05]  /*1210*/  @P4 BRA `(.L_x_7430) ;  /* 0x0000000000344947 */ /* 0x000fea0003800000 */
[----:B------:R-:W-:Y:S01]  /*1220*/  IADD3 R9, P4, R2, 0x10, RZ ;  /* 0x0000001002097810 */ /* 0x000fe20007f9e0ff */
[----:B------:R-:W-:Y:S01]  /*1230*/  ULDC.64 UR4, c[0x0][0x250] ;  /* 0x0000940000047ab9 */ /* 0x000fe20000000a00 */
[----:B------:R-:W-:Y:S02]  /*1240*/  IMAD.MOV.U32 R16, RZ, RZ, R50 ;  /* 0x000000ffff107224 */ /* 0x000fe400078e0032 */
[----:B------:R-:W-:Y:S01]  /*1250*/  IADD3.X R0, RZ, R3, RZ, P4, !PT ;  /* 0x00000003ff007210 */ /* 0x000fe200027fe4ff */
[----:B------:R-:W-:-:S04]  /*1260*/  IMAD.MOV.U32 R17, RZ, RZ, R11 ;  /* 0x000000ffff117224 */ /* 0x000fc800078e000b */
[----:B------:R-:W-:Y:S02]  /*1270*/  IMAD R0, R0, UR4, RZ ;  /* 0x0000000400007c24 */ /* 0x000fe4000f8e02ff */
[----:B------:R-:W-:-:S04]  /*1280*/  IMAD.WIDE.U32 R16, R9, UR4, R16 ;  /* 0x0000000409107c25 */ /* 0x000fc8000f8e0010 */
[----:B------:R-:W-:Y:S01]  /*1290*/  IMAD R9, R9, UR5, R0 ;  /* 0x0000000509097c24 */ /* 0x000fe2000f8e0200 */
[----:B------:R-:W-:Y:S02]  /*12a0*/  ULDC.64 UR4, c[0x0][0x238] ;  /* 0x00008e0000047ab9 */ /* 0x000fe40000000a00 */
[----:B------:R-:W-:Y:S02]  /*12b0*/  LEA R18, P4, R16, UR4, 0x1 ;  /* 0x0000000410127c11 */ /* 0x000fe4000f8808ff */
[----:B------:R-:W-:-:S04]  /*12c0*/  IADD3 R9, R17, R9, RZ ;  /* 0x0000000911097210 */ /* 0x000fc80007ffe0ff */
[----:B------:R-:W-:-:S05]  /*12d0*/  LEA.HI.X R19, R16, UR5, R9, 0x1, P4 ;  /* 0x0000000510137c11 */ /* 0x000fca000a0f0c09 */
[----:B---3--:R4:W-:Y:S02]  /*12e0*/  STG.E.128 desc[UR8][R18.64], R12 ;  /* 0x0000000c12007986 */ /* 0x0089e4000c101d08 */
.L_x_7430:
[----:B------:R-:W-:Y:S05]  /*12f0*/  BSYNC B0 ;  /* 0x0000000000007941 */ /* 0x000fea0003800000 */
.L_x_7429:
[----:B---34-:R3:W4:Y:S01]  /*1300*/  LDS.128 R12, [R8+0x12800] ;  /* 0x01280000080c7984 */ /* 0x0187220000000c00 */
[----:B------:R-:W-:Y:S04]  /*1310*/  BSSY B0, `(.L_x_7431) ;  /* 0x000000f000007945 */ /* 0x000fe80003800000 */
[----:B------:R-:W-:Y:S05]  /*1320*/  @P3 BRA `(.L_x_7432) ;  /* 0x0000000000343947 */ /* 0x000fea0003800000 */
[----:B------:R-:W-:Y:S01]  /*1330*/  IADD3 R9, P3, R2, 0x20, RZ ;  /* 0x0000002002097810 */ /* 0x000fe20007f7e0ff */
[----:B------:R-:W-:Y:S01]  /*1340*/  ULDC.64 UR4, c[0x0][0x250] ;  /* 0x0000940000047ab9 */ /* 0x000fe20000000a00 */
[----:B------:R-:W-:Y:S01]  /*1350*/  MOV R17, R11 ;  /* 0x0000000b00117202 */ /* 0x000fe20000000f00 */
        /* <DEDUP_REMOVED lines=10> */
.L_x_7432:
[----:B------:R-:W-:Y:S05]  /*1400*/  BSYNC B0 ;  /* 0x0000000000007941 */ /* 0x000fea0003800000 */
.L_x_7431:
[----:B----4-:R4:W0:Y:S01]  /*1410*/  LDS.128 R12, [R8+0x12c00] ;  /* 0x012c0000080c7984 */ /* 0x0108220000000c00 */
        /* <DEDUP_REMOVED lines=14> */
[----:B0-----:R0:W-:Y:S02]  /*1500*/  STG.E.128 desc[UR8][R18.64], R12 ;  /* 0x0000000c12007986 */ /* 0x0011e4000c101d08 */
.L_x_7434:
[----:B------:R-:W-:Y:S05]  /*1510*/  BSYNC B0 ;  /* 0x0000000000007941 */ /* 0x000fea0003800000 */
.L_x_7433:
[----:B0-----:R0:W0:Y:S01]  /*1520*/  LDS.128 R12, [R8+0x13000] ;  /* 0x01300000080c7984 */ /* 0x0010220000000c00 */
[----:B------:R-:W-:Y:S04]  /*1530*/  BSSY B0, `(.L_x_7435) ;  /* 0x000000f000007945 */ /* 0x000fe80003800000 */
[----:B------:R-:W-:Y:S05]  /*1540*/  @P1 BRA `(.L_x_7436) ;  /* 0x0000000000341947 */ /* 0x000fea0003800000 */
[----:B------:R-:W-:Y:S01]  /*1550*/  IADD3 R17, P1, R2, 0x40, RZ ;  /* 0x0000004002117810 */ /* 0x000fe20007f3e0ff */
[----:B------:R-:W-:Y:S01]  /*1560*/  ULDC.64 UR4, c[0x0][0x250] ;  /* 0x0000940000047ab9 */ /* 0x000fe20000000a00 */
[----:B01234-:R-:W-:Y:S02]  /*1570*/  IMAD.MOV.U32 R8, RZ, RZ, R50 ;  /* 0x000000ffff087224 */ /* 0x01ffe400078e0032 */
        /* <DEDUP_REMOVED lines=9> */
[----:B------:R0:W-:Y:S02]  /*1610*/  STG.E.128 desc[UR8][R16.64], R12 ;  /* 0x0000000c10007986 */ /* 0x0001e4000c101d08 */
.L_x_7436:
[----:B------:R-:W-:Y:S05]  /*1620*/  BSYNC B0 ;  /* 0x0000000000007941 */ /* 0x000fea0003800000 */
.L_x_7435:
[----:B------:R-:W-:Y:S05]  /*1630*/  @P0 EXIT ;  /* 0x000000000000094d */ /* 0x000fea0003800000 */
[----:B------:R-:W-:Y:S01]  /*1640*/  IADD3 R9, P0, R2, 0x50, RZ ;  /* 0x0000005002097810 */ /* 0x000fe20007f1e0ff */
[----:B------:R-:W-:-:S04]  /*1650*/  ULDC.64 UR4, c[0x0][0x250] ;  /* 0x0000940000047ab9 */ /* 0x000fc80000000a00 */
[----:B------:R-:W-:Y:S01]  /*1660*/  IMAD.X R2, RZ, RZ, R3, P0 ;  /* 0x000000ffff027224 */ /* 0x000fe200000e0603 */
[----:B------:R-:W-:-:S03]  /*1670*/  MOV R3, R11 ;  /* 0x0000000b00037202 */ /* 0x000fc60000000f00 */
[----:B------:R-:W-:Y:S02]  /*1680*/  IMAD R0, R2, UR4, RZ ;  /* 0x0000000402007c24 */ /* 0x000fe4000f8e02ff */
[----:B------:R-:W-:-:S04]  /*1690*/  IMAD.MOV.U32 R2, RZ, RZ, R50 ;  /* 0x000000ffff027224 */ /* 0x000fc800078e0032 */
[----:B------:R-:W-:-:S04]  /*16a0*/  IMAD.WIDE.U32 R2, R9, UR4, R2 ;  /* 0x0000000409027c25 */ /* 0x000fc8000f8e0002 */
[----:B------:R-:W-:Y:S01]  /*16b0*/  IMAD R9, R9, UR5, R0 ;  /* 0x0000000509097c24 */ /* 0x000fe2000f8e0200 */
[----:B------:R-:W-:Y:S02]  /*16c0*/  ULDC.64 UR4, c[0x0][0x238] ;  /* 0x00008e0000047ab9 */ /* 0x000fe40000000a00 */
[----:B01234-:R-:W-:Y:S01]  /*16d0*/  LEA R8, P0, R2, UR4, 0x1 ;  /* 0x0000000402087c11 */ /* 0x01ffe2000f8008ff */
[----:B------:R-:W-:-:S05]  /*16e0*/  IMAD.IADD R3, R3, 0x1, R9 ;  /* 0x0000000103037824 */ /* 0x000fca00078e0209 */
[----:B------:R-:W-:-:S05]  /*16f0*/  LEA.HI.X R9, R2, UR5, R3, 0x1, P0 ;  /* 0x0000000502097c11 */ /* 0x000fca00080f0c03 */
[----:B------:R-:W-:Y:S01]  /*1700*/  STG.E.128 desc[UR8][R8.64], R4 ;  /* 0x0000000408007986 */ /* 0x000fe2000c101d08 */
[----:B------:R-:W-:Y:S05]  /*1710*/  EXIT ;  /* 0x000000000000794d */ /* 0x000fea0003800000 */
.L_x_7437:
        /* <DEDUP_REMOVED lines=14> */
.L_x_7697:


//--------------------- .text._ZN7cutlass13device_kernelIN5flash32FlashAttnBwdPostprocessConvertdQIN4cute5tupleIJNS3_1CILi64EEENS5_ILi192EEEEEENS_6half_tEfNS_4arch4Sm90ELi384ENS3_8TiledMMAINS3_8MMA_AtomIJNS3_4SM904GMMA25MMA_64x64x16_F32F16F16_SSILNSF_5MajorE0ELSH_1ELNSF_7ScaleInE1ELSI_1EEEEEENS3_6LayoutINS4_IJNS5_ILi1EEENS5_ILi3EEESM_EEENS4_IJNS5_ILi0EEESM_SP_EEEEENS4_IJNS3_10UnderscoreESS_SS_EEEEELb0EEEEEvNT_6ParamsE --------------------------
	.section	.text._ZN7cutlass13device_kernelIN5flash32FlashAttnBwdPostprocessConvertdQIN4cute5tupleIJNS3_1CILi64EEENS5_ILi192EEEEEENS_6half_tEfNS_4arch4Sm90ELi384ENS3_8TiledMMAINS3_8MMA_AtomIJNS3_4SM904GMMA25MMA_64x64x16_F32F16F16_SSILNSF_5MajorE0ELSH_1ELNSF_7ScaleInE1ELSI_1EEEEEENS3_6LayoutINS4_IJNS5_ILi1EEENS5_ILi3EEESM_EEENS4_IJNS5_ILi0EEESM_SP_EEEEENS4_IJNS3_10UnderscoreESS_SS_EEEEELb0EEEEEvNT_6ParamsE,"ax",@progbits
	.align	128
.text._ZN7cutlass13device_kernelIN5flash32FlashAttnBwdPostprocessConvertdQIN4cute5tupleIJNS3_1CILi64EEENS5_ILi192EEEEEENS_6half_tEfNS_4arch4Sm90ELi384ENS3_8TiledMMAINS3_8MMA_AtomIJNS3_4SM904GMMA25MMA_64x64x16_F32F16F16_SSILNSF_5MajorE0ELSH_1ELNSF_7ScaleInE1ELSI_1EEEEEENS3_6LayoutINS4_IJNS5_ILi1EEENS5_ILi3EEESM_EEENS4_IJNS5_ILi0EEESM_SP_EEEEENS4_IJNS3_10UnderscoreESS_SS_EEEEELb0EEEEEvNT_6ParamsE:
        .type           _ZN7cutlass13device_kernelIN5flash32FlashAttnBwdPostprocessConvertdQIN4cute5tupleIJNS3_1CILi64EEENS5_ILi192EEEEEENS_6half_tEfNS_4arch4Sm90ELi384ENS3_8TiledMMAINS3_8MMA_AtomIJNS3_4SM904GMMA25MMA_64x64x16_F32F16F16_SSILNSF_5MajorE0ELSH_1ELNSF_7ScaleInE1ELSI_1EEEEEENS3_6LayoutINS4_IJNS5_ILi1EEENS5_ILi3EEESM_EEENS4_IJNS5_ILi0EEESM_SP_EEEEENS4_IJNS3_10UnderscoreESS_SS_EEEEELb0EEEEEvNT_6ParamsE,@function
        .size           _ZN7cutlass13device_kernelIN5flash32FlashAttnBwdPostprocessConvertdQIN4cute5tupleIJNS3_1CILi64EEENS5_ILi192EEEEEENS_6half_tEfNS_4arch4Sm90ELi384ENS3_8TiledMMAINS3_8MMA_AtomIJNS3_4SM904GMMA25MMA_64x64x16_F32F16F16_SSILNSF_5MajorE0ELSH_1ELNSF_7ScaleInE1ELSI_1EEEEEENS3_6LayoutINS4_IJNS5_ILi1EEENS5_ILi3EEESM_EEENS4_IJNS5_ILi0EEESM_SP_EEEEENS4_IJNS3_10UnderscoreESS_SS_EEEEELb0EEEEEvNT_6ParamsE,(.L_x_7698 - _ZN7cutlass13device_kernelIN5flash32FlashAttnBwdPostprocessConvertdQIN4cute5tupleIJNS3_1CILi64EEENS5_ILi192EEEEEENS_6half_tEfNS_4arch4Sm90ELi384ENS3_8TiledMMAINS3_8MMA_AtomIJNS3_4SM904GMMA25MMA_64x64x16_F32F16F16_SSILNSF_5MajorE0ELSH_1ELNSF_7ScaleInE1ELSI_1EEEEEENS3_6LayoutINS4_IJNS5_ILi1EEENS5_ILi3EEESM_EEENS4_IJNS5_ILi0EEESM_SP_EEEEENS4_IJNS3_10UnderscoreESS_SS_EEEEELb0EEEEEvNT_6ParamsE)
        .other          _ZN7cutlass13device_kernelIN5flash32FlashAttnBwdPostprocessConvertdQIN4cute5tupleIJNS3_1CILi64EEENS5_ILi192EEEEEENS_6half_tEfNS_4arch4Sm90ELi384ENS3_8TiledMMAINS3_8MMA_AtomIJNS3_4SM904GMMA25MMA_64x64x16_F32F16F16_SSILNSF_5MajorE0ELSH_1ELNSF_7ScaleInE1ELSI_1EEEEEENS3_6LayoutINS4_IJNS5_ILi1EEENS5_ILi3EEESM_EEENS4_IJNS5_ILi0EEESM_SP_EEEEENS4_IJNS3_10UnderscoreESS_SS_EEEEELb0EEEEEvNT_6ParamsE,@"STO_CUDA_ENTRY STV_DEFAULT"
_ZN7cutlass13device_kernelIN5flash32FlashAttnBwdPostprocessConvertdQIN4cute5tupleIJNS3_1CILi64EEENS5_ILi192EEEEEENS_6half_tEfNS_4arch4Sm90ELi384ENS3_8TiledMMAINS3_8MMA_AtomIJNS3_4SM904GMMA25MMA_64x64x16_F32F16F16_SSILNSF_5MajorE0ELSH_1ELNSF_7ScaleInE1ELSI_1EEEEEENS3_6LayoutINS4_IJNS5_ILi1EEENS5_ILi3EEESM_EEENS4_IJNS5_ILi0EEESM_SP_EEEEENS4_IJNS3_10UnderscoreESS_SS_EEEEELb0EEEEEvNT_6ParamsE:
[----:B------:R-:W-:Y:S08]  /*0000*/  LDC R1, c[0x0][0x28] ;  /* 0x00000a00ff017b82 */ /* 0x000ff00000000800 */
[----:B------:R-:W0:Y:S01]  /*0010*/  LDC.64 R2, c[0x0][0x278] ;  /* 0x00009e00ff027b82 */ /* 0x000e220000000a00 */
[----:B------:R-:W1:Y:S01]  /*0020*/  S2R R13, SR_CTAID.Z ;  /* 0x00000000000d7919 */ /* 0x000e620000002700 */
[----:B------:R-:W-:-:S06]  /*0030*/  ULDC.64 UR8, c[0x0][0x208] ;  /* 0x0000820000087ab9 */ /* 0x000fcc0000000a00 */
[----:B------:R-:W2:Y:S08]  /*0040*/  LDC.64 R10, c[0x0][0x270] ;  /* 0x00009c00ff0a7b82 */ /* 0x000eb00000000a00 */
[----:B------:R-:W1:Y:S01]  /*0050*/  LDC.64 R4, c[0x0][0x270] ;  /* 0x00009c00ff047b82 */ /* 0x000e620000000a00 */
[----:B0-----:R-:W-:-:S04]  /*0060*/  ISETP.NE.U32.AND P2, PT, R2, RZ, PT ;  /* 0x000000ff0200720c */ /* 0x001fc80003f45070 */
[----:B------:R-:W-:Y:S02]  /*0070*/  ISETP.NE.AND.EX P2, PT, R3, RZ, PT, P2 ;  /* 0x000000ff0300720c */ /* 0x000fe40003f45320 */
[----:B--2---:R-:W-:-:S04]  /*0080*/  ISETP.NE.U32.AND P1, PT, R10, RZ, PT ;  /* 0x000000ff0a00720c */ /* 0x004fc80003f25070 */
[----:B------:R-:W-:Y:S01]  /*0090*/  ISETP.NE.AND.EX P1, PT, R11, RZ, PT, P1 ;  /* 0x000000ff0b00720c */ /* 0x000fe20003f25310 */
[----:B------:R-:W-:Y:S01]  /*00a0*/  ULDC UR4, c[0x0][0x240] ;  /* 0x0000900000047ab9 */ /* 0x000fe20000000800 */
[----:B-1----:R-:W-:-:S05]  /*00b0*/  IMAD.WIDE R4, R13, 0x4, R4 ;  /* 0x000000040d047825 */ /* 0x002fca00078e0204 */
[----:B------:R-:W0:Y:S01]  /*00c0*/  @P2 LDC.64 R6, c[0x0][0x278] ;  /* 0x00009e00ff062b82 */ /* 0x000e220000000a00 */
[----:B------:R-:W-:-:S05]  /*00d0*/  IMAD.U32 R43, RZ, RZ, UR4 ;  /* 0x00000004ff2b7e24 */ /* 0x000fca000f8e00ff */
[----:B------:R1:W5:Y:S01]  /*00e0*/  @P1 LDG.E R9, desc[UR8][R4.64] ;  /* 0x0000000804091981 */ /* 0x000362000c1e1900 */
[----:B0-----:R-:W-:-:S05]  /*00f0*/  @P2 IMAD.WIDE R6, R13, 0x4, R6 ;  /* 0x000000040d062825 */ /* 0x001fca00078e0206 */
[----:B------:R1:W5:Y:S01]  /*0100*/  @P2 LDG.E R43, desc[UR8][R6.64] ;  /* 0x00000008062b2981 */ /* 0x000362000c1e1900 */
[----:B------:R-:W-:Y:S01]  /*0110*/  ISETP.NE.U32.AND P0, PT, R10, RZ, PT ;  /* 0x000000ff0a00720c */ /* 0x000fe20003f05070 */
[----:B------:R-:W0:Y:S03]  /*0120*/  S2R R3, SR_CTAID.X ;  /* 0x0000000000037919 */ /* 0x000e260000002500 */
[----:B------:R-:W-:Y:S01]  /*0130*/  ISETP.NE.AND.EX P0, PT, R11, RZ, PT, P0 ;  /* 0x000000ff0b00720c */ /* 0x000fe20003f05300 */
[----:B0-----:R-:W-:Y:S01]  /*0140*/  IMAD.SHL.U32 R40, R3, 0x40, RZ ;  /* 0x0000004003287824 */ /* 0x001fe200078e00ff */
[----:B-1----:R-:W-:Y:S11]  /*0150*/  @P2 BRA `(.L_x_7438) ;  /* 0x0000000000102947 */ /* 0x002ff60003800000 */
[----:B------:R-:W-:Y:S05]  /*0160*/  @!P1 BRA `(.L_x_7438) ;  /* 0x00000000000c9947 */ /* 0x000fea0003800000 */
[----:B------:R-:W2:Y:S04]  /*0170*/  LDG.E R0, desc[UR8][R4.64] ;  /* 0x0000000804007981 */ /* 0x000ea8000c1e1900 */
[----:B-----5:R-:W2:Y:S02]  /*0180*/  LDG.E R43, desc[UR8][R4.64+0x4] ;  /* 0x00000408042b7981 */ /* 0x020ea4000c1e1900 */
[----:B--2---:R-:W-:-:S07]  /*0190*/  IMAD.IADD R43, R43, 0x1, -R0 ;  /* 0x000000012b2b7824 */ /* 0x004fce00078e0a00 */
.L_x_7438:
[----:B-----5:R-:W-:-:S13]  /*01a0*/  ISETP.LE.AND P2, PT, R43, R40, PT ;  /* 0x000000282b00720c */ /* 0x020fda0003f43270 */
[----:B------:R-:W-:Y:S05]  /*01b0*/  @P0 EXIT P2 ;  /* 0x000000000000094d */ /* 0x000fea0001000000 */
[----:B------:R-:W0:Y:S01]  /*01c0*/  S2R R6, SR_CTAID.Y ;  /* 0x0000000000067919 */ /* 0x000e220000002600 */
[----:B------:R-:W-:Y:S01]  /*01d0*/  @P1 IMAD R0, R13, 0x40, R9 ;  /* 0x000000400d001824 */ /* 0x000fe200078e0209 */
[----:B------:R-:W1:Y:S01]  /*01e0*/  LDC.64 R14, c[0x0][0x228] ;  /* 0x00008a00ff0e7b82 */ /* 0x000e620000000a00 */
[----:B------:R-:W-:Y:S01]  /*01f0*/  CS2R R10, SRZ ;  /* 0x00000000000a7805 */ /* 0x000fe2000001ff00 */
[----:B------:R-:W2:Y:S01]  /*0200*/  S2R R17, SR_TID.X ;  /* 0x0000000000117919 */ /* 0x000ea20000002100 */
[----:B------:R-:W-:Y:S01]  /*0210*/  IMAD R7, R3, 0x3000, RZ ;  /* 0x0000300003077824 */ /* 0x000fe200078e02ff */
[----:B------:R-:W-:Y:S01]  /*0220*/  @P1 SHF.R.S32.HI R5, RZ, 0x1f, R0 ;  /* 0x0000001fff051819 */ /* 0x000fe20000011400 */
[----:B------:R-:W-:Y:S01]  /*0230*/  BSSY B0, `(.L_x_7439) ;  /* 0x0000030000007945 */ /* 0x000fe20003800000 */
[----:B------:R-:W3:Y:S01]  /*0240*/  S2R R2, SR_CgaCtaId ;  /* 0x0000000000027919 */ /* 0x000ee20000008800 */
[----:B------:R-:W-:Y:S01]  /*0250*/  SEL R4, R13, RZ, !P0 ;  /* 0x000000ff0d047207 */ /* 0x000fe20004000000 */
[----:B------:R-:W4:Y:S01]  /*0260*/  LDC.64 R18, c[0x0][0x230] ;  /* 0x00008c00ff127b82 */ /* 0x000f220000000a00 */
[----:B------:R-:W-:-:S04]  /*0270*/  @P1 LEA.HI R5, R5, R0, RZ, 0x6 ;  /* 0x0000000005051211 */ /* 0x000fc800078f30ff */
[----:B------:R-:W-:-:S03]  /*0280*/  @P1 SHF.R.S32.HI R5, RZ, 0x6, R5 ;  /* 0x00000006ff051819 */ /* 0x000fc60000011405 */
[----:B------:R-:W5:Y:S02]  /*0290*/  LDC.64 R20, c[0x0][0x210] ;  /* 0x00008400ff147b82 */ /* 0x000f640000000a00 */
[----:B------:R-:W-:-:S04]  /*02a0*/  @P1 IMAD R5, R5, 0x3000, RZ ;  /* 0x0000300005051824 */ /* 0x000fc800078e02ff */
[--C-:B------:R-:W-:Y:S01]  /*02b0*/  @P1 IMAD.MOV.U32 R10, RZ, RZ, R5.reuse ;  /* 0x000000ffff0a1224 */ /* 0x100fe200078e0005 */
[----:B------:R-:W-:-:S04]  /*02c0*/  @P1 SHF.R.S32.HI R11, RZ, 0x1f, R5 ;  /* 0x0000001fff0b1819 */ /* 0x000fc80000011405 */
[C---:B------:R-:W-:Y:S02]  /*02d0*/  IADD3 R10, P2, R7.reuse, R10, RZ ;  /* 0x0000000a070a7210 */ /* 0x040fe40007f5e0ff */
[----:B0-----:R-:W-:Y:S02]  /*02e0*/  SHF.R.S32.HI R5, RZ, 0x1f, R6 ;  /* 0x0000001fff057819 */ /* 0x001fe40000011406 */
[----:B------:R-:W-:Y:S02]  /*02f0*/  LEA.HI.X.SX32 R11, R7, R11, 0x1, P2 ;  /* 0x0000000b070b7211 */ /* 0x000fe400010f0eff */
[----:B------:R-:W-:Y:S01]  /*0300*/  SHF.R.S32.HI R7, RZ, 0x1f, R13 ;  /* 0x0000001fff077819 */ /* 0x000fe2000001140d */
[-C--:B-1----:R-:W-:Y:S02]  /*0310*/  IMAD R0, R5, R14.reuse, RZ ;  /* 0x0000000e05007224 */ /* 0x082fe400078e02ff */
[----:B------:R-:W-:Y:S01]  /*0320*/  IMAD.WIDE.U32 R10, R6, R14, R10 ;  /* 0x0000000e060a7225 */ /* 0x000fe200078e000a */
[----:B------:R-:W-:-:S02]  /*0330*/  SEL R7, R7, RZ, !P0 ;  /* 0x000000ff07077207 */ /* 0x000fc40004000000 */
[----:B--2---:R-:W-:Y:S01]  /*0340*/  ISETP.NE.AND P0, PT, R17, RZ, PT ;  /* 0x000000ff1100720c */ /* 0x004fe20003f05270 */
[----:B------:R-:W-:Y:S02]  /*0350*/  IMAD R15, R6, R15, R0 ;  /* 0x0000000f060f7224 */ /* 0x000fe400078e0200 */
[-C--:B----4-:R-:W-:Y:S02]  /*0360*/  IMAD R0, R7, R18.reuse, RZ ;  /* 0x0000001207007224 */ /* 0x090fe400078e02ff */
[----:B------:R-:W-:Y:S02]  /*0370*/  IMAD.IADD R11, R11, 0x1, R15 ;  /* 0x000000010b0b7824 */ /* 0x000fe400078e020f */
[C---:B------:R-:W-:Y:S02]  /*0380*/  IMAD R13, R4.reuse, R19, R0 ;  /* 0x00000013040d7224 */ /* 0x040fe400078e0200 */
[----:B------:R-:W-:-:S05]  /*0390*/  IMAD.WIDE.U32 R10, R4, R18, R10 ;  /* 0x00000012040a7225 */ /* 0x000fca00078e000a */
[----:B------:R-:W-:Y:S02]  /*03a0*/  IADD3 R0, R11, R13, RZ ;  /* 0x0000000d0b007210 */ /* 0x000fe40007ffe0ff */
[----:B-----5:R-:W-:-:S04]  /*03b0*/  LEA R20, P2, R10, R20, 0x2 ;  /* 0x000000140a147211 */ /* 0x020fc800078410ff */
[----:B------:R-:W-:Y:S01]  /*03c0*/  LEA.HI.X R0, R10, R21, R0, 0x2, P2 ;  /* 0x000000150a007211 */ /* 0x000fe200010f1400 */
[----:B---3--:R-:W-:Y:S08]  /*03d0*/  @P0 BRA `(.L_x_7440) ;  /* 0x0000000000540947 */ /* 0x008ff00003800000 */
        /* <DEDUP_REMOVED lines=16> */
.L_x_7441:
[----:B------:R-:W-:Y:S01]  /*04e0*/  @P0 ELECT P2, URZ, PT ;  /* 0x00000000003f082f */ /* 0x000fe20003840000 */
[----:B------:R1:W-:-:S12]  /*04f0*/  UBLKCP.S.G [UR6], [UR4], UR10 ;  /* 0x00000006040073ba */ /* 0x0003d8000800020a */
[----:B------:R-:W-:Y:S02]  /*0500*/  @P2 PLOP3.LUT P0, PT, P2, PT, PT, 0x8, 0x0 ;  /* 0x000000000000281c */ /* 0x000fe4000170e170 */
[----:B------:R-:W-:-:S11]  /*0510*/  PLOP3.LUT P2, PT, PT, PT, PT, 0x8, 0x0 ;  /* 0x000000000000781c */ /* 0x000fd60003f4e170 */
[----:B-1----:R-:W-:Y:S05]  /*0520*/  @P0 BRA.U.ANY `(.L_x_7441) ;  /* 0xfffffffd00ec0947 */ /* 0x002fea000393ffff */
.L_x_7440:
[----:B------:R-:W-:Y:S05]  /*0530*/  BSYNC B0 ;  /* 0x0000000000007941 */ /* 0x000fea0003800000 */
.L_x_7439:
[----:B------:R-:W-:Y:S01]  /*0540*/  BAR.SYNC.DEFER_BLOCKING 0x0 ;  /* 0x0000000000007b1d */ /* 0x000fe20000010000 */
[----:B------:R-:W-:Y:S02]  /*0550*/  MOV R41, 0x400 ;  /* 0x0000040000297802 */ /* 0x000fe40000000f00 */
[----:B------:R-:W-:Y:S02]  /*0560*/  CS2R R50, SRZ ;  /* 0x0000000000327805 */ /* 0x000fe4000001ff00 */
[----:B------:R-:W-:Y:S01]  /*0570*/  SHF.L.U32 R0, RZ, 0x1f, RZ ;  /* 0x0000001fff007819 */ /* 0x000fe200000006ff */
[--C-:B------:R-:W-:Y:S01]  /*0580*/  @P1 IMAD.MOV.U32 R50, RZ, RZ, R9.reuse ;  /* 0x000000ffff321224 */ /* 0x100fe200078e0009 */
[----:B------:R-:W-:Y:S02]  /*0590*/  LEA R41, R2, R41, 0x18 ;  /* 0x0000002902297211 */ /* 0x000fe400078ec0ff */
[----:B------:R-:W-:-:S07]  /*05a0*/  @P1 SHF.R.S32.HI R51, RZ, 0x1f, R9 ;  /* 0x0000001fff331819 */ /* 0x000fce0000011409 */
.L_x_7442:
[----:B-1----:R1:W2:Y:S02]  /*05b0*/  SYNCS.PHASECHK.TRANS64.TRYWAIT P0, [R41+URZ+0x12000], R0 ;  /* 0x01200000290075a7 */ /* 0x0022a4000800017f */
[----:B--2---:R-:W-:Y:S05]  /*05c0*/  @!P0 NANOSLEEP.SYNCS 0x989680 ;  /* 0x009896800000895d */ /* 0x004fea0003900000 */
[----:B------:R-:W2:Y:S02]  /*05d0*/  @!P0 SYNCS.PHASECHK.TRANS64 P0, [R41+URZ+0x12000], R0 ;  /* 0x01200000290085a7 */ /* 0x000ea4000800007f */
[----:B--2---:R-:W-:Y:S05]  /*05e0*/  @!P0 BRA `(.L_x_7442) ;  /* 0xfffffffc00f08947 */ /* 0x004fea000383ffff */
[----:B------:R-:W-:Y:S01]  /*05f0*/  SHF.R.S32.HI R46, RZ, 0x1f, R17 ;  /* 0x0000001fff2e7819 */ /* 0x000fe20000011411 */
[----:B------:R-:W-:Y:S01]  /*0600*/  IMAD.HI R16, R17, 0x2aaaaaab, RZ ;  /* 0x2aaaaaab11107827 */ /* 0x000fe200078e02ff */
[----:B------:R-:W-:Y:S01]  /*0610*/  ULDC UR4, c[0x0][0x268] ;  /* 0x00009a0000047ab9 */ /* 0x000fe20000000800 */
[----:B------:R-:W-:Y:S01]  /*0620*/  ULDC.64 UR6, c[0x0][0x258] ;  /* 0x0000960000067ab9 */ /* 0x000fe20000000a00 */
[CC--:B-1----:R-:W-:Y:S01]  /*0630*/  LEA.HI R0, R46.reuse, R17.reuse, RZ, 0x7 ;  /* 0x000000112e007211 */ /* 0x0c2fe200078f38ff */
[----:B------:R-:W-:Y:S01]  /*0640*/  IMAD R5, R5, UR6, RZ ;  /* 0x0000000605057c24 */ /* 0x000fe2000f8e02ff */
[-C--:B0-----:R-:W-:Y:S01]  /*0650*/  LEA.HI R8, R46, R17.reuse, RZ, 0x5 ;  /* 0x000000112e087211 */ /* 0x081fe200078f28ff */
[----:B------:R-:W-:Y:S01]  /*0660*/  BSSY B0, `(.L_x_7443) ;  /* 0x0000099000007945 */ /* 0x000fe20003800000 */
[C---:B------:R-:W-:Y:S01]  /*0670*/  LOP3.LUT R2, R0.reuse, 0xfffff80, RZ, 0xc0, !PT ;  /* 0x0fffff8000027812 */ /* 0x040fe200078ec0ff */
[----:B------:R-:W-:Y:S01]  /*0680*/  IMAD.SHL.U32 R0, R0, 0x20, RZ ;  /* 0x0000002000007824 */ /* 0x000fe200078e00ff */
[----:B------:R-:W-:-:S02]  /*0690*/  LEA.HI R46, R46, R17, RZ, 0x4 ;  /* 0x000000112e2e7211 */ /* 0x000fc400078f20ff */
[----:B------:R-:W-:Y:S01]  /*06a0*/  SHF.R.S32.HI R12, RZ, 0x5, R8 ;  /* 0x00000005ff0c7819 */ /* 0x000fe20000011408 */
[C---:B------:R-:W-:Y:S01]  /*06b0*/  IMAD.IADD R2, R17.reuse, 0x1, -R2 ;  /* 0x0000000111027824 */ /* 0x040fe200078e0a02 */
[----:B------:R-:W-:Y:S02]  /*06c0*/  LOP3.LUT R21, R0, 0xfffff000, RZ, 0xc0, !PT ;  /* 0xfffff00000157812 */ /* 0x000fe400078ec0ff */
[----:B------:R-:W-:Y:S02]  /*06d0*/  LOP3.LUT R0, R46, 0xfffffff0, RZ, 0xc0, !PT ;  /* 0xfffffff02e007812 */ /* 0x000fe400078ec0ff */
[----:B------:R-:W-:Y:S01]  /*06e0*/  SHF.R.S32.HI R9, RZ, 0x1f, R8 ;  /* 0x0000001fff097819 */ /* 0x000fe20000011408 */
[----:B------:R-:W-:Y:S01]  /*06f0*/  IMAD R2, R2, 0x4, R21 ;  /* 0x0000000402027824 */ /* 0x000fe200078e0215 */
[----:B------:R-:W-:Y:S01]  /*0700*/  SHF.R.U32.HI R19, RZ, 0x1f, R16 ;  /* 0x0000001fff137819 */ /* 0x000fe20000011610 */
[----:B------:R-:W-:Y:S01]  /*0710*/  IMAD.IADD R45, R17, 0x1, -R0 ;  /* 0x00000001112d7824 */ /* 0x000fe200078e0a00 */
[----:B------:R-:W-:-:S02]  /*0720*/  LEA.HI R9, R9, R12, RZ, 0x2 ;  /* 0x0000000c09097211 */ /* 0x000fc400078f10ff */
[----:B------:R-:W-:Y:S02]  /*0730*/  LEA.HI.SX32 R0, R16, R19, 0x1e ;  /* 0x0000001310007211 */ /* 0x000fe400078ff2ff */
[----:B------:R-:W-:Y:S02]  /*0740*/  SHF.R.S32.HI R52, RZ, 0x1f, R45 ;  /* 0x0000001fff347819 */ /* 0x000fe4000001142d */
[----:B------:R-:W-:Y:S01]  /*0750*/  LOP3.LUT R13, R9, 0x3ffffc, RZ, 0xc0, !PT ;  /* 0x003ffffc090d7812 */ /* 0x000fe200078ec0ff */
[----:B------:R-:W-:Y:S01]  /*0760*/  IMAD R44, R0, -0x18, R17 ;  /* 0xffffffe8002c7824 */ /* 0x000fe200078e0211 */
[----:B------:R-:W-:Y:S01]  /*0770*/  LEA.HI R52, R52, R45, RZ, 0x3 ;  /* 0x0000002d34347211 */ /* 0x000fe200078f18ff */
[----:B------:R-:W-:Y:S01]  /*0780*/  IMAD.SHL.U32 R37, R0, 0x40, RZ ;  /* 0x0000004000257824 */ /* 0x000fe200078e00ff */
[----:B------:R-:W-:Y:S01]  /*0790*/  LEA R36, R2, R41, 0x2 ;  /* 0x0000002902247211 */ /* 0x000fe200078e10ff */
[----:B------:R-:W-:Y:S01]  /*07a0*/  IMAD.IADD R42, R12, 0x1, -R13 ;  /* 0x000000010c2a7824 */ /* 0x000fe200078e0a0d */
[C---:B------:R-:W-:Y:S01]  /*07b0*/  LOP3.LUT R24, R52.reuse, 0xfffffff8, RZ, 0xc0, !PT ;  /* 0xfffffff834187812 */ /* 0x040fe200078ec0ff */
[----:B------:R-:W-:Y:S01]  /*07c0*/  IMAD.SHL.U32 R52, R52, 0x40, RZ ;  /* 0x0000004034347824 */ /* 0x000fe200078e00ff */
[----:B------:R-:W-:Y:S01]  /*07d0*/  SHF.R.S32.HI R25, RZ, 0x1f, R44 ;  /* 0x0000001fff197819 */ /* 0x000fe2000001142c */
[----:B------:R-:W0:Y:S01]  /*07e0*/  LDS.128 R12, [R36+0x800] ;  /* 0x00080000240c7984 */ /* 0x000e220000000c00 */
[----:B------:R-:W-:Y:S01]  /*07f0*/  IMAD R42, R42, 0x400, R21 ;  /* 0x000004002a2a7824 */ /* 0x000fe200078e0215 */
[----:B------:R-:W-:Y:S01]  /*0800*/  LOP3.LUT R37, R37, 0x1c0, RZ, 0xc0, !PT ;  /* 0x000001c025257812 */ /* 0x000fe200078ec0ff */
[----:B------:R-:W-:Y:S01]  /*0810*/  IMAD.IADD R45, R45, 0x1, -R24 ;  /* 0x000000012d2d7824 */ /* 0x000fe200078e0a18 */
[----:B------:R-:W1:Y:S01]  /*0820*/  LDS.128 R20, [R36+0x1800] ;  /* 0x0018000024147984 */ /* 0x000e620000000c00 */
[----:B------:R-:W-:-:S02]  /*0830*/  LEA.HI R53, R25, R44, RZ, 0x3 ;  /* 0x0000002c19357211 */ /* 0x000fc400078f18ff */
[----:B------:R-:W-:Y:S01]  /*0840*/  SHF.L.U32 R44, R44, 0x3, RZ ;  /* 0x000000032c2c7819 */ /* 0x000fe200000006ff */
[----:B------:R-:W2:Y:S01]  /*0850*/  LDS.128 R8, [R36] ;  /* 0x0000000024087984 */ /* 0x000ea20000000c00 */
[----:B------:R-:W-:Y:S01]  /*0860*/  LEA.HI R2, R16, R19, RZ, 0x1b ;  /* 0x0000001310027211 */ /* 0x000fe200078fd8ff */
[----:B------:R-:W-:Y:S01]  /*0870*/  IMAD.SHL.U32 R49, R45, 0x40, RZ ;  /* 0x000000402d317824 */ /* 0x000fe200078e00ff */
[----:B------:R-:W-:Y:S01]  /*0880*/  LOP3.LUT R47, R37, 0x38, R44, 0xf8, !PT ;  /* 0x00000038252f7812 */ /* 0x000fe200078ef82c */
[----:B------:R-:W3:Y:S01]  /*0890*/  LDS.128 R24, [R36+0x2000] ;  /* 0x0020000024187984 */ /* 0x000ee20000000c00 */
[----:B------:R-:W-:Y:S01]  /*08a0*/  SHF.R.U32.HI R48, RZ, 0x3, R37 ;  /* 0x00000003ff307819 */ /* 0x000fe20000011625 */
[----:B------:R-:W-:Y:S01]  /*08b0*/  IMAD.SHL.U32 R53, R53, 0x200, RZ ;  /* 0x0000020035357824 */ /* 0x000fe200078e00ff */
[----:B------:R-:W-:Y:S01]  /*08c0*/  SHF.R.U32.HI R46, RZ, 0x1, R46 ;  /* 0x00000001ff2e7819 */ /* 0x000fe2000001162e */
[----:B------:R-:W4:Y:S01]  /*08d0*/  LDS.128 R16, [R36+0x1000] ;  /* 0x0010000024107984 */ /* 0x000f220000000c00 */
[----:B------:R-:W-:-:S02]  /*08e0*/  LOP3.LUT R49, R49, 0x1c0, RZ, 0xc0, !PT ;  /* 0x000001c031317812 */ /* 0x000fc400078ec0ff */
[----:B------:R-:W-:Y:S01]  /*08f0*/  LOP3.LUT R47, R47, R48, RZ, 0x3c, !PT ;  /* 0x000000302f2f7212 */ /* 0x000fe200078e3cff */
[----:B------:R-:W5:Y:S01]  /*0900*/  LDS.128 R32, [R36+0x3000] ;  /* 0x0030000024207984 */ /* 0x000f620000000c00 */
[----:B------:R-:W-:Y:S02]  /*0910*/  LOP3.LUT R46, R49, 0x8, R46, 0xf8, !PT ;  /* 0x00000008312e7812 */ /* 0x000fe400078ef82e */
[----:B------:R-:W-:Y:S01]  /*0920*/  SHF.R.U32.HI R49, RZ, 0x3, R49 ;  /* 0x00000003ff317819 */ /* 0x000fe20000011631 */
[----:B------:R-:W5:Y:S01]  /*0930*/  LDS.128 R28, [R36+0x2800] ;  /* 0x00280000241c7984 */ /* 0x000f620000000c00 */
[----:B------:R-:W-:Y:S02]  /*0940*/  R2P PR, R45, 0x6 ;  /* 0x000000062d007804 */ /* 0x000fe40000000000 */
[----:B------:R-:W-:Y:S01]  /*0950*/  LOP3.LUT R46, R46, R49, RZ, 0x3c, !PT ;  /* 0x000000312e2e7212 */ /* 0x000fe200078e3cff */
[----:B------:R-:W5:Y:S01]  /*0960*/  LDS.128 R36, [R36+0x3800] ;  /* 0x0038000024247984 */ /* 0x000f620000000c00 */
[----:B------:R-:W-:-:S02]  /*0970*/  LOP3.LUT R49, R52, 0x7ffffe00, RZ, 0xc0, !PT ;  /* 0x7ffffe0034317812 */ /* 0x000fc400078ec0ff */
[----:B------:R-:W-:Y:S02]  /*0980*/  LOP3.LUT R53, R53, 0x7ffff000, RZ, 0xc0, !PT ;  /* 0x7ffff00035357812 */ /* 0x000fe400078ec0ff */
[----:B------:R-:W-:Y:S02]  /*0990*/  IADD3 R42, R46, R42, R49 ;  /* 0x0000002a2e2a7210 */ /* 0x000fe40007ffe031 */
[----:B------:R-:W-:Y:S01]  /*09a0*/  VIADDMNMX R43, R43, -R40, 0x40, PT ;  /* 0x000000402b2b7446 */ /* 0x000fe20003800928 */
[----:B------:R-:W-:Y:S02]  /*09b0*/  IMAD R2, R2, 0x200, R53 ;  /* 0x0000020002027824 */ /* 0x000fe400078e0235 */
[----:B0-----:R-:W-:Y:S01]  /*09c0*/  FMUL.FTZ R48, R15, UR4 ;  /* 0x000000040f307c20 */ /* 0x001fe20008410000 */
[----:B------:R-:W-:Y:S01]  /*09d0*/  FMUL.FTZ R13, R13, UR4 ;  /* 0x000000040d0d7c20 */ /* 0x000fe20008410000 */
[----:B------:R-:W-:Y:S02]  /*09e0*/  IMAD.IADD R2, R2, 0x1, R47 ;  /* 0x0000000102027824 */ /* 0x000fe400078e022f */
[----:B-1----:R-:W-:Y:S01]  /*09f0*/  FMUL.FTZ R15, R20, UR4 ;  /* 0x00000004140f7c20 */ /* 0x002fe20008410000 */
[----:B------:R-:W-:Y:S01]  /*0a00*/  FMUL.FTZ R20, R21, UR4 ;  /* 0x0000000415147c20 */ /* 0x000fe20008410000 */
[----:B------:R-:W-:Y:S01]  /*0a10*/  FMUL.FTZ R23, R23, UR4 ;  /* 0x0000000417177c20 */ /* 0x000fe20008410000 */
[----:B--2---:R-:W-:Y:S01]  /*0a20*/  FMUL.FTZ R45, R9, UR4 ;  /* 0x00000004092d7c20 */ /* 0x004fe20008410000 */
[----:B------:R-:W-:Y:S01]  /*0a30*/  FMUL.FTZ R46, R11, UR4 ;  /* 0x000000040b2e7c20 */ /* 0x000fe20008410000 */
[----:B------:R-:W-:Y:S01]  /*0a40*/  FMUL.FTZ R9, R10, UR4 ;  /* 0x000000040a097c20 */ /* 0x000fe20008410000 */
[----:B------:R-:W-:Y:S01]  /*0a50*/  FMUL.FTZ R11, R14, UR4 ;  /* 0x000000040e0b7c20 */ /* 0x000fe20008410000 */
[----:B---3--:R-:W-:Y:S01]  /*0a60*/  FMUL.FTZ R21, R26, UR4 ;  /* 0x000000041a157c20 */ /* 0x008fe20008410000 */
[----:B------:R-:W-:Y:S01]  /*0a70*/  FMUL.FTZ R10, R12, UR4 ;  /* 0x000000040c0a7c20 */ /* 0x000fe20008410000 */
[----:B------:R-:W-:Y:S01]  /*0a80*/  FMUL.FTZ R26, R27, UR4 ;  /* 0x000000041b1a7c20 */ /* 0x000fe20008410000 */
[----:B------:R-:W-:Y:S01]  /*0a90*/  FMUL.FTZ R25, R25, UR4 ;  /* 0x0000000419197c20 */ /* 0x000fe20008410000 */
[----:B----4-:R-:W-:Y:S01]  /*0aa0*/  FMUL.FTZ R14, R18, UR4 ;  /* 0x00000004120e7c20 */ /* 0x010fe20008410000 */
[----:B------:R-:W-:Y:S01]  /*0ab0*/  FMUL.FTZ R19, R19, UR4 ;  /* 0x0000000413137c20 */ /* 0x000fe20008410000 */
[----:B------:R-:W-:Y:S01]  /*0ac0*/  FMUL.FTZ R18, R24, UR4 ;  /* 0x0000000418127c20 */ /* 0x000fe20008410000 */
[----:B------:R-:W-:Y:S01]  /*0ad0*/  FMUL.FTZ R12, R16, UR4 ;  /* 0x00000004100c7c20 */ /* 0x000fe20008410000 */
[----:B-----5:R-:W-:Y:S01]  /*0ae0*/  FMUL.FTZ R27, R32, UR4 ;  /* 0x00000004201b7c20 */ /* 0x020fe20008410000 */
[----:B------:R-:W-:Y:S01]  /*0af0*/  FMUL.FTZ R32, R33, UR4 ;  /* 0x0000000421207c20 */ /* 0x000fe20008410000 */
[----:B------:R-:W-:Y:S01]  /*0b00*/  FMUL.FTZ R16, R22, UR4 ;  /* 0x0000000416107c20 */ /* 0x000fe20008410000 */
[----:B------:R-:W-:Y:S01]  /*0b10*/  F2FP.F16.F32.PACK_AB R10, R13, R10 ;  /* 0x0000000a0d0a723e */ /* 0x000fe200000000ff */
[----:B------:R-:W-:Y:S01]  /*0b20*/  FMUL.FTZ R24, R30, UR4 ;  /* 0x000000041e187c20 */ /* 0x000fe20008410000 */
[----:B------:R-:W-:Y:S01]  /*0b30*/  FMUL.FTZ R31, R31, UR4 ;  /* 0x000000041f1f7c20 */ /* 0x000fe20008410000 */
[----:B------:R-:W-:Y:S01]  /*0b40*/  F2FP.F16.F32.PACK_AB R13, R19, R14 ;  /* 0x0000000e130d723e */ /* 0x000fe200000000ff */
[----:B------:R-:W-:Y:S01]  /*0b50*/  FMUL.FTZ R22, R28, UR4 ;  /* 0x000000041c167c20 */ /* 0x000fe20008410000 */
[----:B------:R-:W-:Y:S01]  /*0b60*/  FMUL.FTZ R33, R38, UR4 ;  /* 0x0000000426217c20 */ /* 0x000fe20008410000 */
[----:B------:R-:W-:Y:S01]  /*0b70*/  FMUL.FTZ R38, R39, UR4 ;  /* 0x0000000427267c20 */ /* 0x000fe20008410000 */
[----:B------:R-:W-:Y:S01]  /*0b80*/  IADD3 R39, R41, 0xc000, RZ ;  /* 0x0000c00029277810 */ /* 0x000fe20007ffe0ff */
[----:B------:R-:W-:Y:S01]  /*0b90*/  FMUL.FTZ R29, R29, UR4 ;  /* 0x000000041d1d7c20 */ /* 0x000fe20008410000 */
[----:B------:R-:W-:Y:S01]  /*0ba0*/  F2FP.F16.F32.PACK_AB R19, R31, R24 ;  /* 0x000000181f13723e */ /* 0x000fe200000000ff */
[----:B------:R-:W-:Y:S01]  /*0bb0*/  IMAD.MOV.U32 R24, RZ, RZ, 0x20 ;  /* 0x00000020ff187424 */ /* 0x000fe200078e00ff */
[----:B------:R-:W-:Y:S01]  /*0bc0*/  F2FP.F16.F32.PACK_AB R14, R20, R15 ;  /* 0x0000000f140e723e */ /* 0x000fe200000000ff */
[----:B------:R-:W-:Y:S01]  /*0bd0*/  FMUL.FTZ R8, R8, UR4 ;  /* 0x0000000408087c20 */ /* 0x000fe20008410000 */
[----:B------:R-:W-:Y:S01]  /*0be0*/  F2FP.F16.F32.PACK_AB R15, R23, R16 ;  /* 0x00000010170f723e */ /* 0x000fe200000000ff */
[----:B------:R-:W-:-:S02]  /*0bf0*/  IMAD R23, R42, 0x2, R39 ;  /* 0x000000022a177824 */ /* 0x000fc400078e0227 */
[----:B------:R-:W-:Y:S01]  /*0c00*/  FMUL.FTZ R30, R36, UR4 ;  /* 0x00000004241e7c20 */ /* 0x000fe20008410000 */
[----:B------:R-:W-:Y:S01]  /*0c10*/  FMUL.FTZ R37, R37, UR4 ;  /* 0x0000000425257c20 */ /* 0x000fe20008410000 */
[----:B------:R-:W-:Y:S01]  /*0c20*/  FMUL.FTZ R17, R17, UR4 ;  /* 0x0000000411117c20 */ /* 0x000fe20008410000 */
[----:B------:R-:W-:Y:S01]  /*0c30*/  SEL R24, R24, 0xffffffe0, !P1 ;  /* 0xffffffe018187807 */ /* 0x000fe20004800000 */
[----:B------:R-:W-:Y:S01]  /*0c40*/  FMUL.FTZ R28, R34, UR4 ;  /* 0x00000004221c7c20 */ /* 0x000fe20008410000 */
[----:B------:R-:W-:Y:S01]  /*0c50*/  FMUL.FTZ R35, R35, UR4 ;  /* 0x0000000423237c20 */ /* 0x000fe20008410000 */
[----:B------:R-:W-:Y:S01]  /*0c60*/  F2FP.F16.F32.PACK_AB R16, R25, R18 ;  /* 0x000000121910723e */ /* 0x000fe200000000ff */
[----:B------:R-:W-:Y:S01]  /*0c70*/  VIADD R31, R23, 0x40 ;  /* 0x00000040171f7836 */ /* 0x000fe20000000000 */
[----:B------:R-:W-:Y:S01]  /*0c80*/  F2FP.F16.F32.PACK_AB R18, R29, R22 ;  /* 0x000000161d12723e */ /* 0x000fe200000000ff */
[----:B------:R-:W-:Y:S01]  /*0c90*/  @P2 VIADD R31, R23, 0xffffffc0 ;  /* 0xffffffc0171f2836 */ /* 0x000fe20000000000 */
[----:B------:R-:W-:Y:S01]  /*0ca0*/  F2FP.F16.F32.PACK_AB R8, R45, R8 ;  /* 0x000000082d08723e */ /* 0x000fe200000000ff */
[--C-:B------:R-:W-:Y:S01]  /*0cb0*/  IMAD R42, R42, 0x2, R41.reuse ;  /* 0x000000022a2a7824 */ /* 0x100fe200078e0229 */
[----:B------:R-:W-:Y:S01]  /*0cc0*/  F2FP.F16.F32.PACK_AB R9, R46, R9 ;  /* 0x000000092e09723e */ /* 0x000fe200000000ff */
[----:B------:R-:W-:Y:S01]  /*0cd0*/  IMAD R41, R2, 0x2, R41 ;  /* 0x0000000202297824 */ /* 0x000fe200078e0229 */
[----:B------:R-:W-:Y:S01]  /*0ce0*/  F2FP.F16.F32.PACK_AB R11, R48, R11 ;  /* 0x0000000b300b723e */ /* 0x000fe200000000ff */
[----:B------:R-:W-:Y:S01]  /*0cf0*/  ULDC UR4, c[0x0][0x244] ;  /* 0x0000910000047ab9 */ /* 0x000fe20000000800 */
[----:B------:R-:W-:-:S02]  /*0d00*/  F2FP.F16.F32.PACK_AB R22, R37, R30 ;  /* 0x0000001e2516723e */ /* 0x000fc400000000ff */
[----:B------:R-:W-:Y:S01]  /*0d10*/  F2FP.F16.F32.PACK_AB R12, R17, R12 ;  /* 0x0000000c110c723e */ /* 0x000fe200000000ff */
[----:B------:R0:W-:Y:S01]  /*0d20*/  STSM.16.M88.4 [R42+0xc000], R8 ;  /* 0x00c000082a007844 */ /* 0x0001e20000000200 */
[----:B------:R-:W-:Y:S02]  /*0d30*/  IADD3 R30, R23, R24, RZ ;  /* 0x00000018171e7210 */ /* 0x000fe40007ffe0ff */
[----:B------:R-:W-:Y:S02]  /*0d40*/  F2FP.F16.F32.PACK_AB R17, R26, R21 ;  /* 0x000000151a11723e */ /* 0x000fe400000000ff */
[----:B------:R-:W-:Y:S01]  /*0d50*/  F2FP.F16.F32.PACK_AB R20, R32, R27 ;  /* 0x0000001b2014723e */ /* 0x000fe200000000ff */
[----:B------:R-:W-:Y:S01]  /*0d60*/  IMAD.IADD R32, R24, 0x1, R31 ;  /* 0x0000000118207824 */ /* 0x000fe200078e021f */
[----:B------:R-:W-:Y:S01]  /*0d70*/  F2FP.F16.F32.PACK_AB R21, R35, R28 ;  /* 0x0000001c2315723e */ /* 0x000fe200000000ff */
[----:B------:R1:W-:Y:S01]  /*0d80*/  STSM.16.M88.4 [R30], R12 ;  /* 0x0000000c1e007844 */ /* 0x0003e20000000200 */
[----:B------:R-:W-:-:S02]  /*0d90*/  F2FP.F16.F32.PACK_AB R23, R38, R33 ;  /* 0x000000212617723e */ /* 0x000fc400000000ff */
[C---:B------:R-:W-:Y:S01]  /*0da0*/  IADD3 R28, P0, R0.reuse, R50, RZ ;  /* 0x00000032001c7210 */ /* 0x040fe20007f1e0ff */
[----:B------:R1:W-:Y:S01]  /*0db0*/  STSM.16.M88.4 [R31], R16 ;  /* 0x000000101f007844 */ /* 0x0003e20000000200 */
[--C-:B------:R-:W-:Y:S02]  /*0dc0*/  SHF.R.S32.HI R45, RZ, 0x1f, R44.reuse ;  /* 0x0000001fff2d7819 */ /* 0x100fe4000001142c */
[----:B------:R-:W-:Y:S01]  /*0dd0*/  LEA.HI.X.SX32 R29, R0, R51, 0x1, P0 ;  /* 0x00000033001d7211 */ /* 0x000fe200000f0eff */
[----:B------:R1:W-:Y:S01]  /*0de0*/  STSM.16.M88.4 [R32], R20 ;  /* 0x0000001420007844 */ /* 0x0003e20000000200 */
[----:B------:R-:W-:Y:S01]  /*0df0*/  BAR.SYNC.DEFER_BLOCKING 0x0 ;  /* 0x0000000000007b1d */ /* 0x000fe20000010000 */
[----:B------:R-:W-:Y:S01]  /*0e00*/  ISETP.GE.AND P0, PT, R44, UR4, PT ;  /* 0x000000042c007c0c */ /* 0x000fe2000bf06270 */
[C---:B0-----:R-:W-:Y:S02]  /*0e10*/  IMAD R9, R6.reuse, UR7, R5 ;  /* 0x0000000706097c24 */ /* 0x041fe4000f8e0205 */
[----:B------:R-:W-:Y:S01]  /*0e20*/  IMAD.WIDE.U32 R44, R6, UR6, R44 ;  /* 0x00000006062c7c25 */ /* 0x000fe2000f8e002c */
[----:B------:R-:W-:Y:S01]  /*0e30*/  ISETP.GE.OR P3, PT, R0, R43, P0 ;  /* 0x0000002b0000720c */ /* 0x000fe20000766670 */
[----:B------:R-:W-:-:S02]  /*0e40*/  ULDC.64 UR4, c[0x0][0x260] ;  /* 0x0000980000047ab9 */ /* 0x000fc40000000a00 */
[C---:B------:R-:W-:Y:S01]  /*0e50*/  VIADD R5, R0.reuse, 0x10 ;  /* 0x0000001000057836 */ /* 0x040fe20000000000 */
[----:B------:R-:W-:Y:S01]  /*0e60*/  IADD3 R45, R45, R9, RZ ;  /* 0x000000092d2d7210 */ /* 0x000fe20007ffe0ff */
[----:B------:R-:W-:Y:S02]  /*0e70*/  IMAD R7, R7, UR4, RZ ;  /* 0x0000000407077c24 */ /* 0x000fe4000f8e02ff */
[C---:B------:R-:W-:Y:S01]  /*0e80*/  VIADD R6, R0.reuse, 0x20 ;  /* 0x0000002000067836 */ /* 0x040fe20000000000 */
[-C--:B------:R-:W-:Y:S01]  /*0e90*/  ISETP.GE.OR P2, PT, R5, R43.reuse, P0 ;  /* 0x0000002b0500720c */ /* 0x080fe20000746670 */
[----:B------:R-:W-:Y:S02]  /*0ea0*/  VIADD R0, R0, 0x30 ;  /* 0x0000003000007836 */ /* 0x000fe40000000000 */
[----:B------:R-:W-:Y:S01]  /*0eb0*/  IMAD R9, R4, UR5, R7 ;  /* 0x0000000504097c24 */ /* 0x000fe2000f8e0207 */
[-C--:B------:R-:W-:Y:S01]  /*0ec0*/  ISETP.GE.OR P1, PT, R6, R43.reuse, P0 ;  /* 0x0000002b0600720c */ /* 0x080fe20000726670 */
[----:B------:R-:W-:Y:S01]  /*0ed0*/  IMAD.WIDE.U32 R4, R4, UR4, R44 ;  /* 0x0000000404047c25 */ /* 0x000fe2000f8e002c */
[----:B------:R-:W-:-:S03]  /*0ee0*/  ISETP.GE.OR P0, PT, R0, R43, P0 ;  /* 0x0000002b0000720c */ /* 0x000fc60000706670 */
[----:B------:R-:W-:Y:S01]  /*0ef0*/  IMAD.WIDE R6, R3, 0x40, R28 ;  /* 0x0000004003067825 */ /* 0x000fe200078e021c */
[----:B------:R1:W0:Y:S03]  /*0f00*/  LDS.128 R24, [R41+0xd800] ;  /* 0x00d8000029187984 */ /* 0x0002260000000c00 */
[----:B------:R-:W-:Y:S02]  /*0f10*/  IMAD R8, R2, 0x2, R39 ;  /* 0x0000000202087824 */ /* 0x000fe400078e0227 */
[----:B------:R-:W-:Y:S01]  /*0f20*/  IMAD.IADD R3, R5, 0x1, R9 ;  /* 0x0000000105037824 */ /* 0x000fe200078e0209 */
[----:B------:R-:W-:Y:S06]  /*0f30*/  @P3 BRA `(.L_x_7444) ;  /* 0x00000000002c3947 */ /* 0x000fec0003800000 */
[----:B------:R-:W2:Y:S01]  /*0f40*/  LDS.128 R8, [R8] ;  /* 0x0000000008087984 */ /* 0x000ea20000000c00 */
[----:B------:R-:W-:Y:S01]  /*0f50*/  ULDC.64 UR4, c[0x0][0x250] ;  /* 0x0000940000047ab9 */ /* 0x000fe20000000a00 */
[----:B------:R-:W-:Y:S02]  /*0f60*/  IMAD.MOV.U32 R2, RZ, RZ, R4 ;  /* 0x000000ffff027224 */ /* 0x000fe400078e0004 */
[----:B-1----:R-:W-:Y:S02]  /*0f70*/  IMAD R15, R7, UR4, RZ ;  /* 0x00000004070f7c24 */ /* 0x002fe4000f8e02ff */
[----:B------:R-:W-:-:S04]  /*0f80*/  IMAD.WIDE.U32 R12, R6, UR4, R2 ;  /* 0x00000004060c7c25 */ /* 0x000fc8000f8e0002 */
[----:B------:R-:W-:Y:S01]  /*0f90*/  IMAD R15, R6, UR5, R15 ;  /* 0x00000005060f7c24 */ /* 0x000fe2000f8e020f */
[----:B------:R-:W-:Y:S02]  /*0fa0*/  ULDC.64 UR4, c[0x0][0x238] ;  /* 0x00008e0000047ab9 */ /* 0x000fe40000000a00 */
[----:B------:R-:W-:Y:S01]  /*0fb0*/  LEA R14, P3, R12, UR4, 0x1 ;  /* 0x000000040c0e7c11 */ /* 0x000fe2000f8608ff */
[----:B------:R-:W-:-:S05]  /*0fc0*/  IMAD.IADD R13, R13, 0x1, R15 ;  /* 0x000000010d0d7824 */ /* 0x000fca00078e020f */
[----:B------:R-:W-:-:S05]  /*0fd0*/  LEA.HI.X R15, R12, UR5, R13, 0x1, P3 ;  /* 0x000000050c0f7c11 */ /* 0x000fca00098f0c0d */
[----:B--2---:R2:W-:Y:S02]  /*0fe0*/  STG.E.128 desc[UR8][R14.64], R8 ;  /* 0x000000080e007986 */ /* 0x0045e4000c101d08 */
.L_x_7444:
[----:B------:R-:W-:Y:S05]  /*0ff0*/  BSYNC B0 ;  /* 0x0000000000007941 */ /* 0x000fea0003800000 */
.L_x_7443:
[----:B--2---:R2:W3:Y:S01]  /*1000*/  LDS.128 R8, [R41+0xc800] ;  /* 0x00c8000029087984 */ /* 0x0044e20000000c00 */
[----:B------:R-:W-:Y:S04]  /*1010*/  BSSY B0, `(.L_x_7445) ;  /* 0x000000f000007945 */ /* 0x000fe80003800000 */
[----:B------:R-:W-:Y:S05]  /*1020*/  @P2 BRA `(.L_x_7446) ;  /* 0x0000000000342947 */ /* 0x000fea0003800000 */
[----:B-1----:R-:W-:Y:S01]  /*1030*/  IADD3 R15, P2, R6, 0x10, RZ ;  /* 0x00000010060f7810 */ /* 0x002fe20007f5e0ff */
        /* <DEDUP_REMOVED lines=12> */
.L_x_7446:
[----:B------:R-:W-:Y:S05]  /*1100*/  BSYNC B0 ;  /* 0x0000000000007941 */ /* 0x000fea0003800000 */
.L_x_7445:
[----:B---34-:R3:W4:Y:S01]  /*1110*/  LDS.128 R8, [R41+0xd000] ;  /* 0x00d0000029087984 */ /* 0x0187220000000c00 */
        /* <DEDUP_REMOVED lines=11> */
[----:B------:R-:W-:Y:S02]  /*11d0*/  LEA R14, P1, R12, UR4, 0x1 ;  /* 0x000000040c0e7c11 */ /* 0x000fe4000f8208ff */
[----:B------:R-:W-:-:S04]  /*11e0*/  IADD3 R13, R13, R15, RZ ;  /* 0x0000000f0d0d7210 */ /* 0x000fc80007ffe0ff */
[----:B------:R-:W-:-:S05]  /*11f0*/  LEA.HI.X R15, R12, UR5, R13, 0x1, P1 ;  /* 0x000000050c0f7c11 */ /* 0x000fca00088f0c0d */
[----:B----4-:R1:W-:Y:S02]  /*1200*/  STG.E.128 desc[UR8][R14.64], R8 ;  /* 0x000000080e007986 */ /* 0x0103e4000c101d08 */
.L_x_7448:
[----:B------:R-:W-:Y:S05]  /*1210*/  BSYNC B0 ;  /* 0x0000000000007941 */ /* 0x000fea0003800000 */
.L_x_7447:
[----:B------:R-:W-:Y:S05]  /*1220*/  @P0 EXIT ;  /* 0x000000000000094d */ /* 0x000fea0003800000 */
[----:B------:R-:W-:Y:S01]  /*1230*/  IADD3 R5, P0, R6, 0x30, RZ ;  /* 0x0000003006057810 */ /* 0x000fe20007f1e0ff */
[----:B------:R-:W-:Y:S01]  /*1240*/  ULDC.64 UR4, c[0x0][0x250] ;  /* 0x0000940000047ab9 */ /* 0x000fe20000000a00 */
[----:B------:R-:W-:-:S03]  /*1250*/  IMAD.MOV.U32 R2, RZ, RZ, R4 ;  /* 0x000000ffff027224 */ /* 0x000fc600078e0004 */
        /* <DEDUP_REMOVED lines=8> */
[----:B0-----:R-:W-:Y:S01]  /*12e0*/  STG.E.128 desc[UR8][R4.64], R24 ;  /* 0x0000001804007986 */ /* 0x001fe2000c101d08 */
[----:B------:R-:W-:Y:S05]  /*12f0*/  EXIT ;  /* 0x000000000000794d */ /* 0x000fea0003800000 */
.L_x_7449:
        /* <DEDUP_REMOVED lines=16> */
.L_x_7698:


//--------------------- .text._ZN7cutlass13device_kernelIN5flash11enable_sm90INS1_16FlashAttnBwdSm90INS1_25CollectiveMainloopBwdSm90ILi2ELi1ELi1EN4cute5tupleIJNS5_1CILi1EEES8_S8_EEENS6_IJNS7_ILi64EEENS7_ILi96EEENS7_ILi192EEEEEENS_6half_tEfNS_4arch4Sm90ELb1ELb0ELb0ELb1ELb1ELb0ELb1ELb0ELi3ELi1ELi1ELi1ELb0EEENS1_24CollectiveEpilogueBwdGQAISD_fSG_Li384ELb1ELb1EEENS1_25SingleTileBwdLPTSchedulerILb1ELi96ELb1EEEEEEEEEvNT_6ParamsE --------------------------
	.section	.text._ZN7cutlass13device_kernelIN5flash11enable_sm90INS1_16FlashAttnBwdSm90INS1_25CollectiveMainloopBwdSm90ILi2ELi1ELi1EN4cute5tupleIJNS5_1CILi1EEES8_S8_EEENS6_IJNS7_ILi64EEENS7_ILi96EEENS7_ILi192EEEEEENS_6half_tEfNS_4arch4Sm90ELb1ELb0ELb0ELb1ELb1ELb0ELb1ELb0ELi3ELi1ELi1ELi1ELb0EEENS1_24CollectiveEpilogueBwdGQAISD_fSG_Li384ELb1ELb1EEENS1_25SingleTileBwdLPTSchedulerILb1ELi96ELb1EEEEEEEEEvNT_6ParamsE,"ax",@progbits
	.align	128
.text._ZN7cutlass13device_kernelIN5flash11enable_sm90INS1_16FlashAttnBwdSm90INS1_25CollectiveMainloopBwdSm90ILi2ELi1ELi1EN4cute5tupleIJNS5_1CILi1EEES8_S8_EEENS6_IJNS7_ILi64EEENS7_ILi96EEENS7_ILi192EEEEEENS_6half_tEfNS_4arch4Sm90ELb1ELb0ELb0ELb1ELb1ELb0ELb1ELb0ELi3ELi1ELi1ELi1ELb0EEENS1_24CollectiveEpilogueBwdGQAISD_fSG_Li384ELb1ELb1EEENS1_25SingleTileBwdLPTSchedulerILb1ELi96ELb1EEEEEEEEEvNT_6ParamsE:
        .type           _ZN7cutlass13device_kernelIN5flash11enable_sm90INS1_16FlashAttnBwdSm90INS1_25CollectiveMainloopBwdSm90ILi2ELi1ELi1EN4cute5tupleIJNS5_1CILi1EEES8_S8_EEENS6_IJNS7_ILi64EEENS7_ILi96EEENS7_ILi192EEEEEENS_6half_tEfNS_4arch4Sm90ELb1ELb0ELb0ELb1ELb1ELb0ELb1ELb0ELi3ELi1ELi1ELi1ELb0EEENS1_24CollectiveEpilogueBwdGQAISD_fSG_Li384ELb1ELb1EEENS1_25SingleTileBwdLPTSchedulerILb1ELi96ELb1EEEEEEEEEvNT_6ParamsE,@function
        .size           _ZN7cutlass13device_kernelIN5flash11enable_sm90INS1_16FlashAttnBwdSm90INS1_25CollectiveMainloopBwdSm90ILi2ELi1ELi1EN4cute5tupleIJNS5_1CILi1EEES8_S8_EEENS6_IJNS7_ILi64EEENS7_ILi96EEENS7_ILi192EEEEEENS_6half_tEfNS_4arch4Sm90ELb1ELb0ELb0ELb1ELb1ELb0ELb1ELb0ELi3ELi1ELi1ELi1ELb0EEENS1_24CollectiveEpilogueBwdGQAISD_fSG_Li384ELb1ELb1EEENS1_25SingleTileBwdLPTSchedulerILb1ELi96ELb1EEEEEEEEEvNT_6ParamsE,(.L_x_7699 - _ZN7cutlass13device_kernelIN5flash11enable_sm90INS1_16FlashAttnBwdSm90INS1_25CollectiveMainloopBwdSm90ILi2ELi1ELi1EN4cute5tupleIJNS5_1CILi1EEES8_S8_EEENS6_IJNS7_ILi64EEENS7_ILi96EEENS7_ILi192EEEEEENS_6half_tEfNS_4arch4Sm90ELb1ELb0ELb0ELb1ELb1ELb0ELb1ELb0ELi3ELi1ELi1ELi1ELb0EEENS1_24CollectiveEpilogueBwdGQAISD_fSG_Li384ELb1ELb1EEENS1_25SingleTileBwdLPTSchedulerILb1ELi96ELb1EEEEEEEEEvNT_6ParamsE)
        .other          _ZN7cutlass13device_kernelIN5flash11enable_sm90INS1_16FlashAttnBwdSm90INS1_25CollectiveMainloopBwdSm90ILi2ELi1ELi1EN4cute5tupleIJNS5_1CILi1EEES8_S8_EEENS6_IJNS7_ILi64EEENS7_ILi96EEENS7_ILi192EEEEEENS_6half_tEfNS_4arch4Sm90ELb1ELb0ELb0ELb1ELb1ELb0ELb1ELb0ELi3ELi1ELi1ELi1ELb0EEENS1_24CollectiveEpilogueBwdGQAISD_fSG_Li384ELb1ELb1EEENS1_25SingleTileBwdLPTSchedulerILb1ELi96ELb1EEEEEEEEEvNT_6ParamsE,@"STO_CUDA_ENTRY STV_DEFAULT"
_ZN7cutlass13device_kernelIN5flash11enable_sm90INS1_16FlashAttnBwdSm90INS1_25CollectiveMainloopBwdSm90ILi2ELi1ELi1EN4cute5tupleIJNS5_1CILi1EEES8_S8_EEENS6_IJNS7_ILi64EEENS7_ILi96EEENS7_ILi192EEEEEENS_6half_tEfNS_4arch4Sm90ELb1ELb0ELb0ELb1ELb1ELb0ELb1ELb0ELi3ELi1ELi1ELi1ELb0EEENS1_24CollectiveEpilogueBwdGQAISD_fSG_Li384ELb1ELb1EEENS1_25SingleTileBwdLPTSchedulerILb1ELi96ELb1EEEEEEEEEvNT_6ParamsE:
        /* <DEDUP_REMOVED lines=23> */
.L_x_7451:
[----:B------:R-:W-:Y:S05]  /*0170*/  BSYNC B0 ;  /* 0x0000000000007941 */ /* 0x000fea0003800000 */
.L_x_7450:
        /* <DEDUP_REMOVED lines=34> */
.L_x_7452:
        /* <DEDUP_REMOVED lines=20> */
.L_x_7453:
        /* <DEDUP_REMOVED lines=9> */
.L_x_7456:
        /* <DEDUP_REMOVED lines=32> */
.L_x_7457:
[----:B------:R-:W1:Y:S01]  /*0770*/  LDC R3, c[0x0][0x8cc] ;  /* 0x00023300ff037b82 */ /* 0x000e620000000800 */
[----:B------:R-:W-:Y:S01]  /*0780*/  IMAD.U32 R0, RZ, RZ, UR4 ;  /* 0x00000004ff007e24 */ /* 0x000fe2000f8e00ff */
[----:B-1----:R-:W-:-:S13]  /*0790*/  ISETP.NE.AND P0, PT, R3, 0x1, PT ;  /* 0x000000010300780c */ /* 0x002fda0003f05270 */
[----:B------:R-:W1:Y:S02]  /*07a0*/  @P0 LDC.64 R4, c[0x0][0x8d0] ;  /* 0x00023400ff040b82 */ /* 0x000e640000000a00 */
[----:B-1----:R-:W-:-:S05]  /*07b0*/  @P0 IMAD.HI.U32 R2, R4, UR4, RZ ;  /* 0x0000000404020c27 */ /* 0x002fca000f8e00ff */
[----:B------:R-:W-:-:S05]  /*07c0*/  @P0 SHF.R.U32.HI R0, RZ, R5, R2 ;  /* 0x00000005ff000219 */ /* 0x000fca0000011602 */
[----:B------:R-:W-:-:S07]  /*07d0*/  IMAD R2, R0, R3, RZ ;  /* 0x0000000300027224 */ /* 0x000fce00078e02ff */
.L_x_7458:
        /* <DEDUP_REMOVED lines=20> */
.L_x_7459:
        /* <DEDUP_REMOVED lines=10> */
.L_x_7461:
[----:B------:R-:W1:Y:S02]  /*09c0*/  LDC R4, c[0x0][0x8f4] ;  /* 0x00023d00ff047b82 */ /* 0x000e640000000800 */
.L_x_7460:
[----:B-1---5:R-:W-:-:S04]  /*09d0*/  VIADD R4, R4, 0x5f ;  /* 0x0000005f04047836 */ /* 0x022fc80000000000 */
[----:B------:R-:W-:-:S05]  /*09e0*/  IMAD.HI R4, R4, 0x2aaaaaab, RZ ;  /* 0x2aaaaaab04047827 */ /* 0x000fca00078e02ff */
[----:B--2---:R-:W-:-:S04]  /*09f0*/  SHF.R.U32.HI R3, RZ, 0x1f, R4 ;  /* 0x0000001fff037819 */ /* 0x004fc80000011604 */
[----:B------:R-:W-:-:S04]  /*0a00*/  LEA.HI.SX32 R3, R4, R3, 0x1c ;  /* 0x0000000304037211 */ /* 0x000fc800078fe2ff */
[-C--:B------:R-:W-:Y:S02]  /*0a10*/  ISETP.GT.AND P0, PT, R3, R0.reuse, PT ;  /* 0x000000000300720c */ /* 0x080fe40003f04270 */
[----:B------:R-:W-:Y:S02]  /*0a20*/  LOP3.LUT R0, RZ, R0, RZ, 0x33, !PT ;  /* 0x00000000ff007212 */ /* 0x000fe400078e33ff */
[----:B------:R-:W-:-:S03]  /*0a30*/  SEL R19, R19, 0xffffffff, P0 ;  /* 0xffffffff13137807 */ /* 0x000fc60000000000 */
[----:B------:R-:W-:Y:S01]  /*0a40*/  IMAD.IADD R153, R3, 0x1, R0 ;  /* 0x0000000103997824 */ /* 0x000fe200078e0200 */
        /* <DEDUP_REMOVED lines=11> */
.L_x_7463:
        /* <DEDUP_REMOVED lines=10> */
.L_x_7464:
        /* <DEDUP_REMOVED lines=8> */
.L_x_7465:
        /* <DEDUP_REMOVED lines=9> */
.L_x_7466:
        /* <DEDUP_REMOVED lines=87> */
.L_x_7469:
        /* <DEDUP_REMOVED lines=15> */
.L_x_7468:
        /* <DEDUP_REMOVED lines=20> */
.L_x_7471:
        /* <DEDUP_REMOVED lines=15> */
.L_x_7470:
        /* <DEDUP_REMOVED lines=8> */
.L_x_7598:
        /* <DEDUP_REMOVED lines=21> */
.L_x_7473:
        /* <DEDUP_REMOVED lines=15> */
[----:B--2---:R-:W-:Y:S02]  /*1800*/  SHF.R.S32.HI R10, RZ, 0x1f, R9 ;  /* 0x0000001fff0a7819 */ /* 0x004fe40000011409 */
        /* <DEDUP_REMOVED lines=87> */
.L_x_7485:
[----:B------:R-:W-:-:S13]  /*1d80*/  ISETP.NE.AND P0, PT, R10, 0x3, PT ;  /* 0x000000030a00780c */ /* 0x000fda0003f05270 */
[----:B--2---:R-:W-:Y:S05]  /*1d90*/  @!P0 BRA `(.L_x_7475) ;  /* 0x0000000000048947 */ /* 0x004fea0003800000 */
[----:B------:R-:W-:Y:S01]  /*1da0*/  BPT.TRAP 0x1 ;  /* 0x000000040000795c */ /* 0x000fe20000300000 */
.L_x_7475:
[----:B------:R-:W-:Y:S02]  /*1db0*/  LEA R3, R2, UR36, 0x3 ;  /* 0x0000002402037c11 */ /* 0x000fe4000f8e18ff */
[----:B------:R-:W-:-:S04]  /*1dc0*/  SHF.L.U32 R12, R7, 0x1f, RZ ;  /* 0x0000001f070c7819 */ /* 0x000fc800000006ff */
[----:B------:R2:W3:Y:S01]  /*1dd0*/  SYNCS.PHASECHK.TRANS64.TRYWAIT P1, [R3+URZ+0x36410], R12 ;  /* 0x0364100c030075a7 */ /* 0x0004e2000802017f */
[----:B------:R-:W-:Y:S05]  /*1de0*/  @!P0 BRA `(.L_x_7476) ;  /* 0x0000000000048947 */ /* 0x000fea0003800000 */
[----:B------:R-:W-:Y:S01]  /*1df0*/  BPT.TRAP 0x1 ;  /* 0x000000040000795c */ /* 0x000fe20000300000 */
.L_x_7476:
[----:B---3--:R-:W-:Y:S05]  /*1e00*/  @P1 BRA `(.L_x_7477) ;  /* 0x0000000000081947 */ /* 0x008fea0003800000 */
[----:B------:R-:W3:Y:S02]  /*1e10*/  SYNCS.PHASECHK.TRANS64.TRYWAIT P1, [R3+URZ+0x36410], R12 ;  /* 0x0364100c030075a7 */ /* 0x000ee4000802017f */
[----:B---3--:R-:W-:Y:S05]  /*1e20*/  @!P1 BRA `(.L_x_7478) ;  /* 0x0000007c00f89947 */ /* 0x008fea0003800000 */
.L_x_7477:
        /* <DEDUP_REMOVED lines=103> */
.L_x_7479:
[----:B--2---:R-:W-:-:S04]  /*24a0*/  SHF.L.U32 R14, R5, 0x1f, RZ ;  /* 0x0000001f050e7819 */ /* 0x004fc800000006ff */
[----:B------:R2:W1:Y:S01]  /*24b0*/  SYNCS.PHASECHK.TRANS64.TRYWAIT P1, [UR36+0x36430], R14 ;  /* 0x0364300eff0075a7 */ /* 0x0004620008020164 */
[----:B------:R-:W-:Y:S05]  /*24c0*/  @!P0 BRA `(.L_x_7480) ;  /* 0x0000000000048947 */ /* 0x000fea0003800000 */
[----:B------:R-:W-:Y:S01]  /*24d0*/  BPT.TRAP 0x1 ;  /* 0x000000040000795c */ /* 0x000fe20000300000 */
.L_x_7480:
[----:B-1----:R-:W-:Y:S05]  /*24e0*/  @P1 BRA `(.L_x_7481) ;  /* 0x0000000000081947 */ /* 0x002fea0003800000 */
[----:B------:R-:W1:Y:S02]  /*24f0*/  SYNCS.PHASECHK.TRANS64.TRYWAIT P1, [UR36+0x36430], R14 ;  /* 0x0364300eff0075a7 */ /* 0x000e640008020164 */
[----:B-1----:R-:W-:Y:S05]  /*2500*/  @!P1 BRA `(.L_x_7482) ;  /* 0x0000007800549947 */ /* 0x002fea0003800000 */
.L_x_7481:
        /* <DEDUP_REMOVED lines=36> */
[----:B----4-:R-:W-:-:S02]  /*2750*/  FSEL R23, R140, -INF , P2 ;  /* 0xff8000008c177808 */ /* 0x010fc40001000000 */
        /* <DEDUP_REMOVED lines=278> */
.L_x_7483:
        /* <DEDUP_REMOVED lines=60> */
.L_x_7484:
        /* <DEDUP_REMOVED lines=62> */
.L_x_7467:
[----:B------:R-:W-:Y:S05]  /*4060*/  @P0 BRA `(.L_x_7462) ;  /* 0x0000005c00300947 */ /* 0x000fea0003800000 */
[----:B--2---:R-:W1:Y:S08]  /*4070*/  LDC.64 R2, c[0x0][0x878] ;  /* 0x00021e00ff027b82 */ /* 0x004e700000000a00 */
[----:B------:R-:W2:Y:S01]  /*4080*/  LDC R5, c[0x0][0x850] ;  /* 0x00021400ff057b82 */ /* 0x000ea20000000800 */
[----:B------:R-:W3:Y:S01]  /*4090*/  S2R R6, SR_TID.X ;  /* 0x0000000000067919 */ /* 0x000ee20000002100 */
[----:B------:R-:W-:Y:S01]  /*40a0*/  ULDC UR7, c[0x0][0x870] ;  /* 0x00021c0000077ab9 */ /* 0x000fe20000000800 */
[----:B------:R-:W-:-:S05]  /*40b0*/  ULDC UR6, c[0x0][0x80c] ;  /* 0x0002030000067ab9 */ /* 0x000fca0000000800 */
[----:B------:R-:W5:Y:S01]  /*40c0*/  S2UR UR5, SR_CgaCtaId ;  /* 0x00000000000579c3 */ /* 0x000f620000008800 */
[----:B-1----:R-:W-:Y:S01]  /*40d0*/  ISETP.NE.U32.AND P0, PT, R2, RZ, PT ;  /* 0x000000ff0200720c */ /* 0x002fe20003f05070 */
[----:B------:R-:W-:-:S06]  /*40e0*/  UMOV UR4, 0x400 ;  /* 0x0000040000047882 */ /* 0x000fcc0000000000 */
[----:B------:R-:W1:Y:S01]  /*40f0*/  LDC.64 R16, c[0x0][0x820] ;  /* 0x00020800ff107b82 */ /* 0x000e620000000a00 */
[----:B------:R-:W-:-:S07]  /*4100*/  ISETP.NE.AND.EX P0, PT, R3, RZ, PT, P0 ;  /* 0x000000ff0300720c */ /* 0x000fce0003f05300 */
[----:B------:R-:W1:Y:S08]  /*4110*/  LDC.64 R20, c[0x0][0x848] ;  /* 0x00021200ff147b82 */ /* 0x000e700000000a00 */
[----:B------:R-:W5:Y:S08]  /*4120*/  @P0 LDC.64 R2, c[0x0][0x878] ;  /* 0x00021e00ff020b82 */ /* 0x000f700000000a00 */
[----:B----4-:R-:W4:Y:S01]  /*4130*/  LDC.64 R22, c[0x0][0x800] ;  /* 0x00020000ff167b82 */ /* 0x010f220000000a00 */
[----:B-----5:R-:W-:-:S05]  /*4140*/  @P0 IMAD.WIDE R2, R19, 0x4, R2 ;  /* 0x0000000413020825 */ /* 0x020fca00078e0202 */
[----:B------:R5:W4:Y:S02]  /*4150*/  @P0 LDG.E R4, desc[UR38][R2.64] ;  /* 0x0000002602040981 */ /* 0x000b24000c1e1900 */
[----:B------:R-:W-:Y:S01]  /*4160*/  BAR.SYNC.DEFER_BLOCKING 0x1, 0x180 ;  /* 0x0046000000007b1d */ /* 0x000fe20000010000 */
[----:B--2---:R-:W-:Y:S01]  /*4170*/  ISETP.NE.AND P2, PT, R5, 0x1, PT ;  /* 0x000000010500780c */ /* 0x004fe20003f45270 */
[C---:B---3--:R-:W-:Y:S01]  /*4180*/  VIADD R15, R6.reuse, 0xffffff80 ;  /* 0xffffff80060f7836 */ /* 0x048fe20000000000 */
[----:B------:R-:W-:Y:S01]  /*4190*/  ISETP.NE.AND P1, PT, R6, 0x80, PT ;  /* 0x000000800600780c */ /* 0x000fe20003f25270 */
[C---:B------:R-:W-:Y:S01]  /*41a0*/  IMAD R6, R153.reuse, UR7, RZ ;  /* 0x0000000799067c24 */ /* 0x040fe2000f8e02ff */
[----:B------:R-:W-:Y:S01]  /*41b0*/  ULEA UR4, UR5, UR4, 0x18 ;  /* 0x0000000405047291 */ /* 0x000fe2000f8ec03f */
[----:B------:R-:W-:Y:S01]  /*41c0*/  IMAD R153, R153, 0x4800, RZ ;  /* 0x0000480099997824 */ /* 0x000fe200078e02ff */
[----:B------:R-:W-:Y:S01]  /*41d0*/  SHF.R.S32.HI R0, RZ, 0x1f, R15 ;  /* 0x0000001fff007819 */ /* 0x000fe2000001140f */
[----:B------:R-:W-:Y:S01]  /*41e0*/  IMAD R10, R6, UR6, RZ ;  /* 0x00000006060a7c24 */ /* 0x000fe2000f8e02ff */
[----:B------:R-:W-:Y:S02]  /*41f0*/  BSSY B0, `(.L_x_7486) ;  /* 0x000004e000007945 */ /* 0x000fe40003800000 */
[----:B------:R-:W-:-:S03]  /*4200*/  LEA.HI R8, R0, R15, RZ, 0x7 ;  /* 0x0000000f00087211 */ /* 0x000fc600078f38ff */
[----:B------:R-:W2:Y:S01]  /*4210*/  @P2 LDC R7, c[0x0][0x854] ;  /* 0x00021500ff072b82 */ /* 0x000ea20000000800 */
[----:B------:R-:W-:Y:S02]  /*4220*/  LOP3.LUT R0, R8, 0x3fffff80, RZ, 0xc0, !PT ;  /* 0x3fffff8008007812 */ /* 0x000fe400078ec0ff */
[----:B------:R-:W-:-:S03]  /*4230*/  SHF.R.S32.HI R8, RZ, 0x7, R8 ;  /* 0x00000007ff087819 */ /* 0x000fc60000011408 */
[----:B-----5:R-:W-:Y:S02]  /*4240*/  IMAD.IADD R3, R15, 0x1, -R0 ;  /* 0x000000010f037824 */ /* 0x020fe400078e0a00 */
[----:B------:R-:W3:Y:S01]  /*4250*/  @P2 LDC R9, c[0x0][0x858] ;  /* 0x00021600ff092b82 */ /* 0x000ee20000000800 */
[----:B------:R-:W-:Y:S02]  /*4260*/  IMAD.MOV.U32 R0, RZ, RZ, R154 ;  /* 0x000000ffff007224 */ /* 0x000fe400078e009a */
[----:B------:R-:W-:-:S04]  /*4270*/  IMAD R8, R8, 0x600, R3 ;  /* 0x0000060008087824 */ /* 0x000fc800078e0203 */
[----:B------:R-:W-:Y:S02]  /*4280*/  IMAD.SHL.U32 R8, R8, 0x4, RZ ;  /* 0x0000000408087824 */ /* 0x000fe400078e00ff */
[----:B--2---:R-:W-:Y:S02]  /*4290*/  @P2 IMAD.HI.U32 R2, R154, R7, RZ ;  /* 0x000000079a022227 */ /* 0x004fe400078e00ff */
[----:B------:R-:W2:Y:S03]  /*42a0*/  LDC.64 R6, c[0x0][0x840] ;  /* 0x00021000ff067b82 */ /* 0x000ea60000000a00 */
[----:B---3--:R-:W-:Y:S01]  /*42b0*/  @P2 SHF.R.U32.HI R0, RZ, R9, R2 ;  /* 0x00000009ff002219 */ /* 0x008fe20000011602 */
[----:B------:R-:W-:-:S04]  /*42c0*/  IMAD R9, R19, UR6, RZ ;  /* 0x0000000613097c24 */ /* 0x000fc8000f8e02ff */
[----:B------:R-:W3:Y:S01]  /*42d0*/  LDC.64 R2, c[0x0][0x818] ;  /* 0x00020600ff027b82 */ /* 0x000ee20000000a00 */
[----:B------:R-:W-:Y:S01]  /*42e0*/  ISETP.NE.AND P2, PT, R15, RZ, PT ;  /* 0x000000ff0f00720c */ /* 0x000fe20003f45270 */
[----:B------:R-:W-:Y:S01]  /*42f0*/  ULDC.64 UR6, c[0x0][0x868] ;  /* 0x00021a0000067ab9 */ /* 0x000fe20000000a00 */
[--C-:B------:R-:W-:Y:S02]  /*4300*/  SHF.R.S32.HI R11, RZ, 0x1f, R0.reuse ;  /* 0x0000001fff0b7819 */ /* 0x100fe40000011400 */
[----:B------:R-:W-:Y:S02]  /*4310*/  SHF.R.S32.HI R12, RZ, 0x1f, R9 ;  /* 0x0000001fff0c7819 */ /* 0x000fe40000011409 */
[----:B------:R-:W-:Y:S02]  /*4320*/  IADD3 R13, P3, P4, R10, R9, R0 ;  /* 0x000000090a0d7210 */ /* 0x000fe40007c7e000 */
[----:B------:R-:W-:-:S04]  /*4330*/  SHF.R.S32.HI R10, RZ, 0x1f, R10 ;  /* 0x0000001fff0a7819 */ /* 0x000fc8000001140a */
[----:B------:R-:W-:Y:S01]  /*4340*/  IADD3.X R12, R10, R12, R11, P3, P4 ;  /* 0x0000000c0a0c7210 */ /* 0x000fe20001fe840b */
[----:B--2---:R-:W-:-:S03]  /*4350*/  IMAD R14, R11, R6, RZ ;  /* 0x000000060b0e7224 */ /* 0x004fc600078e02ff */
[C---:B------:R-:W-:Y:S01]  /*4360*/  SHF.L.U64.HI R12, R13.reuse, 0x2, R12 ;  /* 0x000000020d0c7819 */ /* 0x040fe2000001020c */
[----:B------:R-:W-:Y:S02]  /*4370*/  IMAD R15, R0, R7, R14 ;  /* 0x00000007000f7224 */ /* 0x000fe400078e020e */
[----:B------:R-:W-:Y:S02]  /*4380*/  IMAD.SHL.U32 R14, R13, 0x4, RZ ;  /* 0x000000040d0e7824 */ /* 0x000fe400078e00ff */
[----:B---3--:R-:W-:-:S04]  /*4390*/  IMAD R10, R11, R2, RZ ;  /* 0x000000020b0a7224 */ /* 0x008fc800078e02ff */
[----:B------:R-:W-:Y:S01]  /*43a0*/  IMAD R11, R0, R3, R10 ;  /* 0x00000003000b7224 */ /* 0x000fe200078e020a */
[----:B------:R-:W-:Y:S01]  /*43b0*/  SHF.R.S32.HI R10, RZ, 0x1f, R19 ;  /* 0x0000001fff0a7819 */ /* 0x000fe20000011413 */
[C---:B----4-:R-:W-:Y:S01]  /*43c0*/  @P0 IMAD R4, R19.reuse, 0x60, R4 ;  /* 0x0000006013040824 */ /* 0x050fe200078e0204 */
[----:B------:R-:W-:-:S03]  /*43d0*/  SEL R19, R19, RZ, !P0 ;  /* 0x000000ff13137207 */ /* 0x000fc60004000000 */
[----:B------:R-:W-:-:S05]  /*43e0*/  @P0 IMAD.HI R4, R4, 0x2aaaaaab, RZ ;  /* 0x2aaaaaab04040827 */ /* 0x000fca00078e02ff */
[----:B------:R-:W-:-:S04]  /*43f0*/  @P0 SHF.R.U32.HI R9, RZ, 0x1f, R4 ;  /* 0x0000001fff090819 */ /* 0x000fc80000011604 */
[----:B------:R-:W-:Y:S02]  /*4400*/  @P0 LEA.HI.SX32 R9, R4, R9, 0x1c ;  /* 0x0000000904090211 */ /* 0x000fe400078fe2ff */
[----:B------:R-:W-:-:S03]  /*4410*/  LEA R4, R8, UR4, 0x2 ;  /* 0x0000000408047c11 */ /* 0x000fc6000f8e10ff */
[----:B------:R-:W-:Y:S02]  /*4420*/  @P0 IMAD R8, R9, 0x4800, RZ ;  /* 0x0000480009080824 */ /* 0x000fe400078e02ff */
[----:B------:R2:W-:Y:S03]  /*4430*/  STS.128 [R4], R24 ;  /* 0x0000001804007388 */ /* 0x0005e60000000c00 */
[----:B------:R-:W-:Y:S02]  /*4440*/  @P0 SHF.R.S32.HI R9, RZ, 0x1f, R8 ;  /* 0x0000001fff090819 */ /* 0x000fe40000011408 */
[----:B------:R-:W-:Y:S01]  /*4450*/  @!P0 CS2R R8, SRZ ;  /* 0x0000000000088805 */ /* 0x000fe2000001ff00 */
[----:B------:R3:W-:Y:S04]  /*4460*/  STS.128 [R4+0x800], R28 ;  /* 0x0008001c04007388 */ /* 0x0007e80000000c00 */
[----:B------:R3:W-:Y:S01]  /*4470*/  STS.128 [R4+0x1000], R32 ;  /* 0x0010002004007388 */ /* 0x0007e20000000c00 */
[----:B------:R-:W-:-:S03]  /*4480*/  IADD3 R8, P3, R153, R8, RZ ;  /* 0x0000000899087210 */ /* 0x000fc60007f7e0ff */
[----:B------:R3:W-:Y:S01]  /*4490*/  STS.128 [R4+0x1800], R36 ;  /* 0x0018002404007388 */ /* 0x0007e20000000c00 */
[----:B------:R-:W-:Y:S01]  /*44a0*/  LEA.HI.X.SX32 R9, R153, R9, 0x1, P3 ;  /* 0x0000000999097211 */ /* 0x000fe200018f0eff */
[----:B--2---:R-:W2:Y:S02]  /*44b0*/  LDC.64 R24, c[0x0][0x828] ;  /* 0x00020a00ff187b82 */ /* 0x004ea40000000a00 */
[----:B------:R3:W-:Y:S01]  /*44c0*/  STS.128 [R4+0x2000], R40 ;  /* 0x0020002804007388 */ /* 0x0007e20000000c00 */
[----:B------:R-:W-:-:S03]  /*44d0*/  IMAD.WIDE.U32 R2, R0, R2, R8 ;  /* 0x0000000200027225 */ /* 0x000fc600078e0008 */
[----:B------:R3:W-:Y:S01]  /*44e0*/  STS.128 [R4+0x2800], R44 ;  /* 0x0028002c04007388 */ /* 0x0007e20000000c00 */
[----:B------:R-:W-:Y:S01]  /*44f0*/  IMAD.WIDE.U32 R6, R0, R6, R8 ;  /* 0x0000000600067225 */ /* 0x000fe200078e0008 */
[----:B------:R-:W-:Y:S02]  /*4500*/  SEL R9, R10, RZ, !P0 ;  /* 0x000000ff0a097207 */ /* 0x000fe40004000000 */
[----:B------:R3:W-:Y:S01]  /*4510*/  STS.128 [R4+0x3000], R48 ;  /* 0x0030003004007388 */ /* 0x0007e20000000c00 */
[----:B------:R-:W-:-:S03]  /*4520*/  IMAD.IADD R3, R3, 0x1, R11 ;  /* 0x0000000103037824 */ /* 0x000fc600078e020b */
[----:B------:R3:W-:Y:S01]  /*4530*/  STS.128 [R4+0x3800], R52 ;  /* 0x0038003404007388 */ /* 0x0007e20000000c00 */
[----:B-1----:R-:W-:Y:S02]  /*4540*/  IMAD R8, R9, R16, RZ ;  /* 0x0000001009087224 */ /* 0x002fe400078e02ff */
        /* <DEDUP_REMOVED lines=9> */
[C---:B------:R-:W-:Y:S01]  /*45e0*/  IMAD.WIDE.U32 R6, R19.reuse, R20, R6 ;  /* 0x0000001413067225 */ /* 0x040fe200078e0006 */
[----:B------:R-:W-:Y:S02]  /*45f0*/  LEA R22, P3, R2, R22, 0x2 ;  /* 0x0000001602167211 */ /* 0x000fe400078610ff */
[----:B------:R3:W-:Y:S01]  /*4600*/  STS.128 [R4+0x5800], R68 ;  /* 0x0058004404007388 */ /* 0x0007e20000000c00 */
[----:B------:R-:W-:Y:S01]  /*4610*/  IMAD.MOV R0, RZ, RZ, -R0 ;  /* 0x000000ffff007224 */ /* 0x000fe200078e0a00 */
[----:B--2---:R-:W-:Y:S01]  /*4620*/  LEA R24, P4, R6, R24, 0x2 ;  /* 0x0000001806187211 */ /* 0x004fe200078810ff */
[----:B------:R-:W-:Y:S02]  /*4630*/  IMAD R19, R19, R21, R10 ;  /* 0x0000001513137224 */ /* 0x000fe400078e020a */
[----:B------:R-:W-:Y:S02]  /*4640*/  IMAD R13, R5, R0, R154 ;  /* 0x00000000050d7224 */ /* 0x000fe400078e029a */
[----:B------:R-:W-:-:S02]  /*4650*/  IMAD.IADD R10, R3, 0x1, R11 ;  /* 0x00000001030a7824 */ /* 0x000fc400078e020b */
[----:B------:R-:W-:Y:S01]  /*4660*/  IMAD.IADD R5, R7, 0x1, R19 ;  /* 0x0000000107057824 */ /* 0x000fe200078e0213 */
[----:B---3--:R-:W-:Y:S06]  /*4670*/  @P2 BRA `(.L_x_7487) ;  /* 0x0000000000142947 */ /* 0x008fec0003800000 */
.L_x_7488:
[----:B------:R-:W2:Y:S04]  /*4680*/  LDG.E.STRONG.GPU R0, desc[UR38][R8.64] ;  /* 0x0000002608007981 */ /* 0x000ea8000c1ef900 */
[----:B--2---:R-:W-:Y:S01]  /*4690*/  CCTL.IVALL ;  /* 0x00000000ff00798f */ /* 0x004fe20002000000 */
[----:B------:R-:W-:Y:S05]  /*46a0*/  YIELD ;  /* 0x0000000000007946 */ /* 0x000fea0003800000 */
[----:B------:R-:W-:-:S13]  /*46b0*/  ISETP.NE.AND P0, PT, R0, R13, PT ;  /* 0x0000000d0000720c */ /* 0x000fda0003f05270 */
[----:B------:R-:W-:Y:S05]  /*46c0*/  @P0 BRA `(.L_x_7488) ;  /* 0xfffffffc00ec0947 */ /* 0x000fea000383ffff */
.L_x_7487:
[----:B------:R-:W-:Y:S05]  /*46d0*/  BSYNC B0 ;  /* 0x0000000000007941 */ /* 0x000fea0003800000 */
.L_x_7486:
[----:B------:R-:W-:Y:S01]  /*46e0*/  UMOV UR5, 0xffffffff ;  /* 0xffffffff00057882 */ /* 0x000fe20000000000 */
[----:B------:R-:W-:Y:S02]  /*46f0*/  LEA.HI.X R10, R2, R23, R10, 0x2, P3 ;  /* 0x00000017020a7211 */ /* 0x000fe400018f140a */
[----:B------:R-:W-:Y:S01]  /*4700*/  LEA.HI.X R5, R6, R25, R5, 0x2, P4 ;  /* 0x0000001906057211 */ /* 0x000fe200020f1405 */
[----:B------:R-:W-:Y:S06]  /*4710*/  BRA.DIV UR5, `(.L_x_7489) ;  /* 0x0000005605e47947 */ /* 0x000fec000b800000 */
[----:B------:R-:W-:Y:S01]  /*4720*/  NOP ;  /* 0x0000000000007918 */ /* 0x000fe20000000000 */
.L_x_7601:
        /* <DEDUP_REMOVED lines=16> */
.L_x_7492:
[----:B------:R-:W-:Y:S01]  /*4830*/  @P0 ELECT P2, URZ, PT ;  /* 0x00000000003f082f */ /* 0x000fe20003840000 */
[----:B------:R1:W-:-:S12]  /*4840*/  UBLKRED.G.S.ADD.F32.RN [UR6], [UR4], UR5, desc[UR8] ;  /* 0x00000806040073bb */ /* 0x0003d800080a1405 */
[----:B------:R-:W-:Y:S02]  /*4850*/  @P2 PLOP3.LUT P0, PT, P2, PT, PT, 0x8, 0x0 ;  /* 0x000000000000281c */ /* 0x000fe4000170e170 */
[----:B------:R-:W-:-:S11]  /*4860*/  PLOP3.LUT P2, PT, PT, PT, PT, 0x8, 0x0 ;  /* 0x000000000000781c */ /* 0x000fd60003f4e170 */
[----:B-1----:R-:W-:Y:S05]  /*4870*/  @P0 BRA.U.ANY `(.L_x_7492) ;  /* 0xfffffffd00ec0947 */ /* 0x002fea000393ffff */
[----:B------:R0:W-:Y:S01]  /*4880*/  UTMACMDFLUSH ;  /* 0x00000000000079b7 */ /* 0x0001e20000000000 */
[----:B------:R-:W-:-:S04]  /*4890*/  DEPBAR.LE SB0, 0x0 ;  /* 0x000080000000791a */ /* 0x000fc80000000000 */
.L_x_7491:
[----:B------:R-:W-:Y:S05]  /*48a0*/  BSYNC B0 ;  /* 0x0000000000007941 */ /* 0x000fea0003800000 */
.L_x_7490:
        /* <DEDUP_REMOVED lines=14> */
.L_x_7494:
[----:B------:R-:W-:Y:S05]  /*4990*/  BSYNC B0 ;  /* 0x0000000000007941 */ /* 0x000fea0003800000 */
.L_x_7493:
        /* <DEDUP_REMOVED lines=18> */
.L_x_7497:
[----:B------:R-:W2:Y:S04]  /*4ac0*/  LDG.E.STRONG.GPU R0, desc[UR38][R2.64] ;  /* 0x0000002602007981 */ /* 0x000ea8000c1ef900 */
[----:B--2---:R-:W-:Y:S01]  /*4ad0*/  CCTL.IVALL ;  /* 0x00000000ff00798f */ /* 0x004fe20002000000 */
[----:B------:R-:W-:Y:S05]  /*4ae0*/  YIELD ;  /* 0x0000000000007946 */ /* 0x000fea0003800000 */
[----:B------:R-:W-:-:S13]  /*4af0*/  ISETP.NE.AND P0, PT, R0, R13, PT ;  /* 0x0000000d0000720c */ /* 0x000fda0003f05270 */
[----:B------:R-:W-:Y:S05]  /*4b00*/  @P0 BRA `(.L_x_7497) ;  /* 0xfffffffc00ec0947 */ /* 0x000fea000383ffff */
.L_x_7496:
[----:B------:R-:W-:Y:S05]  /*4b10*/  BSYNC B0 ;  /* 0x0000000000007941 */ /* 0x000fea0003800000 */
.L_x_7495:
[----:B------:R-:W-:-:S03]  /*4b20*/  UMOV UR5, 0xffffffff ;  /* 0xffffffff00057882 */ /* 0x000fc60000000000 */
[----:B------:R-:W-:Y:S05]  /*4b30*/  BRA.DIV UR5, `(.L_x_7498) ;  /* 0x0000005205f87947 */ /* 0x000fea000b800000 */
[----:B------:R-:W-:Y:S01]  /*4b40*/  NOP ;  /* 0x0000000000007918 */ /* 0x000fe20000000000 */
.L_x_7604:
        /* <DEDUP_REMOVED lines=16> */
.L_x_7501:
[----:B------:R-:W-:Y:S01]  /*4c50*/  @P0 ELECT P2, URZ, PT ;  /* 0x00000000003f082f */ /* 0x000fe20003840000 */
[----:B------:R2:W-:-:S12]  /*4c60*/  UBLKRED.G.S.ADD.F32.RN [UR6], [UR4], UR5, desc[UR8] ;  /* 0x00000806040073bb */ /* 0x0005d800080a1405 */
[----:B------:R-:W-:Y:S02]  /*4c70*/  @P2 PLOP3.LUT P0, PT, P2, PT, PT, 0x8, 0x0 ;  /* 0x000000000000281c */ /* 0x000fe4000170e170 */
[----:B------:R-:W-:-:S11]  /*4c80*/  PLOP3.LUT P2, PT, PT, PT, PT, 0x8, 0x0 ;  /* 0x000000000000781c */ /* 0x000fd60003f4e170 */
[----:B--2---:R-:W-:Y:S05]  /*4c90*/  @P0 BRA.U.ANY `(.L_x_7501) ;  /* 0xfffffffd00ec0947 */ /* 0x004fea000393ffff */
[----:B------:R0:W-:Y:S01]  /*4ca0*/  UTMACMDFLUSH ;  /* 0x00000000000079b7 */ /* 0x0001e20000000000 */
[----:B------:R-:W-:-:S04]  /*4cb0*/  DEPBAR.LE SB0, 0x0 ;  /* 0x000080000000791a */ /* 0x000fc80000000000 */
.L_x_7500:
[----:B------:R-:W-:Y:S05]  /*4cc0*/  BSYNC B0 ;  /* 0x0000000000007941 */ /* 0x000fea0003800000 */
.L_x_7499:
        /* <DEDUP_REMOVED lines=14> */
.L_x_7455:
        /* <DEDUP_REMOVED lines=29> */
.L_x_7503:
[----:B------:R-:W-:Y:S01]  /*4f80*/  ULDC UR9, c[0x0][0x8cc] ;  /* 0x0002330000097ab9 */ /* 0x000fe20000000800 */
[----:B------:R-:W-:Y:S01]  /*4f90*/  UMOV UR7, UR8 ;  /* 0x0000000800077c82 */ /* 0x000fe20008000000 */
[----:B------:R-:W-:-:S11]  /*4fa0*/  UISETP.NE.AND UP0, UPT, UR9, 0x1, UPT ;  /* 0x000000010900788c */ /* 0x000fd6000bf05270 */
[----:B------:R-:W-:Y:S02]  /*4fb0*/  @UP0 ULDC.64 UR10, c[0x0][0x8d0] ;  /* 0x00023400000a0ab9 */ /* 0x000fe40000000a00 */
[----:B------:R-:W-:-:S04]  /*4fc0*/  UIMAD.WIDE.U32 UR4, UR8, UR10, URZ ;  /* 0x0000000a080472a5 */ /* 0x000fc8000f8e003f */
[----:B------:R-:W-:-:S04]  /*4fd0*/  @UP0 USHF.R.U32.HI UR7, URZ, UR11, UR5 ;  /* 0x0000000b3f070299 */ /* 0x000fc80008011605 */
[----:B------:R-:W-:-:S12]  /*4fe0*/  UIMAD UR4, UR7, UR9, URZ ;  /* 0x00000009070472a4 */ /* 0x000fd8000f8e023f */
.L_x_7504:
        /* <DEDUP_REMOVED lines=23> */
.L_x_7505:
        /* <DEDUP_REMOVED lines=13> */
.L_x_7507:
[----:B------:R-:W-:-:S05]  /*5230*/  ULDC UR4, c[0x0][0x8f4] ;  /* 0x00023d0000047ab9 */ /* 0x000fca0000000800 */
.L_x_7506:
        /* <DEDUP_REMOVED lines=48> */
.L_x_7508:
        /* <DEDUP_REMOVED lines=13> */
.L_x_7509:
        /* <DEDUP_REMOVED lines=12> */
.L_x_7510:
        /* <DEDUP_REMOVED lines=68> */
.L_x_7514:
[----:B------:R-:W2:Y:S04]  /*5b10*/  LDG.E.STRONG.GPU R4, desc[UR38][R2.64] ;  /* 0x0000002602047981 */ /* 0x000ea8000c1ef900 */
[----:B--2---:R-:W-:Y:S01]  /*5b20*/  CCTL.IVALL ;  /* 0x00000000ff00798f */ /* 0x004fe20002000000 */
[----:B------:R-:W-:Y:S05]  /*5b30*/  YIELD ;  /* 0x0000000000007946 */ /* 0x000fea0003800000 */
[----:B------:R-:W-:-:S13]  /*5b40*/  ISETP.NE.AND P1, PT, R4, R5, PT ;  /* 0x000000050400720c */ /* 0x000fda0003f25270 */
[----:B------:R-:W-:Y:S05]  /*5b50*/  @P1 BRA `(.L_x_7514) ;  /* 0xfffffffc00ec1947 */ /* 0x000fea000383ffff */
.L_x_7513:
[----:B------:R-:W-:Y:S05]  /*5b60*/  BSYNC B0 ;  /* 0x0000000000007941 */ /* 0x000fea0003800000 */
.L_x_7512:
[----:B------:R-:W-:-:S03]  /*5b70*/  UMOV UR6, 0xffffffff ;  /* 0xffffffff00067882 */ /* 0x000fc60000000000 */
[----:B------:R-:W-:Y:S05]  /*5b80*/  BRA.DIV UR6, `(.L_x_7515) ;  /* 0x0000004606007947 */ /* 0x000fea000b800000 */
[----:B------:R-:W-:Y:S01]  /*5b90*/  NOP ;  /* 0x0000000000007918 */ /* 0x000fe20000000000 */
.L_x_7607:
        /* <DEDUP_REMOVED lines=22> */
.L_x_7517:
[----:B------:R-:W-:Y:S05]  /*5d00*/  BSYNC B0 ;  /* 0x0000000000007941 */ /* 0x000fea0003800000 */
.L_x_7516:
        /* <DEDUP_REMOVED lines=19> */
.L_x_7519:
[----:B------:R-:W-:Y:S05]  /*5e40*/  BSYNC B0 ;  /* 0x0000000000007941 */ /* 0x000fea0003800000 */
.L_x_7518:
        /* <DEDUP_REMOVED lines=20> */
.L_x_7521:
[----:B------:R-:W-:Y:S05]  /*5f90*/  BSYNC B0 ;  /* 0x0000000000007941 */ /* 0x000fea0003800000 */
.L_x_7520:
[----:B------:R-:W-:Y:S06]  /*5fa0*/  BAR.ARV 0xa, 0xa0 ;  /* 0x0282800000007b1d */ /* 0x000fec0000002000 */
[----:B------:R-:W-:Y:S04]  /*5fb0*/  BSSY B0, `(.L_x_7522) ;  /* 0x0000003000007945 */ /* 0x000fe80003800000 */
[----:B------:R-:W-:Y:S05]  /*5fc0*/  @!P0 BRA `(.L_x_7523) ;  /* 0x0000000000048947 */ /* 0x000fea0003800000 */
[----:B------:R-:W-:-:S04]  /*5fd0*/  DEPBAR.LE SB0, 0x1 ;  /* 0x000080400000791a */ /* 0x000fc80000000000 */
.L_x_7523:
[----:B------:R-:W-:Y:S05]  /*5fe0*/  BSYNC B0 ;  /* 0x0000000000007941 */ /* 0x000fea0003800000 */
.L_x_7522:
[----:B------:R-:W-:Y:S06]  /*5ff0*/  BAR.ARV 0xb, 0xa0 ;  /* 0x02c2800000007b1d */ /* 0x000fec0000002000 */
[----:B------:R-:W-:Y:S04]  /*6000*/  BSSY B0, `(.L_x_7524) ;  /* 0x0000003000007945 */ /* 0x000fe80003800000 */
[----:B------:R-:W-:Y:S05]  /*6010*/  @!P0 BRA `(.L_x_7525) ;  /* 0x0000000000048947 */ /* 0x000fea0003800000 */
[----:B------:R-:W-:-:S04]  /*6020*/  DEPBAR.LE SB0, 0x0 ;  /* 0x000080000000791a */ /* 0x000fc80000000000 */
.L_x_7525:
[----:B------:R-:W-:Y:S05]  /*6030*/  BSYNC B0 ;  /* 0x0000000000007941 */ /* 0x000fea0003800000 */
.L_x_7524:
        /* <DEDUP_REMOVED lines=19> */
.L_x_7527:
[----:B------:R-:W-:Y:S05]  /*6170*/  BSYNC B0 ;  /* 0x0000000000007941 */ /* 0x000fea0003800000 */
.L_x_7526:
[----:B------:R-:W-:Y:S01]  /*6180*/  UIADD3 UR13, UR12, 0x1, URZ ;  /* 0x000000010c0d7890 */ /* 0x000fe2000fffe03f */
[----:B------:R-:W-:Y:S11]  /*6190*/  BRA `(.L_x_7528) ;  /* 0x0000000000047947 */ /* 0x000ff60003800000 */
.L_x_7511:
[----:B------:R-:W-:-:S05]  /*61a0*/  UMOV UR13, UR12 ;  /* 0x0000000c000d7c82 */ /* 0x000fca0008000000 */
.L_x_7528:
        /* <DEDUP_REMOVED lines=16> */
.L_x_7561:
        /* <DEDUP_REMOVED lines=18> */
.L_x_7531:
[----:B------:R-:W2:Y:S04]  /*63d0*/  LDG.E.STRONG.GPU R4, desc[UR38][R2.64] ;  /* 0x0000002602047981 */ /* 0x000ea8000c1ef900 */
[----:B--2---:R-:W-:Y:S01]  /*63e0*/  CCTL.IVALL ;  /* 0x00000000ff00798f */ /* 0x004fe20002000000 */
[----:B------:R-:W-:Y:S05]  /*63f0*/  YIELD ;  /* 0x0000000000007946 */ /* 0x000fea0003800000 */
[----:B------:R-:W-:-:S13]  /*6400*/  ISETP.NE.AND P1, PT, R4, R5, PT ;  /* 0x000000050400720c */ /* 0x000fda0003f25270 */
[----:B------:R-:W-:Y:S05]  /*6410*/  @P1 BRA `(.L_x_7531) ;  /* 0xfffffffc00ec1947 */ /* 0x000fea000383ffff */
.L_x_7530:
[----:B------:R-:W-:Y:S05]  /*6420*/  BSYNC B0 ;  /* 0x0000000000007941 */ /* 0x000fea0003800000 */
.L_x_7529:
[----:B------:R-:W-:-:S03]  /*6430*/  UMOV UR24, 0xffffffff ;  /* 0xffffffff00187882 */ /* 0x000fc60000000000 */
[----:B------:R-:W-:Y:S05]  /*6440*/  BRA.DIV UR24, `(.L_x_7532) ;  /* 0x0000003a18ec7947 */ /* 0x000fea000b800000 */
[----:B------:R-:W-:Y:S01]  /*6450*/  NOP ;  /* 0x0000000000007918 */ /* 0x000fe20000000000 */
.L_x_7610:
        /* <DEDUP_REMOVED lines=19> */
.L_x_7534:
[----:B------:R-:W-:Y:S05]  /*6590*/  BSYNC B0 ;  /* 0x0000000000007941 */ /* 0x000fea0003800000 */
.L_x_7533:
        /* <DEDUP_REMOVED lines=14> */
.L_x_7536:
[----:B------:R-:W-:Y:S05]  /*6680*/  BSYNC B0 ;  /* 0x0000000000007941 */ /* 0x000fea0003800000 */
.L_x_7535:
        /* <DEDUP_REMOVED lines=15> */
.L_x_7538:
[----:B------:R-:W-:Y:S05]  /*6780*/  BSYNC B0 ;  /* 0x0000000000007941 */ /* 0x000fea0003800000 */
.L_x_7537:
[----:B------:R-:W-:Y:S06]  /*6790*/  BAR.ARV 0xa, 0xa0 ;  /* 0x0282800000007b1d */ /* 0x000fec0000002000 */
[----:B------:R-:W-:Y:S04]  /*67a0*/  BSSY B0, `(.L_x_7539) ;  /* 0x0000003000007945 */ /* 0x000fe80003800000 */
[----:B------:R-:W-:Y:S05]  /*67b0*/  @!P0 BRA `(.L_x_7540) ;  /* 0x0000000000048947 */ /* 0x000fea0003800000 */
[----:B------:R-:W-:-:S04]  /*67c0*/  DEPBAR.LE SB0, 0x1 ;  /* 0x000080400000791a */ /* 0x000fc80000000000 */
.L_x_7540:
[----:B------:R-:W-:Y:S05]  /*67d0*/  BSYNC B0 ;  /* 0x0000000000007941 */ /* 0x000fea0003800000 */
.L_x_7539:
[----:B------:R-:W-:Y:S06]  /*67e0*/  BAR.ARV 0xb, 0xa0 ;  /* 0x02c2800000007b1d */ /* 0x000fec0000002000 */
[----:B------:R-:W-:Y:S04]  /*67f0*/  BSSY B0, `(.L_x_7541) ;  /* 0x0000003000007945 */ /* 0x000fe80003800000 */
[----:B------:R-:W-:Y:S05]  /*6800*/  @!P0 BRA `(.L_x_7542) ;  /* 0x0000000000048947 */ /* 0x000fea0003800000 */
[----:B------:R-:W-:-:S04]  /*6810*/  DEPBAR.LE SB0, 0x0 ;  /* 0x000080000000791a */ /* 0x000fc80000000000 */
.L_x_7542:
[----:B------:R-:W-:Y:S05]  /*6820*/  BSYNC B0 ;  /* 0x0000000000007941 */ /* 0x000fea0003800000 */
.L_x_7541:
        /* <DEDUP_REMOVED lines=19> */
.L_x_7544:
[----:B------:R-:W-:Y:S05]  /*6960*/  BSYNC B0 ;  /* 0x0000000000007941 */ /* 0x000fea0003800000 */
.L_x_7543:
        /* <DEDUP_REMOVED lines=16> */
.L_x_7547:
[----:B------:R-:W2:Y:S04]  /*6a70*/  LDG.E.STRONG.GPU R4, desc[UR38][R2.64] ;  /* 0x0000002602047981 */ /* 0x000ea8000c1ef900 */
[----:B--2---:R-:W-:Y:S01]  /*6a80*/  CCTL.IVALL ;  /* 0x00000000ff00798f */ /* 0x004fe20002000000 */
[----:B------:R-:W-:Y:S05]  /*6a90*/  YIELD ;  /* 0x0000000000007946 */ /* 0x000fea0003800000 */
[----:B------:R-:W-:-:S13]  /*6aa0*/  ISETP.NE.AND P1, PT, R4, R5, PT ;  /* 0x000000050400720c */ /* 0x000fda0003f25270 */
[----:B------:R-:W-:Y:S05]  /*6ab0*/  @P1 BRA `(.L_x_7547) ;  /* 0xfffffffc00ec1947 */ /* 0x000fea000383ffff */
.L_x_7546:
[----:B------:R-:W-:Y:S05]  /*6ac0*/  BSYNC B0 ;  /* 0x0000000000007941 */ /* 0x000fea0003800000 */
.L_x_7545:
[----:B------:R-:W-:-:S03]  /*6ad0*/  UMOV UR22, 0xffffffff ;  /* 0xffffffff00167882 */ /* 0x000fc60000000000 */
[----:B------:R-:W-:Y:S05]  /*6ae0*/  BRA.DIV UR22, `(.L_x_7548) ;  /* 0x0000003616607947 */ /* 0x000fea000b800000 */
[----:B------:R-:W-:Y:S01]  /*6af0*/  NOP ;  /* 0x0000000000007918 */ /* 0x000fe20000000000 */
.L_x_7613:
        /* <DEDUP_REMOVED lines=15> */
.L_x_7550:
[----:B------:R-:W-:Y:S05]  /*6bf0*/  BSYNC B0 ;  /* 0x0000000000007941 */ /* 0x000fea0003800000 */
.L_x_7549:
        /* <DEDUP_REMOVED lines=14> */
.L_x_7552:
[----:B------:R-:W-:Y:S05]  /*6ce0*/  BSYNC B0 ;  /* 0x0000000000007941 */ /* 0x000fea0003800000 */
.L_x_7551:
        /* <DEDUP_REMOVED lines=15> */
.L_x_7554:
[----:B------:R-:W-:Y:S05]  /*6de0*/  BSYNC B0 ;  /* 0x0000000000007941 */ /* 0x000fea0003800000 */
.L_x_7553:
[----:B------:R-:W-:Y:S06]  /*6df0*/  BAR.ARV 0xa, 0xa0 ;  /* 0x0282800000007b1d */ /* 0x000fec0000002000 */
[----:B------:R-:W-:Y:S04]  /*6e00*/  BSSY B0, `(.L_x_7555) ;  /* 0x0000003000007945 */ /* 0x000fe80003800000 */
[----:B------:R-:W-:Y:S05]  /*6e10*/  @!P0 BRA `(.L_x_7556) ;  /* 0x0000000000048947 */ /* 0x000fea0003800000 */
[----:B------:R-:W-:-:S04]  /*6e20*/  DEPBAR.LE SB0, 0x1 ;  /* 0x000080400000791a */ /* 0x000fc80000000000 */
.L_x_7556:
[----:B------:R-:W-:Y:S05]  /*6e30*/  BSYNC B0 ;  /* 0x0000000000007941 */ /* 0x000fea0003800000 */
.L_x_7555:
[----:B------:R-:W-:Y:S06]  /*6e40*/  BAR.ARV 0xb, 0xa0 ;  /* 0x02c2800000007b1d */ /* 0x000fec0000002000 */
[----:B------:R-:W-:Y:S04]  /*6e50*/  BSSY B0, `(.L_x_7557) ;  /* 0x0000003000007945 */ /* 0x000fe80003800000 */
[----:B------:R-:W-:Y:S05]  /*6e60*/  @!P0 BRA `(.L_x_7558) ;  /* 0x0000000000048947 */ /* 0x000fea0003800000 */
[----:B------:R-:W-:-:S04]  /*6e70*/  DEPBAR.LE SB0, 0x0 ;  /* 0x000080000000791a */ /* 0x000fc80000000000 */
.L_x_7558:
[----:B------:R-:W-:Y:S05]  /*6e80*/  BSYNC B0 ;  /* 0x0000000000007941 */ /* 0x000fea0003800000 */
.L_x_7557:
        /* <DEDUP_REMOVED lines=19> */
.L_x_7560:
[----:B------:R-:W-:Y:S05]  /*6fc0*/  BSYNC B0 ;  /* 0x0000000000007941 */ /* 0x000fea0003800000 */
.L_x_7559:
[----:B------:R-:W-:Y:S02]  /*6fd0*/  UIADD3 UR13, UR13, 0x2, URZ ;  /* 0x000000020d0d7890 */ /* 0x000fe4000fffe03f */
[----:B------:R-:W-:Y:S02]  /*6fe0*/  UIADD3 UR6, UR6, 0x6000, URZ ;  /* 0x0000600006067890 */ /* 0x000fe4000fffe03f */
[----:B------:R-:W-:-:S06]  /*6ff0*/  UISETP.GE.AND UP0, UPT, UR13, UR7, UPT ;  /* 0x000000070d00728c */ /* 0x000fcc000bf06270 */
[----:B------:R-:W-:-:S13]  /*7000*/  PLOP3.LUT P1, PT, PT, PT, UP0, 0x80, 0x0 ;  /* 0x000000000000781c */ /* 0x000fda0003f2f008 */
[----:B------:R-:W-:Y:S05]  /*7010*/  @!P1 BRA `(.L_x_7561) ;  /* 0xfffffff000a49947 */ /* 0x000fea000383ffff */
[----:B------:R-:W-:Y:S05]  /*7020*/  BRA `(.L_x_7462) ;  /* 0x0000002c00407947 */ /* 0x000fea0003800000 */
.L_x_7502:
        /* <DEDUP_REMOVED lines=21> */
.L_x_7562:
[----:B------:R-:W1:Y:S01]  /*7180*/  LDC R3, c[0x0][0x8cc] ;  /* 0x00023300ff037b82 */ /* 0x000e620000000800 */
[----:B------:R-:W-:Y:S01]  /*7190*/  IMAD.MOV.U32 R0, RZ, RZ, R5 ;  /* 0x000000ffff007224 */ /* 0x000fe200078e0005 */
[----:B-1----:R-:W-:-:S13]  /*71a0*/  ISETP.NE.AND P0, PT, R3, 0x1, PT ;  /* 0x000000010300780c */ /* 0x002fda0003f05270 */
[----:B------:R-:W1:Y:S02]  /*71b0*/  @P0 LDC.64 R6, c[0x0][0x8d0] ;  /* 0x00023400ff060b82 */ /* 0x000e640000000a00 */
[----:B-1----:R-:W-:-:S05]  /*71c0*/  @P0 IMAD.HI.U32 R4, R5, R6, RZ ;  /* 0x0000000605040227 */ /* 0x002fca00078e00ff */
[----:B------:R-:W-:-:S05]  /*71d0*/  @P0 SHF.R.U32.HI R0, RZ, R7, R4 ;  /* 0x00000007ff000219 */ /* 0x000fca0000011604 */
[----:B------:R-:W-:-:S07]  /*71e0*/  IMAD R3, R0, R3, RZ ;  /* 0x0000000300037224 */ /* 0x000fce00078e02ff */
.L_x_7563:
        /* <DEDUP_REMOVED lines=23> */
.L_x_7564:
        /* <DEDUP_REMOVED lines=10> */
.L_x_7566:
[----:B------:R-:W2:Y:S02]  /*7400*/  LDC R4, c[0x0][0x8f4] ;  /* 0x00023d00ff047b82 */ /* 0x000ea40000000800 */
.L_x_7565:
        /* <DEDUP_REMOVED lines=52> */
.L_x_7568:
        /* <DEDUP_REMOVED lines=11> */
.L_x_7569:
[----:B------:R-:W-:Y:S05]  /*7800*/  @!P0 BRA `(.L_x_7570) ;  /* 0x00000000000c8947 */ /* 0x000fea0003800000 */
[----:B------:R-:W2:Y:S04]  /*7810*/  LDG.E R5, desc[UR38][R2.64] ;  /* 0x0000002602057981 */ /* 0x000ea8000c1e1900 */
[----:B------:R-:W2:Y:S02]  /*7820*/  LDG.E R4, desc[UR38][R2.64+0x4] ;  /* 0x0000042602047981 */ /* 0x000ea4000c1e1900 */
[----:B--2---:R-:W-:-:S07]  /*7830*/  IMAD.IADD R4, R4, 0x1, -R5 ;  /* 0x0000000104047824 */ /* 0x004fce00078e0a05 */
.L_x_7570:
        /* <DEDUP_REMOVED lines=73> */
.L_x_7614:
        /* <DEDUP_REMOVED lines=9> */
.L_x_7573:
        /* <DEDUP_REMOVED lines=112> */
.L_x_7584:
[----:B-1----:R-:W-:-:S05]  /*8460*/  IMAD.MOV.U32 R6, RZ, RZ, 0x1 ;  /* 0x00000001ff067424 */ /* 0x002fca00078e00ff */
[----:B------:R-:W-:-:S04]  /*8470*/  SHF.L.U32 R6, R6, 0x1f, RZ ;  /* 0x0000001f06067819 */ /* 0x000fc800000006ff */
[----:B------:R-:W1:Y:S02]  /*8480*/  SYNCS.PHASECHK.TRANS64.TRYWAIT P1, [R0+URZ+0x36438], R6 ;  /* 0x03643806000075a7 */ /* 0x000e64000802017f */
[----:B-1----:R-:W-:Y:S05]  /*8490*/  @!P1 BRA `(.L_x_7576) ;  /* 0x0000001c00249947 */ /* 0x002fea0003800000 */
.L_x_7615:
[----:B------:R-:W-:Y:S05]  /*84a0*/  @P0 BRA `(.L_x_7577) ;  /* 0x0000000000140947 */ /* 0x000fea0003800000 */
[----:B------:R-:W-:Y:S01]  /*84b0*/  ISETP.NE.AND P1, PT, R18, RZ, PT ;  /* 0x000000ff1200720c */ /* 0x000fe20003f25270 */
[----:B------:R-:W-:-:S04]  /*84c0*/  IMAD.MOV.U32 R3, RZ, RZ, 0x6100 ;  /* 0x00006100ff037424 */ /* 0x000fc800078e00ff */
[----:B------:R2:W-:Y:S08]  /*84d0*/  SYNCS.ARRIVE.TRANS64 RZ, [R0+URZ+0x36430], R3 ;  /* 0x0364300300ff79a7 */ /* 0x0005f0000800003f */
[----:B------:R-:W-:Y:S05]  /*84e0*/  @!P1 BRA `(.L_x_7577) ;  /* 0x0000000000049947 */ /* 0x000fea0003800000 */
[----:B------:R-:W-:Y:S01]  /*84f0*/  BPT.TRAP 0x1 ;  /* 0x000000040000795c */ /* 0x000fe20000300000 */
.L_x_7577:
        /* <DEDUP_REMOVED lines=48> */
.L_x_7616:
[----:B------:R-:W-:Y:S05]  /*8800*/  @P0 BRA `(.L_x_7579) ;  /* 0x0000000000140947 */ /* 0x000fea0003800000 */
[----:B------:R-:W-:Y:S01]  /*8810*/  ISETP.NE.AND P1, PT, R18, RZ, PT ;  /* 0x000000ff1200720c */ /* 0x000fe20003f25270 */
[----:B--2---:R-:W-:-:S04]  /*8820*/  IMAD.MOV.U32 R3, RZ, RZ, 0x6100 ;  /* 0x00006100ff037424 */ /* 0x004fc800078e00ff */
[----:B------:R3:W-:Y:S08]  /*8830*/  SYNCS.ARRIVE.TRANS64 RZ, [R0+URZ+0x36418], R3 ;  /* 0x0364180300ff79a7 */ /* 0x0007f0000800003f */
[----:B------:R-:W-:Y:S05]  /*8840*/  @!P1 BRA `(.L_x_7579) ;  /* 0x0000000000049947 */ /* 0x000fea0003800000 */
[----:B------:R-:W-:Y:S01]  /*8850*/  BPT.TRAP 0x1 ;  /* 0x000000040000795c */ /* 0x000fe20000300000 */
.L_x_7579:
        /* <DEDUP_REMOVED lines=47> */
.L_x_7617:
        /* <DEDUP_REMOVED lines=8> */
.L_x_7581:
        /* <DEDUP_REMOVED lines=37> */
.L_x_7619:
[----:B------:R-:W-:Y:S05]  /*8e20*/  @P0 BRA `(.L_x_7583) ;  /* 0x0000000000140947 */ /* 0x000fea0003800000 */
[----:B------:R-:W-:Y:S01]  /*8e30*/  ISETP.NE.AND P1, PT, R18, RZ, PT ;  /* 0x000000ff1200720c */ /* 0x000fe20003f25270 */
[----:B--2---:R-:W-:-:S04]  /*8e40*/  IMAD.MOV.U32 R5, RZ, RZ, 0x6100 ;  /* 0x00006100ff057424 */ /* 0x004fc800078e00ff */
[----:B------:R3:W-:Y:S08]  /*8e50*/  SYNCS.ARRIVE.TRANS64 RZ, [R0+URZ+0x36410], R5 ;  /* 0x0364100500ff79a7 */ /* 0x0007f0000800003f */
[----:B------:R-:W-:Y:S05]  /*8e60*/  @!P1 BRA `(.L_x_7583) ;  /* 0x0000000000049947 */ /* 0x000fea0003800000 */
[----:B------:R-:W-:Y:S01]  /*8e70*/  BPT.TRAP 0x1 ;  /* 0x000000040000795c */ /* 0x000fe20000300000 */
.L_x_7583:
        /* <DEDUP_REMOVED lines=44> */
.L_x_7575:
[----:B------:R-:W-:Y:S01]  /*9140*/  ISETP.NE.AND P1, PT, R20, RZ, PT ;  /* 0x000000ff1400720c */ /* 0x000fe20003f25270 */
[----:B------:R-:W-:Y:S02]  /*9150*/  IMAD.MOV.U32 R16, RZ, RZ, 0x1 ;  /* 0x00000001ff107424 */ /* 0x000fe400078e00ff */
[----:B------:R-:W-:-:S10]  /*9160*/  IMAD.MOV.U32 R5, RZ, RZ, R14 ;  /* 0x000000ffff057224 */ /* 0x000fd400078e000e */
[----:B------:R-:W-:Y:S05]  /*9170*/  @!P1 BRA `(.L_x_7574) ;  /* 0x00000004008c9947 */ /* 0x000fea0003800000 */
[----:B------:R-:W2:Y:S02]  /*9180*/  SYNCS.PHASECHK.TRANS64.TRYWAIT P1, [R0+URZ+0x36438], R6 ;  /* 0x03643806000075a7 */ /* 0x000ea4000802017f */
[----:B--2---:R-:W-:Y:S05]  /*9190*/  @!P1 BRA `(.L_x_7585) ;  /* 0x0000001000449947 */ /* 0x004fea0003800000 */
.L_x_7620:
[----:B------:R-:W-:Y:S05]  /*91a0*/  @P0 BRA `(.L_x_7586) ;  /* 0x0000000000140947 */ /* 0x000fea0003800000 */
[----:B------:R-:W-:Y:S01]  /*91b0*/  ISETP.NE.AND P1, PT, R18, RZ, PT ;  /* 0x000000ff1200720c */ /* 0x000fe20003f25270 */
[----:B------:R-:W-:-:S04]  /*91c0*/  IMAD.MOV.U32 R5, RZ, RZ, 0x6100 ;  /* 0x00006100ff057424 */ /* 0x000fc800078e00ff */
[----:B------:R3:W-:Y:S08]  /*91d0*/  SYNCS.ARRIVE.TRANS64 RZ, [R0+URZ+0x36430], R5 ;  /* 0x0364300500ff79a7 */ /* 0x0007f0000800003f */
[----:B------:R-:W-:Y:S05]  /*91e0*/  @!P1 BRA `(.L_x_7586) ;  /* 0x0000000000049947 */ /* 0x000fea0003800000 */
[----:B------:R-:W-:Y:S01]  /*91f0*/  BPT.TRAP 0x1 ;  /* 0x000000040000795c */ /* 0x000fe20000300000 */
.L_x_7586:
        /* <DEDUP_REMOVED lines=42> */
.L_x_7621:
[----:B------:R-:W-:Y:S01]  /*94a0*/  IMAD.MOV.U32 R16, RZ, RZ, RZ ;  /* 0x000000ffff107224 */ /* 0x000fe200078e00ff */
[----:B------:R-:W-:Y:S06]  /*94b0*/  @P0 BRA `(.L_x_7588) ;  /* 0x0000000000140947 */ /* 0x000fec0003800000 */
[----:B------:R-:W-:Y:S01]  /*94c0*/  ISETP.NE.AND P1, PT, R18, RZ, PT ;  /* 0x000000ff1200720c */ /* 0x000fe20003f25270 */
[----:B-1----:R-:W-:-:S04]  /*94d0*/  IMAD.MOV.U32 R5, RZ, RZ, 0x6100 ;  /* 0x00006100ff057424 */ /* 0x002fc800078e00ff */
[----:B------:R2:W-:Y:S08]  /*94e0*/  SYNCS.ARRIVE.TRANS64 RZ, [R0+URZ+0x36418], R5 ;  /* 0x0364180500ff79a7 */ /* 0x0005f0000800003f */
[----:B------:R-:W-:Y:S05]  /*94f0*/  @!P1 BRA `(.L_x_7588) ;  /* 0x0000000000049947 */ /* 0x000fea0003800000 */
[----:B------:R-:W-:Y:S01]  /*9500*/  BPT.TRAP 0x1 ;  /* 0x000000040000795c */ /* 0x000fe20000300000 */
.L_x_7588:
        /* <DEDUP_REMOVED lines=42> */
.L_x_7574:
[----:B------:R-:W-:-:S04]  /*97b0*/  SHF.L.U32 R3, R16, 0x1f, RZ ;  /* 0x0000001f10037819 */ /* 0x000fc800000006ff */
[----:B------:R-:W2:Y:S02]  /*97c0*/  SYNCS.PHASECHK.TRANS64.TRYWAIT P1, [R0+URZ+0x36438], R3 ;  /* 0x03643803000075a7 */ /* 0x000ea4000802017f */
[----:B--2---:R-:W-:Y:S05]  /*97d0*/  @!P1 BRA `(.L_x_7589) ;  /* 0x0000000800dc9947 */ /* 0x004fea0003800000 */
.L_x_7622:
[----:B------:R-:W-:Y:S05]  /*97e0*/  @P0 BRA `(.L_x_7590) ;  /* 0x0000000000180947 */ /* 0x000fea0003800000 */
[----:B------:R-:W3:Y:S01]  /*97f0*/  S2R R2, SR_TID.X ;  /* 0x0000000000027919 */ /* 0x000ee20000002100 */
[----:B--2---:R-:W-:-:S04]  /*9800*/  IMAD.MOV.U32 R3, RZ, RZ, 0x6100 ;  /* 0x00006100ff037424 */ /* 0x004fc800078e00ff */
[----:B------:R4:W-:Y:S01]  /*9810*/  SYNCS.ARRIVE.TRANS64 RZ, [R0+URZ+0x36430], R3 ;  /* 0x0364300300ff79a7 */ /* 0x0009e2000800003f */
[----:B---3--:R-:W-:-:S13]  /*9820*/  LOP3.LUT P0, RZ, R2, 0x1f, RZ, 0xc0, !PT ;  /* 0x0000001f02ff7812 */ /* 0x008fda000780c0ff */
[----:B----4-:R-:W-:Y:S05]  /*9830*/  @!P0 BRA `(.L_x_7590) ;  /* 0x0000000000048947 */ /* 0x010fea0003800000 */
[----:B------:R-:W-:Y:S01]  /*9840*/  BPT.TRAP 0x1 ;  /* 0x000000040000795c */ /* 0x000fe20000300000 */
.L_x_7590:
        /* <DEDUP_REMOVED lines=44> */
.L_x_7571:
[----:B------:R-:W-:Y:S05]  /*9b10*/  BSYNC B0 ;  /* 0x0000000000007941 */ /* 0x000fea0003800000 */
.L_x_7567:
[----:B------:R-:W-:-:S03]  /*9b20*/  UMOV UR7, 0xffffffff ;  /* 0xffffffff00077882 */ /* 0x000fc60000000000 */
[----:B------:R-:W-:Y:S05]  /*9b30*/  BRA.DIV UR7, `(.L_x_7591) ;  /* 0x0000000a07187947 */ /* 0x000fea000b800000 */
[----:B------:R-:W-:-:S13]  /*9b40*/  ELECT P6, URZ, PT ;  /* 0x00000000003f782f */ /* 0x000fda00038c0000 */
.L_x_7625:
[----:B------:R-:W-:Y:S05]  /*9b50*/  @!P6 BRA `(.L_x_7462) ;  /* 0x000000000074e947 */ /* 0x000fea0003800000 */
[----:B------:R-:W2:Y:S02]  /*9b60*/  LDL.LU R3, [R1] ;  /* 0x0000000001037983 */ /* 0x000ea40000300800 */
[----:B--2---:R-:W-:-:S04]  /*9b70*/  LOP3.LUT R3, R3, 0x2, RZ, 0xfc, !PT ;  /* 0x0000000203037812 */ /* 0x004fc800078efcff */
[----:B------:R-:W-:-:S13]  /*9b80*/  ISETP.NE.AND P2, PT, R3, 0x3, PT ;  /* 0x000000030300780c */ /* 0x000fda0003f45270 */
[----:B------:R-:W-:Y:S05]  /*9b90*/  @!P2 BRA `(.L_x_7592) ;  /* 0x000000000004a947 */ /* 0x000fea0003800000 */
[----:B------:R-:W-:Y:S01]  /*9ba0*/  BPT.TRAP 0x1 ;  /* 0x000000040000795c */ /* 0x000fe20000300000 */
.L_x_7592:
        /* <DEDUP_REMOVED lines=15> */
.L_x_7626:
[----:B------:R-:W2:Y:S02]  /*9ca0*/  SYNCS.PHASECHK.TRANS64.TRYWAIT P0, [R3+URZ], R0 ;  /* 0x00000000030075a7 */ /* 0x000ea4000800017f */
[----:B--2---:R-:W-:Y:S05]  /*9cb0*/  @!P0 BRA `(.L_x_7594) ;  /* 0x0000000400ec8947 */ /* 0x004fea0003800000 */
.L_x_7627:
[----:B------:R-:W-:Y:S05]  /*9cc0*/  @!P2 BRA `(.L_x_7595) ;  /* 0x000000000004a947 */ /* 0x000fea0003800000 */
[----:B------:R-:W-:Y:S01]  /*9cd0*/  BPT.TRAP 0x1 ;  /* 0x000000040000795c */ /* 0x000fe20000300000 */
.L_x_7595:
[----:B------:R-:W-:-:S07]  /*9ce0*/  SHF.L.U32 R16, R16, 0x1f, RZ ;  /* 0x0000001f10107819 */ /* 0x000fce00000006ff */
.L_x_7596:
[----:B---3--:R3:W4:Y:S02]  /*9cf0*/  SYNCS.PHASECHK.TRANS64.TRYWAIT P0, [R9+URZ+0x36438], R16 ;  /* 0x03643810090075a7 */ /* 0x008724000800017f */
[----:B----4-:R-:W-:Y:S05]  /*9d00*/  @!P0 NANOSLEEP.SYNCS 0x989680 ;  /* 0x009896800000895d */ /* 0x010fea0003900000 */
[----:B------:R-:W4:Y:S02]  /*9d10*/  @!P0 SYNCS.PHASECHK.TRANS64 P0, [R9+URZ+0x36438], R16 ;  /* 0x03643810090085a7 */ /* 0x000f24000800007f */
[----:B----4-:R-:W-:Y:S05]  /*9d20*/  @!P0 BRA `(.L_x_7596) ;  /* 0xfffffffc00f08947 */ /* 0x010fea000383ffff */
.L_x_7462:
[----:B------:R-:W-:Y:S05]  /*9d30*/  BSYNC B6 ;  /* 0x0000000000067941 */ /* 0x000fea0003800000 */
.L_x_7454:
[----:B------:R-:W-:Y:S05]  /*9d40*/  EXIT ;  /* 0x000000000000794d */ /* 0x000fea0003800000 */
.L_x_7472:
[----:B------:R-:W-:Y:S02]  /*9d50*/  IMAD.MOV.U32 R12, RZ, RZ, RZ ;  /* 0x000000ffff0c7224 */ /* 0x000fe400078e00ff */
[----:B------:R-:W-:Y:S02]  /*9d60*/  IMAD.MOV.U32 R11, RZ, RZ, 0x1f ;  /* 0x0000001fff0b7424 */ /* 0x000fe400078e00ff */
[----:B------:R-:W-:-:S07]  /*9d70*/  IMAD.MOV.U32 R15, RZ, RZ, -0x1 ;  /* 0xffffffffff0f7424 */ /* 0x000fce00078e00ff */
[----:B----4-:R-:W-:Y:S05]  /*9d80*/  WARPSYNC.COLLECTIVE R15, `(.L_x_7597) ;  /* 0x000000000f087348 */ /* 0x010fea0003c00000 */
[----:B------:R1:W2:Y:S02]  /*9d90*/  SHFL.IDX P6, R14, R13, R12, R11 ;  /* 0x0000000c0d0e7389 */ /* 0x0002a400000c000b */
[----:B-12-4-:R-:W-:Y:S01]  /*9da0*/  ENDCOLLECTIVE ;  /* 0x000000000000791b */ /* 0x016fe20003800000 */
.L_x_7597:
[----:B------:R-:W-:Y:S05]  /*9db0*/  BRA `(.L_x_7598) ;  /* 0xffffff7800007947 */ /* 0x000fea000383ffff */
.L_x_7474:
[----:B--2---:R2:W3:Y:S02]  /*9dc0*/  SYNCS.PHASECHK.TRANS64.TRYWAIT P0, [R155+URZ+0x36400], R10 ;  /* 0x0364000a9b0075a7 */ /* 0x0044e4000800017f */
[----:B---3--:R-:W-:Y:S05]  /*9dd0*/  @!P0 NANOSLEEP.SYNCS 0x989680 ;  /* 0x009896800000895d */ /* 0x008fea0003900000 */
[----:B------:R-:W3:Y:S02]  /*9de0*/  @!P0 SYNCS.PHASECHK.TRANS64 P0, [R155+URZ+0x36400], R10 ;  /* 0x0364000a9b0085a7 */ /* 0x000ee4000800007f */
[----:B---3--:R-:W-:Y:S05]  /*9df0*/  @!P0 BRA `(.L_x_7474) ;  /* 0xfffffffc00f08947 */ /* 0x008fea000383ffff */
[----:B------:R-:W-:Y:S05]  /*9e00*/  BRA `(.L_x_7473) ;  /* 0xffffff7800407947 */ /* 0x000fea000383ffff */
.L_x_7478:
[----:B---3--:R3:W1:Y:S02]  /*9e10*/  SYNCS.PHASECHK.TRANS64.TRYWAIT P1, [R3+URZ+0x36410], R12 ;  /* 0x0364100c030075a7 */ /* 0x008664000802017f */
[----:B-1----:R-:W-:Y:S05]  /*9e20*/  @!P1 NANOSLEEP.SYNCS 0x989680 ;  /* 0x009896800000995d */ /* 0x002fea0003900000 */
[----:B------:R-:W1:Y:S02]  /*9e30*/  @!P1 SYNCS.PHASECHK.TRANS64 P1, [R3+URZ+0x36410], R12 ;  /* 0x0364100c030095a7 */ /* 0x000e64000802007f */
[----:B-1----:R-:W-:Y:S05]  /*9e40*/  @!P1 BRA `(.L_x_7478) ;  /* 0xfffffffc00f09947 */ /* 0x002fea000383ffff */
[----:B------:R-:W-:Y:S05]  /*9e50*/  BRA `(.L_x_7477) ;  /* 0xffffff7c00f47947 */ /* 0x000fea000383ffff */
.L_x_7482:
[----:B------:R1:W1:Y:S02]  /*9e60*/  SYNCS.PHASECHK.TRANS64.TRYWAIT P1, [R155+URZ+0x36430], R14 ;  /* 0x0364300e9b0075a7 */ /* 0x000264000802017f */
[----:B-1----:R-:W-:Y:S05]  /*9e70*/  @!P1 NANOSLEEP.SYNCS 0x989680 ;  /* 0x009896800000995d */ /* 0x002fea0003900000 */
[----:B------:R-:W1:Y:S02]  /*9e80*/  @!P1 SYNCS.PHASECHK.TRANS64 P1, [R155+URZ+0x36430], R14 ;  /* 0x0364300e9b0095a7 */ /* 0x000e64000802007f */
[----:B-1----:R-:W-:Y:S05]  /*9e90*/  @!P1 BRA `(.L_x_7482) ;  /* 0xfffffffc00f09947 */ /* 0x002fea000383ffff */
[----:B------:R-:W-:Y:S05]  /*9ea0*/  BRA `(.L_x_7481) ;  /* 0xffffff8400987947 */ /* 0x000fea000383ffff */
.L_x_7489:
[----:B------:R-:W-:Y:S01]  /*9eb0*/  BSSY B0, `(.L_x_7599) ;  /* 0x0000005000007945 */ /* 0x000fe20003800000 */
[----:B------:R-:W-:-:S07]  /*9ec0*/  IMAD.MOV.U32 R15, RZ, RZ, -0x1 ;  /* 0xffffffffff0f7424 */ /* 0x000fce00078e00ff */
[----:B------:R-:W-:Y:S05]  /*9ed0*/  WARPSYNC.COLLECTIVE R15, `(.L_x_7600) ;  /* 0x000000000f087348 */ /* 0x000fea0003c00000 */
[----:B------:R-:W-:Y:S01]  /*9ee0*/  NOP ;  /* 0x0000000000007918 */ /* 0x000fe20000000000 */
[----:B------:R-:W-:Y:S01]  /*9ef0*/  ENDCOLLECTIVE ;  /* 0x000000000000791b */ /* 0x000fe20003800000 */
.L_x_7600:
[----:B------:R-:W-:Y:S05]  /*9f00*/  BSYNC B0 ;  /* 0x0000000000007941 */ /* 0x000fea0003800000 */
.L_x_7599:
[----:B------:R-:W-:Y:S05]  /*9f10*/  BRA `(.L_x_7601) ;  /* 0xffffffa800047947 */ /* 0x000fea000383ffff */
.L_x_7498:
[----:B------:R-:W-:Y:S01]  /*9f20*/  BSSY B0, `(.L_x_7602) ;  /* 0x0000005000007945 */ /* 0x000fe20003800000 */
[----:B------:R-:W-:-:S07]  /*9f30*/  IMAD.MOV.U32 R15, RZ, RZ, -0x1 ;  /* 0xffffffffff0f7424 */ /* 0x000fce00078e00ff */
[----:B-1----:R-:W-:Y:S05]  /*9f40*/  WARPSYNC.COLLECTIVE R15, `(.L_x_7603) ;  /* 0x000000000f087348 */ /* 0x002fea0003c00000 */
[----:B------:R-:W-:Y:S01]  /*9f50*/  NOP ;  /* 0x0000000000007918 */ /* 0x000fe20000000000 */
[----:B-1----:R-:W-:Y:S01]  /*9f60*/  ENDCOLLECTIVE ;  /* 0x000000000000791b */ /* 0x002fe20003800000 */
.L_x_7603:
[----:B------:R-:W-:Y:S05]  /*9f70*/  BSYNC B0 ;  /* 0x0000000000007941 */ /* 0x000fea0003800000 */
.L_x_7602:
[----:B------:R-:W-:Y:S05]  /*9f80*/  BRA `(.L_x_7604) ;  /* 0xffffffa800f07947 */ /* 0x000fea000383ffff */
.L_x_7515:
[----:B------:R-:W-:Y:S01]  /*9f90*/  BSSY B0, `(.L_x_7605) ;  /* 0x0000005000007945 */ /* 0x000fe20003800000 */
[----:B------:R-:W-:-:S07]  /*9fa0*/  IMAD.MOV.U32 R15, RZ, RZ, -0x1 ;  /* 0xffffffffff0f7424 */ /* 0x000fce00078e00ff */
[----:B------:R-:W-:Y:S05]  /*9fb0*/  WARPSYNC.COLLECTIVE R15, `(.L_x_7606) ;  /* 0x000000000f087348 */ /* 0x000fea0003c00000 */
[----:B------:R-:W-:Y:S01]  /*9fc0*/  NOP ;  /* 0x0000000000007918 */ /* 0x000fe20000000000 */
[----:B------:R-:W-:Y:S01]  /*9fd0*/  ENDCOLLECTIVE ;  /* 0x000000000000791b */ /* 0x000fe20003800000 */
.L_x_7606:
[----:B------:R-:W-:Y:S05]  /*9fe0*/  BSYNC B0 ;  /* 0x0000000000007941 */ /* 0x000fea0003800000 */
.L_x_7605:
[----:B------:R-:W-:Y:S05]  /*9ff0*/  BRA `(.L_x_7607) ;  /* 0xffffffb800e87947 */ /* 0x000fea000383ffff */
.L_x_7532:
[----:B------:R-:W-:Y:S01]  /*a000*/  BSSY B0, `(.L_x_7608) ;  /* 0x0000005000007945 */ /* 0x000fe20003800000 */
[----:B------:R-:W-:-:S07]  /*a010*/  IMAD.MOV.U32 R15, RZ, RZ, -0x1 ;  /* 0xffffffffff0f7424 */ /* 0x000fce00078e00ff */
[----:B------:R-:W-:Y:S05]  /*a020*/  WARPSYNC.COLLECTIVE R15, `(.L_x_7609) ;  /* 0x000000000f087348 */ /* 0x000fea0003c00000 */
[----:B------:R-:W-:Y:S01]  /*a030*/  NOP ;  /* 0x0000000000007918 */ /* 0x000fe20000000000 */
[----:B------:R-:W-:Y:S01]  /*a040*/  ENDCOLLECTIVE ;  /* 0x000000000000791b */ /* 0x000fe20003800000 */
.L_x_7609:
[----:B------:R-:W-:Y:S05]  /*a050*/  BSYNC B0 ;  /* 0x0000000000007941 */ /* 0x000fea0003800000 */
.L_x_7608:
[----:B------:R-:W-:Y:S05]  /*a060*/  BRA `(.L_x_7610) ;  /* 0xffffffc000fc7947 */ /* 0x000fea000383ffff */
.L_x_7548:
[----:B------:R-:W-:Y:S01]  /*a070*/  BSSY B0, `(.L_x_7611) ;  /* 0x0000005000007945 */ /* 0x000fe20003800000 */
[----:B------:R-:W-:-:S07]  /*a080*/  IMAD.MOV.U32 R15, RZ, RZ, -0x1 ;  /* 0xffffffffff0f7424 */ /* 0x000fce00078e00ff */
[----:B------:R-:W-:Y:S05]  /*a090*/  WARPSYNC.COLLECTIVE R15, `(.L_x_7612) ;  /* 0x000000000f087348 */ /* 0x000fea0003c00000 */
[----:B------:R-:W-:Y:S01]  /*a0a0*/  NOP ;  /* 0x0000000000007918 */ /* 0x000fe20000000000 */
[----:B------:R-:W-:Y:S01]  /*a0b0*/  ENDCOLLECTIVE ;  /* 0x000000000000791b */ /* 0x000fe20003800000 */
.L_x_7612:
[----:B------:R-:W-:Y:S05]  /*a0c0*/  BSYNC B0 ;  /* 0x0000000000007941 */ /* 0x000fea0003800000 */
.L_x_7611:
[----:B------:R-:W-:Y:S05]  /*a0d0*/  BRA `(.L_x_7613) ;  /* 0xffffffc800887947 */ /* 0x000fea000383ffff */
.L_x_7572:
[----:B-1----:R1:W2:Y:S02]  /*a0e0*/  SYNCS.PHASECHK.TRANS64.TRYWAIT P1, [R0+URZ+0x36420], R6 ;  /* 0x03642006000075a7 */ /* 0x0022a4000802017f */
[----:B--2---:R-:W-:Y:S05]  /*a0f0*/  @!P1 NANOSLEEP.SYNCS 0x989680 ;  /* 0x009896800000995d */ /* 0x004fea0003900000 */
[----:B------:R-:W2:Y:S02]  /*a100*/  @!P1 SYNCS.PHASECHK.TRANS64 P1, [R0+URZ+0x36420], R6 ;  /* 0x03642006000095a7 */ /* 0x000ea4000802007f */
[----:B--2---:R-:W-:Y:S05]  /*a110*/  @!P1 BRA `(.L_x_7572) ;  /* 0xfffffffc00f09947 */ /* 0x004fea000383ffff */
[----:B------:R-:W-:Y:S05]  /*a120*/  BRA `(.L_x_7614) ;  /* 0xffffffd800e87947 */ /* 0x000fea000383ffff */
.L_x_7576:
[----:B-1----:R1:W2:Y:S02]  /*a130*/  SYNCS.PHASECHK.TRANS64.TRYWAIT P1, [R0+URZ+0x36438], R6 ;  /* 0x03643806000075a7 */ /* 0x0022a4000802017f */
[----:B--2---:R-:W-:Y:S05]  /*a140*/  @!P1 NANOSLEEP.SYNCS 0x989680 ;  /* 0x009896800000995d */ /* 0x004fea0003900000 */
[----:B------:R-:W2:Y:S02]  /*a150*/  @!P1 SYNCS.PHASECHK.TRANS64 P1, [R0+URZ+0x36438], R6 ;  /* 0x03643806000095a7 */ /* 0x000ea4000802007f */
[----:B--2---:R-:W-:Y:S05]  /*a160*/  @!P1 BRA `(.L_x_7576) ;  /* 0xfffffffc00f09947 */ /* 0x004fea000383ffff */
[----:B------:R-:W-:Y:S05]  /*a170*/  BRA `(.L_x_7615) ;  /* 0xffffffe000c87947 */ /* 0x000fea000383ffff */
.L_x_7578:
[----:B--2---:R2:W3:Y:S02]  /*a180*/  SYNCS.PHASECHK.TRANS64.TRYWAIT P1, [R0+URZ+0x36428], R3 ;  /* 0x03642803000075a7 */ /* 0x0044e4000802017f */
[----:B---3--:R-:W-:Y:S05]  /*a190*/  @!P1 NANOSLEEP.SYNCS 0x989680 ;  /* 0x009896800000995d */ /* 0x008fea0003900000 */
[----:B------:R-:W3:Y:S02]  /*a1a0*/  @!P1 SYNCS.PHASECHK.TRANS64 P1, [R0+URZ+0x36428], R3 ;  /* 0x03642803000095a7 */ /* 0x000ee4000802007f */
[----:B---3--:R-:W-:Y:S05]  /*a1b0*/  @!P1 BRA `(.L_x_7578) ;  /* 0xfffffffc00f09947 */ /* 0x008fea000383ffff */
[----:B------:R-:W-:Y:S05]  /*a1c0*/  BRA `(.L_x_7616) ;  /* 0xffffffe4008c7947 */ /* 0x000fea000383ffff */
.L_x_7580:
        /* <DEDUP_REMOVED lines=8> */
.L_x_7582:
[----:B------:R-:W-:-:S07]  /*a250*/  SHF.L.U32 R5, R7, 0x1f, RZ ;  /* 0x0000001f07057819 */ /* 0x000fce00000006ff */
.L_x_7618:
[----:B--2---:R2:W3:Y:S02]  /*a260*/  SYNCS.PHASECHK.TRANS64.TRYWAIT P1, [R0+URZ+0x36420], R5 ;  /* 0x03642005000075a7 */ /* 0x0044e4000802017f */
[----:B---3--:R-:W-:Y:S05]  /*a270*/  @!P1 NANOSLEEP.SYNCS 0x989680 ;  /* 0x009896800000995d */ /* 0x008fea0003900000 */
[----:B------:R-:W3:Y:S02]  /*a280*/  @!P1 SYNCS.PHASECHK.TRANS64 P1, [R0+URZ+0x36420], R5 ;  /* 0x03642005000095a7 */ /* 0x000ee4000802007f */
[----:B---3--:R-:W-:Y:S05]  /*a290*/  @!P1 BRA `(.L_x_7618) ;  /* 0xfffffffc00f09947 */ /* 0x008fea000383ffff */
[----:B------:R-:W-:Y:S05]  /*a2a0*/  BRA `(.L_x_7619) ;  /* 0xffffffe800dc7947 */ /* 0x000fea000383ffff */
.L_x_7585:
[----:B--2---:R2:W3:Y:S02]  /*a2b0*/  SYNCS.PHASECHK.TRANS64.TRYWAIT P1, [R0+URZ+0x36438], R6 ;  /* 0x03643806000075a7 */ /* 0x0044e4000802017f */
[----:B---3--:R-:W-:Y:S05]  /*a2c0*/  @!P1 NANOSLEEP.SYNCS 0x989680 ;  /* 0x009896800000995d */ /* 0x008fea0003900000 */
[----:B------:R-:W3:Y:S02]  /*a2d0*/  @!P1 SYNCS.PHASECHK.TRANS64 P1, [R0+URZ+0x36438], R6 ;  /* 0x03643806000095a7 */ /* 0x000ee4000802007f */
[----:B---3--:R-:W-:Y:S05]  /*a2e0*/  @!P1 BRA `(.L_x_7585) ;  /* 0xfffffffc00f09947 */ /* 0x008fea000383ffff */
[----:B------:R-:W-:Y:S05]  /*a2f0*/  BRA `(.L_x_7620) ;  /* 0xffffffec00a87947 */ /* 0x000fea000383ffff */
.L_x_7587:
[----:B-1----:R1:W2:Y:S02]  /*a300*/  SYNCS.PHASECHK.TRANS64.TRYWAIT P1, [R0+URZ+0x36428], R5 ;  /* 0x03642805000075a7 */ /* 0x0022a4000802017f */
[----:B--2---:R-:W-:Y:S05]  /*a310*/  @!P1 NANOSLEEP.SYNCS 0x989680 ;  /* 0x009896800000995d */ /* 0x004fea0003900000 */
[----:B------:R-:W2:Y:S02]  /*a320*/  @!P1 SYNCS.PHASECHK.TRANS64 P1, [R0+URZ+0x36428], R5 ;  /* 0x03642805000095a7 */ /* 0x000ea4000802007f */
[----:B--2---:R-:W-:Y:S05]  /*a330*/  @!P1 BRA `(.L_x_7587) ;  /* 0xfffffffc00f09947 */ /* 0x004fea000383ffff */
[----:B------:R-:W-:Y:S05]  /*a340*/  BRA `(.L_x_7621) ;  /* 0xfffffff000547947 */ /* 0x000fea000383ffff */
.L_x_7589:
[----:B--2---:R2:W3:Y:S02]  /*a350*/  SYNCS.PHASECHK.TRANS64.TRYWAIT P1, [R0+URZ+0x36438], R3 ;  /* 0x03643803000075a7 */ /* 0x0044e4000802017f */
[----:B---3--:R-:W-:Y:S05]  /*a360*/  @!P1 NANOSLEEP.SYNCS 0x989680 ;  /* 0x009896800000995d */ /* 0x008fea0003900000 */
[----:B------:R-:W3:Y:S02]  /*a370*/  @!P1 SYNCS.PHASECHK.TRANS64 P1, [R0+URZ+0x36438], R3 ;  /* 0x03643803000095a7 */ /* 0x000ee4000802007f */
[----:B---3--:R-:W-:Y:S05]  /*a380*/  @!P1 BRA `(.L_x_7589) ;  /* 0xfffffffc00f09947 */ /* 0x008fea000383ffff */
[----:B------:R-:W-:Y:S05]  /*a390*/  BRA `(.L_x_7622) ;  /* 0xfffffff400107947 */ /* 0x000fea000383ffff */
.L_x_7591:
[----:B------:R-:W-:Y:S01]  /*a3a0*/  BSSY B0, `(.L_x_7623) ;  /* 0x0000006000007945 */ /* 0x000fe20003800000 */
[----:B------:R-:W-:-:S07]  /*a3b0*/  IMAD.MOV.U32 R15, RZ, RZ, -0x1 ;  /* 0xffffffffff0f7424 */ /* 0x000fce00078e00ff */
[----:B------:R-:W-:Y:S05]  /*a3c0*/  WARPSYNC.COLLECTIVE R15, `(.L_x_7624) ;  /* 0x000000000f0c7348 */ /* 0x000fea0003c00000 */
[----:B------:R-:W-:Y:S02]  /*a3d0*/  ELECT P6, UR62, PT ;  /* 0x00000000003e782f */ /* 0x000fe400038c0000 */
[----:B------:R-:W-:Y:S01]  /*a3e0*/  MOV R14, UR62 ;  /* 0x0000003e000e7c02 */ /* 0x000fe20008000f00 */
[----:B------:R-:W-:Y:S10]  /*a3f0*/  ENDCOLLECTIVE ;  /* 0x000000000000791b */ /* 0x000ff40003800000 */
.L_x_7624:
[----:B------:R-:W-:Y:S05]  /*a400*/  BSYNC B0 ;  /* 0x0000000000007941 */ /* 0x000fea0003800000 */
.L_x_7623:
[----:B------:R-:W-:Y:S05]  /*a410*/  BRA `(.L_x_7625) ;  /* 0xfffffff400cc7947 */ /* 0x000fea000383ffff */
.L_x_7593:
[----:B-1----:R1:W2:Y:S02]  /*a420*/  SYNCS.PHASECHK.TRANS64.TRYWAIT P0, [R7+URZ], R4 ;  /* 0x00000004070075a7 */ /* 0x0022a4000800017f */
[----:B--2---:R-:W-:Y:S05]  /*a430*/  @!P0 NANOSLEEP.SYNCS 0x989680 ;  /* 0x009896800000895d */ /* 0x004fea0003900000 */
[----:B------:R-:W2:Y:S02]  /*a440*/  @!P0 SYNCS.PHASECHK.TRANS64 P0, [R7+URZ], R4 ;  /* 0x00000004070085a7 */ /* 0x000ea4000800007f */
[----:B--2---:R-:W-:Y:S05]  /*a450*/  @!P0 BRA `(.L_x_7593) ;  /* 0xfffffffc00f08947 */ /* 0x004fea000383ffff */
[----:B------:R-:W-:Y:S05]  /*a460*/  BRA `(.L_x_7626) ;  /* 0xfffffff8000c7947 */ /* 0x000fea000383ffff */
.L_x_7594:
[----:B--2---:R2:W3:Y:S02]  /*a470*/  SYNCS.PHASECHK.TRANS64.TRYWAIT P0, [R3+URZ], R0 ;  /* 0x00000000030075a7 */ /* 0x0044e4000800017f */
[----:B---3--:R-:W-:Y:S05]  /*a480*/  @!P0 NANOSLEEP.SYNCS 0x989680 ;  /* 0x009896800000895d */ /* 0x008fea0003900000 */
[----:B------:R-:W3:Y:S02]  /*a490*/  @!P0 SYNCS.PHASECHK.TRANS64 P0, [R3+URZ], R0 ;  /* 0x00000000030085a7 */ /* 0x000ee4000800007f */
[----:B---3--:R-:W-:Y:S05]  /*a4a0*/  @!P0 BRA `(.L_x_7594) ;  /* 0xfffffffc00f08947 */ /* 0x008fea000383ffff */
[----:B------:R-:W-:Y:S05]  /*a4b0*/  BRA `(.L_x_7627) ;  /* 0xfffffff800007947 */ /* 0x000fea000383ffff */
.L_x_7628:
        /* <DEDUP_REMOVED lines=12> */
.L_x_7699:


//--------------------- .text._ZN7cutlass13device_kernelIN5flash22FlashAttnBwdPreprocessIN4cute5tupleIJNS3_1CILi64EEENS5_ILi192EEEEEENS_6half_tEfNS_4arch4Sm90ELb1ELb1EEEEEvNT_6ParamsE --------------------------
	.section	.text._ZN7cutlass13device_kernelIN5flash22FlashAttnBwdPreprocessIN4cute5tupleIJNS3_1CILi64EEENS5_ILi192EEEEEENS_6half_tEfNS_4arch4Sm90ELb1ELb1EEEEEvNT_6ParamsE,"ax",@progbits
	.align	128
.text._ZN7cutlass13device_kernelIN5flash22FlashAttnBwdPreprocessIN4cute5tupleIJNS3_1CILi64EEENS5_ILi192EEEEEENS_6half_tEfNS_4arch4Sm90ELb1ELb1EEEEEvNT_6ParamsE:
        .type           _ZN7cutlass13device_kernelIN5flash22FlashAttnBwdPreprocessIN4cute5tupleIJNS3_1CILi64EEENS5_ILi192EEEEEENS_6half_tEfNS_4arch4Sm90ELb1ELb1EEEEEvNT_6ParamsE,@function
        .size           _ZN7cutlass13device_kernelIN5flash22FlashAttnBwdPreprocessIN4cute5tupleIJNS3_1CILi64EEENS5_ILi192EEEEEENS_6half_tEfNS_4arch4Sm90ELb1ELb1EEEEEvNT_6ParamsE,(.L_x_7700 - _ZN7cutlass13device_kernelIN5flash22FlashAttnBwdPreprocessIN4cute5tupleIJNS3_1CILi64EEENS5_ILi192EEEEEENS_6half_tEfNS_4arch4Sm90ELb1ELb1EEEEEvNT_6ParamsE)
        .other          _ZN7cutlass13device_kernelIN5flash22FlashAttnBwdPreprocessIN4cute5tupleIJNS3_1CILi64EEENS5_ILi192EEEEEENS_6half_tEfNS_4arch4Sm90ELb1ELb1EEEEEvNT_6ParamsE,@"STO_CUDA_ENTRY STV_DEFAULT"
_ZN7cutlass13device_kernelIN5flash22FlashAttnBwdPreprocessIN4cute5tupleIJNS3_1CILi64EEENS5_ILi192EEEEEENS_6half_tEfNS_4arch4Sm90ELb1ELb1EEEEEvNT_6ParamsE:
        /* <DEDUP_REMOVED lines=17> */
[----:B------:R-:W0:Y:S01]  /*0110*/  S2UR UR6, SR_CTAID.Y ;  /* 0x00000000000679c3 */ /* 0x000e220000002600 */
[----:B------:R-:W1:Y:S02]  /*0120*/  S2R R11, SR_CTAID.X ;  /* 0x00000000000b7919 */ /* 0x000e640000002500 */
[----:B------:R-:W-:Y:S01]  /*0130*/  ISETP.NE.AND.EX P1, PT, R7, RZ, PT, P1 ;  /* 0x000000ff0700720c */ /* 0x000fe20003f25310 */
[----:B------:R-:W3:Y:S01]  /*0140*/  S2R R9, SR_TID.X ;  /* 0x0000000000097919 */ /* 0x000ee20000002100 */
[----:B-1----:R-:W-:Y:S01]  /*0150*/  SHF.L.U32 R10, R11, 0x6, RZ ;  /* 0x000000060b0a7819 */ /* 0x002fe200000006ff */
[----:B0-2---:R-:W-:Y:S10]  /*0160*/  @P2 BRA `(.L_x_7629) ;  /* 0x0000000000102947 */ /* 0x005ff40003800000 */
[----:B------:R-:W-:Y:S05]  /*0170*/  @!P0 BRA `(.L_x_7629) ;  /* 0x00000000000c8947 */ /* 0x000fea0003800000 */
[----:B------:R-:W2:Y:S04]  /*0180*/  LDG.E R0, desc[UR4][R2.64] ;  /* 0x0000000402007981 */ /* 0x000ea8000c1e1900 */
[----:B-----5:R-:W2:Y:S02]  /*0190*/  LDG.E R45, desc[UR4][R2.64+0x4] ;  /* 0x00000404022d7981 */ /* 0x020ea4000c1e1900 */
[----:B--2---:R-:W-:-:S07]  /*01a0*/  IADD3 R45, -R0, R45, RZ ;  /* 0x0000002d002d7210 */ /* 0x004fce0007ffe1ff */
.L_x_7629:
[----:B-----5:R-:W-:-:S13]  /*01b0*/  ISETP.LE.AND P2, PT, R45, R10, PT ;  /* 0x0000000a2d00720c */ /* 0x020fda0003f43270 */
[----:B------:R-:W-:Y:S05]  /*01c0*/  @P1 EXIT P2 ;  /* 0x000000000000194d */ /* 0x000fea0001000000 */
[----:B------:R-:W0:Y:S01]  /*01d0*/  LDC.64 R18, c[0x0][0x230] ;  /* 0x00008c00ff127b82 */ /* 0x000e220000000a00 */
[----:B---3--:R-:W-:Y:S01]  /*01e0*/  SHF.R.S32.HI R0, RZ, 0x1f, R9 ;  /* 0x0000001fff007819 */ /* 0x008fe20000011409 */
[----:B------:R-:W-:Y:S01]  /*01f0*/  USHF.R.S32.HI UR7, URZ, 0x1f, UR6 ;  /* 0x0000001f3f077899 */ /* 0x000fe20008011406 */
[----:B------:R-:W-:Y:S02]  /*0200*/  IADD3 R7, -R10, R45, RZ ;  /* 0x0000002d0a077210 */ /* 0x000fe40007ffe1ff */
[----:B------:R-:W-:Y:S02]  /*0210*/  CS2R R12, SRZ ;  /* 0x00000000000c7805 */ /* 0x000fe4000001ff00 */
[----:B------:R-:W-:Y:S01]  /*0220*/  LEA.HI R6, R0, R9, RZ, 0x3 ;  /* 0x0000000900067211 */ /* 0x000fe200078f18ff */
[----:B------:R-:W-:Y:S01]  /*0230*/  BSSY B0, `(.L_x_7630) ;  /* 0x000002a000007945 */ /* 0x000fe20003800000 */
[----:B------:R-:W-:Y:S01]  /*0240*/  ISETP.GE.AND P2, PT, R9, R7, PT ;  /* 0x000000070900720c */ /* 0x000fe20003f46270 */
[----:B------:R-:W-:Y:S01]  /*0250*/  HFMA2.MMA R5, -RZ, RZ, 0, 0 ;  /* 0x00000000ff057435 */ /* 0x000fe200000001ff */
[----:B------:R-:W-:-:S02]  /*0260*/  LOP3.LUT R8, R6, 0xfffffff8, RZ, 0xc0, !PT ;  /* 0xfffffff806087812 */ /* 0x000fc400078ec0ff */
[----:B------:R-:W-:Y:S02]  /*0270*/  ISETP.GT.OR P2, PT, R9, 0x3f, P2 ;  /* 0x0000003f0900780c */ /* 0x000fe40001744670 */
[----:B------:R-:W-:Y:S02]  /*0280*/  @P0 LEA R0, R44, R15, 0x6 ;  /* 0x0000000f2c000211 */ /* 0x000fe400078e30ff */
[----:B------:R-:W-:Y:S02]  /*0290*/  IADD3 R8, -R8, R9, RZ ;  /* 0x0000000908087210 */ /* 0x000fe40007ffe1ff */
[----:B------:R-:W-:Y:S02]  /*02a0*/  @P0 SHF.R.S32.HI R3, RZ, 0x1f, R0 ;  /* 0x0000001fff030819 */ /* 0x000fe40000011400 */
[----:B------:R-:W-:Y:S02]  /*02b0*/  SHF.L.U32 R64, R8, 0x3, RZ ;  /* 0x0000000308407819 */ /* 0x000fe400000006ff */
[----:B------:R-:W-:-:S02]  /*02c0*/  @P0 LEA.HI R20, R3, R0, RZ, 0x6 ;  /* 0x0000000003140211 */ /* 0x000fc400078f30ff */
[----:B------:R-:W-:Y:S01]  /*02d0*/  SHF.R.S32.HI R65, RZ, 0x1f, R64 ;  /* 0x0000001fff417819 */ /* 0x000fe20000011440 */
[C---:B0-----:R-:W-:Y:S01]  /*02e0*/  IMAD R2, R18.reuse, UR7, RZ ;  /* 0x0000000712027c24 */ /* 0x041fe2000f8e02ff */
[----:B------:R-:W-:Y:S02]  /*02f0*/  @P0 MOV R12, R15 ;  /* 0x0000000f000c0202 */ /* 0x000fe40000000f00 */
[----:B------:R-:W-:Y:S01]  /*0300*/  SHF.R.S32.HI R6, RZ, 0x3, R6 ;  /* 0x00000003ff067819 */ /* 0x000fe20000011406 */
[----:B------:R-:W-:Y:S01]  /*0310*/  IMAD R21, R19, UR6, R2 ;  /* 0x0000000613157c24 */ /* 0x000fe2000f8e0202 */
[----:B------:R-:W-:Y:S01]  /*0320*/  SHF.R.S32.HI R0, RZ, 0x1f, R44 ;  /* 0x0000001fff007819 */ /* 0x000fe2000001142c */
[----:B------:R-:W-:Y:S01]  /*0330*/  IMAD.WIDE.U32 R18, R18, UR6, R64 ;  /* 0x0000000612127c25 */ /* 0x000fe2000f8e0040 */
[----:B------:R-:W-:Y:S02]  /*0340*/  @P0 SHF.R.S32.HI R13, RZ, 0x1f, R15 ;  /* 0x0000001fff0d0819 */ /* 0x000fe4000001140f */
[----:B------:R-:W-:-:S02]  /*0350*/  IADD3 R62, P3, R6, R12, RZ ;  /* 0x0000000c063e7210 */ /* 0x000fc40007f7e0ff */
[----:B------:R-:W-:Y:S02]  /*0360*/  SEL R4, R44, RZ, !P1 ;  /* 0x000000ff2c047207 */ /* 0x000fe40004800000 */
[----:B------:R-:W-:Y:S02]  /*0370*/  MOV R3, 0x7f800000 ;  /* 0x7f80000000037802 */ /* 0x000fe40000000f00 */
[----:B------:R-:W-:Y:S02]  /*0380*/  SHF.R.S32.HI R2, RZ, 0x1f, R6 ;  /* 0x0000001fff027819 */ /* 0x000fe40000011406 */
[----:B------:R-:W-:Y:S01]  /*0390*/  SEL R0, R0, RZ, !P1 ;  /* 0x000000ff00007207 */ /* 0x000fe20004800000 */
[----:B------:R-:W-:Y:S06]  /*03a0*/  @P2 BRA `(.L_x_7631) ;  /* 0x0000000000482947 */ /* 0x000fec0003800000 */
[----:B------:R-:W0:Y:S01]  /*03b0*/  LDC.64 R22, c[0x0][0x290] ;  /* 0x0000a400ff167b82 */ /* 0x000e220000000a00 */
[----:B------:R-:W-:Y:S01]  /*03c0*/  SHF.R.S32.HI R3, RZ, 0x1f, R10 ;  /* 0x0000001fff037819 */ /* 0x000fe2000001140a */
[----:B------:R-:W-:Y:S01]  /*03d0*/  ULDC.64 UR8, c[0x0][0x298] ;  /* 0x0000a60000087ab9 */ /* 0x000fe20000000a00 */
[--C-:B------:R-:W-:Y:S01]  /*03e0*/  SHF.R.S32.HI R15, RZ, 0x1f, R9.reuse ;  /* 0x0000001fff0f7819 */ /* 0x100fe20000011409 */
[----:B------:R-:W-:Y:S01]  /*03f0*/  IMAD R17, R0, UR8, RZ ;  /* 0x0000000800117c24 */ /* 0x000fe2000f8e02ff */
[----:B------:R-:W-:-:S04]  /*0400*/  IADD3 R14, P1, P2, R12, R10, R9 ;  /* 0x0000000a0c0e7210 */ /* 0x000fc80007a3e009 */
[----:B------:R-:W-:Y:S01]  /*0410*/  IADD3.X R15, R13, R3, R15, P1, P2 ;  /* 0x000000030d0f7210 */ /* 0x000fe20000fe440f */
[C---:B0-----:R-:W-:Y:S02]  /*0420*/  IMAD R16, R22.reuse, UR7, RZ ;  /* 0x0000000716107c24 */ /* 0x041fe4000f8e02ff */
[----:B------:R-:W-:-:S04]  /*0430*/  IMAD.WIDE.U32 R14, R22, UR6, R14 ;  /* 0x00000006160e7c25 */ /* 0x000fc8000f8e000e */
[----:B------:R-:W-:-:S05]  /*0440*/  IMAD R3, R23, UR6, R16 ;  /* 0x0000000617037c24 */ /* 0x000fca000f8e0210 */
[----:B------:R-:W-:Y:S01]  /*0450*/  IADD3 R15, R15, R3, RZ ;  /* 0x000000030f0f7210 */ /* 0x000fe20007ffe0ff */
[C---:B------:R-:W-:Y:S02]  /*0460*/  IMAD R3, R4.reuse, UR9, R17 ;  /* 0x0000000904037c24 */ /* 0x040fe4000f8e0211 */
[----:B------:R-:W-:Y:S01]  /*0470*/  IMAD.WIDE.U32 R14, R4, UR8, R14 ;  /* 0x00000008040e7c25 */ /* 0x000fe2000f8e000e */
[----:B------:R-:W-:-:S04]  /*0480*/  ULDC.64 UR8, c[0x0][0x288] ;  /* 0x0000a20000087ab9 */ /* 0x000fc80000000a00 */
[----:B------:R-:W-:Y:S02]  /*0490*/  IADD3 R3, R15, R3, RZ ;  /* 0x000000030f037210 */ /* 0x000fe40007ffe0ff */
[----:B------:R-:W-:-:S04]  /*04a0*/  LEA R16, P1, R14, UR8, 0x2 ;  /* 0x000000080e107c11 */ /* 0x000fc8000f8210ff */
[----:B------:R-:W-:-:S05]  /*04b0*/  LEA.HI.X R17, R14, UR9, R3, 0x2, P1 ;  /* 0x000000090e117c11 */ /* 0x000fca00088f1403 */
[----:B------:R0:W5:Y:S04]  /*04c0*/  LDG.E R3, desc[UR4][R16.64] ;  /* 0x0000000410037981 */ /* 0x000168000c1e1900 */
.L_x_7631:
[----:B------:R-:W-:Y:S05]  /*04d0*/  BSYNC B0 ;  /* 0x0000000000007941 */ /* 0x000fea0003800000 */
.L_x_7630:
[----:B------:R-:W-:Y:S01]  /*04e0*/  @P0 LOP3.LUT R5, R20, 0xffffffc0, RZ, 0xc0, !PT ;  /* 0xffffffc014050812 */ /* 0x000fe200078ec0ff */
[----:B------:R-:W-:Y:S01]  /*04f0*/  ULDC.64 UR8, c[0x0][0x238] ;  /* 0x00008e0000087ab9 */ /* 0x000fe20000000a00 */
[----:B------:R-:W-:Y:S01]  /*0500*/  ISETP.GE.AND P0, PT, R6, R7, PT ;  /* 0x000000070600720c */ /* 0x000fe20003f06270 */
[----:B------:R-:W-:Y:S01]  /*0510*/  IMAD R15, R0, UR8, RZ ;  /* 0x00000008000f7c24 */ /* 0x000fe2000f8e02ff */
[----:B------:R-:W-:Y:S01]  /*0520*/  IADD3 R19, R19, R21, RZ ;  /* 0x0000001513137210 */ /* 0x000fe20007ffe0ff */
[----:B------:R-:W-:Y:S01]  /*0530*/  BSSY B0, `(.L_x_7632) ;  /* 0x0000035000007945 */ /* 0x000fe20003800000 */
[----:B------:R-:W-:Y:S01]  /*0540*/  IADD3.X R63, R2, R13, RZ, P3, !PT ;  /* 0x0000000d023f7210 */ /* 0x000fe20001ffe4ff */
[C---:B------:R-:W-:Y:S01]  /*0550*/  IMAD R35, R4.reuse, UR9, R15 ;  /* 0x0000000904237c24 */ /* 0x040fe2000f8e020f */
[----:B0-----:R-:W-:Y:S01]  /*0560*/  HFMA2.MMA R16, -RZ, RZ, 0, 0 ;  /* 0x00000000ff107435 */ /* 0x001fe200000001ff */
[----:B------:R-:W-:Y:S01]  /*0570*/  IMAD.WIDE.U32 R36, R4, UR8, R18 ;  /* 0x0000000804247c25 */ /* 0x000fe2000f8e0012 */
[----:B------:R-:W-:-:S02]  /*0580*/  CS2R R28, SRZ ;  /* 0x00000000001c7805 */ /* 0x000fc4000001ff00 */
[----:B------:R-:W-:Y:S02]  /*0590*/  CS2R R20, SRZ ;  /* 0x0000000000147805 */ /* 0x000fe4000001ff00 */
[----:B------:R-:W-:Y:S02]  /*05a0*/  CS2R R22, SRZ ;  /* 0x0000000000167805 */ /* 0x000fe4000001ff00 */
[----:B------:R-:W-:Y:S02]  /*05b0*/  CS2R R24, SRZ ;  /* 0x0000000000187805 */ /* 0x000fe4000001ff00 */
[----:B------:R-:W-:Y:S02]  /*05c0*/  CS2R R26, SRZ ;  /* 0x00000000001a7805 */ /* 0x000fe4000001ff00 */
[----:B------:R-:W-:Y:S02]  /*05d0*/  CS2R R12, SRZ ;  /* 0x00000000000c7805 */ /* 0x000fe4000001ff00 */
[----:B------:R-:W-:Y:S01]  /*05e0*/  CS2R R14, SRZ ;  /* 0x00000000000e7805 */ /* 0x000fe2000001ff00 */
[----:B------:R-:W-:Y:S01]  /*05f0*/  IMAD.WIDE R62, R11, 0x40, R62 ;  /* 0x000000400b3e7825 */ /* 0x000fe200078e023e */
        /* <DEDUP_REMOVED lines=9> */
[----:B------:R-:W-:-:S03]  /*0690*/  @!P1 MOV R34, R36 ;  /* 0x0000002400229202 */ /* 0x000fc60000000f00 */
[----:B------:R-:W-:Y:S02]  /*06a0*/  @!P2 MOV R30, R36 ;  /* 0x00000024001ea202 */ /* 0x000fe40000000f00 */
[----:B------:R-:W-:Y:S02]  /*06b0*/  @!P2 MOV R31, R35 ;  /* 0x00000023001fa202 */ /* 0x000fe40000000f00 */
[----:B------:R-:W1:Y:S08]  /*06c0*/  @!P2 LDC.64 R46, c[0x0][0x228] ;  /* 0x00008a00ff2eab82 */ /* 0x000e700000000a00 */
[----:B------:R-:W2:Y:S08]  /*06d0*/  @!P3 LDC.64 R48, c[0x0][0x228] ;  /* 0x00008a00ff30bb82 */ /* 0x000eb00000000a00 */
[----:B------:R-:W3:Y:S01]  /*06e0*/  @!P1 LDC.64 R40, c[0x0][0x210] ;  /* 0x00008400ff289b82 */ /* 0x000ee20000000a00 */
[----:B0-----:R-:W-:-:S02]  /*06f0*/  @!P1 IMAD R17, R63, R18, RZ ;  /* 0x000000123f119224 */ /* 0x001fc400078e02ff */
[----:B------:R-:W-:Y:S01]  /*0700*/  @!P1 IMAD.WIDE.U32 R38, R62, R18, R34 ;  /* 0x000000123e269225 */ /* 0x000fe200078e0022 */
[----:B------:R-:W-:-:S03]  /*0710*/  @!P3 MOV R18, R36 ;  /* 0x000000240012b202 */ /* 0x000fc60000000f00 */
[C---:B------:R-:W-:Y:S01]  /*0720*/  @!P1 IMAD R17, R62.reuse, R19, R17 ;  /* 0x000000133e119224 */ /* 0x040fe200078e0211 */
[----:B------:R-:W0:Y:S01]  /*0730*/  @!P2 LDC.64 R32, c[0x0][0x210] ;  /* 0x00008400ff20ab82 */ /* 0x000e220000000a00 */
[-C--:B-1----:R-:W-:Y:S01]  /*0740*/  @!P2 IMAD.WIDE.U32 R30, R62, R46.reuse, R30 ;  /* 0x0000002e3e1ea225 */ /* 0x082fe200078e001e */
[----:B------:R-:W-:Y:S02]  /*0750*/  @!P3 MOV R19, R35 ;  /* 0x000000230013b202 */ /* 0x000fe40000000f00 */
[----:B------:R-:W-:Y:S01]  /*0760*/  @!P1 IADD3 R17, R39, R17, RZ ;  /* 0x0000001127119210 */ /* 0x000fe20007ffe0ff */
[----:B------:R-:W-:-:S03]  /*0770*/  @!P2 IMAD R46, R63, R46, RZ ;  /* 0x0000002e3f2ea224 */ /* 0x000fc600078e02ff */
[----:B------:R-:W1:Y:S01]  /*0780*/  @!P3 LDC.64 R42, c[0x0][0x210] ;  /* 0x00008400ff2abb82 */ /* 0x000e620000000a00 */
[-C--:B--2---:R-:W-:Y:S02]  /*0790*/  @!P3 IMAD R50, R63, R48.reuse, RZ ;  /* 0x000000303f32b224 */ /* 0x084fe400078e02ff */
[----:B------:R-:W-:-:S04]  /*07a0*/  @!P3 IMAD.WIDE.U32 R18, R62, R48, R18 ;  /* 0x000000303e12b225 */ /* 0x000fc800078e0012 */
[----:B------:R-:W-:Y:S01]  /*07b0*/  @!P2 IMAD R47, R62, R47, R46 ;  /* 0x0000002f3e2fa224 */ /* 0x000fe200078e022e */
[----:B---3--:R-:W-:Y:S01]  /*07c0*/  @!P1 LEA R40, P4, R38, R40, 0x1 ;  /* 0x0000002826289211 */ /* 0x008fe200078808ff */
[----:B------:R-:W-:-:S03]  /*07d0*/  @!P3 IMAD R49, R62, R49, R50 ;  /* 0x000000313e31b224 */ /* 0x000fc600078e0232 */
[----:B------:R-:W-:Y:S02]  /*07e0*/  @!P2 IADD3 R47, R31, R47, RZ ;  /* 0x0000002f1f2fa210 */ /* 0x000fe40007ffe0ff */
[----:B------:R-:W-:Y:S02]  /*07f0*/  @!P3 IADD3 R49, R19, R49, RZ ;  /* 0x000000311331b210 */ /* 0x000fe40007ffe0ff */
[----:B0-----:R-:W-:Y:S02]  /*0800*/  @!P2 LEA R32, P5, R30, R32, 0x1 ;  /* 0x000000201e20a211 */ /* 0x001fe400078a08ff */
[----:B------:R-:W-:Y:S02]  /*0810*/  @!P1 LEA.HI.X R41, R38, R41, R17, 0x1, P4 ;  /* 0x0000002926299211 */ /* 0x000fe400020f0c11 */
[----:B------:R-:W-:-:S03]  /*0820*/  @!P2 LEA.HI.X R33, R30, R33, R47, 0x1, P5 ;  /* 0x000000211e21a211 */ /* 0x000fc600028f0c2f */
[----:B------:R0:W5:Y:S01]  /*0830*/  @!P1 LDG.E.128 R20, desc[UR4][R40.64] ;  /* 0x0000000428149981 */ /* 0x000162000c1e1d00 */
[----:B-1----:R-:W-:-:S03]  /*0840*/  @!P3 LEA R42, P6, R18, R42, 0x1 ;  /* 0x0000002a122ab211 */ /* 0x002fc600078c08ff */
[----:B------:R0:W5:Y:S01]  /*0850*/  @!P2 LDG.E.128 R24, desc[UR4][R32.64+0x80] ;  /* 0x000080042018a981 */ /* 0x000162000c1e1d00 */
[----:B------:R-:W-:-:S05]  /*0860*/  @!P3 LEA.HI.X R43, R18, R43, R49, 0x1, P6 ;  /* 0x0000002b122bb211 */ /* 0x000fca00030f0c31 */
[----:B------:R0:W5:Y:S04]  /*0870*/  @!P3 LDG.E.128 R12, desc[UR4][R42.64+0x100] ;  /* 0x000100042a0cb981 */ /* 0x000168000c1e1d00 */
.L_x_7633:
[----:B------:R-:W-:Y:S05]  /*0880*/  BSYNC B0 ;  /* 0x0000000000007941 */ /* 0x000fea0003800000 */
.L_x_7632:
[----:B------:R-:W-:Y:S01]  /*0890*/  IADD3 R48, R6, 0x20, RZ ;  /* 0x0000002006307810 */ /* 0x000fe20007ffe0ff */
[----:B------:R-:W-:Y:S01]  /*08a0*/  BSSY B0, `(.L_x_7634) ;  /* 0x0000025000007945 */ /* 0x000fe20003800000 */
[----:B------:R-:W-:Y:S01]  /*08b0*/  HFMA2.MMA R17, -RZ, RZ, 0, 0 ;  /* 0x00000000ff117435 */ /* 0x000fe200000001ff */
[----:B0----5:R-:W-:Y:S02]  /*08c0*/  MOV R32, R20 ;  /* 0x0000001400207202 */ /* 0x021fe40000000f00 */
[----:B------:R-:W-:Y:S02]  /*08d0*/  CS2R R30, SRZ ;  /* 0x00000000001e7805 */ /* 0x000fe4000001ff00 */
[----:B------:R-:W-:Y:S02]  /*08e0*/  ISETP.GE.AND P1, PT, R48, R7, PT ;  /* 0x000000073000720c */ /* 0x000fe40003f26270 */
[----:B------:R-:W-:Y:S02]  /*08f0*/  CS2R R18, SRZ ;  /* 0x0000000000127805 */ /* 0x000fe4000001ff00 */
[----:B------:R-:W-:-:S02]  /*0900*/  MOV R33, R21 ;  /* 0x0000001500217202 */ /* 0x000fc40000000f00 */
[----:B------:R-:W-:Y:S02]  /*0910*/  CS2R R20, SRZ ;  /* 0x0000000000147805 */ /* 0x000fe4000001ff00 */
[----:B------:R-:W-:Y:S02]  /*0920*/  MOV R46, R22 ;  /* 0x00000016002e7202 */ /* 0x000fe40000000f00 */
[----:B------:R-:W-:Y:S02]  /*0930*/  MOV R49, R23 ;  /* 0x0000001700317202 */ /* 0x000fe40000000f00 */
[----:B------:R-:W-:Y:S02]  /*0940*/  CS2R R22, SRZ ;  /* 0x0000000000167805 */ /* 0x000fe4000001ff00 */
[----:B------:R-:W-:Y:S02]  /*0950*/  MOV R47, R24 ;  /* 0x00000018002f7202 */ /* 0x000fe40000000f00 */
[----:B------:R-:W-:-:S02]  /*0960*/  MOV R50, R25 ;  /* 0x0000001900327202 */ /* 0x000fc40000000f00 */
[----:B------:R-:W-:Y:S02]  /*0970*/  MOV R51, R26 ;  /* 0x0000001a00337202 */ /* 0x000fe40000000f00 */
[----:B------:R-:W-:Y:S01]  /*0980*/  MOV R52, R27 ;  /* 0x0000001b00347202 */ /* 0x000fe20000000f00 */
[----:B------:R-:W-:Y:S06]  /*0990*/  @P1 BRA `(.L_x_7635) ;  /* 0x0000000000541947 */ /* 0x000fec0003800000 */
[----:B------:R-:W-:Y:S01]  /*09a0*/  IADD3 R25, P1, R62, 0x20, RZ ;  /* 0x000000203e197810 */ /* 0x000fe20007f3e0ff */
[----:B------:R-:W-:Y:S01]  /*09b0*/  ULDC.64 UR10, c[0x0][0x228] ;  /* 0x00008a00000a7ab9 */ /* 0x000fe20000000a00 */
[----:B------:R-:W-:Y:S01]  /*09c0*/  IADD3 R34, R64, 0x40, RZ ;  /* 0x0000004040227810 */ /* 0x000fe20007ffe0ff */
[----:B------:R-:W-:Y:S01]  /*09d0*/  ULDC UR8, c[0x0][0x21c] ;  /* 0x0000870000087ab9 */ /* 0x000fe20000000800 */
[----:B------:R-:W-:Y:S02]  /*09e0*/  IADD3.X R24, RZ, R63, RZ, P1, !PT ;  /* 0x0000003fff187210 */ /* 0x000fe40000ffe4ff */
[----:B------:R-:W-:Y:S02]  /*09f0*/  MOV R26, R36 ;  /* 0x00000024001a7202 */ /* 0x000fe40000000f00 */
[----:B------:R-:W-:Y:S01]  /*0a00*/  MOV R27, R35 ;  /* 0x00000023001b7202 */ /* 0x000fe20000000f00 */
[----:B------:R-:W-:Y:S01]  /*0a10*/  IMAD R24, R24, UR10, RZ ;  /* 0x0000000a18187c24 */ /* 0x000fe2000f8e02ff */
[----:B------:R-:W-:-:S02]  /*0a20*/  ISETP.GE.AND P3, PT, R34, UR8, PT ;  /* 0x0000000822007c0c */ /* 0x000fc4000bf66270 */
[C---:B------:R-:W-:Y:S01]  /*0a30*/  IADD3 R34, R64.reuse, 0x80, RZ ;  /* 0x0000008040227810 */ /* 0x040fe20007ffe0ff */
[C---:B------:R-:W-:Y:S01]  /*0a40*/  IMAD.WIDE.U32 R26, R25.reuse, UR10, R26 ;  /* 0x0000000a191a7c25 */ /* 0x040fe2000f8e001a */
        /* <DEDUP_REMOVED lines=10> */
.L_x_7635:
[----:B------:R-:W-:Y:S05]  /*0af0*/  BSYNC B0 ;  /* 0x0000000000007941 */ /* 0x000fea0003800000 */
.L_x_7634:
[----:B------:R-:W-:Y:S01]  /*0b00*/  BSSY B0, `(.L_x_7636) ;  /* 0x0000056000007945 */ /* 0x000fe20003800000 */
[----:B-----5:R-:W-:Y:S02]  /*0b10*/  MOV R53, R28 ;  /* 0x0000001c00357202 */ /* 0x020fe40000000f00 */
[----:B0-----:R-:W-:Y:S02]  /*0b20*/  CS2R R24, SRZ ;  /* 0x0000000000187805 */ /* 0x001fe4000001ff00 */
[----:B------:R-:W-:Y:S02]  /*0b30*/  MOV R54, R29 ;  /* 0x0000001d00367202 */ /* 0x000fe40000000f00 */
[----:B------:R-:W-:Y:S02]  /*0b40*/  CS2R R26, SRZ ;  /* 0x00000000001a7805 */ /* 0x000fe4000001ff00 */
[----:B------:R-:W-:Y:S02]  /*0b50*/  MOV R55, R30 ;  /* 0x0000001e00377202 */ /* 0x000fe40000000f00 */
[----:B------:R-:W-:-:S02]  /*0b60*/  CS2R R28, SRZ ;  /* 0x00000000001c7805 */ /* 0x000fc4000001ff00 */
[----:B------:R-:W-:Y:S02]  /*0b70*/  MOV R57, R31 ;  /* 0x0000001f00397202 */ /* 0x000fe40000000f00 */
[----:B------:R-:W-:Y:S02]  /*0b80*/  CS2R R30, SRZ ;  /* 0x00000000001e7805 */ /* 0x000fe4000001ff00 */
[----:B------:R-:W-:Y:S02]  /*0b90*/  MOV R56, R20 ;  /* 0x0000001400387202 */ /* 0x000fe40000000f00 */
[----:B------:R-:W-:Y:S02]  /*0ba0*/  MOV R58, R21 ;  /* 0x00000015003a7202 */ /* 0x000fe40000000f00 */
[----:B------:R-:W-:Y:S02]  /*0bb0*/  CS2R R20, SRZ ;  /* 0x0000000000147805 */ /* 0x000fe4000001ff00 */
[----:B------:R-:W-:-:S02]  /*0bc0*/  MOV R59, R22 ;  /* 0x00000016003b7202 */ /* 0x000fc40000000f00 */
[----:B------:R-:W-:Y:S02]  /*0bd0*/  MOV R60, R23 ;  /* 0x00000017003c7202 */ /* 0x000fe40000000f00 */
[----:B------:R-:W-:Y:S01]  /*0be0*/  CS2R R22, SRZ ;  /* 0x0000000000167805 */ /* 0x000fe2000001ff00 */
[----:B------:R-:W-:Y:S06]  /*0bf0*/  @P0 BRA `(.L_x_7637) ;  /* 0x0000000400180947 */ /* 0x000fec0003800000 */
[----:B------:R-:W0:Y:S01]  /*0c00*/  LDC R35, c[0x0][0x21c] ;  /* 0x00008700ff237b82 */ /* 0x000e220000000800 */
[C---:B------:R-:W-:Y:S01]  /*0c10*/  IADD3 R34, R64.reuse, 0x40, RZ ;  /* 0x0000004040227810 */ /* 0x040fe20007ffe0ff */
[----:B------:R-:W-:Y:S01]  /*0c20*/  BSSY B1, `(.L_x_7638) ;  /* 0x0000019000017945 */ /* 0x000fe20003800000 */
[C---:B------:R-:W-:Y:S02]  /*0c30*/  IADD3 R36, R64.reuse, 0x80, RZ ;  /* 0x0000008040247810 */ /* 0x040fe40007ffe0ff */
[-C--:B0-----:R-:W-:Y:S02]  /*0c40*/  ISETP.GE.AND P0, PT, R64, R35.reuse, PT ;  /* 0x000000234000720c */ /* 0x081fe40003f06270 */
[-C--:B------:R-:W-:Y:S02]  /*0c50*/  ISETP.GE.AND P1, PT, R34, R35.reuse, PT ;  /* 0x000000232200720c */ /* 0x080fe40003f26270 */
[----:B------:R-:W-:-:S09]  /*0c60*/  ISETP.GE.AND P2, PT, R36, R35, PT ;  /* 0x000000232400720c */ /* 0x000fd20003f46270 */
[----:B------:R-:W-:Y:S05]  /*0c70*/  @P0 BRA `(.L_x_7639) ;  /* 0x00000000004c0947 */ /* 0x000fea0003800000 */
[----:B------:R-:W0:Y:S01]  /*0c80*/  LDC.64 R20, c[0x0][0x250] ;  /* 0x00009400ff147b82 */ /* 0x000e220000000a00 */
[----:B------:R-:W-:Y:S02]  /*0c90*/  ULDC.64 UR8, c[0x0][0x258] ;  /* 0x0000960000087ab9 */ /* 0x000fe40000000a00 */
[----:B------:R-:W-:-:S04]  /*0ca0*/  IMAD R35, R0, UR8, RZ ;  /* 0x0000000800237c24 */ /* 0x000fc8000f8e02ff */
[----:B------:R-:W-:Y:S02]  /*0cb0*/  IMAD R35, R4, UR9, R35 ;  /* 0x0000000904237c24 */ /* 0x000fe4000f8e0223 */
[C---:B0-----:R-:W-:Y:S02]  /*0cc0*/  IMAD R34, R20.reuse, UR7, RZ ;  /* 0x0000000714227c24 */ /* 0x041fe4000f8e02ff */
[----:B------:R-:W-:-:S04]  /*0cd0*/  IMAD.WIDE.U32 R22, R20, UR6, R64 ;  /* 0x0000000614167c25 */ /* 0x000fc8000f8e0040 */
[----:B------:R-:W-:-:S05]  /*0ce0*/  IMAD R21, R21, UR6, R34 ;  /* 0x0000000615157c24 */ /* 0x000fca000f8e0222 */
[----:B------:R-:W-:-:S03]  /*0cf0*/  IADD3 R23, R23, R21, RZ ;  /* 0x0000001517177210 */ /* 0x000fc60007ffe0ff */
[----:B------:R-:W-:Y:S01]  /*0d00*/  IMAD.WIDE.U32 R22, R4, UR8, R22 ;  /* 0x0000000804167c25 */ /* 0x000fe2000f8e0016 */
[----:B------:R-:W-:-:S03]  /*0d10*/  ULDC.64 UR8, c[0x0][0x248] ;  /* 0x0000920000087ab9 */ /* 0x000fc60000000a00 */
[----:B------:R-:W-:Y:S01]  /*0d20*/  IMAD R21, R63, UR8, RZ ;  /* 0x000000083f157c24 */ /* 0x000fe2000f8e02ff */
[----:B------:R-:W-:-:S03]  /*0d30*/  IADD3 R23, R23, R35, RZ ;  /* 0x0000002317177210 */ /* 0x000fc60007ffe0ff */
[C---:B------:R-:W-:Y:S02]  /*0d40*/  IMAD R21, R62.reuse, UR9, R21 ;  /* 0x000000093e157c24 */ /* 0x040fe4000f8e0215 */
[----:B------:R-:W-:Y:S01]  /*0d50*/  IMAD.WIDE.U32 R22, R62, UR8, R22 ;  /* 0x000000083e167c25 */ /* 0x000fe2000f8e0016 */
[----:B------:R-:W-:-:S04]  /*0d60*/  ULDC.64 UR8, c[0x0][0x240] ;  /* 0x0000900000087ab9 */ /* 0x000fc80000000a00 */
[----:B------:R-:W-:Y:S02]  /*0d70*/  IADD3 R21, R23, R21, RZ ;  /* 0x0000001517157210 */ /* 0x000fe40007ffe0ff */
[----:B------:R-:W-:-:S04]  /*0d80*/  LEA R20, P0, R22, UR8, 0x1 ;  /* 0x0000000816147c11 */ /* 0x000fc8000f8008ff */
[----:B------:R-:W-:-:S06]  /*0d90*/  LEA.HI.X R21, R22, UR9, R21, 0x1, P0 ;  /* 0x0000000916157c11 */ /* 0x000fcc00080f0c15 */
[----:B------:R-:W5:Y:S03]  /*0da0*/  LDG.E.128 R20, desc[UR4][R20.64] ;  /* 0x0000000414147981 */ /* 0x000f66000c1e1d00 */
.L_x_7639:
[----:B------:R-:W-:Y:S05]  /*0db0*/  BSYNC B1 ;  /* 0x0000000000017941 */ /* 0x000fea0003800000 */
.L_x_7638:
[----:B------:R-:W-:Y:S04]  /*0dc0*/  BSSY B1, `(.L_x_7640) ;  /* 0x0000015000017945 */ /* 0x000fe80003800000 */
        /* <DEDUP_REMOVED lines=20> */
.L_x_7641:
[----:B------:R-:W-:Y:S05]  /*0f10*/  BSYNC B1 ;  /* 0x0000000000017941 */ /* 0x000fea0003800000 */
.L_x_7640:
        /* <DEDUP_REMOVED lines=20> */
.L_x_7637:
[----:B------:R-:W-:Y:S05]  /*1060*/  BSYNC B0 ;  /* 0x0000000000007941 */ /* 0x000fea0003800000 */
.L_x_7636:
[----:B-----5:R-:W-:Y:S01]  /*1070*/  MOV R34, R20 ;  /* 0x0000001400227202 */ /* 0x020fe20000000f00 */
[--C-:B------:R-:W-:Y:S01]  /*1080*/  HADD2.F32 R20, -RZ, R32.reuse.H1_H1 ;  /* 0x30000020ff147230 */ /* 0x100fe20000004100 */
[----:B------:R-:W-:Y:S01]  /*1090*/  MOV R36, R21 ;  /* 0x0000001500247202 */ /* 0x000fe20000000f00 */
[----:B------:R-:W-:Y:S01]  /*10a0*/  HADD2.F32 R32, -RZ, R32.H0_H0 ;  /* 0x20000020ff207230 */ /* 0x000fe20000004100 */
[----:B------:R-:W-:Y:S01]  /*10b0*/  MOV R61, R22 ;  /* 0x00000016003d7202 */ /* 0x000fe20000000f00 */
[--C-:B------:R-:W-:Y:S01]  /*10c0*/  HADD2.F32 R35, -RZ, R34.reuse.H1_H1 ;  /* 0x30000022ff237230 */ /* 0x100fe20000004100 */
[----:B------:R-:W-:Y:S01]  /*10d0*/  BSSY B0, `(.L_x_7642) ;  /* 0x0000032000007945 */ /* 0x000fe20003800000 */
[----:B------:R-:W-:Y:S01]  /*10e0*/  HADD2.F32 R21, -RZ, R34.H0_H0 ;  /* 0x20000022ff157230 */ /* 0x000fe20000004100 */
[----:B------:R-:W-:Y:S01]  /*10f0*/  CS2R R38, SRZ ;  /* 0x0000000000267805 */ /* 0x000fe2000001ff00 */
[--C-:B------:R-:W-:Y:S02]  /*1100*/  HADD2.F32 R66, -RZ, R33.reuse.H1_H1 ;  /* 0x30000021ff427230 */ /* 0x100fe40000004100 */
[----:B------:R-:W-:Y:S01]  /*1110*/  FMUL.FTZ R37, R20, R35 ;  /* 0x0000002314257220 */ /* 0x000fe20000410000 */
[----:B------:R-:W-:Y:S01]  /*1120*/  HADD2.F32 R20, -RZ, R33.H0_H0 ;  /* 0x20000021ff147230 */ /* 0x000fe20000004100 */
[----:B------:R-:W-:Y:S01]  /*1130*/  CS2R R40, SRZ ;  /* 0x0000000000287805 */ /* 0x000fe2000001ff00 */
[----:B------:R-:W-:-:S02]  /*1140*/  HADD2.F32 R35, -RZ, R36.H0_H0 ;  /* 0x20000024ff237230 */ /* 0x000fc40000004100 */
[----:B------:R-:W-:Y:S01]  /*1150*/  FFMA.FTZ R37, R32, R21, R37 ;  /* 0x0000001520257223 */ /* 0x000fe20000010025 */
[----:B------:R-:W-:Y:S01]  /*1160*/  IMAD R21, R11, -0x40, R45 ;  /* 0xffffffc00b157824 */ /* 0x000fe200078e022d */
[----:B------:R-:W-:Y:S01]  /*1170*/  CS2R R42, SRZ ;  /* 0x00000000002a7805 */ /* 0x000fe2000001ff00 */
[----:B------:R-:W-:Y:S02]  /*1180*/  HADD2.F32 R33, -RZ, R36.H1_H1 ;  /* 0x30000024ff217230 */ /* 0x000fe40000004100 */
[----:B------:R-:W-:Y:S01]  /*1190*/  FFMA.FTZ R35, R20, R35, R37 ;  /* 0x0000002314237223 */ /* 0x000fe20000010025 */
[----:B------:R-:W-:Y:S01]  /*11a0*/  HADD2.F32 R67, -RZ, R46.H0_H0 ;  /* 0x2000002eff437230 */ /* 0x000fe20000004100 */
[----:B------:R-:W-:Y:S02]  /*11b0*/  ISETP.GE.AND P0, PT, R48, R21, PT ;  /* 0x000000153000720c */ /* 0x000fe40003f06270 */
[----:B------:R-:W-:Y:S01]  /*11c0*/  CS2R R36, SRZ ;  /* 0x0000000000247805 */ /* 0x000fe2000001ff00 */
[----:B------:R-:W-:Y:S01]  /*11d0*/  FFMA.FTZ R66, R66, R33, R35 ;  /* 0x0000002142427223 */ /* 0x000fe20000010023 */
[----:B------:R-:W-:-:S02]  /*11e0*/  CS2R R32, SRZ ;  /* 0x0000000000207805 */ /* 0x000fc4000001ff00 */
[----:B------:R-:W-:Y:S01]  /*11f0*/  CS2R R34, SRZ ;  /* 0x0000000000227805 */ /* 0x000fe2000001ff00 */
[----:B------:R-:W-:-:S06]  /*1200*/  HADD2.F32 R68, -RZ, R61.H0_H0 ;  /* 0x2000003dff447230 */ /* 0x000fcc0000004100 */
[----:B------:R-:W-:Y:S05]  /*1210*/  @P0 BRA `(.L_x_7643) ;  /* 0x0000000000740947 */ /* 0x000fea0003800000 */
[----:B------:R-:W0:Y:S01]  /*1220*/  LDC.64 R20, c[0x0][0x250] ;  /* 0x00009400ff147b82 */ /* 0x000e220000000a00 */
[----:B------:R-:W-:Y:S01]  /*1230*/  ULDC.64 UR8, c[0x0][0x258] ;  /* 0x0000960000087ab9 */ /* 0x000fe20000000a00 */
[----:B------:R-:W-:Y:S01]  /*1240*/  ULDC.64 UR10, c[0x0][0x248] ;  /* 0x00009200000a7ab9 */ /* 0x000fe20000000a00 */
[C---:B0-----:R-:W-:Y:S02]  /*1250*/  IMAD R69, R20.reuse, UR7, RZ ;  /* 0x0000000714457c24 */ /* 0x041fe4000f8e02ff */
[----:B------:R-:W-:Y:S01]  /*1260*/  IMAD.WIDE.U32 R70, R20, UR6, R64 ;  /* 0x0000000614467c25 */ /* 0x000fe2000f8e0040 */
[----:B------:R-:W-:Y:S02]  /*1270*/  IADD3 R20, P0, R62, 0x20, RZ ;  /* 0x000000203e147810 */ /* 0x000fe40007f1e0ff */
[----:B------:R-:W-:Y:S01]  /*1280*/  IADD3 R62, R64, 0x40, RZ ;  /* 0x00000040403e7810 */ /* 0x000fe20007ffe0ff */
[----:B------:R-:W-:Y:S02]  /*1290*/  IMAD R21, R21, UR6, R69 ;  /* 0x0000000615157c24 */ /* 0x000fe4000f8e0245 */
[----:B------:R-:W-:-:S03]  /*12a0*/  IMAD R65, R0, UR8, RZ ;  /* 0x0000000800417c24 */ /* 0x000fc6000f8e02ff */
[----:B------:R-:W-:Y:S01]  /*12b0*/  IADD3 R71, R71, R21, RZ ;  /* 0x0000001547477210 */ /* 0x000fe20007ffe0ff */
[----:B------:R-:W-:Y:S01]  /*12c0*/  IMAD R65, R4, UR9, R65 ;  /* 0x0000000904417c24 */ /* 0x000fe2000f8e0241 */
[----:B------:R-:W-:Y:S02]  /*12d0*/  IADD3.X R21, RZ, R63, RZ, P0, !PT ;  /* 0x0000003fff157210 */ /* 0x000fe400007fe4ff */
[----:B------:R-:W-:Y:S01]  /*12e0*/  IADD3 R63, R64, 0x80, RZ ;  /* 0x00000080403f7810 */ /* 0x000fe20007ffe0ff */
[----:B------:R-:W-:Y:S01]  /*12f0*/  IMAD.WIDE.U32 R70, R4, UR8, R70 ;  /* 0x0000000804467c25 */ /* 0x000fe2000f8e0046 */
[----:B------:R-:W-:Y:S02]  /*1300*/  ULDC UR8, c[0x0][0x21c] ;  /* 0x0000870000087ab9 */ /* 0x000fe40000000800 */
[----:B------:R-:W-:Y:S01]  /*1310*/  ISETP.GE.AND P1, PT, R64, UR8, PT ;  /* 0x0000000840007c0c */ /* 0x000fe2000bf26270 */
[----:B------:R-:W-:Y:S01]  /*1320*/  IMAD R21, R21, UR10, RZ ;  /* 0x0000000a15157c24 */ /* 0x000fe2000f8e02ff */
[----:B------:R-:W-:-:S02]  /*1330*/  IADD3 R71, R71, R65, RZ ;  /* 0x0000004147477210 */ /* 0x000fc40007ffe0ff */
[----:B------:R-:W-:Y:S01]  /*1340*/  ISETP.GE.AND P2, PT, R62, UR8, PT ;  /* 0x000000083e007c0c */ /* 0x000fe2000bf46270 */
[C---:B------:R-:W-:Y:S01]  /*1350*/  IMAD R21, R20.reuse, UR11, R21 ;  /* 0x0000000b14157c24 */ /* 0x040fe2000f8e0215 */
[----:B------:R-:W-:Y:S01]  /*1360*/  ISETP.GE.AND P3, PT, R63, UR8, PT ;  /* 0x000000083f007c0c */ /* 0x000fe2000bf66270 */
[----:B------:R-:W-:Y:S01]  /*1370*/  IMAD.WIDE.U32 R70, R20, UR10, R70 ;  /* 0x0000000a14467c25 */ /* 0x000fe2000f8e0046 */
[----:B------:R-:W-:-:S04]  /*1380*/  ULDC.64 UR8, c[0x0][0x240] ;  /* 0x0000900000087ab9 */ /* 0x000fc80000000a00 */
[----:B------:R-:W-:Y:S02]  /*1390*/  IADD3 R21, R71, R21, RZ ;  /* 0x0000001547157210 */ /* 0x000fe40007ffe0ff */
[----:B------:R-:W-:-:S04]  /*13a0*/  LEA R20, P0, R70, UR8, 0x1 ;  /* 0x0000000846147c11 */ /* 0x000fc8000f8008ff */
[----:B------:R-:W-:-:S05]  /*13b0*/  LEA.HI.X R21, R70, UR9, R21, 0x1, P0 ;  /* 0x0000000946157c11 */ /* 0x000fca00080f0c15 */
[----:B------:R0:W5:Y:S04]  /*13c0*/  @!P1 LDG.E.128 R32, desc[UR4][R20.64] ;  /* 0x0000000414209981 */ /* 0x000168000c1e1d00 */
[----:B------:R0:W5:Y:S04]  /*13d0*/  @!P2 LDG.E.128 R36, desc[UR4][R20.64+0x80] ;  /* 0x000080041424a981 */ /* 0x000168000c1e1d00 */
[----:B------:R0:W5:Y:S02]  /*13e0*/  @!P3 LDG.E.128 R40, desc[UR4][R20.64+0x100] ;  /* 0x000100041428b981 */ /* 0x000164000c1e1d00 */
.L_x_7643:
[----:B------:R-:W-:Y:S05]  /*13f0*/  BSYNC B0 ;  /* 0x0000000000007941 */ /* 0x000fea0003800000 */
.L_x_7642:
[----:B-----5:R-:W-:Y:S01]  /*1400*/  MOV R22, R32 ;  /* 0x0000002000167202 */ /* 0x020fe20000000f00 */
[----:B------:R-:W-:Y:S02]  /*1410*/  HADD2.F32 R46, -RZ, R46.H1_H1 ;  /* 0x3000002eff2e7230 */ /* 0x000fe40000004100 */
[----:B------:R-:W-:Y:S01]  /*1420*/  FFMA.FTZ R67, R67, R68, R66 ;  /* 0x0000004443437223 */ /* 0x000fe20000010042 */
[----:B0-----:R-:W-:Y:S01]  /*1430*/  HADD2.F32 R21, -RZ, R61.H1_H1 ;  /* 0x3000003dff157230 */ /* 0x001fe20000004100 */
[----:B------:R-:W-:Y:S01]  /*1440*/  BSSY B0, `(.L_x_7644) ;  /* 0x00000bc000007945 */ /* 0x000fe20003800000 */
[--C-:B------:R-:W-:Y:S02]  /*1450*/  HADD2.F32 R20, -RZ, R53.reuse.H1_H1 ;  /* 0x30000035ff147230 */ /* 0x100fe40000004100 */
[----:B------:R-:W-:Y:S02]  /*1460*/  HADD2.F32 R61, -RZ, R22.H1_H1 ;  /* 0x30000016ff3d7230 */ /* 0x000fe40000004100 */
[----:B------:R-:W-:Y:S01]  /*1470*/  FFMA.FTZ R46, R46, R21, R67 ;  /* 0x000000152e2e7223 */ /* 0x000fe20000010043 */
[----:B------:R-:W-:-:S02]  /*1480*/  HADD2.F32 R53, -RZ, R53.H0_H0 ;  /* 0x20000035ff357230 */ /* 0x000fc40000004100 */
[----:B------:R-:W-:Y:S02]  /*1490*/  HADD2.F32 R21, -RZ, R49.H0_H0 ;  /* 0x20000031ff157230 */ /* 0x000fe40000004100 */
[----:B------:R-:W-:Y:S01]  /*14a0*/  FMUL.FTZ R20, R20, R61 ;  /* 0x0000003d14147220 */ /* 0x000fe20000410000 */
[----:B------:R-:W-:Y:S02]  /*14b0*/  HADD2.F32 R32, -RZ, R23.H0_H0 ;  /* 0x20000017ff207230 */ /* 0x000fe40000004100 */
[----:B------:R-:W-:Y:S02]  /*14c0*/  HADD2.F32 R22, -RZ, R22.H0_H0 ;  /* 0x20000016ff167230 */ /* 0x000fe40000004100 */
[----:B------:R-:W-:Y:S02]  /*14d0*/  HADD2.F32 R49, -RZ, R49.H1_H1 ;  /* 0x30000031ff317230 */ /* 0x000fe40000004100 */
[----:B------:R-:W-:Y:S01]  /*14e0*/  FFMA.FTZ R32, R21, R32, R46 ;  /* 0x0000002015207223 */ /* 0x000fe2000001002e */
[----:B------:R-:W-:-:S02]  /*14f0*/  HADD2.F32 R21, -RZ, R33.H0_H0 ;  /* 0x20000021ff157230 */ /* 0x000fc40000004100 */
[----:B------:R-:W-:Y:S01]  /*1500*/  FFMA.FTZ R53, R53, R22, R20 ;  /* 0x0000001635357223 */ /* 0x000fe20000010014 */
[--C-:B------:R-:W-:Y:S01]  /*1510*/  HADD2.F32 R20, -RZ, R54.reuse.H0_H0 ;  /* 0x20000036ff147230 */ /* 0x100fe20000004100 */
[----:B------:R-:W-:Y:S01]  /*1520*/  MOV R46, R24 ;  /* 0x00000018002e7202 */ /* 0x000fe20000000f00 */
[----:B------:R-:W-:Y:S02]  /*1530*/  HADD2.F32 R22, -RZ, R23.H1_H1 ;  /* 0x30000017ff167230 */ /* 0x000fe40000004100 */
[----:B------:R-:W-:Y:S02]  /*1540*/  HADD2.F32 R54, -RZ, R54.H1_H1 ;  /* 0x30000036ff367230 */ /* 0x000fe40000004100 */
[----:B------:R-:W-:Y:S01]  /*1550*/  FFMA.FTZ R21, R20, R21, R53 ;  /* 0x0000001514157223 */ /* 0x000fe20000010035 */
[----:B------:R-:W-:Y:S02]  /*1560*/  HADD2.F32 R23, -RZ, R33.H1_H1 ;  /* 0x30000021ff177230 */ /* 0x000fe40000004100 */
[----:B------:R-:W-:Y:S01]  /*1570*/  FFMA.FTZ R32, R49, R22, R32 ;  /* 0x0000001631207223 */ /* 0x000fe20000010020 */
[----:B------:R-:W-:-:S02]  /*1580*/  HADD2.F32 R20, -RZ, R55.H0_H0 ;  /* 0x20000037ff147230 */ /* 0x000fc40000004100 */
[----:B------:R-:W-:Y:S02]  /*1590*/  HADD2.F32 R55, -RZ, R55.H1_H1 ;  /* 0x30000037ff377230 */ /* 0x000fe40000004100 */
[----:B------:R-:W-:Y:S01]  /*15a0*/  FFMA.FTZ R33, R54, R23, R21 ;  /* 0x0000001736217223 */ /* 0x000fe20000010015 */
[----:B------:R-:W-:Y:S02]  /*15b0*/  HADD2.F32 R23, -RZ, R34.H0_H0 ;  /* 0x20000022ff177230 */ /* 0x000fe40000004100 */
[----:B------:R-:W-:Y:S02]  /*15c0*/  HADD2.F32 R21, -RZ, R47.H0_H0 ;  /* 0x2000002fff157230 */ /* 0x000fe40000004100 */
[----:B------:R-:W-:Y:S02]  /*15d0*/  HADD2.F32 R24, -RZ, R46.H0_H0 ;  /* 0x2000002eff187230 */ /* 0x000fe40000004100 */
[----:B------:R-:W-:Y:S01]  /*15e0*/  FFMA.FTZ R20, R20, R23, R33 ;  /* 0x0000001714147223 */ /* 0x000fe20000010021 */
[----:B------:R-:W-:Y:S01]  /*15f0*/  HADD2.F32 R22, -RZ, R34.H1_H1 ;  /* 0x30000022ff167230 */ /* 0x000fe20000004100 */
[----:B------:R-:W-:Y:S01]  /*1600*/  MOV R34, R25 ;  /* 0x0000001900227202 */ /* 0x000fe20000000f00 */
[----:B------:R-:W-:-:S02]  /*1610*/  HADD2.F32 R23, -RZ, R36.H0_H0 ;  /* 0x20000024ff177230 */ /* 0x000fc40000004100 */
[----:B------:R-:W-:Y:S01]  /*1620*/  FFMA.FTZ R32, R21, R24, R32 ;  /* 0x0000001815207223 */ /* 0x000fe20000010020 */
[----:B------:R-:W-:Y:S02]  /*1630*/  HADD2.F32 R21, -RZ, R35.H0_H0 ;  /* 0x20000023ff157230 */ /* 0x000fe40000004100 */
[----:B------:R-:W-:Y:S01]  /*1640*/  FFMA.FTZ R55, R55, R22, R20 ;  /* 0x0000001637377223 */ /* 0x000fe20000010014 */
[--C-:B------:R-:W-:Y:S02]  /*1650*/  HADD2.F32 R20, -RZ, R57.reuse.H0_H0 ;  /* 0x20000039ff147230 */ /* 0x100fe40000004100 */
[----:B------:R-:W-:Y:S02]  /*1660*/  HADD2.F32 R57, -RZ, R57.H1_H1 ;  /* 0x30000039ff397230 */ /* 0x000fe40000004100 */
[----:B------:R-:W-:Y:S02]  /*1670*/  HADD2.F32 R22, -RZ, R35.H1_H1 ;  /* 0x30000023ff167230 */ /* 0x000fe40000004100 */
[----:B------:R-:W-:Y:S01]  /*1680*/  FFMA.FTZ R20, R20, R21, R55 ;  /* 0x0000001514147223 */ /* 0x000fe20000010037 */
[----:B------:R-:W-:-:S02]  /*1690*/  HADD2.F32 R47, -RZ, R47.H1_H1 ;  /* 0x3000002fff2f7230 */ /* 0x000fc40000004100 */
[----:B------:R-:W-:Y:S02]  /*16a0*/  HADD2.F32 R24, -RZ, R46.H1_H1 ;  /* 0x3000002eff187230 */ /* 0x000fe40000004100 */
[----:B------:R-:W-:Y:S01]  /*16b0*/  FFMA.FTZ R57, R57, R22, R20 ;  /* 0x0000001639397223 */ /* 0x000fe20000010014 */
[--C-:B------:R-:W-:Y:S02]  /*16c0*/  HADD2.F32 R20, -RZ, R56.reuse.H0_H0 ;  /* 0x20000038ff147230 */ /* 0x100fe40000004100 */
[----:B------:R-:W-:Y:S02]  /*16d0*/  HADD2.F32 R56, -RZ, R56.H1_H1 ;  /* 0x30000038ff387230 */ /* 0x000fe40000004100 */
[----:B------:R-:W-:Y:S01]  /*16e0*/  FFMA.FTZ R24, R47, R24, R32 ;  /* 0x000000182f187223 */ /* 0x000fe20000010020 */
        /* <DEDUP_REMOVED lines=13> */
[----:B------:R-:W-:Y:S02]  /*17c0*/  HADD2.F32 R24, -RZ, R51.H0_H0 ;  /* 0x20000033ff187230 */ /* 0x000fe40000004100 */
[----:B------:R-:W-:Y:S01]  /*17d0*/  FFMA.FTZ R35, R50, R21, R33 ;  /* 0x0000001532237223 */ /* 0x000fe20000010021 */
[----:B------:R-:W-:Y:S02]  /*17e0*/  HADD2.F32 R33, -RZ, R26.H0_H0 ;  /* 0x2000001aff217230 */ /* 0x000fe40000004100 */
[----:B------:R-:W-:Y:S01]  /*17f0*/  FFMA.FTZ R58, R58, R25, R23 ;  /* 0x000000193a3a7223 */ /* 0x000fe20000010017 */
[----:B------:R-:W-:-:S02]  /*1800*/  HADD2.F32 R25, -RZ, R59.H0_H0 ;  /* 0x2000003bff197230 */ /* 0x000fc40000004100 */
[----:B------:R-:W-:Y:S02]  /*1810*/  HADD2.F32 R32, -RZ, R38.H0_H0 ;  /* 0x20000026ff207230 */ /* 0x000fe40000004100 */
[----:B------:R-:W-:Y:S01]  /*1820*/  FFMA.FTZ R36, R24, R33, R35 ;  /* 0x0000002118247223 */ /* 0x000fe20000010023 */
[--C-:B------:R-:W-:Y:S02]  /*1830*/  HADD2.F32 R24, -RZ, R30.reuse.H0_H0 ;  /* 0x2000001eff187230 */ /* 0x100fe40000004100 */
[----:B------:R-:W-:Y:S02]  /*1840*/  HADD2.F32 R51, -RZ, R51.H1_H1 ;  /* 0x30000033ff337230 */ /* 0x000fe40000004100 */
[----:B------:R-:W-:Y:S01]  /*1850*/  FFMA.FTZ R58, R25, R32, R58 ;  /* 0x00000020193a7223 */ /* 0x000fe2000001003a */
[----:B------:R-:W-:Y:S02]  /*1860*/  HADD2.F32 R25, -RZ, R30.H1_H1 ;  /* 0x3000001eff197230 */ /* 0x000fe40000004100 */
[----:B------:R-:W-:-:S02]  /*1870*/  HADD2.F32 R30, -RZ, R26.H1_H1 ;  /* 0x3000001aff1e7230 */ /* 0x000fc40000004100 */
[----:B------:R-:W-:Y:S02]  /*1880*/  HADD2.F32 R59, -RZ, R59.H1_H1 ;  /* 0x3000003bff3b7230 */ /* 0x000fe40000004100 */
[----:B------:R-:W-:Y:S02]  /*1890*/  HADD2.F32 R34, -RZ, R38.H1_H1 ;  /* 0x30000026ff227230 */ /* 0x000fe40000004100 */
[----:B------:R-:W-:Y:S01]  /*18a0*/  FFMA.FTZ R51, R51, R30, R36 ;  /* 0x0000001e33337223 */ /* 0x000fe20000010024 */
[--C-:B------:R-:W-:Y:S02]  /*18b0*/  HADD2.F32 R32, -RZ, R28.reuse.H0_H0 ;  /* 0x2000001cff207230 */ /* 0x100fe40000004100 */
[----:B------:R-:W-:Y:S02]  /*18c0*/  HADD2.F32 R35, -RZ, R28.H1_H1 ;  /* 0x3000001cff237230 */ /* 0x000fe40000004100 */
[----:B------:R-:W-:Y:S01]  /*18d0*/  FFMA.FTZ R58, R59, R34, R58 ;  /* 0x000000223b3a7223 */ /* 0x000fe2000001003a */
[----:B------:R-:W-:-:S02]  /*18e0*/  HADD2.F32 R28, -RZ, R29.H0_H0 ;  /* 0x2000001dff1c7230 */ /* 0x000fc40000004100 */
[----:B------:R-:W-:Y:S02]  /*18f0*/  HADD2.F32 R33, -RZ, R29.H1_H1 ;  /* 0x3000001dff217230 */ /* 0x000fe40000004100 */
[----:B------:R-:W-:Y:S02]  /*1900*/  HADD2.F32 R30, -RZ, R52.H0_H0 ;  /* 0x20000034ff1e7230 */ /* 0x000fe40000004100 */
[----:B------:R-:W-:Y:S02]  /*1910*/  HADD2.F32 R37, -RZ, R27.H0_H0 ;  /* 0x2000001bff257230 */ /* 0x000fe40000004100 */
[--C-:B------:R-:W-:Y:S02]  /*1920*/  HADD2.F32 R29, -RZ, R31.reuse.H0_H0 ;  /* 0x2000001fff1d7230 */ /* 0x100fe40000004100 */
[----:B------:R-:W-:Y:S02]  /*1930*/  HADD2.F32 R26, -RZ, R31.H1_H1 ;  /* 0x3000001fff1a7230 */ /* 0x000fe40000004100 */
[----:B------:R-:W-:Y:S01]  /*1940*/  FFMA.FTZ R51, R30, R37, R51 ;  /* 0x000000251e337223 */ /* 0x000fe20000010033 */
[----:B------:R-:W-:-:S02]  /*1950*/  HADD2.F32 R31, -RZ, R60.H0_H0 ;  /* 0x2000003cff1f7230 */ /* 0x000fc40000004100 */
[----:B------:R-:W-:Y:S02]  /*1960*/  HADD2.F32 R34, -RZ, R39.H0_H0 ;  /* 0x20000027ff227230 */ /* 0x000fe40000004100 */
        /* <DEDUP_REMOVED lines=10> */
[----:B------:R-:W-:Y:S01]  /*1a10*/  FFMA.FTZ R31, R23, R32, R52 ;  /* 0x00000020171f7223 */ /* 0x000fe20000010034 */
[----:B------:R-:W-:Y:S02]  /*1a20*/  HADD2.F32 R22, -RZ, R12.H1_H1 ;  /* 0x3000000cff167230 */ /* 0x000fe40000004100 */
[----:B------:R-:W-:Y:S02]  /*1a30*/  HADD2.F32 R16, -RZ, R16.H1_H1 ;  /* 0x30000010ff107230 */ /* 0x000fe40000004100 */
[----:B------:R-:W-:Y:S01]  /*1a40*/  FFMA.FTZ R37, R27, R30, R60 ;  /* 0x0000001e1b257223 */ /* 0x000fe2000001003c */
[----:B------:R-:W-:-:S02]  /*1a50*/  HADD2.F32 R23, -RZ, R40.H1_H1 ;  /* 0x30000028ff177230 */ /* 0x000fc40000004100 */
[----:B------:R-:W-:Y:S01]  /*1a60*/  FFMA.FTZ R30, R22, R35, R31 ;  /* 0x00000023161e7223 */ /* 0x000fe2000001001f */
[----:B------:R-:W-:Y:S02]  /*1a70*/  HADD2.F32 R21, -RZ, R13.H0_H0 ;  /* 0x2000000dff157230 */ /* 0x000fe40000004100 */
[----:B------:R-:W-:Y:S02]  /*1a80*/  HADD2.F32 R22, -RZ, R17.H0_H0 ;  /* 0x20000011ff167230 */ /* 0x000fe40000004100 */
[----:B------:R-:W-:Y:S01]  /*1a90*/  FFMA.FTZ R23, R16, R23, R37 ;  /* 0x0000001710177223 */ /* 0x000fe20000010025 */
[----:B------:R-:W-:Y:S02]  /*1aa0*/  HADD2.F32 R27, -RZ, R41.H0_H0 ;  /* 0x20000029ff1b7230 */ /* 0x000fe40000004100 */
[----:B------:R-:W-:Y:S01]  /*1ab0*/  FFMA.FTZ R21, R21, R28, R30 ;  /* 0x0000001c15157223 */ /* 0x000fe2000001001e */
[----:B------:R-:W-:Y:S02]  /*1ac0*/  HADD2.F32 R20, -RZ, R13.H1_H1 ;  /* 0x3000000dff147230 */ /* 0x000fe40000004100 */
[----:B------:R-:W-:-:S02]  /*1ad0*/  HADD2.F32 R17, -RZ, R17.H1_H1 ;  /* 0x30000011ff117230 */ /* 0x000fc40000004100 */
[----:B------:R-:W-:Y:S01]  /*1ae0*/  FFMA.FTZ R22, R22, R27, R23 ;  /* 0x0000001b16167223 */ /* 0x000fe20000010017 */
[----:B------:R-:W-:Y:S02]  /*1af0*/  HADD2.F32 R28, -RZ, R41.H1_H1 ;  /* 0x30000029ff1c7230 */ /* 0x000fe40000004100 */
[----:B------:R-:W-:Y:S01]  /*1b00*/  FFMA.FTZ R20, R20, R33, R21 ;  /* 0x0000002114147223 */ /* 0x000fe20000010015 */
[----:B------:R-:W-:Y:S02]  /*1b10*/  HADD2.F32 R13, -RZ, R14.H0_H0 ;  /* 0x2000000eff0d7230 */ /* 0x000fe40000004100 */
[----:B------:R-:W-:Y:S02]  /*1b20*/  HADD2.F32 R16, -RZ, R18.H0_H0 ;  /* 0x20000012ff107230 */ /* 0x000fe40000004100 */
[----:B------:R-:W-:Y:S01]  /*1b30*/  FFMA.FTZ R23, R17, R28, R22 ;  /* 0x0000001c11177223 */ /* 0x000fe20000010016 */
[----:B------:R-:W-:Y:S02]  /*1b40*/  HADD2.F32 R21, -RZ, R42.H0_H0 ;  /* 0x2000002aff157230 */ /* 0x000fe40000004100 */
[----:B------:R-:W-:Y:S01]  /*1b50*/  FFMA.FTZ R13, R13, R24, R20 ;  /* 0x000000180d0d7223 */ /* 0x000fe20000010014 */
[----:B------:R-:W-:Y:S01]  /*1b60*/  HADD2.F32 R14, -RZ, R14.H1_H1 ;  /* 0x3000000eff0e7230 */ /* 0x000fe20000004100 */
[----:B------:R-:W-:Y:S01]  /*1b70*/  IADD3 R20, R45, 0x3f, RZ ;  /* 0x0000003f2d147810 */ /* 0x000fe20007ffe0ff */
[----:B------:R-:W-:-:S02]  /*1b80*/  HADD2.F32 R18, -RZ, R18.H1_H1 ;  /* 0x30000012ff127230 */ /* 0x000fc40000004100 */
[----:B------:R-:W-:Y:S01]  /*1b90*/  FFMA.FTZ R21, R16, R21, R23 ;  /* 0x0000001510157223 */ /* 0x000fe20000010017 */
[----:B------:R-:W-:Y:S02]  /*1ba0*/  HADD2.F32 R17, -RZ, R42.H1_H1 ;  /* 0x3000002aff117230 */ /* 0x000fe40000004100 */
[----:B------:R-:W-:Y:S01]  /*1bb0*/  FFMA.FTZ R25, R14, R25, R13 ;  /* 0x000000190e197223 */ /* 0x000fe2000001000d */
[----:B------:R-:W-:Y:S01]  /*1bc0*/  HADD2.F32 R12, -RZ, R15.H0_H0 ;  /* 0x2000000fff0c7230 */ /* 0x000fe20000004100 */
[----:B------:R-:W-:Y:S01]  /*1bd0*/  SHF.L.U32 R23, R9, 0x2, RZ ;  /* 0x0000000209177819 */ /* 0x000fe200000006ff */
[----:B------:R-:W-:Y:S02]  /*1be0*/  HADD2.F32 R13, -RZ, R19.H0_H0 ;  /* 0x20000013ff0d7230 */ /* 0x000fe40000004100 */
[----:B------:R-:W-:Y:S01]  /*1bf0*/  FFMA.FTZ R18, R18, R17, R21 ;  /* 0x0000001112127223 */ /* 0x000fe20000010015 */
[----:B------:R-:W-:Y:S02]  /*1c00*/  HADD2.F32 R14, -RZ, R43.H0_H0 ;  /* 0x2000002bff0e7230 */ /* 0x000fe40000004100 */
[----:B------:R-:W-:Y:S01]  /*1c10*/  FFMA.FTZ R12, R12, R29, R25 ;  /* 0x0000001d0c0c7223 */ /* 0x000fe20000010019 */
[----:B------:R-:W-:-:S02]  /*1c20*/  HADD2.F32 R15, -RZ, R15.H1_H1 ;  /* 0x3000000fff0f7230 */ /* 0x000fc40000004100 */
[----:B------:R-:W-:Y:S02]  /*1c30*/  HADD2.F32 R19, -RZ, R19.H1_H1 ;  /* 0x30000013ff137230 */ /* 0x000fe40000004100 */
[----:B------:R-:W-:Y:S01]  /*1c40*/  FFMA.FTZ R14, R13, R14, R18 ;  /* 0x0000000e0d0e7223 */ /* 0x000fe20000010012 */
[----:B------:R-:W-:Y:S02]  /*1c50*/  HADD2.F32 R16, -RZ, R43.H1_H1 ;  /* 0x3000002bff107230 */ /* 0x000fe40000004100 */
[----:B------:R-:W-:Y:S01]  /*1c60*/  FFMA.FTZ R15, R15, R26, R12 ;  /* 0x0000001a0f0f7223 */ /* 0x000fe2000001000c */
[----:B------:R-:W-:Y:S02]  /*1c70*/  IMAD R21, R5, 0xc0, RZ ;  /* 0x000000c005157824 */ /* 0x000fe400078e02ff */
[----:B------:R-:W-:Y:S02]  /*1c80*/  IMAD R22, R11, 0x3000, RZ ;  /* 0x000030000b167824 */ /* 0x000fe400078e02ff */
[----:B------:R-:W-:Y:S01]  /*1c90*/  FFMA.FTZ R16, R19, R16, R14 ;  /* 0x0000001013107223 */ /* 0x000fe2000001000e */
[----:B------:R-:W0:Y:S01]  /*1ca0*/  SHFL.BFLY PT, R12, R15, 0x4, 0x1f ;  /* 0x0c801f000f0c7f89 */ /* 0x000e2200000e0000 */
[----:B------:R-:W-:-:S02]  /*1cb0*/  SHF.R.S32.HI R24, RZ, 0x1f, R21 ;  /* 0x0000001fff187819 */ /* 0x000fc40000011415 */
[----:B------:R-:W-:Y:S01]  /*1cc0*/  SHF.R.S32.HI R25, RZ, 0x1f, R22 ;  /* 0x0000001fff197819 */ /* 0x000fe20000011416 */
[----:B------:R-:W1:Y:S01]  /*1cd0*/  SHFL.BFLY PT, R13, R16, 0x4, 0x1f ;  /* 0x0c801f00100d7f89 */ /* 0x000e6200000e0000 */
[----:B0-----:R-:W-:Y:S01]  /*1ce0*/  FADD.FTZ R14, R15, R12 ;  /* 0x0000000c0f0e7221 */ /* 0x001fe20000010000 */
[----:B------:R-:W-:Y:S01]  /*1cf0*/  SHF.R.S32.HI R15, RZ, 0x1f, R20 ;  /* 0x0000001fff0f7819 */ /* 0x000fe20000011414 */
[----:B-1----:R-:W-:-:S03]  /*1d00*/  FADD.FTZ R18, R16, R13 ;  /* 0x0000000d10127221 */ /* 0x002fc60000010000 */
[----:B------:R-:W0:Y:S01]  /*1d10*/  SHFL.BFLY PT, R17, R14, 0x2, 0x1f ;  /* 0x0c401f000e117f89 */ /* 0x000e2200000e0000 */
[----:B------:R-:W1:Y:S01]  /*1d20*/  LDC.64 R12, c[0x0][0x2d0] ;  /* 0x0000b400ff0c7b82 */ /* 0x000e620000000a00 */
[----:B------:R-:W-:Y:S02]  /*1d30*/  LEA.HI R15, R15, R20, RZ, 0x6 ;  /* 0x000000140f0f7211 */ /* 0x000fe400078f30ff */
[----:B------:R-:W2:Y:S02]  /*1d40*/  SHFL.BFLY PT, R19, R18, 0x2, 0x1f ;  /* 0x0c401f0012137f89 */ /* 0x000ea400000e0000 */
[----:B------:R-:W-:Y:S01]  /*1d50*/  LOP3.LUT R15, R15, 0xffffffc0, RZ, 0xc0, !PT ;  /* 0xffffffc00f0f7812 */ /* 0x000fe200078ec0ff */
[----:B0-----:R-:W-:Y:S01]  /*1d60*/  FADD.FTZ R17, R14, R17 ;  /* 0x000000110e117221 */ /* 0x001fe20000010000 */
[----:B------:R-:W-:Y:S01]  /*1d70*/  IADD3 R14, P0, P1, R21, R23, R22 ;  /* 0x00000017150e7210 */ /* 0x000fe2000791e016 */
[--C-:B------:R-:W-:Y:S01]  /*1d80*/  IMAD R21, R11, -0x40, R20.reuse ;  /* 0xffffffc00b157824 */ /* 0x100fe200078e0214 */
[----:B------:R-:W-:Y:S01]  /*1d90*/  SHF.R.S32.HI R23, RZ, 0x1f, R23 ;  /* 0x0000001fff177819 */ /* 0x000fe20000011417 */
[----:B--2---:R-:W-:Y:S01]  /*1da0*/  FADD.FTZ R19, R18, R19 ;  /* 0x0000001312137221 */ /* 0x004fe20000010000 */
[----:B------:R-:W0:Y:S01]  /*1db0*/  SHFL.BFLY PT, R16, R17, 0x1, 0x1f ;  /* 0x0c201f0011107f89 */ /* 0x000e2200000e0000 */
[----:B-1----:R-:W-:Y:S01]  /*1dc0*/  IMAD R22, R12, UR7, RZ ;  /* 0x000000070c167c24 */ /* 0x002fe2000f8e02ff */
[----:B------:R-:W-:-:S02]  /*1dd0*/  IADD3 R20, R21, R15, -R20 ;  /* 0x0000000f15147210 */ /* 0x000fc40007ffe814 */
[----:B------:R-:W1:Y:S01]  /*1de0*/  SHFL.BFLY PT, R18, R19, 0x1, 0x1f ;  /* 0x0c201f0013127f89 */ /* 0x000e6200000e0000 */
[----:B------:R-:W-:Y:S01]  /*1df0*/  IADD3.X R15, R24, R23, R25, P0, P1 ;  /* 0x00000017180f7210 */ /* 0x000fe200007e2419 */
[----:B------:R-:W-:Y:S01]  /*1e00*/  IMAD R21, R13, UR6, R22 ;  /* 0x000000060d157c24 */ /* 0x000fe2000f8e0216 */
[----:B------:R-:W-:Y:S02]  /*1e10*/  ISETP.NE.AND P1, PT, R8, RZ, PT ;  /* 0x000000ff0800720c */ /* 0x000fe40003f25270 */
[----:B------:R-:W-:Y:S01]  /*1e20*/  ISETP.GE.AND P0, PT, R9, R20, PT ;  /* 0x000000140900720c */ /* 0x000fe20003f06270 */
[----:B------:R-:W-:-:S03]  /*1e30*/  IMAD.WIDE.U32 R12, R12, UR6, R14 ;  /* 0x000000060c0c7c25 */ /* 0x000fc6000f8e000e */
[----:B------:R-:W-:Y:S02]  /*1e40*/  ISETP.GT.OR P0, PT, R9, 0x3f, P0 ;  /* 0x0000003f0900780c */ /* 0x000fe40000704670 */
[----:B------:R-:W-:Y:S01]  /*1e50*/  IADD3 R15, R13, R21, RZ ;  /* 0x000000150d0f7210 */ /* 0x000fe20007ffe0ff */
[----:B0-----:R-:W-:Y:S01]  /*1e60*/  FADD.FTZ R14, R17, R16 ;  /* 0x00000010110e7221 */ /* 0x001fe20000010000 */
[----:B-1----:R-:W-:-:S03]  /*1e70*/  FADD.FTZ R20, R19, R18 ;  /* 0x0000001213147221 */ /* 0x002fc60000010000 */
[----:B------:R-:W-:Y:S06]  /*1e80*/  @P1 BRA `(.L_x_7645) ;  /* 0x00000000005c1947 */ /* 0x000fec0003800000 */
[----:B------:R-:W0:Y:S01]  /*1e90*/  LDC.64 R18, c[0x0][0x278] ;  /* 0x00009e00ff127b82 */ /* 0x000e220000000a00 */
[----:B------:R-:W-:Y:S01]  /*1ea0*/  SHF.R.S32.HI R17, RZ, 0x1f, R5 ;  /* 0x0000001fff117819 */ /* 0x000fe20000011405 */
[----:B------:R-:W-:Y:S01]  /*1eb0*/  ULDC.64 UR8, c[0x0][0x280] ;  /* 0x0000a00000087ab9 */ /* 0x000fe20000000a00 */
[----:B------:R-:W-:Y:S02]  /*1ec0*/  IADD3 R16, P1, R10, R5, RZ ;  /* 0x000000050a107210 */ /* 0x000fe40007f3e0ff */
[----:B------:R-:W-:Y:S02]  /*1ed0*/  ISETP.GE.AND P2, PT, R6, R7, PT ;  /* 0x000000070600720c */ /* 0x000fe40003f46270 */
[----:B------:R-:W-:Y:S01]  /*1ee0*/  LEA.HI.X.SX32 R17, R10, R17, 0x1, P1 ;  /* 0x000000110a117211 */ /* 0x000fe200008f0eff */
[C---:B0-----:R-:W-:Y:S02]  /*1ef0*/  IMAD R8, R18.reuse, UR7, RZ ;  /* 0x0000000712087c24 */ /* 0x041fe4000f8e02ff */
[----:B------:R-:W-:-:S04]  /*1f00*/  IMAD.WIDE.U32 R16, R18, UR6, R16 ;  /* 0x0000000612107c25 */ /* 0x000fc8000f8e0010 */
[----:B------:R-:W-:-:S05]  /*1f10*/  IMAD R19, R19, UR6, R8 ;  /* 0x0000000613137c24 */ /* 0x000fca000f8e0208 */
[----:B------:R-:W-:Y:S01]  /*1f20*/  IADD3 R17, R17, R19, RZ ;  /* 0x0000001311117210 */ /* 0x000fe20007ffe0ff */
[----:B------:R-:W-:Y:S02]  /*1f30*/  IMAD R19, R0, UR8, RZ ;  /* 0x0000000800137c24 */ /* 0x000fe4000f8e02ff */
[----:B------:R-:W-:-:S04]  /*1f40*/  IMAD.WIDE.U32 R16, R4, UR8, R16 ;  /* 0x0000000804107c25 */ /* 0x000fc8000f8e0010 */
[----:B------:R-:W-:Y:S01]  /*1f50*/  IMAD R19, R4, UR9, R19 ;  /* 0x0000000904137c24 */ /* 0x000fe2000f8e0213 */
[----:B------:R-:W-:Y:S01]  /*1f60*/  IADD3 R8, P1, R6, R16, RZ ;  /* 0x0000001006087210 */ /* 0x000fe20007f3e0ff */
[----:B------:R-:W-:-:S03]  /*1f70*/  ULDC.64 UR8, c[0x0][0x260] ;  /* 0x0000980000087ab9 */ /* 0x000fc60000000a00 */
[----:B------:R-:W-:Y:S02]  /*1f80*/  IADD3.X R17, R2, R17, R19, P1, !PT ;  /* 0x0000001102117210 */ /* 0x000fe40000ffe413 */
[----:B------:R-:W-:Y:S02]  /*1f90*/  LEA R16, P3, R8, UR8, 0x2 ;  /* 0x0000000808107c11 */ /* 0x000fe4000f8610ff */
[----:B------:R-:W-:Y:S02]  /*1fa0*/  ISETP.GE.AND P1, PT, R48, R7, PT ;  /* 0x000000073000720c */ /* 0x000fe40003f26270 */
[----:B------:R-:W-:Y:S02]  /*1fb0*/  LEA.HI.X R17, R8, UR9, R17, 0x2, P3 ;  /* 0x0000000908117c11 */ /* 0x000fe400098f1411 */
[----:B------:R-:W-:Y:S02]  /*1fc0*/  FSEL R7, R14, RZ, !P2 ;  /* 0x000000ff0e077208 */ /* 0x000fe40005000000 */
[----:B------:R-:W-:-:S03]  /*1fd0*/  FSEL R19, R20, RZ, !P1 ;  /* 0x000000ff14137208 */ /* 0x000fc60004800000 */
[----:B------:R0:W-:Y:S04]  /*1fe0*/  STG.E desc[UR4][R16.64], R7 ;  /* 0x0000000710007986 */ /* 0x0001e8000c101904 */
[----:B------:R0:W-:Y:S02]  /*1ff0*/  STG.E desc[UR4][R16.64+0x80], R19 ;  /* 0x0000801310007986 */ /* 0x0001e4000c101904 */
.L_x_7645:
[----:B------:R-:W-:Y:S05]  /*2000*/  BSYNC B0 ;  /* 0x0000000000007941 */ /* 0x000fea0003800000 */
.L_x_7644:
[----:B------:R-:W-:Y:S04]  /*2010*/  BSSY B0, `(.L_x_7646) ;  /* 0x0000018000007945 */ /* 0x000fe80003800000 */
[----:B------:R-:W-:Y:S05]  /*2020*/  @P0 BRA `(.L_x_7647) ;  /* 0x0000000000580947 */ /* 0x000fea0003800000 */
[----:B0-----:R-:W0:Y:S01]  /*2030*/  LDC.64 R16, c[0x0][0x2a8] ;  /* 0x0000aa00ff107b82 */ /* 0x001e220000000a00 */
[----:B------:R-:W-:Y:S01]  /*2040*/  IADD3 R6, P0, P1, R5, R10, R9 ;  /* 0x0000000a05067210 */ /* 0x000fe2000791e009 */
[----:B------:R-:W-:Y:S01]  /*2050*/  ULDC.64 UR8, c[0x0][0x2b0] ;  /* 0x0000ac0000087ab9 */ /* 0x000fe20000000a00 */
[----:B------:R-:W-:Y:S02]  /*2060*/  SHF.R.S32.HI R7, RZ, 0x1f, R5 ;  /* 0x0000001fff077819 */ /* 0x000fe40000011405 */
[----:B------:R-:W-:Y:S02]  /*2070*/  SHF.R.S32.HI R2, RZ, 0x1f, R10 ;  /* 0x0000001fff027819 */ /* 0x000fe4000001140a */
[----:B------:R-:W-:-:S04]  /*2080*/  SHF.R.S32.HI R5, RZ, 0x1f, R9 ;  /* 0x0000001fff057819 */ /* 0x000fc80000011409 */
[----:B------:R-:W-:Y:S02]  /*2090*/  IADD3.X R7, R7, R2, R5, P0, P1 ;  /* 0x0000000207077210 */ /* 0x000fe400007e2405 */
[----:B------:R-:W-:Y:S01]  /*20a0*/  FSETP.NEU.FTZ.AND P0, PT, R3, -INF , PT ;  /* 0xff8000000300780b */ /* 0x000fe20003f1d000 */
[C---:B0-----:R-:W-:Y:S02]  /*20b0*/  IMAD R2, R16.reuse, UR7, RZ ;  /* 0x0000000710027c24 */ /* 0x041fe4000f8e02ff */
[----:B------:R-:W-:-:S04]  /*20c0*/  IMAD.WIDE.U32 R6, R16, UR6, R6 ;  /* 0x0000000610067c25 */ /* 0x000fc8000f8e0006 */
[----:B------:R-:W-:Y:S02]  /*20d0*/  IMAD R5, R17, UR6, R2 ;  /* 0x0000000611057c24 */ /* 0x000fe4000f8e0202 */
[----:B------:R-:W-:-:S03]  /*20e0*/  IMAD R17, R0, UR8, RZ ;  /* 0x0000000800117c24 */ /* 0x000fc6000f8e02ff */
[----:B------:R-:W-:Y:S01]  /*20f0*/  IADD3 R7, R7, R5, RZ ;  /* 0x0000000507077210 */ /* 0x000fe20007ffe0ff */
[C---:B------:R-:W-:Y:S02]  /*2100*/  IMAD R17, R4.reuse, UR9, R17 ;  /* 0x0000000904117c24 */ /* 0x040fe4000f8e0211 */
[----:B------:R-:W-:Y:S01]  /*2110*/  FMUL.FTZ R5, R3, 1.4426950216293334961 ;  /* 0x3fb8aa3b03057820 */ /* 0x000fe20000410000 */
[----:B------:R-:W-:Y:S01]  /*2120*/  IMAD.WIDE.U32 R6, R4, UR8, R6 ;  /* 0x0000000804067c25 */ /* 0x000fe2000f8e0006 */
[----:B------:R-:W-:-:S03]  /*2130*/  ULDC.64 UR8, c[0x0][0x2a0] ;  /* 0x0000a80000087ab9 */ /* 0x000fc60000000a00 */
[----:B------:R-:W-:Y:S02]  /*2140*/  FSEL R5, R5, RZ, P0 ;  /* 0x000000ff05057208 */ /* 0x000fe40000000000 */
[----:B------:R-:W-:Y:S02]  /*2150*/  IADD3 R7, R7, R17, RZ ;  /* 0x0000001107077210 */ /* 0x000fe40007ffe0ff */
[----:B------:R-:W-:-:S04]  /*2160*/  LEA R2, P1, R6, UR8, 0x2 ;  /* 0x0000000806027c11 */ /* 0x000fc8000f8210ff */
[----:B------:R-:W-:-:S05]  /*2170*/  LEA.HI.X R3, R6, UR9, R7, 0x2, P1 ;  /* 0x0000000906037c11 */ /* 0x000fca00088f1407 */
[----:B------:R1:W-:Y:S04]  /*2180*/  STG.E desc[UR4][R2.64], R5 ;  /* 0x0000000502007986 */ /* 0x0003e8000c101904 */
.L_x_7647:
[----:B------:R-:W-:Y:S05]  /*2190*/  BSYNC B0 ;  /* 0x0000000000007941 */ /* 0x000fea0003800000 */
.L_x_7646:
[----:B------:R-:W-:Y:S01]  /*21a0*/  ULDC.64 UR10, c[0x0][0x2e8] ;  /* 0x0000ba00000a7ab9 */ /* 0x000fe20000000a00 */
[----:B------:R-:W-:Y:S01]  /*21b0*/  ULDC.64 UR8, c[0x0][0x2d8] ;  /* 0x0000b60000087ab9 */ /* 0x000fe20000000a00 */
[----:B------:R-:W-:Y:S01]  /*21c0*/  ISETP.NE.U32.AND P0, PT, RZ, UR10, PT ;  /* 0x0000000aff007c0c */ /* 0x000fe2000bf05070 */
[----:B-1----:R-:W-:Y:S01]  /*21d0*/  IMAD R3, R0, UR8, RZ ;  /* 0x0000000800037c24 */ /* 0x002fe2000f8e02ff */
[----:B------:R-:W-:Y:S02]  /*21e0*/  MOV R14, R12 ;  /* 0x0000000c000e7202 */ /* 0x000fe40000000f00 */
[----:B------:R-:W-:Y:S01]  /*21f0*/  ISETP.NE.AND.EX P0, PT, RZ, UR11, PT, P0 ;  /* 0x0000000bff007c0c */ /* 0x000fe2000bf05300 */
[C---:B------:R-:W-:Y:S02]  /*2200*/  IMAD R3, R4.reuse, UR9, R3 ;  /* 0x0000000904037c24 */ /* 0x040fe4000f8e0203 */
[----:B------:R-:W-:Y:S01]  /*2210*/  IMAD.WIDE.U32 R14, R4, UR8, R14 ;  /* 0x00000008040e7c25 */ /* 0x000fe2000f8e000e */
[----:B------:R-:W-:Y:S01]  /*2220*/  ISETP.NE.OR P0, PT, R9, RZ, !P0 ;  /* 0x000000ff0900720c */ /* 0x000fe20004705670 */
[----:B------:R-:W-:-:S02]  /*2230*/  ULDC.64 UR8, c[0x0][0x2b8] ;  /* 0x0000ae0000087ab9 */ /* 0x000fc40000000a00 */
[----:B------:R-:W-:Y:S02]  /*2240*/  LEA R2, P1, R14, UR8, 0x2 ;  /* 0x000000080e027c11 */ /* 0x000fe4000f8210ff */
[----:B------:R-:W-:-:S04]  /*2250*/  IADD3 R3, R15, R3, RZ ;  /* 0x000000030f037210 */ /* 0x000fc80007ffe0ff */
[----:B------:R-:W-:-:S05]  /*2260*/  LEA.HI.X R3, R14, UR9, R3, 0x2, P1 ;  /* 0x000000090e037c11 */ /* 0x000fca00088f1403 */
        /* <DEDUP_REMOVED lines=13> */
[----:B------:R-:W2:Y:S08]  /*2340*/  LDC R0, c[0x0][0x2e0] ;  /* 0x0000b800ff007b82 */ /* 0x000eb00000000800 */
[----:B------:R-:W3:Y:S08]  /*2350*/  LDC R4, c[0x0][0x220] ;  /* 0x00008800ff047b82 */ /* 0x000ef00000000800 */
[----:B-1----:R-:W1:Y:S01]  /*2360*/  LDC.64 R2, c[0x0][0x2e8] ;  /* 0x0000ba00ff027b82 */ /* 0x002e620000000a00 */
[----:B--2---:R-:W-:-:S04]  /*2370*/  IMAD R11, R11, R0, R44 ;  /* 0x000000000b0b7224 */ /* 0x004fc800078e022c */
[----:B---3--:R-:W-:-:S04]  /*2380*/  IMAD R11, R11, R4, UR6 ;  /* 0x000000060b0b7e24 */ /* 0x008fc8000f8e0204 */
[----:B-1----:R-:W-:-:S05]  /*2390*/  IMAD.WIDE R2, R11, 0x4, R2 ;  /* 0x000000040b027825 */ /* 0x002fca00078e0202 */
[----:B------:R-:W-:Y:S01]  /*23a0*/  STG.E desc[UR4][R2.64], RZ ;  /* 0x000000ff02007986 */ /* 0x000fe2000c101904 */
[----:B------:R-:W-:Y:S05]  /*23b0*/  EXIT ;  /* 0x000000000000794d */ /* 0x000fea0003800000 */
.L_x_7648:
        /* <DEDUP_REMOVED lines=12> */
.L_x_7700:


//--------------------- .nv.global.init           --------------------------
	.section	.nv.global.init,"aw",@progbits
.nv.global.init:
	.type		$str$23,@object
	.size		$str$23,($str$24 - $str$23)
$str$23:
        /*0000*/ 	.byte	0x28, 0x61, 0x64, 0x64, 0x72, 0x65, 0x73, 0x73, 0x20, 0x26, 0x20, 0x6d, 0x61, 0x73, 0x6b, 0x29
        /*0010*/ 	.byte	0x20, 0x3d, 0x3d, 0x20, 0x30, 0x00
	.type		$str$24,@object
	.size		$str$24,(__unnamed_4 - $str$24)
$str$24:
        /*0016*/ 	.byte	0x2f, 0x74, 0x6d, 0x70, 0x2f, 0x6f, 0x73, 0x73, 0x5f, 0x6b, 0x65, 0x72, 0x6e, 0x65, 0x6c, 0x73
        /*0026*/ 	.byte	0x5f, 0x73, 0x72, 0x63, 0x2f, 0x66, 0x6c, 0x61, 0x73, 0x68, 0x5f, 0x61, 0x74, 0x74, 0x65, 0x6e
        /*0036*/ 	.byte	0x74, 0x69, 0x6f, 0x6e, 0x2f, 0x63, 0x73, 0x72, 0x63, 0x2f, 0x63, 0x75, 0x74, 0x6c, 0x61, 0x73
        /*0046*/ 	.byte	0x73, 0x2f, 0x69, 0x6e, 0x63, 0x6c, 0x75, 0x64, 0x65, 0x2f, 0x63, 0x75, 0x74, 0x65, 0x2f, 0x70
        /*0056*/ 	.byte	0x6f, 0x69, 0x6e, 0x74, 0x65, 0x72, 0x5f, 0x66, 0x6c, 0x61, 0x67, 0x67, 0x65, 0x64, 0x2e, 0x68
        /*0066*/ 	.byte	0x70, 0x70, 0x00
	.type		__unnamed_4,@object
	.size		__unnamed_4,(__unnamed_2 - __unnamed_4)
__unnamed_4:
        /* <DEDUP_REMOVED lines=20> */
        /*01a9*/ 	.byte	0x43, 0x3c, 0x36, 0x34, 0x3e, 0x3e, 0x3e, 0x3e, 0x5d, 0x00
	.type		__unnamed_2,@object
	.size		__unnamed_2,(__unnamed_3 - __unnamed_2)
__unnamed_2:
        /* <DEDUP_REMOVED lines=23> */
	.type		__unnamed_3,@object
	.size		__unnamed_3,(__unnamed_1 - __unnamed_3)
__unnamed_3:
        /* <DEDUP_REMOVED lines=23> */
        /*0487*/ 	.byte	0x3a, 0x43, 0x3c, 0x36, 0x31, 0x34, 0x34, 0x3e, 0x3e, 0x3e, 0x3e, 0x3e, 0x5d, 0x00
	.type		__unnamed_1,@object
	.size		__unnamed_1,(.L_0 - __unnamed_1)
__unnamed_1:
        /* <DEDUP_REMOVED lines=28> */
        /*0655*/ 	.byte	0x3e, 0x3e, 0x3e, 0x3e, 0x3e, 0x20, 0x26, 0x5d, 0x00
.L_0:


//--------------------- .nv.shared._ZN7cutlass13device_kernelIN5flash11enable_sm90INS1_16FlashAttnBwdSm90INS1_25CollectiveMainloopBwdSm90ILi2ELi1ELi1EN4cute5tupleIJNS5_1CILi1EEES8_S8_EEENS6_IJNS7_ILi64EEENS7_ILi96EEENS7_ILi192EEEEEENS_6half_tEfNS_4arch4Sm90ELb0ELb0ELb1ELb0ELb0ELb0ELb1ELb0ELi3ELi1ELi1ELi1ELb0EEENS1_21CollectiveEpilogueBwdISD_SE_SG_Li384ELb0ELb1ELi3EEENS1_19SingleTileSchedulerILb0ELb0ELb0ELi96EEEEEEEEEvNT_6ParamsE --------------------------
	.section	.nv.shared._ZN7cutlass13device_kernelIN5flash11enable_sm90INS1_16FlashAttnBwdSm90INS1_25CollectiveMainloopBwdSm90ILi2ELi1ELi1EN4cute5tupleIJNS5_1CILi1EEES8_S8_EEENS6_IJNS7_ILi64EEENS7_ILi96EEENS7_ILi192EEEEEENS_6half_tEfNS_4arch4Sm90ELb0ELb0ELb1ELb0ELb0ELb0ELb1ELb0ELi3ELi1ELi1ELi1ELb0EEENS1_21CollectiveEpilogueBwdISD_SE_SG_Li384ELb0ELb1ELi3EEENS1_19SingleTileSchedulerILb0ELb0ELb0ELi96EEEEEEEEEvNT_6ParamsE,"aw",@nobits
	.sectionflags	@""
	.align	16
	.zero		1024


//--------------------- .nv.shared.reserved.0     --------------------------
	.section	.nv.shared.reserved.0,"aw",@nobits
	.weak		__nv_reservedSMEM_offset_0_alias
	.size		__nv_reservedSMEM_offset_0_alias, 0, 0
	.other		__nv_reservedSMEM_offset_0_alias,@"STO_CUDA_RESERVED_SHARED STV_DEFAULT"
__nv_reservedSMEM_offset_0_alias:
	.zero		0


//--------------------- .nv.global                --------------------------
	.section	.nv.global,"aw",@nobits
.nv.global:
	.type		_ZN77_INTERNAL_37bbc30b_41_flash_bwd_hdim192_fp16_softcapall_sm90_cu_1f2e7571_29374cute1_E,@object
	.size		_ZN77_INTERNAL_37bbc30b_41_flash_bwd_hdim192_fp16_softcapall_sm90_cu_1f2e7571_29374cute1_E,(_ZN77_INTERNAL_37bbc30b_41_flash_bwd_hdim192_fp16_softcapall_sm90_cu_1f2e7571_29374cuda3std3__45__cpo6cbeginE - _ZN77_INTERNAL_37bbc30b_41_flash_bwd_hdim192_fp16_softcapall_sm90_cu_1f2e7571_29374cute1_E)
_ZN77_INTERNAL_37bbc30b_41_flash_bwd_hdim192_fp16_softcapall_sm90_cu_1f2e7571_29374cute1_E:
	.zero		1
	.type		_ZN77_INTERNAL_37bbc30b_41_flash_bwd_hdim192_fp16_softcapall_sm90_cu_1f2e7571_29374cuda3std3__45__cpo6cbeginE,@object
	.size		_ZN77_INTERNAL_37bbc30b_41_flash_bwd_hdim192_fp16_softcapall_sm90_cu_1f2e7571_29374cuda3std3__45__cpo6cbeginE,(_ZN77_INTERNAL_37bbc30b_41_flash_bwd_hdim192_fp16_softcapall_sm90_cu_1f2e7571_29374cuda3std3__48in_placeE - _ZN77_INTERNAL_37bbc30b_41_flash_bwd_hdim192_fp16_softcapall_sm90_cu_1f2e7571_29374cuda3std3__45__cpo6cbeginE)
_ZN77_INTERNAL_37bbc30b_41_flash_bwd_hdim192_fp16_softcapall_sm90_cu_1f2e7571_29374cuda3std3__45__cpo6cbeginE:
	.zero		1
	.type		_ZN77_INTERNAL_37bbc30b_41_flash_bwd_hdim192_fp16_softcapall_sm90_cu_1f2e7571_29374cuda3std3__48in_placeE,@object
	.size		_ZN77_INTERNAL_37bbc30b_41_flash_bwd_hdim192_fp16_softcapall_sm90_cu_1f2e7571_29374cuda3std3__48in_placeE,(_ZN77_INTERNAL_37bbc30b_41_flash_bwd_hdim192_fp16_softcapall_sm90_cu_1f2e7571_29374cuda3std6ranges3__45__cpo9iter_moveE - _ZN77_INTERNAL_37bbc30b_41_flash_bwd_hdim192_fp16_softcapall_sm90_cu_1f2e7571_29374cuda3std3__48in_placeE)
_ZN77_INTERNAL_37bbc30b_41_flash_bwd_hdim192_fp16_softcapall_sm90_cu_1f2e7571_29374cuda3std3__48in_placeE:
	.zero		1
	.type		_ZN77_INTERNAL_37bbc30b_41_flash_bwd_hdim192_fp16_softcapall_sm90_cu_1f2e7571_29374cuda3std6ranges3__45__cpo9iter_moveE,@object
	.size		_ZN77_INTERNAL_37bbc30b_41_flash_bwd_hdim192_fp16_softcapall_sm90_cu_1f2e7571_29374cuda3std6ranges3__45__cpo9iter_moveE,(_ZN77_INTERNAL_37bbc30b_41_flash_bwd_hdim192_fp16_softcapall_sm90_cu_1f2e7571_29374cuda3std3__45__cpo5beginE - _ZN77_INTERNAL_37bbc30b_41_flash_bwd_hdim192_fp16_softcapall_sm90_cu_1f2e7571_29374cuda3std6ranges3__45__cpo9iter_moveE)
_ZN77_INTERNAL_37bbc30b_41_flash_bwd_hdim192_fp16_softcapall_sm90_cu_1f2e7571_29374cuda3std6ranges3__45__cpo9iter_moveE:
	.zero		1
	.type		_ZN77_INTERNAL_37bbc30b_41_flash_bwd_hdim192_fp16_softcapall_sm90_cu_1f2e7571_29374cuda3std3__45__cpo5beginE,@object
	.size		_ZN77_INTERNAL_37bbc30b_41_flash_bwd_hdim192_fp16_softcapall_sm90_cu_1f2e7571_29374cuda3std3__45__cpo5beginE,(_ZN77_INTERNAL_37bbc30b_41_flash_bwd_hdim192_fp16_softcapall_sm90_cu_1f2e7571_29374cuda3std3__479_GLOBAL__N__37bbc30b_41_flash_bwd_hdim192_fp16_softcapall_sm90_cu_1f2e7571_29376ignoreE - _ZN77_INTERNAL_37bbc30b_41_flash_bwd_hdim192_fp16_softcapall_sm90_cu_1f2e7571_29374cuda3std3__45__cpo5beginE)
_ZN77_INTERNAL_37bbc30b_41_flash_bwd_hdim192_fp16_softcapall_sm90_cu_1f2e7571_29374cuda3std3__45__cpo5beginE:
	.zero		1
	.type		_ZN77_INTERNAL_37bbc30b_41_flash_bwd_hdim192_fp16_softcapall_sm90_cu_1f2e7571_29374cuda3std3__479_GLOBAL__N__37bbc30b_41_flash_bwd_hdim192_fp16_softcapall_sm90_cu_1f2e7571_29376ignoreE,@object
	.size		_ZN77_INTERNAL_37bbc30b_41_flash_bwd_hdim192_fp16_softcapall_sm90_cu_1f2e7571_29374cuda3std3__479_GLOBAL__N__37bbc30b_41_flash_bwd_hdim192_fp16_softcapall_sm90_cu_1f2e7571_29376ignoreE,(_ZN77_INTERNAL_37bbc30b_41_flash_bwd_hdim192_fp16_softcapall_sm90_cu_1f2e7571_29374cute7productE - _ZN77_INTERNAL_37bbc30b_41_flash_bwd_hdim192_fp16_softcapall_sm90_cu_1f2e7571_29374cuda3std3__479_GLOBAL__N__37bbc30b_41_flash_bwd_hdim192_fp16_softcapall_sm90_cu_1f2e7571_29376ignoreE)
_ZN77_INTERNAL_37bbc30b_41_flash_bwd_hdim192_fp16_softcapall_sm90_cu_1f2e7571_29374cuda3std3__479_GLOBAL__N__37bbc30b_41_flash_bwd_hdim192_fp16_softcapall_sm90_cu_1f2e7571_29376ignoreE:
	.zero		1
	.type		_ZN77_INTERNAL_37bbc30b_41_flash_bwd_hdim192_fp16_softcapall_sm90_cu_1f2e7571_29374cute7productE,@object
	.size		_ZN77_INTERNAL_37bbc30b_41_flash_bwd_hdim192_fp16_softcapall_sm90_cu_1f2e7571_29374cute7productE,(_ZN77_INTERNAL_37bbc30b_41_flash_bwd_hdim192_fp16_softcapall_sm90_cu_1f2e7571_29374cuda3std3__45__cpo3endE - _ZN77_INTERNAL_37bbc30b_41_flash_bwd_hdim192_fp16_softcapall_sm90_cu_1f2e7571_29374cute7productE)
_ZN77_INTERNAL_37bbc30b_41_flash_bwd_hdim192_fp16_softcapall_sm90_cu_1f2e7571_29374cute7productE:
	.zero		1
	.type		_ZN77_INTERNAL_37bbc30b_41_flash_bwd_hdim192_fp16_softcapall_sm90_cu_1f2e7571_29374cuda3std3__45__cpo3endE,@object
	.size		_ZN77_INTERNAL_37bbc30b_41_flash_bwd_hdim192_fp16_softcapall_sm90_cu_1f2e7571_29374cuda3std3__45__cpo3endE,(_ZN77_INTERNAL_37bbc30b_41_flash_bwd_hdim192_fp16_softcapall_sm90_cu_1f2e7571_29374cuda3std3__419piecewise_constructE - _ZN77_INTERNAL_37bbc30b_41_flash_bwd_hdim192_fp16_softcapall_sm90_cu_1f2e7571_29374cuda3std3__45__cpo3endE)
_ZN77_INTERNAL_37bbc30b_41_flash_bwd_hdim192_fp16_softcapall_sm90_cu_1f2e7571_29374cuda3std3__45__cpo3endE:
	.zero		1
	.type		_ZN77_INTERNAL_37bbc30b_41_flash_bwd_hdim192_fp16_softcapall_sm90_cu_1f2e7571_29374cuda3std3__419piecewise_constructE,@object
	.size		_ZN77_INTERNAL_37bbc30b_41_flash_bwd_hdim192_fp16_softcapall_sm90_cu_1f2e7571_29374cuda3std3__419piecewise_constructE,(_ZN77_INTERNAL_37bbc30b_41_flash_bwd_hdim192_fp16_softcapall_sm90_cu_1f2e7571_29374cuda3std3__45__cpo4cendE - _ZN77_INTERNAL_37bbc30b_41_flash_bwd_hdim192_fp16_softcapall_sm90_cu_1f2e7571_29374cuda3std3__419piecewise_constructE)
_ZN77_INTERNAL_37bbc30b_41_flash_bwd_hdim192_fp16_softcapall_sm90_cu_1f2e7571_29374cuda3std3__419piecewise_constructE:
	.zero		1
	.type		_ZN77_INTERNAL_37bbc30b_41_flash_bwd_hdim192_fp16_softcapall_sm90_cu_1f2e7571_29374cuda3std3__45__cpo4cendE,@object
	.size		_ZN77_INTERNAL_37bbc30b_41_flash_bwd_hdim192_fp16_softcapall_sm90_cu_1f2e7571_29374cuda3std3__45__cpo4cendE,(_ZN77_INTERNAL_37bbc30b_41_flash_bwd_hdim192_fp16_softcapall_sm90_cu_1f2e7571_29374cuda3std6ranges3__45__cpo4swapE - _ZN77_INTERNAL_37bbc30b_41_flash_bwd_hdim192_fp16_softcapall_sm90_cu_1f2e7571_29374cuda3std3__45__cpo4cendE)
_ZN77_INTERNAL_37bbc30b_41_flash_bwd_hdim192_fp16_softcapall_sm90_cu_1f2e7571_29374cuda3std3__45__cpo4cendE:
	.zero		1
	.type		_ZN77_INTERNAL_37bbc30b_41_flash_bwd_hdim192_fp16_softcapall_sm90_cu_1f2e7571_29374cuda3std6ranges3__45__cpo4swapE,@object
	.size		_ZN77_INTERNAL_37bbc30b_41_flash_bwd_hdim192_fp16_softcapall_sm90_cu_1f2e7571_29374cuda3std6ranges3__45__cpo4swapE,(.L_11 - _ZN77_INTERNAL_37bbc30b_41_flash_bwd_hdim192_fp16_softcapall_sm90_cu_1f2e7571_29374cuda3std6ranges3__45__cpo4swapE)
_ZN77_INTERNAL_37bbc30b_41_flash_bwd_hdim192_fp16_softcapall_sm90_cu_1f2e7571_29374cuda3std6ranges3__45__cpo4swapE:
	.zero		1
.L_11:


//--------------------- .nv.shared._ZN7cutlass13device_kernelIN5flash11enable_sm90INS1_16FlashAttnBwdSm90INS1_25CollectiveMainloopBwdSm90ILi2ELi1ELi1EN4cute5tupleIJNS5_1CILi1EEES8_S8_EEENS6_IJNS7_ILi64EEENS7_ILi96EEENS7_ILi192EEEEEENS_6half_tEfNS_4arch4Sm90ELb0ELb0ELb1ELb0ELb1ELb0ELb1ELb0ELi3ELi1ELi1ELi1ELb0EEENS1_21CollectiveEpilogueBwdISD_SE_SG_Li384ELb0ELb1ELi3EEENS1_19SingleTileSchedulerILb0ELb0ELb0ELi96EEEEEEEEEvNT_6ParamsE --------------------------
	.section	.nv.shared._ZN7cutlass13device_kernelIN5flash11enable_sm90INS1_16FlashAttnBwdSm90INS1_25CollectiveMainloopBwdSm90ILi2ELi1ELi1EN4cute5tupleIJNS5_1CILi1EEES8_S8_EEENS6_IJNS7_ILi64EEENS7_ILi96EEENS7_ILi192EEEEEENS_6half_tEfNS_4arch4Sm90ELb0ELb0ELb1ELb0ELb1ELb0ELb1ELb0ELi3ELi1ELi1ELi1ELb0EEENS1_21CollectiveEpilogueBwdISD_SE_SG_Li384ELb0ELb1ELi3EEENS1_19SingleTileSchedulerILb0ELb0ELb0ELi96EEEEEEEEEvNT_6ParamsE,"aw",@nobits
	.sectionflags	@""
	.align	16
	.zero		1024


//--------------------- .nv.shared._ZN7cutlass13device_kernelIN5flash11enable_sm90INS1_16FlashAttnBwdSm90INS1_25CollectiveMainloopBwdSm90ILi2ELi1ELi1EN4cute5tupleIJNS5_1CILi1EEES8_S8_EEENS6_IJNS7_ILi64EEENS7_ILi96EEENS7_ILi192EEEEEENS_6half_tEfNS_4arch4Sm90ELb0ELb0ELb1ELb0ELb0ELb0ELb1ELb0ELi3ELi1ELi1ELi1ELb0EEENS1_24CollectiveEpilogueBwdGQAISD_fSG_Li384ELb0ELb0EEENS1_19SingleTileSchedulerILb0ELb0ELb0ELi96EEEEEEEEEvNT_6ParamsE --------------------------
	.section	.nv.shared._ZN7cutlass13device_kernelIN5flash11enable_sm90INS1_16FlashAttnBwdSm90INS1_25CollectiveMainloopBwdSm90ILi2ELi1ELi1EN4cute5tupleIJNS5_1CILi1EEES8_S8_EEENS6_IJNS7_ILi64EEENS7_ILi96EEENS7_ILi192EEEEEENS_6half_tEfNS_4arch4Sm90ELb0ELb0ELb1ELb0ELb0ELb0ELb1ELb0ELi3ELi1ELi1ELi1ELb0EEENS1_24CollectiveEpilogueBwdGQAISD_fSG_Li384ELb0ELb0EEENS1_19SingleTileSchedulerILb0ELb0ELb0ELi96EEEEEEEEEvNT_6ParamsE,"aw",@nobits
	.sectionflags	@""
	.align	16
	.zero		1024


//--------------------- .nv.shared._ZN7cutlass13device_kernelIN5flash11enable_sm90INS1_16FlashAttnBwdSm90INS1_25CollectiveMainloopBwdSm90ILi2ELi1ELi1EN4cute5tupleIJNS5_1CILi1EEES8_S8_EEENS6_IJNS7_ILi64EEENS7_ILi96EEENS7_ILi192EEEEEENS_6half_tEfNS_4arch4Sm90ELb0ELb0ELb1ELb0ELb1ELb0ELb1ELb0ELi3ELi1ELi1ELi1ELb0EEENS1_24CollectiveEpilogueBwdGQAISD_fSG_Li384ELb0ELb1EEENS1_19SingleTileSchedulerILb0ELb0ELb0ELi96EEEEEEEEEvNT_6ParamsE --------------------------
	.section	.nv.shared._ZN7cutlass13device_kernelIN5flash11enable_sm90INS1_16FlashAttnBwdSm90INS1_25CollectiveMainloopBwdSm90ILi2ELi1ELi1EN4cute5tupleIJNS5_1CILi1EEES8_S8_EEENS6_IJNS7_ILi64EEENS7_ILi96EEENS7_ILi192EEEEEENS_6half_tEfNS_4arch4Sm90ELb0ELb0ELb1ELb0ELb1ELb0ELb1ELb0ELi3ELi1ELi1ELi1ELb0EEENS1_24CollectiveEpilogueBwdGQAISD_fSG_Li384ELb0ELb1EEENS1_19SingleTileSchedulerILb0ELb0ELb0ELi96EEEEEEEEEvNT_6ParamsE,"aw",@nobits
	.sectionflags	@""
	.align	16
	.zero		1024


//--------------------- .nv.shared._ZN7cutlass13device_kernelIN5flash11enable_sm90INS1_16FlashAttnBwdSm90INS1_25CollectiveMainloopBwdSm90ILi2ELi1ELi1EN4cute5tupleIJNS5_1CILi1EEES8_S8_EEENS6_IJNS7_ILi64EEENS7_ILi96EEENS7_ILi192EEEEEENS_6half_tEfNS_4arch4Sm90ELb0ELb0ELb1ELb1ELb0ELb0ELb1ELb0ELi3ELi1ELi1ELi1ELb0EEENS1_21CollectiveEpilogueBwdISD_SE_SG_Li384ELb1ELb1ELi3EEENS1_19SingleTileSchedulerILb1ELb0ELb0ELi96EEEEEEEEEvNT_6ParamsE --------------------------
	.section	.nv.shared._ZN7cutlass13device_kernelIN5flash11enable_sm90INS1_16FlashAttnBwdSm90INS1_25CollectiveMainloopBwdSm90ILi2ELi1ELi1EN4cute5tupleIJNS5_1CILi1EEES8_S8_EEENS6_IJNS7_ILi64EEENS7_ILi96EEENS7_ILi192EEEEEENS_6half_tEfNS_4arch4Sm90ELb0ELb0ELb1ELb1ELb0ELb0ELb1ELb0ELi3ELi1ELi1ELi1ELb0EEENS1_21CollectiveEpilogueBwdISD_SE_SG_Li384ELb1ELb1ELi3EEENS1_19SingleTileSchedulerILb1ELb0ELb0ELi96EEEEEEEEEvNT_6ParamsE,"aw",@nobits
	.sectionflags	@""
	.align	16
	.zero		1024


//--------------------- .nv.shared._ZN7cutlass13device_kernelIN5flash11enable_sm90INS1_16FlashAttnBwdSm90INS1_25CollectiveMainloopBwdSm90ILi2ELi1ELi1EN4cute5tupleIJNS5_1CILi1EEES8_S8_EEENS6_IJNS7_ILi64EEENS7_ILi96EEENS7_ILi192EEEEEENS_6half_tEfNS_4arch4Sm90ELb0ELb0ELb1ELb1ELb1ELb0ELb1ELb0ELi3ELi1ELi1ELi1ELb0EEENS1_21CollectiveEpilogueBwdISD_SE_SG_Li384ELb1ELb1ELi3EEENS1_19SingleTileSchedulerILb1ELb0ELb0ELi96EEEEEEEEEvNT_6ParamsE --------------------------
	.section	.nv.shared._ZN7cutlass13device_kernelIN5flash11enable_sm90INS1_16FlashAttnBwdSm90INS1_25CollectiveMainloopBwdSm90ILi2ELi1ELi1EN4cute5tupleIJNS5_1CILi1EEES8_S8_EEENS6_IJNS7_ILi64EEENS7_ILi96EEENS7_ILi192EEEEEENS_6half_tEfNS_4arch4Sm90ELb0ELb0ELb1ELb1ELb1ELb0ELb1ELb0ELi3ELi1ELi1ELi1ELb0EEENS1_21CollectiveEpilogueBwdISD_SE_SG_Li384ELb1ELb1ELi3EEENS1_19SingleTileSchedulerILb1ELb0ELb0ELi96EEEEEEEEEvNT_6ParamsE,"aw",@nobits
	.sectionflags	@""
	.align	16
	.zero		1024


//--------------------- .nv.shared._ZN7cutlass13device_kernelIN5flash11enable_sm90INS1_16FlashAttnBwdSm90INS1_25CollectiveMainloopBwdSm90ILi2ELi1ELi1EN4cute5tupleIJNS5_1CILi1EEES8_S8_EEENS6_IJNS7_ILi64EEENS7_ILi96EEENS7_ILi192EEEEEENS_6half_tEfNS_4arch4Sm90ELb0ELb0ELb1ELb1ELb0ELb0ELb1ELb0ELi3ELi1ELi1ELi1ELb0EEENS1_24CollectiveEpilogueBwdGQAISD_fSG_Li384ELb1ELb0EEENS1_19SingleTileSchedulerILb1ELb0ELb0ELi96EEEEEEEEEvNT_6ParamsE --------------------------
	.section	.nv.shared._ZN7cutlass13device_kernelIN5flash11enable_sm90INS1_16FlashAttnBwdSm90INS1_25CollectiveMainloopBwdSm90ILi2ELi1ELi1EN4cute5tupleIJNS5_1CILi1EEES8_S8_EEENS6_IJNS7_ILi64EEENS7_ILi96EEENS7_ILi192EEEEEENS_6half_tEfNS_4arch4Sm90ELb0ELb0ELb1ELb1ELb0ELb0ELb1ELb0ELi3ELi1ELi1ELi1ELb0EEENS1_24CollectiveEpilogueBwdGQAISD_fSG_Li384ELb1ELb0EEENS1_19SingleTileSchedulerILb1ELb0ELb0ELi96EEEEEEEEEvNT_6ParamsE,"aw",@nobits
	.sectionflags	@""
	.align	16
	.zero		1024


//--------------------- .nv.shared._ZN7cutlass13device_kernelIN5flash11enable_sm90INS1_16FlashAttnBwdSm90INS1_25CollectiveMainloopBwdSm90ILi2ELi1ELi1EN4cute5tupleIJNS5_1CILi1EEES8_S8_EEENS6_IJNS7_ILi64EEENS7_ILi96EEENS7_ILi192EEEEEENS_6half_tEfNS_4arch4Sm90ELb0ELb0ELb1ELb1ELb1ELb0ELb1ELb0ELi3ELi1ELi1ELi1ELb0EEENS1_24CollectiveEpilogueBwdGQAISD_fSG_Li384ELb1ELb1EEENS1_19SingleTileSchedulerILb1ELb0ELb0ELi96EEEEEEEEEvNT_6ParamsE --------------------------
	.section	.nv.shared._ZN7cutlass13device_kernelIN5flash11enable_sm90INS1_16FlashAttnBwdSm90INS1_25CollectiveMainloopBwdSm90ILi2ELi1ELi1EN4cute5tupleIJNS5_1CILi1EEES8_S8_EEENS6_IJNS7_ILi64EEENS7_ILi96EEENS7_ILi192EEEEEENS_6half_tEfNS_4arch4Sm90ELb0ELb0ELb1ELb1ELb1ELb0ELb1ELb0ELi3ELi1ELi1ELi1ELb0EEENS1_24CollectiveEpilogueBwdGQAISD_fSG_Li384ELb1ELb1EEENS1_19SingleTileSchedulerILb1ELb0ELb0ELi96EEEEEEEEEvNT_6ParamsE,"aw",@nobits
	.sectionflags	@""
	.align	16
	.zero		1024


//--------------------- .nv.shared._ZN7cutlass13device_kernelIN5flash11enable_sm90INS1_16FlashAttnBwdSm90INS1_25CollectiveMainloopBwdSm90ILi2ELi1ELi1EN4cute5tupleIJNS5_1CILi1EEES8_S8_EEENS6_IJNS7_ILi64EEENS7_ILi96EEENS7_ILi192EEEEEENS_6half_tEfNS_4arch4Sm90ELb0ELb1ELb1ELb0ELb0ELb0ELb1ELb0ELi3ELi1ELi1ELi1ELb0EEENS1_21CollectiveEpilogueBwdISD_SE_SG_Li384ELb0ELb1ELi3EEENS1_19SingleTileSchedulerILb0ELb0ELb0ELi96EEEEEEEEEvNT_6ParamsE --------------------------
	.section	.nv.shared._ZN7cutlass13device_kernelIN5flash11enable_sm90INS1_16FlashAttnBwdSm90INS1_25CollectiveMainloopBwdSm90ILi2ELi1ELi1EN4cute5tupleIJNS5_1CILi1EEES8_S8_EEENS6_IJNS7_ILi64EEENS7_ILi96EEENS7_ILi192EEEEEENS_6half_tEfNS_4arch4Sm90ELb0ELb1ELb1ELb0ELb0ELb0ELb1ELb0ELi3ELi1ELi1ELi1ELb0EEENS1_21CollectiveEpilogueBwdISD_SE_SG_Li384ELb0ELb1ELi3EEENS1_19SingleTileSchedulerILb0ELb0ELb0ELi96EEEEEEEEEvNT_6ParamsE,"aw",@nobits
	.sectionflags	@""
	.align	16
	.zero		1024


//--------------------- .nv.shared._ZN7cutlass13device_kernelIN5flash11enable_sm90INS1_16FlashAttnBwdSm90INS1_25CollectiveMainloopBwdSm90ILi2ELi1ELi1EN4cute5tupleIJNS5_1CILi1EEES8_S8_EEENS6_IJNS7_ILi64EEENS7_ILi96EEENS7_ILi192EEEEEENS_6half_tEfNS_4arch4Sm90ELb0ELb1ELb1ELb0ELb1ELb0ELb1ELb0ELi3ELi1ELi1ELi1ELb0EEENS1_21CollectiveEpilogueBwdISD_SE_SG_Li384ELb0ELb1ELi3EEENS1_19SingleTileSchedulerILb0ELb0ELb0ELi96EEEEEEEEEvNT_6ParamsE --------------------------
	.section	.nv.shared._ZN7cutlass13device_kernelIN5flash11enable_sm90INS1_16FlashAttnBwdSm90INS1_25CollectiveMainloopBwdSm90ILi2ELi1ELi1EN4cute5tupleIJNS5_1CILi1EEES8_S8_EEENS6_IJNS7_ILi64EEENS7_ILi96EEENS7_ILi192EEEEEENS_6half_tEfNS_4arch4Sm90ELb0ELb1ELb1ELb0ELb1ELb0ELb1ELb0ELi3ELi1ELi1ELi1ELb0EEENS1_21CollectiveEpilogueBwdISD_SE_SG_Li384ELb0ELb1ELi3EEENS1_19SingleTileSchedulerILb0ELb0ELb0ELi96EEEEEEEEEvNT_6ParamsE,"aw",@nobits
	.sectionflags	@""
	.align	16
	.zero		1024


//--------------------- .nv.shared._ZN7cutlass13device_kernelIN5flash11enable_sm90INS1_16FlashAttnBwdSm90INS1_25CollectiveMainloopBwdSm90ILi2ELi1ELi1EN4cute5tupleIJNS5_1CILi1EEES8_S8_EEENS6_IJNS7_ILi64EEENS7_ILi96EEENS7_ILi192EEEEEENS_6half_tEfNS_4arch4Sm90ELb0ELb1ELb1ELb0ELb0ELb0ELb1ELb0ELi3ELi1ELi1ELi1ELb0EEENS1_24CollectiveEpilogueBwdGQAISD_fSG_Li384ELb0ELb0EEENS1_19SingleTileSchedulerILb0ELb0ELb0ELi96EEEEEEEEEvNT_6ParamsE --------------------------
	.section	.nv.shared._ZN7cutlass13device_kernelIN5flash11enable_sm90INS1_16FlashAttnBwdSm90INS1_25CollectiveMainloopBwdSm90ILi2ELi1ELi1EN4cute5tupleIJNS5_1CILi1EEES8_S8_EEENS6_IJNS7_ILi64EEENS7_ILi96EEENS7_ILi192EEEEEENS_6half_tEfNS_4arch4Sm90ELb0ELb1ELb1ELb0ELb0ELb0ELb1ELb0ELi3ELi1ELi1ELi1ELb0EEENS1_24CollectiveEpilogueBwdGQAISD_fSG_Li384ELb0ELb0EEENS1_19SingleTileSchedulerILb0ELb0ELb0ELi96EEEEEEEEEvNT_6ParamsE,"aw",@nobits
	.sectionflags	@""
	.align	16
	.zero		1024


//--------------------- .nv.shared._ZN7cutlass13device_kernelIN5flash11enable_sm90INS1_16FlashAttnBwdSm90INS1_25CollectiveMainloopBwdSm90ILi2ELi1ELi1EN4cute5tupleIJNS5_1CILi1EEES8_S8_EEENS6_IJNS7_ILi64EEENS7_ILi96EEENS7_ILi192EEEEEENS_6half_tEfNS_4arch4Sm90ELb0ELb1ELb1ELb0ELb1ELb0ELb1ELb0ELi3ELi1ELi1ELi1ELb0EEENS1_24CollectiveEpilogueBwdGQAISD_fSG_Li384ELb0ELb1EEENS1_19SingleTileSchedulerILb0ELb0ELb0ELi96EEEEEEEEEvNT_6ParamsE --------------------------
	.section	.nv.shared._ZN7cutlass13device_kernelIN5flash11enable_sm90INS1_16FlashAttnBwdSm90INS1_25CollectiveMainloopBwdSm90ILi2ELi1ELi1EN4cute5tupleIJNS5_1CILi1EEES8_S8_EEENS6_IJNS7_ILi64EEENS7_ILi96EEENS7_ILi192EEEEEENS_6half_tEfNS_4arch4Sm90ELb0ELb1ELb1ELb0ELb1ELb0ELb1ELb0ELi3ELi1ELi1ELi1ELb0EEENS1_24CollectiveEpilogueBwdGQAISD_fSG_Li384ELb0ELb1EEENS1_19SingleTileSchedulerILb0ELb0ELb0ELi96EEEEEEEEEvNT_6ParamsE,"aw",@nobits
	.sectionflags	@""
	.align	16
	.zero		1024


//--------------------- .nv.shared._ZN7cutlass13device_kernelIN5flash11enable_sm90INS1_16FlashAttnBwdSm90INS1_25CollectiveMainloopBwdSm90ILi2ELi1ELi1EN4cute5tupleIJNS5_1CILi1EEES8_S8_EEENS6_IJNS7_ILi64EEENS7_ILi96EEENS7_ILi192EEEEEENS_6half_tEfNS_4arch4Sm90ELb0ELb1ELb1ELb1ELb0ELb0ELb1ELb0ELi3ELi1ELi1ELi1ELb0EEENS1_21CollectiveEpilogueBwdISD_SE_SG_Li384ELb1ELb1ELi3EEENS1_19SingleTileSchedulerILb1ELb0ELb0ELi96EEEEEEEEEvNT_6ParamsE --------------------------
	.section	.nv.shared._ZN7cutlass13device_kernelIN5flash11enable_sm90INS1_16FlashAttnBwdSm90INS1_25CollectiveMainloopBwdSm90ILi2ELi1ELi1EN4cute5tupleIJNS5_1CILi1EEES8_S8_EEENS6_IJNS7_ILi64EEENS7_ILi96EEENS7_ILi192EEEEEENS_6half_tEfNS_4arch4Sm90ELb0ELb1ELb1ELb1ELb0ELb0ELb1ELb0ELi3ELi1ELi1ELi1ELb0EEENS1_21CollectiveEpilogueBwdISD_SE_SG_Li384ELb1ELb1ELi3EEENS1_19SingleTileSchedulerILb1ELb0ELb0ELi96EEEEEEEEEvNT_6ParamsE,"aw",@nobits
	.sectionflags	@""
	.align	16
	.zero		1024


//--------------------- .nv.shared._ZN7cutlass13device_kernelIN5flash11enable_sm90INS1_16FlashAttnBwdSm90INS1_25CollectiveMainloopBwdSm90ILi2ELi1ELi1EN4cute5tupleIJNS5_1CILi1EEES8_S8_EEENS6_IJNS7_ILi64EEENS7_ILi96EEENS7_ILi192EEEEEENS_6half_tEfNS_4arch4Sm90ELb0ELb1ELb1ELb1ELb1ELb0ELb1ELb0ELi3ELi1ELi1ELi1ELb0EEENS1_21CollectiveEpilogueBwdISD_SE_SG_Li384ELb1ELb1ELi3EEENS1_19SingleTileSchedulerILb1ELb0ELb0ELi96EEEEEEEEEvNT_6ParamsE --------------------------
	.section	.nv.shared._ZN7cutlass13device_kernelIN5flash11enable_sm90INS1_16FlashAttnBwdSm90INS1_25CollectiveMainloopBwdSm90ILi2ELi1ELi1EN4cute5tupleIJNS5_1CILi1EEES8_S8_EEENS6_IJNS7_ILi64EEENS7_ILi96EEENS7_ILi192EEEEEENS_6half_tEfNS_4arch4Sm90ELb0ELb1ELb1ELb1ELb1ELb0ELb1ELb0ELi3ELi1ELi1ELi1ELb0EEENS1_21CollectiveEpilogueBwdISD_SE_SG_Li384ELb1ELb1ELi3EEENS1_19SingleTileSchedulerILb1ELb0ELb0ELi96EEEEEEEEEvNT_6ParamsE,"aw",@nobits
	.sectionflags	@""
	.align	16
	.zero		1024


//--------------------- .nv.shared._ZN7cutlass13device_kernelIN5flash11enable_sm90INS1_16FlashAttnBwdSm90INS1_25CollectiveMainloopBwdSm90ILi2ELi1ELi1EN4cute5tupleIJNS5_1CILi1EEES8_S8_EEENS6_IJNS7_ILi64EEENS7_ILi96EEENS7_ILi192EEEEEENS_6half_tEfNS_4arch4Sm90ELb0ELb1ELb1ELb1ELb0ELb0ELb1ELb0ELi3ELi1ELi1ELi1ELb0EEENS1_24CollectiveEpilogueBwdGQAISD_fSG_Li384ELb1ELb0EEENS1_19SingleTileSchedulerILb1ELb0ELb0ELi96EEEEEEEEEvNT_6ParamsE --------------------------
	.section	.nv.shared._ZN7cutlass13device_kernelIN5flash11enable_sm90INS1_16FlashAttnBwdSm90INS1_25CollectiveMainloopBwdSm90ILi2ELi1ELi1EN4cute5tupleIJNS5_1CILi1EEES8_S8_EEENS6_IJNS7_ILi64EEENS7_ILi96EEENS7_ILi192EEEEEENS_6half_tEfNS_4arch4Sm90ELb0ELb1ELb1ELb1ELb0ELb0ELb1ELb0ELi3ELi1ELi1ELi1ELb0EEENS1_24CollectiveEpilogueBwdGQAISD_fSG_Li384ELb1ELb0EEENS1_19SingleTileSchedulerILb1ELb0ELb0ELi96EEEEEEEEEvNT_6ParamsE,"aw",@nobits
	.sectionflags	@""
	.align	16
	.zero		1024


//--------------------- .nv.shared._ZN7cutlass13device_kernelIN5flash11enable_sm90INS1_16FlashAttnBwdSm90INS1_25CollectiveMainloopBwdSm90ILi2ELi1ELi1EN4cute5tupleIJNS5_1CILi1EEES8_S8_EEENS6_IJNS7_ILi64EEENS7_ILi96EEENS7_ILi192EEEEEENS_6half_tEfNS_4arch4Sm90ELb0ELb1ELb1ELb1ELb1ELb0ELb1ELb0ELi3ELi1ELi1ELi1ELb0EEENS1_24CollectiveEpilogueBwdGQAISD_fSG_Li384ELb1ELb1EEENS1_19SingleTileSchedulerILb1ELb0ELb0ELi96EEEEEEEEEvNT_6ParamsE --------------------------
	.section	.nv.shared._ZN7cutlass13device_kernelIN5flash11enable_sm90INS1_16FlashAttnBwdSm90INS1_25CollectiveMainloopBwdSm90ILi2ELi1ELi1EN4cute5tupleIJNS5_1CILi1EEES8_S8_EEENS6_IJNS7_ILi64EEENS7_ILi96EEENS7_ILi192EEEEEENS_6half_tEfNS_4arch4Sm90ELb0ELb1ELb1ELb1ELb1ELb0ELb1ELb0ELi3ELi1ELi1ELi1ELb0EEENS1_24CollectiveEpilogueBwdGQAISD_fSG_Li384ELb1ELb1EEENS1_19SingleTileSchedulerILb1ELb0ELb0ELi96EEEEEEEEEvNT_6ParamsE,"aw",@nobits
	.sectionflags	@""
	.align	16
	.zero		1024


//--------------------- .nv.shared._ZN7cutlass13device_kernelIN5flash11enable_sm90INS1_16FlashAttnBwdSm90INS1_25CollectiveMainloopBwdSm90ILi2ELi1ELi1EN4cute5tupleIJNS5_1CILi1EEES8_S8_EEENS6_IJNS7_ILi64EEENS7_ILi96EEENS7_ILi192EEEEEENS_6half_tEfNS_4arch4Sm90ELb1ELb0ELb1ELb0ELb0ELb0ELb1ELb0ELi3ELi1ELi1ELi1ELb0EEENS1_21CollectiveEpilogueBwdISD_SE_SG_Li384ELb0ELb1ELi3EEENS1_25SingleTileBwdLPTSchedulerILb0ELi96ELb0EEEEEEEEEvNT_6ParamsE --------------------------
	.section	.nv.shared._ZN7cutlass13device_kernelIN5flash11enable_sm90INS1_16FlashAttnBwdSm90INS1_25CollectiveMainloopBwdSm90ILi2ELi1ELi1EN4cute5tupleIJNS5_1CILi1EEES8_S8_EEENS6_IJNS7_ILi64EEENS7_ILi96EEENS7_ILi192EEEEEENS_6half_tEfNS_4arch4Sm90ELb1ELb0ELb1ELb0ELb0ELb0ELb1ELb0ELi3ELi1ELi1ELi1ELb0EEENS1_21CollectiveEpilogueBwdISD_SE_SG_Li384ELb0ELb1ELi3EEENS1_25SingleTileBwdLPTSchedulerILb0ELi96ELb0EEEEEEEEEvNT_6ParamsE,"aw",@nobits
	.sectionflags	@""
	.align	16
	.zero		1024


//--------------------- .nv.shared._ZN7cutlass13device_kernelIN5flash11enable_sm90INS1_16FlashAttnBwdSm90INS1_25CollectiveMainloopBwdSm90ILi2ELi1ELi1EN4cute5tupleIJNS5_1CILi1EEES8_S8_EEENS6_IJNS7_ILi64EEENS7_ILi96EEENS7_ILi192EEEEEENS_6half_tEfNS_4arch4Sm90ELb1ELb0ELb1ELb0ELb1ELb0ELb1ELb0ELi3ELi1ELi1ELi1ELb0EEENS1_21CollectiveEpilogueBwdISD_SE_SG_Li384ELb0ELb1ELi3EEENS1_25SingleTileBwdLPTSchedulerILb0ELi96ELb1EEEEEEEEEvNT_6ParamsE --------------------------
	.section	.nv.shared._ZN7cutlass13device_kernelIN5flash11enable_sm90INS1_16FlashAttnBwdSm90INS1_25CollectiveMainloopBwdSm90ILi2ELi1ELi1EN4cute5tupleIJNS5_1CILi1EEES8_S8_EEENS6_IJNS7_ILi64EEENS7_ILi96EEENS7_ILi192EEEEEENS_6half_tEfNS_4arch4Sm90ELb1ELb0ELb1ELb0ELb1ELb0ELb1ELb0ELi3ELi1ELi1ELi1ELb0EEENS1_21CollectiveEpilogueBwdISD_SE_SG_Li384ELb0ELb1ELi3EEENS1_25SingleTileBwdLPTSchedulerILb0ELi96ELb1EEEEEEEEEvNT_6ParamsE,"aw",@nobits
	.sectionflags	@""
	.align	16
	.zero		1024


//--------------------- .nv.shared._ZN7cutlass13device_kernelIN5flash11enable_sm90INS1_16FlashAttnBwdSm90INS1_25CollectiveMainloopBwdSm90ILi2ELi1ELi1EN4cute5tupleIJNS5_1CILi1EEES8_S8_EEENS6_IJNS7_ILi64EEENS7_ILi96EEENS7_ILi192EEEEEENS_6half_tEfNS_4arch4Sm90ELb1ELb0ELb1ELb0ELb0ELb0ELb1ELb0ELi3ELi1ELi1ELi1ELb0EEENS1_24CollectiveEpilogueBwdGQAISD_fSG_Li384ELb0ELb0EEENS1_25SingleTileBwdLPTSchedulerILb0ELi96ELb0EEEEEEEEEvNT_6ParamsE --------------------------
	.section	.nv.shared._ZN7cutlass13device_kernelIN5flash11enable_sm90INS1_16FlashAttnBwdSm90INS1_25CollectiveMainloopBwdSm90ILi2ELi1ELi1EN4cute5tupleIJNS5_1CILi1EEES8_S8_EEENS6_IJNS7_ILi64EEENS7_ILi96EEENS7_ILi192EEEEEENS_6half_tEfNS_4arch4Sm90ELb1ELb0ELb1ELb0ELb0ELb0ELb1ELb0ELi3ELi1ELi1ELi1ELb0EEENS1_24CollectiveEpilogueBwdGQAISD_fSG_Li384ELb0ELb0EEENS1_25SingleTileBwdLPTSchedulerILb0ELi96ELb0EEEEEEEEEvNT_6ParamsE,"aw",@nobits
	.sectionflags	@""
	.align	16
	.zero		1024


//--------------------- .nv.shared._ZN7cutlass13device_kernelIN5flash11enable_sm90INS1_16FlashAttnBwdSm90INS1_25CollectiveMainloopBwdSm90ILi2ELi1ELi1EN4cute5tupleIJNS5_1CILi1EEES8_S8_EEENS6_IJNS7_ILi64EEENS7_ILi96EEENS7_ILi192EEEEEENS_6half_tEfNS_4arch4Sm90ELb1ELb0ELb1ELb0ELb1ELb0ELb1ELb0ELi3ELi1ELi1ELi1ELb0EEENS1_24CollectiveEpilogueBwdGQAISD_fSG_Li384ELb0ELb1EEENS1_25SingleTileBwdLPTSchedulerILb0ELi96ELb1EEEEEEEEEvNT_6ParamsE --------------------------
	.section	.nv.shared._ZN7cutlass13device_kernelIN5flash11enable_sm90INS1_16FlashAttnBwdSm90INS1_25CollectiveMainloopBwdSm90ILi2ELi1ELi1EN4cute5tupleIJNS5_1CILi1EEES8_S8_EEENS6_IJNS7_ILi64EEENS7_ILi96EEENS7_ILi192EEEEEENS_6half_tEfNS_4arch4Sm90ELb1ELb0ELb1ELb0ELb1ELb0ELb1ELb0ELi3ELi1ELi1ELi1ELb0EEENS1_24CollectiveEpilogueBwdGQAISD_fSG_Li384ELb0ELb1EEENS1_25SingleTileBwdLPTSchedulerILb0ELi96ELb1EEEEEEEEEvNT_6ParamsE,"aw",@nobits
	.sectionflags	@""
	.align	16
	.zero		1024


//--------------------- .nv.shared._ZN7cutlass13device_kernelIN5flash11enable_sm90INS1_16FlashAttnBwdSm90INS1_25CollectiveMainloopBwdSm90ILi2ELi1ELi1EN4cute5tupleIJNS5_1CILi1EEES8_S8_EEENS6_IJNS7_ILi64EEENS7_ILi96EEENS7_ILi192EEEEEENS_6half_tEfNS_4arch4Sm90ELb1ELb0ELb1ELb1ELb0ELb0ELb1ELb0ELi3ELi1ELi1ELi1ELb0EEENS1_21CollectiveEpilogueBwdISD_SE_SG_Li384ELb1ELb1ELi3EEENS1_25SingleTileBwdLPTSchedulerILb1ELi96ELb0EEEEEEEEEvNT_6ParamsE --------------------------
	.section	.nv.shared._ZN7cutlass13device_kernelIN5flash11enable_sm90INS1_16FlashAttnBwdSm90INS1_25CollectiveMainloopBwdSm90ILi2ELi1ELi1EN4cute5tupleIJNS5_1CILi1EEES8_S8_EEENS6_IJNS7_ILi64EEENS7_ILi96EEENS7_ILi192EEEEEENS_6half_tEfNS_4arch4Sm90ELb1ELb0ELb1ELb1ELb0ELb0ELb1ELb0ELi3ELi1ELi1ELi1ELb0EEENS1_21CollectiveEpilogueBwdISD_SE_SG_Li384ELb1ELb1ELi3EEENS1_25SingleTileBwdLPTSchedulerILb1ELi96ELb0EEEEEEEEEvNT_6ParamsE,"aw",@nobits
	.sectionflags	@""
	.align	16
	.zero		1024


//--------------------- .nv.shared._ZN7cutlass13device_kernelIN5flash11enable_sm90INS1_16FlashAttnBwdSm90INS1_25CollectiveMainloopBwdSm90ILi2ELi1ELi1EN4cute5tupleIJNS5_1CILi1EEES8_S8_EEENS6_IJNS7_ILi64EEENS7_ILi96EEENS7_ILi192EEEEEENS_6half_tEfNS_4arch4Sm90ELb1ELb0ELb1ELb1ELb1ELb0ELb1ELb0ELi3ELi1ELi1ELi1ELb0EEENS1_21CollectiveEpilogueBwdISD_SE_SG_Li384ELb1ELb1ELi3EEENS1_25SingleTileBwdLPTSchedulerILb1ELi96ELb1EEEEEEEEEvNT_6ParamsE --------------------------
	.section	.nv.shared._ZN7cutlass13device_kernelIN5flash11enable_sm90INS1_16FlashAttnBwdSm90INS1_25CollectiveMainloopBwdSm90ILi2ELi1ELi1EN4cute5tupleIJNS5_1CILi1EEES8_S8_EEENS6_IJNS7_ILi64EEENS7_ILi96EEENS7_ILi192EEEEEENS_6half_tEfNS_4arch4Sm90ELb1ELb0ELb1ELb1ELb1ELb0ELb1ELb0ELi3ELi1ELi1ELi1ELb0EEENS1_21CollectiveEpilogueBwdISD_SE_SG_Li384ELb1ELb1ELi3EEENS1_25SingleTileBwdLPTSchedulerILb1ELi96ELb1EEEEEEEEEvNT_6ParamsE,"aw",@nobits
	.sectionflags	@""
	.align	16
	.zero		1024


//--------------------- .nv.shared._ZN7cutlass13device_kernelIN5flash11enable_sm90INS1_16FlashAttnBwdSm90INS1_25CollectiveMainloopBwdSm90ILi2ELi1ELi1EN4cute5tupleIJNS5_1CILi1EEES8_S8_EEENS6_IJNS7_ILi64EEENS7_ILi96EEENS7_ILi192EEEEEENS_6half_tEfNS_4arch4Sm90ELb1ELb0ELb1ELb1ELb0ELb0ELb1ELb0ELi3ELi1ELi1ELi1ELb0EEENS1_24CollectiveEpilogueBwdGQAISD_fSG_Li384ELb1ELb0EEENS1_25SingleTileBwdLPTSchedulerILb1ELi96ELb0EEEEEEEEEvNT_6ParamsE --------------------------
	.section	.nv.shared._ZN7cutlass13device_kernelIN5flash11enable_sm90INS1_16FlashAttnBwdSm90INS1_25CollectiveMainloopBwdSm90ILi2ELi1ELi1EN4cute5tupleIJNS5_1CILi1EEES8_S8_EEENS6_IJNS7_ILi64EEENS7_ILi96EEENS7_ILi192EEEEEENS_6half_tEfNS_4arch4Sm90ELb1ELb0ELb1ELb1ELb0ELb0ELb1ELb0ELi3ELi1ELi1ELi1ELb0EEENS1_24CollectiveEpilogueBwdGQAISD_fSG_Li384ELb1ELb0EEENS1_25SingleTileBwdLPTSchedulerILb1ELi96ELb0EEEEEEEEEvNT_6ParamsE,"aw",@nobits
	.sectionflags	@""
	.align	16
	.zero		1024


//--------------------- .nv.shared._ZN7cutlass13device_kernelIN5flash11enable_sm90INS1_16FlashAttnBwdSm90INS1_25CollectiveMainloopBwdSm90ILi2ELi1ELi1EN4cute5tupleIJNS5_1CILi1EEES8_S8_EEENS6_IJNS7_ILi64EEENS7_ILi96EEENS7_ILi192EEEEEENS_6half_tEfNS_4arch4Sm90ELb1ELb0ELb1ELb1ELb1ELb0ELb1ELb0ELi3ELi1ELi1ELi1ELb0EEENS1_24CollectiveEpilogueBwdGQAISD_fSG_Li384ELb1ELb1EEENS1_25SingleTileBwdLPTSchedulerILb1ELi96ELb1EEEEEEEEEvNT_6ParamsE --------------------------
	.section	.nv.shared._ZN7cutlass13device_kernelIN5flash11enable_sm90INS1_16FlashAttnBwdSm90INS1_25CollectiveMainloopBwdSm90ILi2ELi1ELi1EN4cute5tupleIJNS5_1CILi1EEES8_S8_EEENS6_IJNS7_ILi64EEENS7_ILi96EEENS7_ILi192EEEEEENS_6half_tEfNS_4arch4Sm90ELb1ELb0ELb1ELb1ELb1ELb0ELb1ELb0ELi3ELi1ELi1ELi1ELb0EEENS1_24CollectiveEpilogueBwdGQAISD_fSG_Li384ELb1ELb1EEENS1_25SingleTileBwdLPTSchedulerILb1ELi96ELb1EEEEEEEEEvNT_6ParamsE,"aw",@nobits
	.sectionflags	@""
	.align	16
	.zero		1024


//--------------------- .nv.shared._ZN7cutlass13device_kernelIN5flash11enable_sm90INS1_16FlashAttnBwdSm90INS1_25CollectiveMainloopBwdSm90ILi2ELi1ELi1EN4cute5tupleIJNS5_1CILi1EEES8_S8_EEENS6_IJNS7_ILi64EEENS7_ILi96EEENS7_ILi192EEEEEENS_6half_tEfNS_4arch4Sm90ELb0ELb0ELb0ELb0ELb0ELb0ELb1ELb0ELi3ELi1ELi1ELi1ELb0EEENS1_21CollectiveEpilogueBwdISD_SE_SG_Li384ELb0ELb1ELi3EEENS1_19SingleTileSchedulerILb0ELb0ELb0ELi96EEEEEEEEEvNT_6ParamsE --------------------------
	.section	.nv.shared._ZN7cutlass13device_kernelIN5flash11enable_sm90INS1_16FlashAttnBwdSm90INS1_25CollectiveMainloopBwdSm90ILi2ELi1ELi1EN4cute5tupleIJNS5_1CILi1EEES8_S8_EEENS6_IJNS7_ILi64EEENS7_ILi96EEENS7_ILi192EEEEEENS_6half_tEfNS_4arch4Sm90ELb0ELb0ELb0ELb0ELb0ELb0ELb1ELb0ELi3ELi1ELi1ELi1ELb0EEENS1_21CollectiveEpilogueBwdISD_SE_SG_Li384ELb0ELb1ELi3EEENS1_19SingleTileSchedulerILb0ELb0ELb0ELi96EEEEEEEEEvNT_6ParamsE,"aw",@nobits
	.sectionflags	@""
	.align	16
	.zero		1024


//--------------------- .nv.shared._ZN7cutlass13device_kernelIN5flash11enable_sm90INS1_16FlashAttnBwdSm90INS1_25CollectiveMainloopBwdSm90ILi2ELi1ELi1EN4cute5tupleIJNS5_1CILi1EEES8_S8_EEENS6_IJNS7_ILi64EEENS7_ILi96EEENS7_ILi192EEEEEENS_6half_tEfNS_4arch4Sm90ELb0ELb0ELb0ELb0ELb1ELb0ELb1ELb0ELi3ELi1ELi1ELi1ELb0EEENS1_21CollectiveEpilogueBwdISD_SE_SG_Li384ELb0ELb1ELi3EEENS1_19SingleTileSchedulerILb0ELb0ELb0ELi96EEEEEEEEEvNT_6ParamsE --------------------------
	.section	.nv.shared._ZN7cutlass13device_kernelIN5flash11enable_sm90INS1_16FlashAttnBwdSm90INS1_25CollectiveMainloopBwdSm90ILi2ELi1ELi1EN4cute5tupleIJNS5_1CILi1EEES8_S8_EEENS6_IJNS7_ILi64EEENS7_ILi96EEENS7_ILi192EEEEEENS_6half_tEfNS_4arch4Sm90ELb0ELb0ELb0ELb0ELb1ELb0ELb1ELb0ELi3ELi1ELi1ELi1ELb0EEENS1_21CollectiveEpilogueBwdISD_SE_SG_Li384ELb0ELb1ELi3EEENS1_19SingleTileSchedulerILb0ELb0ELb0ELi96EEEEEEEEEvNT_6ParamsE,"aw",@nobits
	.sectionflags	@""
	.align	16
	.zero		1024


//--------------------- .nv.shared._ZN7cutlass13device_kernelIN5flash11enable_sm90INS1_16FlashAttnBwdSm90INS1_25CollectiveMainloopBwdSm90ILi2ELi1ELi1EN4cute5tupleIJNS5_1CILi1EEES8_S8_EEENS6_IJNS7_ILi64EEENS7_ILi96EEENS7_ILi192EEEEEENS_6half_tEfNS_4arch4Sm90ELb0ELb0ELb0ELb0ELb0ELb0ELb1ELb0ELi3ELi1ELi1ELi1ELb0EEENS1_24CollectiveEpilogueBwdGQAISD_fSG_Li384ELb0ELb0EEENS1_19SingleTileSchedulerILb0ELb0ELb0ELi96EEEEEEEEEvNT_6ParamsE --------------------------
	.section	.nv.shared._ZN7cutlass13device_kernelIN5flash11enable_sm90INS1_16FlashAttnBwdSm90INS1_25CollectiveMainloopBwdSm90ILi2ELi1ELi1EN4cute5tupleIJNS5_1CILi1EEES8_S8_EEENS6_IJNS7_ILi64EEENS7_ILi96EEENS7_ILi192EEEEEENS_6half_tEfNS_4arch4Sm90ELb0ELb0ELb0ELb0ELb0ELb0ELb1ELb0ELi3ELi1ELi1ELi1ELb0EEENS1_24CollectiveEpilogueBwdGQAISD_fSG_Li384ELb0ELb0EEENS1_19SingleTileSchedulerILb0ELb0ELb0ELi96EEEEEEEEEvNT_6ParamsE,"aw",@nobits
	.sectionflags	@""
	.align	16
	.zero		1024


//--------------------- .nv.shared._ZN7cutlass13device_kernelIN5flash11enable_sm90INS1_16FlashAttnBwdSm90INS1_25CollectiveMainloopBwdSm90ILi2ELi1ELi1EN4cute5tupleIJNS5_1CILi1EEES8_S8_EEENS6_IJNS7_ILi64EEENS7_ILi96EEENS7_ILi192EEEEEENS_6half_tEfNS_4arch4Sm90ELb0ELb0ELb0ELb0ELb1ELb0ELb1ELb0ELi3ELi1ELi1ELi1ELb0EEENS1_24CollectiveEpilogueBwdGQAISD_fSG_Li384ELb0ELb1EEENS1_19SingleTileSchedulerILb0ELb0ELb0ELi96EEEEEEEEEvNT_6ParamsE --------------------------
	.section	.nv.shared._ZN7cutlass13device_kernelIN5flash11enable_sm90INS1_16FlashAttnBwdSm90INS1_25CollectiveMainloopBwdSm90ILi2ELi1ELi1EN4cute5tupleIJNS5_1CILi1EEES8_S8_EEENS6_IJNS7_ILi64EEENS7_ILi96EEENS7_ILi192EEEEEENS_6half_tEfNS_4arch4Sm90ELb0ELb0ELb0ELb0ELb1ELb0ELb1ELb0ELi3ELi1ELi1ELi1ELb0EEENS1_24CollectiveEpilogueBwdGQAISD_fSG_Li384ELb0ELb1EEENS1_19SingleTileSchedulerILb0ELb0ELb0ELi96EEEEEEEEEvNT_6ParamsE,"aw",@nobits
	.sectionflags	@""
	.align	16
	.zero		1024


//--------------------- .nv.shared._ZN7cutlass13device_kernelIN5flash11enable_sm90INS1_16FlashAttnBwdSm90INS1_25CollectiveMainloopBwdSm90ILi2ELi1ELi1EN4cute5tupleIJNS5_1CILi1EEES8_S8_EEENS6_IJNS7_ILi64EEENS7_ILi96EEENS7_ILi192EEEEEENS_6half_tEfNS_4arch4Sm90ELb0ELb0ELb0ELb1ELb0ELb0ELb1ELb0ELi3ELi1ELi1ELi1ELb0EEENS1_21CollectiveEpilogueBwdISD_SE_SG_Li384ELb1ELb1ELi3EEENS1_19SingleTileSchedulerILb1ELb0ELb0ELi96EEEEEEEEEvNT_6ParamsE --------------------------
	.section	.nv.shared._ZN7cutlass13device_kernelIN5flash11enable_sm90INS1_16FlashAttnBwdSm90INS1_25CollectiveMainloopBwdSm90ILi2ELi1ELi1EN4cute5tupleIJNS5_1CILi1EEES8_S8_EEENS6_IJNS7_ILi64EEENS7_ILi96EEENS7_ILi192EEEEEENS_6half_tEfNS_4arch4Sm90ELb0ELb0ELb0ELb1ELb0ELb0ELb1ELb0ELi3ELi1ELi1ELi1ELb0EEENS1_21CollectiveEpilogueBwdISD_SE_SG_Li384ELb1ELb1ELi3EEENS1_19SingleTileSchedulerILb1ELb0ELb0ELi96EEEEEEEEEvNT_6ParamsE,"aw",@nobits
	.sectionflags	@""
	.align	16
	.zero		1024


//--------------------- .nv.shared._ZN7cutlass13device_kernelIN5flash11enable_sm90INS1_16FlashAttnBwdSm90INS1_25CollectiveMainloopBwdSm90ILi2ELi1ELi1EN4cute5tupleIJNS5_1CILi1EEES8_S8_EEENS6_IJNS7_ILi64EEENS7_ILi96EEENS7_ILi192EEEEEENS_6half_tEfNS_4arch4Sm90ELb0ELb0ELb0ELb1ELb1ELb0ELb1ELb0ELi3ELi1ELi1ELi1ELb0EEENS1_21CollectiveEpilogueBwdISD_SE_SG_Li384ELb1ELb1ELi3EEENS1_19SingleTileSchedulerILb1ELb0ELb0ELi96EEEEEEEEEvNT_6ParamsE --------------------------
	.section	.nv.shared._ZN7cutlass13device_kernelIN5flash11enable_sm90INS1_16FlashAttnBwdSm90INS1_25CollectiveMainloopBwdSm90ILi2ELi1ELi1EN4cute5tupleIJNS5_1CILi1EEES8_S8_EEENS6_IJNS7_ILi64EEENS7_ILi96EEENS7_ILi192EEEEEENS_6half_tEfNS_4arch4Sm90ELb0ELb0ELb0ELb1ELb1ELb0ELb1ELb0ELi3ELi1ELi1ELi1ELb0EEENS1_21CollectiveEpilogueBwdISD_SE_SG_Li384ELb1ELb1ELi3EEENS1_19SingleTileSchedulerILb1ELb0ELb0ELi96EEEEEEEEEvNT_6ParamsE,"aw",@nobits
	.sectionflags	@""
	.align	16
	.zero		1024


//--------------------- .nv.shared._ZN7cutlass13device_kernelIN5flash11enable_sm90INS1_16FlashAttnBwdSm90INS1_25CollectiveMainloopBwdSm90ILi2ELi1ELi1EN4cute5tupleIJNS5_1CILi1EEES8_S8_EEENS6_IJNS7_ILi64EEENS7_ILi96EEENS7_ILi192EEEEEENS_6half_tEfNS_4arch4Sm90ELb0ELb0ELb0ELb1ELb0ELb0ELb1ELb0ELi3ELi1ELi1ELi1ELb0EEENS1_24CollectiveEpilogueBwdGQAISD_fSG_Li384ELb1ELb0EEENS1_19SingleTileSchedulerILb1ELb0ELb0ELi96EEEEEEEEEvNT_6ParamsE --------------------------
	.section	.nv.shared._ZN7cutlass13device_kernelIN5flash11enable_sm90INS1_16FlashAttnBwdSm90INS1_25CollectiveMainloopBwdSm90ILi2ELi1ELi1EN4cute5tupleIJNS5_1CILi1EEES8_S8_EEENS6_IJNS7_ILi64EEENS7_ILi96EEENS7_ILi192EEEEEENS_6half_tEfNS_4arch4Sm90ELb0ELb0ELb0ELb1ELb0ELb0ELb1ELb0ELi3ELi1ELi1ELi1ELb0EEENS1_24CollectiveEpilogueBwdGQAISD_fSG_Li384ELb1ELb0EEENS1_19SingleTileSchedulerILb1ELb0ELb0ELi96EEEEEEEEEvNT_6ParamsE,"aw",@nobits
	.sectionflags	@""
	.align	16
	.zero		1024


//--------------------- .nv.shared._ZN7cutlass13device_kernelIN5flash11enable_sm90INS1_16FlashAttnBwdSm90INS1_25CollectiveMainloopBwdSm90ILi2ELi1ELi1EN4cute5tupleIJNS5_1CILi1EEES8_S8_EEENS6_IJNS7_ILi64EEENS7_ILi96EEENS7_ILi192EEEEEENS_6half_tEfNS_4arch4Sm90ELb0ELb0ELb0ELb1ELb1ELb0ELb1ELb0ELi3ELi1ELi1ELi1ELb0EEENS1_24CollectiveEpilogueBwdGQAISD_fSG_Li384ELb1ELb1EEENS1_19SingleTileSchedulerILb1ELb0ELb0ELi96EEEEEEEEEvNT_6ParamsE --------------------------
	.section	.nv.shared._ZN7cutlass13device_kernelIN5flash11enable_sm90INS1_16FlashAttnBwdSm90INS1_25CollectiveMainloopBwdSm90ILi2ELi1ELi1EN4cute5tupleIJNS5_1CILi1EEES8_S8_EEENS6_IJNS7_ILi64EEENS7_ILi96EEENS7_ILi192EEEEEENS_6half_tEfNS_4arch4Sm90ELb0ELb0ELb0ELb1ELb1ELb0ELb1ELb0ELi3ELi1ELi1ELi1ELb0EEENS1_24CollectiveEpilogueBwdGQAISD_fSG_Li384ELb1ELb1EEENS1_19SingleTileSchedulerILb1ELb0ELb0ELi96EEEEEEEEEvNT_6ParamsE,"aw",@nobits
	.sectionflags	@""
	.align	16
	.zero		1024


//--------------------- .nv.shared._ZN7cutlass13device_kernelIN5flash11enable_sm90INS1_16FlashAttnBwdSm90INS1_25CollectiveMainloopBwdSm90ILi2ELi1ELi1EN4cute5tupleIJNS5_1CILi1EEES8_S8_EEENS6_IJNS7_ILi64EEENS7_ILi96EEENS7_ILi192EEEEEENS_6half_tEfNS_4arch4Sm90ELb0ELb1ELb0ELb0ELb0ELb0ELb1ELb0ELi3ELi1ELi1ELi1ELb0EEENS1_21CollectiveEpilogueBwdISD_SE_SG_Li384ELb0ELb1ELi3EEENS1_19SingleTileSchedulerILb0ELb0ELb0ELi96EEEEEEEEEvNT_6ParamsE --------------------------
	.section	.nv.shared._ZN7cutlass13device_kernelIN5flash11enable_sm90INS1_16FlashAttnBwdSm90INS1_25CollectiveMainloopBwdSm90ILi2ELi1ELi1EN4cute5tupleIJNS5_1CILi1EEES8_S8_EEENS6_IJNS7_ILi64EEENS7_ILi96EEENS7_ILi192EEEEEENS_6half_tEfNS_4arch4Sm90ELb0ELb1ELb0ELb0ELb0ELb0ELb1ELb0ELi3ELi1ELi1ELi1ELb0EEENS1_21CollectiveEpilogueBwdISD_SE_SG_Li384ELb0ELb1ELi3EEENS1_19SingleTileSchedulerILb0ELb0ELb0ELi96EEEEEEEEEvNT_6ParamsE,"aw",@nobits
	.sectionflags	@""
	.align	16
	.zero		1024


//--------------------- .nv.shared._ZN7cutlass13device_kernelIN5flash11enable_sm90INS1_16FlashAttnBwdSm90INS1_25CollectiveMainloopBwdSm90ILi2ELi1ELi1EN4cute5tupleIJNS5_1CILi1EEES8_S8_EEENS6_IJNS7_ILi64EEENS7_ILi96EEENS7_ILi192EEEEEENS_6half_tEfNS_4arch4Sm90ELb0ELb1ELb0ELb0ELb1ELb0ELb1ELb0ELi3ELi1ELi1ELi1ELb0EEENS1_21CollectiveEpilogueBwdISD_SE_SG_Li384ELb0ELb1ELi3EEENS1_19SingleTileSchedulerILb0ELb0ELb0ELi96EEEEEEEEEvNT_6ParamsE --------------------------
	.section	.nv.shared._ZN7cutlass13device_kernelIN5flash11enable_sm90INS1_16FlashAttnBwdSm90INS1_25CollectiveMainloopBwdSm90ILi2ELi1ELi1EN4cute5tupleIJNS5_1CILi1EEES8_S8_EEENS6_IJNS7_ILi64EEENS7_ILi96EEENS7_ILi192EEEEEENS_6half_tEfNS_4arch4Sm90ELb0ELb1ELb0ELb0ELb1ELb0ELb1ELb0ELi3ELi1ELi1ELi1ELb0EEENS1_21CollectiveEpilogueBwdISD_SE_SG_Li384ELb0ELb1ELi3EEENS1_19SingleTileSchedulerILb0ELb0ELb0ELi96EEEEEEEEEvNT_6ParamsE,"aw",@nobits
	.sectionflags	@""
	.align	16
	.zero		1024


//--------------------- .nv.shared._ZN7cutlass13device_kernelIN5flash11enable_sm90INS1_16FlashAttnBwdSm90INS1_25CollectiveMainloopBwdSm90ILi2ELi1ELi1EN4cute5tupleIJNS5_1CILi1EEES8_S8_EEENS6_IJNS7_ILi64EEENS7_ILi96EEENS7_ILi192EEEEEENS_6half_tEfNS_4arch4Sm90ELb0ELb1ELb0ELb0ELb0ELb0ELb1ELb0ELi3ELi1ELi1ELi1ELb0EEENS1_24CollectiveEpilogueBwdGQAISD_fSG_Li384ELb0ELb0EEENS1_19SingleTileSchedulerILb0ELb0ELb0ELi96EEEEEEEEEvNT_6ParamsE --------------------------
	.section	.nv.shared._ZN7cutlass13device_kernelIN5flash11enable_sm90INS1_16FlashAttnBwdSm90INS1_25CollectiveMainloopBwdSm90ILi2ELi1ELi1EN4cute5tupleIJNS5_1CILi1EEES8_S8_EEENS6_IJNS7_ILi64EEENS7_ILi96EEENS7_ILi192EEEEEENS_6half_tEfNS_4arch4Sm90ELb0ELb1ELb0ELb0ELb0ELb0ELb1ELb0ELi3ELi1ELi1ELi1ELb0EEENS1_24CollectiveEpilogueBwdGQAISD_fSG_Li384ELb0ELb0EEENS1_19SingleTileSchedulerILb0ELb0ELb0ELi96EEEEEEEEEvNT_6ParamsE,"aw",@nobits
	.sectionflags	@""
	.align	16
	.zero		1024


//--------------------- .nv.shared._ZN7cutlass13device_kernelIN5flash11enable_sm90INS1_16FlashAttnBwdSm90INS1_25CollectiveMainloopBwdSm90ILi2ELi1ELi1EN4cute5tupleIJNS5_1CILi1EEES8_S8_EEENS6_IJNS7_ILi64EEENS7_ILi96EEENS7_ILi192EEEEEENS_6half_tEfNS_4arch4Sm90ELb0ELb1ELb0ELb0ELb1ELb0ELb1ELb0ELi3ELi1ELi1ELi1ELb0EEENS1_24CollectiveEpilogueBwdGQAISD_fSG_Li384ELb0ELb1EEENS1_19SingleTileSchedulerILb0ELb0ELb0ELi96EEEEEEEEEvNT_6ParamsE --------------------------
	.section	.nv.shared._ZN7cutlass13device_kernelIN5flash11enable_sm90INS1_16FlashAttnBwdSm90INS1_25CollectiveMainloopBwdSm90ILi2ELi1ELi1EN4cute5tupleIJNS5_1CILi1EEES8_S8_EEENS6_IJNS7_ILi64EEENS7_ILi96EEENS7_ILi192EEEEEENS_6half_tEfNS_4arch4Sm90ELb0ELb1ELb0ELb0ELb1ELb0ELb1ELb0ELi3ELi1ELi1ELi1ELb0EEENS1_24CollectiveEpilogueBwdGQAISD_fSG_Li384ELb0ELb1EEENS1_19SingleTileSchedulerILb0ELb0ELb0ELi96EEEEEEEEEvNT_6ParamsE,"aw",@nobits
	.sectionflags	@""
	.align	16
	.zero		1024


//--------------------- .nv.shared._ZN7cutlass13device_kernelIN5flash11enable_sm90INS1_16FlashAttnBwdSm90INS1_25CollectiveMainloopBwdSm90ILi2ELi1ELi1EN4cute5tupleIJNS5_1CILi1EEES8_S8_EEENS6_IJNS7_ILi64EEENS7_ILi96EEENS7_ILi192EEEEEENS_6half_tEfNS_4arch4Sm90ELb0ELb1ELb0ELb1ELb0ELb0ELb1ELb0ELi3ELi1ELi1ELi1ELb0EEENS1_21CollectiveEpilogueBwdISD_SE_SG_Li384ELb1ELb1ELi3EEENS1_19SingleTileSchedulerILb1ELb0ELb0ELi96EEEEEEEEEvNT_6ParamsE --------------------------
	.section	.nv.shared._ZN7cutlass13device_kernelIN5flash11enable_sm90INS1_16FlashAttnBwdSm90INS1_25CollectiveMainloopBwdSm90ILi2ELi1ELi1EN4cute5tupleIJNS5_1CILi1EEES8_S8_EEENS6_IJNS7_ILi64EEENS7_ILi96EEENS7_ILi192EEEEEENS_6half_tEfNS_4arch4Sm90ELb0ELb1ELb0ELb1ELb0ELb0ELb1ELb0ELi3ELi1ELi1ELi1ELb0EEENS1_21CollectiveEpilogueBwdISD_SE_SG_Li384ELb1ELb1ELi3EEENS1_19SingleTileSchedulerILb1ELb0ELb0ELi96EEEEEEEEEvNT_6ParamsE,"aw",@nobits
	.sectionflags	@""
	.align	16
	.zero		1024


//--------------------- .nv.shared._ZN7cutlass13device_kernelIN5flash11enable_sm90INS1_16FlashAttnBwdSm90INS1_25CollectiveMainloopBwdSm90ILi2ELi1ELi1EN4cute5tupleIJNS5_1CILi1EEES8_S8_EEENS6_IJNS7_ILi64EEENS7_ILi96EEENS7_ILi192EEEEEENS_6half_tEfNS_4arch4Sm90ELb0ELb1ELb0ELb1ELb1ELb0ELb1ELb0ELi3ELi1ELi1ELi1ELb0EEENS1_21CollectiveEpilogueBwdISD_SE_SG_Li384ELb1ELb1ELi3EEENS1_19SingleTileSchedulerILb1ELb0ELb0ELi96EEEEEEEEEvNT_6ParamsE --------------------------
	.section	.nv.shared._ZN7cutlass13device_kernelIN5flash11enable_sm90INS1_16FlashAttnBwdSm90INS1_25CollectiveMainloopBwdSm90ILi2ELi1ELi1EN4cute5tupleIJNS5_1CILi1EEES8_S8_EEENS6_IJNS7_ILi64EEENS7_ILi96EEENS7_ILi192EEEEEENS_6half_tEfNS_4arch4Sm90ELb0ELb1ELb0ELb1ELb1ELb0ELb1ELb0ELi3ELi1ELi1ELi1ELb0EEENS1_21CollectiveEpilogueBwdISD_SE_SG_Li384ELb1ELb1ELi3EEENS1_19SingleTileSchedulerILb1ELb0ELb0ELi96EEEEEEEEEvNT_6ParamsE,"aw",@nobits
	.sectionflags	@""
	.align	16
	.zero		1024


//--------------------- .nv.shared._ZN7cutlass13device_kernelIN5flash11enable_sm90INS1_16FlashAttnBwdSm90INS1_25CollectiveMainloopBwdSm90ILi2ELi1ELi1EN4cute5tupleIJNS5_1CILi1EEES8_S8_EEENS6_IJNS7_ILi64EEENS7_ILi96EEENS7_ILi192EEEEEENS_6half_tEfNS_4arch4Sm90ELb0ELb1ELb0ELb1ELb0ELb0ELb1ELb0ELi3ELi1ELi1ELi1ELb0EEENS1_24CollectiveEpilogueBwdGQAISD_fSG_Li384ELb1ELb0EEENS1_19SingleTileSchedulerILb1ELb0ELb0ELi96EEEEEEEEEvNT_6ParamsE --------------------------
	.section	.nv.shared._ZN7cutlass13device_kernelIN5flash11enable_sm90INS1_16FlashAttnBwdSm90INS1_25CollectiveMainloopBwdSm90ILi2ELi1ELi1EN4cute5tupleIJNS5_1CILi1EEES8_S8_EEENS6_IJNS7_ILi64EEENS7_ILi96EEENS7_ILi192EEEEEENS_6half_tEfNS_4arch4Sm90ELb0ELb1ELb0ELb1ELb0ELb0ELb1ELb0ELi3ELi1ELi1ELi1ELb0EEENS1_24CollectiveEpilogueBwdGQAISD_fSG_Li384ELb1ELb0EEENS1_19SingleTileSchedulerILb1ELb0ELb0ELi96EEEEEEEEEvNT_6ParamsE,"aw",@nobits
	.sectionflags	@""
	.align	16
	.zero		1024


//--------------------- .nv.shared._ZN7cutlass13device_kernelIN5flash11enable_sm90INS1_16FlashAttnBwdSm90INS1_25CollectiveMainloopBwdSm90ILi2ELi1ELi1EN4cute5tupleIJNS5_1CILi1EEES8_S8_EEENS6_IJNS7_ILi64EEENS7_ILi96EEENS7_ILi192EEEEEENS_6half_tEfNS_4arch4Sm90ELb0ELb1ELb0ELb1ELb1ELb0ELb1ELb0ELi3ELi1ELi1ELi1ELb0EEENS1_24CollectiveEpilogueBwdGQAISD_fSG_Li384ELb1ELb1EEENS1_19SingleTileSchedulerILb1ELb0ELb0ELi96EEEEEEEEEvNT_6ParamsE --------------------------
	.section	.nv.shared._ZN7cutlass13device_kernelIN5flash11enable_sm90INS1_16FlashAttnBwdSm90INS1_25CollectiveMainloopBwdSm90ILi2ELi1ELi1EN4cute5tupleIJNS5_1CILi1EEES8_S8_EEENS6_IJNS7_ILi64EEENS7_ILi96EEENS7_ILi192EEEEEENS_6half_tEfNS_4arch4Sm90ELb0ELb1ELb0ELb1ELb1ELb0ELb1ELb0ELi3ELi1ELi1ELi1ELb0EEENS1_24CollectiveEpilogueBwdGQAISD_fSG_Li384ELb1ELb1EEENS1_19SingleTileSchedulerILb1ELb0ELb0ELi96EEEEEEEEEvNT_6ParamsE,"aw",@nobits
	.sectionflags	@""
	.align	16
	.zero		1024


//--------------------- .nv.shared._ZN7cutlass13device_kernelIN5flash11enable_sm90INS1_16FlashAttnBwdSm90INS1_25CollectiveMainloopBwdSm90ILi2ELi1ELi1EN4cute5tupleIJNS5_1CILi1EEES8_S8_EEENS6_IJNS7_ILi64EEENS7_ILi96EEENS7_ILi192EEEEEENS_6half_tEfNS_4arch4Sm90ELb1ELb0ELb0ELb0ELb0ELb0ELb1ELb0ELi3ELi1ELi1ELi1ELb0EEENS1_21CollectiveEpilogueBwdISD_SE_SG_Li384ELb0ELb1ELi3EEENS1_25SingleTileBwdLPTSchedulerILb0ELi96ELb0EEEEEEEEEvNT_6ParamsE --------------------------
	.section	.nv.shared._ZN7cutlass13device_kernelIN5flash11enable_sm90INS1_16FlashAttnBwdSm90INS1_25CollectiveMainloopBwdSm90ILi2ELi1ELi1EN4cute5tupleIJNS5_1CILi1EEES8_S8_EEENS6_IJNS7_ILi64EEENS7_ILi96EEENS7_ILi192EEEEEENS_6half_tEfNS_4arch4Sm90ELb1ELb0ELb0ELb0ELb0ELb0ELb1ELb0ELi3ELi1ELi1ELi1ELb0EEENS1_21CollectiveEpilogueBwdISD_SE_SG_Li384ELb0ELb1ELi3EEENS1_25SingleTileBwdLPTSchedulerILb0ELi96ELb0EEEEEEEEEvNT_6ParamsE,"aw",@nobits
	.sectionflags	@""
	.align	16
	.zero		1024


//--------------------- .nv.shared._ZN7cutlass13device_kernelIN5flash11enable_sm90INS1_16FlashAttnBwdSm90INS1_25CollectiveMainloopBwdSm90ILi2ELi1ELi1EN4cute5tupleIJNS5_1CILi1EEES8_S8_EEENS6_IJNS7_ILi64EEENS7_ILi96EEENS7_ILi192EEEEEENS_6half_tEfNS_4arch4Sm90ELb1ELb0ELb0ELb0ELb1ELb0ELb1ELb0ELi3ELi1ELi1ELi1ELb0EEENS1_21CollectiveEpilogueBwdISD_SE_SG_Li384ELb0ELb1ELi3EEENS1_25SingleTileBwdLPTSchedulerILb0ELi96ELb1EEEEEEEEEvNT_6ParamsE --------------------------
	.section	.nv.shared._ZN7cutlass13device_kernelIN5flash11enable_sm90INS1_16FlashAttnBwdSm90INS1_25CollectiveMainloopBwdSm90ILi2ELi1ELi1EN4cute5tupleIJNS5_1CILi1EEES8_S8_EEENS6_IJNS7_ILi64EEENS7_ILi96EEENS7_ILi192EEEEEENS_6half_tEfNS_4arch4Sm90ELb1ELb0ELb0ELb0ELb1ELb0ELb1ELb0ELi3ELi1ELi1ELi1ELb0EEENS1_21CollectiveEpilogueBwdISD_SE_SG_Li384ELb0ELb1ELi3EEENS1_25SingleTileBwdLPTSchedulerILb0ELi96ELb1EEEEEEEEEvNT_6ParamsE,"aw",@nobits
	.sectionflags	@""
	.align	16
	.zero		1024


//--------------------- .nv.shared._ZN7cutlass13device_kernelIN5flash11enable_sm90INS1_16FlashAttnBwdSm90INS1_25CollectiveMainloopBwdSm90ILi2ELi1ELi1EN4cute5tupleIJNS5_1CILi1EEES8_S8_EEENS6_IJNS7_ILi64EEENS7_ILi96EEENS7_ILi192EEEEEENS_6half_tEfNS_4arch4Sm90ELb1ELb0ELb0ELb0ELb0ELb0ELb1ELb0ELi3ELi1ELi1ELi1ELb0EEENS1_24CollectiveEpilogueBwdGQAISD_fSG_Li384ELb0ELb0EEENS1_25SingleTileBwdLPTSchedulerILb0ELi96ELb0EEEEEEEEEvNT_6ParamsE --------------------------
	.section	.nv.shared._ZN7cutlass13device_kernelIN5flash11enable_sm90INS1_16FlashAttnBwdSm90INS1_25CollectiveMainloopBwdSm90ILi2ELi1ELi1EN4cute5tupleIJNS5_1CILi1EEES8_S8_EEENS6_IJNS7_ILi64EEENS7_ILi96EEENS7_ILi192EEEEEENS_6half_tEfNS_4arch4Sm90ELb1ELb0ELb0ELb0ELb0ELb0ELb1ELb0ELi3ELi1ELi1ELi1ELb0EEENS1_24CollectiveEpilogueBwdGQAISD_fSG_Li384ELb0ELb0EEENS1_25SingleTileBwdLPTSchedulerILb0ELi96ELb0EEEEEEEEEvNT_6ParamsE,"aw",@nobits
	.sectionflags	@""
	.align	16
	.zero		1024


//--------------------- .nv.shared._ZN7cutlass13device_kernelIN5flash11enable_sm90INS1_16FlashAttnBwdSm90INS1_25CollectiveMainloopBwdSm90ILi2ELi1ELi1EN4cute5tupleIJNS5_1CILi1EEES8_S8_EEENS6_IJNS7_ILi64EEENS7_ILi96EEENS7_ILi192EEEEEENS_6half_tEfNS_4arch4Sm90ELb1ELb0ELb0ELb0ELb1ELb0ELb1ELb0ELi3ELi1ELi1ELi1ELb0EEENS1_24CollectiveEpilogueBwdGQAISD_fSG_Li384ELb0ELb1EEENS1_25SingleTileBwdLPTSchedulerILb0ELi96ELb1EEEEEEEEEvNT_6ParamsE --------------------------
	.section	.nv.shared._ZN7cutlass13device_kernelIN5flash11enable_sm90INS1_16FlashAttnBwdSm90INS1_25CollectiveMainloopBwdSm90ILi2ELi1ELi1EN4cute5tupleIJNS5_1CILi1EEES8_S8_EEENS6_IJNS7_ILi64EEENS7_ILi96EEENS7_ILi192EEEEEENS_6half_tEfNS_4arch4Sm90ELb1ELb0ELb0ELb0ELb1ELb0ELb1ELb0ELi3ELi1ELi1ELi1ELb0EEENS1_24CollectiveEpilogueBwdGQAISD_fSG_Li384ELb0ELb1EEENS1_25SingleTileBwdLPTSchedulerILb0ELi96ELb1EEEEEEEEEvNT_6ParamsE,"aw",@nobits
	.sectionflags	@""
	.align	16
	.zero		1024


//--------------------- .nv.shared._ZN7cutlass13device_kernelIN5flash22FlashAttnBwdPreprocessIN4cute5tupleIJNS3_1CILi64EEENS5_ILi192EEEEEENS_6half_tEfNS_4arch4Sm90ELb1ELb0EEEEEvNT_6ParamsE --------------------------
	.section	.nv.shared._ZN7cutlass13device_kernelIN5flash22FlashAttnBwdPreprocessIN4cute5tupleIJNS3_1CILi64EEENS5_ILi192EEEEEENS_6half_tEfNS_4arch4Sm90ELb1ELb0EEEEEvNT_6ParamsE,"aw",@nobits
	.sectionflags	@""
	.align	16
	.zero		1024


//--------------------- .nv.shared._ZN7cutlass13device_kernelIN5flash11enable_sm90INS1_16FlashAttnBwdSm90INS1_25CollectiveMainloopBwdSm90ILi2ELi1ELi1EN4cute5tupleIJNS5_1CILi1EEES8_S8_EEENS6_IJNS7_ILi64EEENS7_ILi96EEENS7_ILi192EEEEEENS_6half_tEfNS_4arch4Sm90ELb1ELb0ELb0ELb1ELb0ELb0ELb1ELb0ELi3ELi1ELi1ELi1ELb0EEENS1_21CollectiveEpilogueBwdISD_SE_SG_Li384ELb1ELb1ELi3EEENS1_25SingleTileBwdLPTSchedulerILb1ELi96ELb0EEEEEEEEEvNT_6ParamsE --------------------------
	.section	.nv.shared._ZN7cutlass13device_kernelIN5flash11enable_sm90INS1_16FlashAttnBwdSm90INS1_25CollectiveMainloopBwdSm90ILi2ELi1ELi1EN4cute5tupleIJNS5_1CILi1EEES8_S8_EEENS6_IJNS7_ILi64EEENS7_ILi96EEENS7_ILi192EEEEEENS_6half_tEfNS_4arch4Sm90ELb1ELb0ELb0ELb1ELb0ELb0ELb1ELb0ELi3ELi1ELi1ELi1ELb0EEENS1_21CollectiveEpilogueBwdISD_SE_SG_Li384ELb1ELb1ELi3EEENS1_25SingleTileBwdLPTSchedulerILb1ELi96ELb0EEEEEEEEEvNT_6ParamsE,"aw",@nobits
	.sectionflags	@""
	.align	16
	.zero		1024


//--------------------- .nv.shared._ZN7cutlass13device_kernelIN5flash11enable_sm90INS1_16FlashAttnBwdSm90INS1_25CollectiveMainloopBwdSm90ILi2ELi1ELi1EN4cute5tupleIJNS5_1CILi1EEES8_S8_EEENS6_IJNS7_ILi64EEENS7_ILi96EEENS7_ILi192EEEEEENS_6half_tEfNS_4arch4Sm90ELb1ELb0ELb0ELb1ELb1ELb0ELb1ELb0ELi3ELi1ELi1ELi1ELb0EEENS1_21CollectiveEpilogueBwdISD_SE_SG_Li384ELb1ELb1ELi3EEENS1_25SingleTileBwdLPTSchedulerILb1ELi96ELb1EEEEEEEEEvNT_6ParamsE --------------------------
	.section	.nv.shared._ZN7cutlass13device_kernelIN5flash11enable_sm90INS1_16FlashAttnBwdSm90INS1_25CollectiveMainloopBwdSm90ILi2ELi1ELi1EN4cute5tupleIJNS5_1CILi1EEES8_S8_EEENS6_IJNS7_ILi64EEENS7_ILi96EEENS7_ILi192EEEEEENS_6half_tEfNS_4arch4Sm90ELb1ELb0ELb0ELb1ELb1ELb0ELb1ELb0ELi3ELi1ELi1ELi1ELb0EEENS1_21CollectiveEpilogueBwdISD_SE_SG_Li384ELb1ELb1ELi3EEENS1_25SingleTileBwdLPTSchedulerILb1ELi96ELb1EEEEEEEEEvNT_6ParamsE,"aw",@nobits
	.sectionflags	@""
	.align	16
	.zero		1024


//--------------------- .nv.shared._ZN7cutlass13device_kernelIN5flash11enable_sm90INS1_16FlashAttnBwdSm90INS1_25CollectiveMainloopBwdSm90ILi2ELi1ELi1EN4cute5tupleIJNS5_1CILi1EEES8_S8_EEENS6_IJNS7_ILi64EEENS7_ILi96EEENS7_ILi192EEEEEENS_6half_tEfNS_4arch4Sm90ELb1ELb0ELb0ELb1ELb0ELb0ELb1ELb0ELi3ELi1ELi1ELi1ELb0EEENS1_24CollectiveEpilogueBwdGQAISD_fSG_Li384ELb1ELb0EEENS1_25SingleTileBwdLPTSchedulerILb1ELi96ELb0EEEEEEEEEvNT_6ParamsE --------------------------
	.section	.nv.shared._ZN7cutlass13device_kernelIN5flash11enable_sm90INS1_16FlashAttnBwdSm90INS1_25CollectiveMainloopBwdSm90ILi2ELi1ELi1EN4cute5tupleIJNS5_1CILi1EEES8_S8_EEENS6_IJNS7_ILi64EEENS7_ILi96EEENS7_ILi192EEEEEENS_6half_tEfNS_4arch4Sm90ELb1ELb0ELb0ELb1ELb0ELb0ELb1ELb0ELi3ELi1ELi1ELi1ELb0EEENS1_24CollectiveEpilogueBwdGQAISD_fSG_Li384ELb1ELb0EEENS1_25SingleTileBwdLPTSchedulerILb1ELi96ELb0EEEEEEEEEvNT_6ParamsE,"aw",@nobits
	.sectionflags	@""
	.align	16
	.zero		1024


//--------------------- .nv.shared._ZN7cutlass13device_kernelIN5flash32FlashAttnBwdPostprocessConvertdQIN4cute5tupleIJNS3_1CILi96EEENS5_ILi192EEEEEENS_6half_tEfNS_4arch4Sm90ELi384ENS3_8TiledMMAINS3_8MMA_AtomIJNS3_4SM904GMMA25MMA_64x96x16_F32F16F16_SSILNSF_5MajorE1ELSH_1ELNSF_7ScaleInE1ELSI_1EEEEEENS3_6LayoutINS4_IJNS5_ILi3EEENS5_ILi1EEESN_EEENS4_IJSN_NS5_ILi0EEESP_EEEEENS4_IJNS3_10UnderscoreESS_SS_EEEEELb1EEEEEvNT_6ParamsE --------------------------
	.section	.nv.shared._ZN7cutlass13device_kernelIN5flash32FlashAttnBwdPostprocessConvertdQIN4cute5tupleIJNS3_1CILi96EEENS5_ILi192EEEEEENS_6half_tEfNS_4arch4Sm90ELi384ENS3_8TiledMMAINS3_8MMA_AtomIJNS3_4SM904GMMA25MMA_64x96x16_F32F16F16_SSILNSF_5MajorE1ELSH_1ELNSF_7ScaleInE1ELSI_1EEEEEENS3_6LayoutINS4_IJNS5_ILi3EEENS5_ILi1EEESN_EEENS4_IJSN_NS5_ILi0EEESP_EEEEENS4_IJNS3_10UnderscoreESS_SS_EEEEELb1EEEEEvNT_6ParamsE,"aw",@nobits
	.sectionflags	@""
	.align	16
	.zero		1024


//--------------------- .nv.shared._ZN7cutlass13device_kernelIN5flash32FlashAttnBwdPostprocessConvertdQIN4cute5tupleIJNS3_1CILi64EEENS5_ILi192EEEEEENS_6half_tEfNS_4arch4Sm90ELi384ENS3_8TiledMMAINS3_8MMA_AtomIJNS3_4SM904GMMA25MMA_64x64x16_F32F16F16_SSILNSF_5MajorE0ELSH_1ELNSF_7ScaleInE1ELSI_1EEEEEENS3_6LayoutINS4_IJNS5_ILi1EEENS5_ILi3EEESM_EEENS4_IJNS5_ILi0EEESM_SP_EEEEENS4_IJNS3_10UnderscoreESS_SS_EEEEELb0EEEEEvNT_6ParamsE --------------------------
	.section	.nv.shared._ZN7cutlass13device_kernelIN5flash32FlashAttnBwdPostprocessConvertdQIN4cute5tupleIJNS3_1CILi64EEENS5_ILi192EEEEEENS_6half_tEfNS_4arch4Sm90ELi384ENS3_8TiledMMAINS3_8MMA_AtomIJNS3_4SM904GMMA25MMA_64x64x16_F32F16F16_SSILNSF_5MajorE0ELSH_1ELNSF_7ScaleInE1ELSI_1EEEEEENS3_6LayoutINS4_IJNS5_ILi1EEENS5_ILi3EEESM_EEENS4_IJNS5_ILi0EEESM_SP_EEEEENS4_IJNS3_10UnderscoreESS_SS_EEEEELb0EEEEEvNT_6ParamsE,"aw",@nobits
	.sectionflags	@""
	.align	16
	.zero		1024


//--------------------- .nv.shared._ZN7cutlass13device_kernelIN5flash11enable_sm90INS1_16FlashAttnBwdSm90INS1_25CollectiveMainloopBwdSm90ILi2ELi1ELi1EN4cute5tupleIJNS5_1CILi1EEES8_S8_EEENS6_IJNS7_ILi64EEENS7_ILi96EEENS7_ILi192EEEEEENS_6half_tEfNS_4arch4Sm90ELb1ELb0ELb0ELb1ELb1ELb0ELb1ELb0ELi3ELi1ELi1ELi1ELb0EEENS1_24CollectiveEpilogueBwdGQAISD_fSG_Li384ELb1ELb1EEENS1_25SingleTileBwdLPTSchedulerILb1ELi96ELb1EEEEEEEEEvNT_6ParamsE --------------------------
	.section	.nv.shared._ZN7cutlass13device_kernelIN5flash11enable_sm90INS1_16FlashAttnBwdSm90INS1_25CollectiveMainloopBwdSm90ILi2ELi1ELi1EN4cute5tupleIJNS5_1CILi1EEES8_S8_EEENS6_IJNS7_ILi64EEENS7_ILi96EEENS7_ILi192EEEEEENS_6half_tEfNS_4arch4Sm90ELb1ELb0ELb0ELb1ELb1ELb0ELb1ELb0ELi3ELi1ELi1ELi1ELb0EEENS1_24CollectiveEpilogueBwdGQAISD_fSG_Li384ELb1ELb1EEENS1_25SingleTileBwdLPTSchedulerILb1ELi96ELb1EEEEEEEEEvNT_6ParamsE,"aw",@nobits
	.sectionflags	@""
	.align	16
	.zero		1024


//--------------------- .nv.shared._ZN7cutlass13device_kernelIN5flash22FlashAttnBwdPreprocessIN4cute5tupleIJNS3_1CILi64EEENS5_ILi192EEEEEENS_6half_tEfNS_4arch4Sm90ELb1ELb1EEEEEvNT_6ParamsE --------------------------
	.section	.nv.shared._ZN7cutlass13device_kernelIN5flash22FlashAttnBwdPreprocessIN4cute5tupleIJNS3_1CILi64EEENS5_ILi192EEEEEENS_6half_tEfNS_4arch4Sm90ELb1ELb1EEEEEvNT_6ParamsE,"aw",@nobits
	.sectionflags	@""
	.align	16
	.zero		1024


//--------------------- .nv.constant0._ZN7cutlass13device_kernelIN5flash11enable_sm90INS1_16FlashAttnBwdSm90INS1_25CollectiveMainloopBwdSm90ILi2ELi1ELi1EN4cute5tupleIJNS5_1CILi1EEES8_S8_EEENS6_IJNS7_ILi64EEENS7_ILi96EEENS7_ILi192EEEEEENS_6half_tEfNS_4arch4Sm90ELb0ELb0ELb1ELb0ELb0ELb0ELb1ELb0ELi3ELi1ELi1ELi1ELb0EEENS1_21CollectiveEpilogueBwdISD_SE_SG_Li384ELb0ELb1ELi3EEENS1_19SingleTileSchedulerILb0ELb0ELb0ELi96EEEEEEEEEvNT_6ParamsE --------------------------
	.section	.nv.constant0._ZN7cutlass13device_kernelIN5flash11enable_sm90INS1_16FlashAttnBwdSm90INS1_25CollectiveMainloopBwdSm90ILi2ELi1ELi1EN4cute5tupleIJNS5_1CILi1EEES8_S8_EEENS6_IJNS7_ILi64EEENS7_ILi96EEENS7_ILi192EEEEEENS_6half_tEfNS_4arch4Sm90ELb0ELb0ELb1ELb0ELb0ELb0ELb1ELb0ELi3ELi1ELi1ELi1ELb0EEENS1_21CollectiveEpilogueBwdISD_SE_SG_Li384ELb0ELb1ELi3EEENS1_19SingleTileSchedulerILb0ELb0ELb0ELi96EEEEEEEEEvNT_6ParamsE,"a",@progbits
	.sectionflags	@""
	.align	4
.nv.constant0._ZN7cutlass13device_kernelIN5flash11enable_sm90INS1_16FlashAttnBwdSm90INS1_25CollectiveMainloopBwdSm90ILi2ELi1ELi1EN4cute5tupleIJNS5_1CILi1EEES8_S8_EEENS6_IJNS7_ILi64EEENS7_ILi96EEENS7_ILi192EEEEEENS_6half_tEfNS_4arch4Sm90ELb0ELb0ELb1ELb0ELb0ELb0ELb1ELb0ELi3ELi1ELi1ELi1ELb0EEENS1_21CollectiveEpilogueBwdISD_SE_SG_Li384ELb0ELb1ELi3EEENS1_19SingleTileSchedulerILb0ELb0ELb0ELi96EEEEEEEEEvNT_6ParamsE:
	.zero		2944


//--------------------- .nv.constant0._ZN7cutlass13device_kernelIN5flash11enable_sm90INS1_16FlashAttnBwdSm90INS1_25CollectiveMainloopBwdSm90ILi2ELi1ELi1EN4cute5tupleIJNS5_1CILi1EEES8_S8_EEENS6_IJNS7_ILi64EEENS7_ILi96EEENS7_ILi192EEEEEENS_6half_tEfNS_4arch4Sm90ELb0ELb0ELb1ELb0ELb1ELb0ELb1ELb0ELi3ELi1ELi1ELi1ELb0EEENS1_21CollectiveEpilogueBwdISD_SE_SG_Li384ELb0ELb1ELi3EEENS1_19SingleTileSchedulerILb0ELb0ELb0ELi96EEEEEEEEEvNT_6ParamsE --------------------------
	.section	.nv.constant0._ZN7cutlass13device_kernelIN5flash11enable_sm90INS1_16FlashAttnBwdSm90INS1_25CollectiveMainloopBwdSm90ILi2ELi1ELi1EN4cute5tupleIJNS5_1CILi1EEES8_S8_EEENS6_IJNS7_ILi64EEENS7_ILi96EEENS7_ILi192EEEEEENS_6half_tEfNS_4arch4Sm90ELb0ELb0ELb1ELb0ELb1ELb0ELb1ELb0ELi3ELi1ELi1ELi1ELb0EEENS1_21CollectiveEpilogueBwdISD_SE_SG_Li384ELb0ELb1ELi3EEENS1_19SingleTileSchedulerILb0ELb0ELb0ELi96EEEEEEEEEvNT_6ParamsE,"a",@progbits
	.sectionflags	@""
	.align	4
.nv.constant0._ZN7cutlass13device_kernelIN5flash11enable_sm90INS1_16FlashAttnBwdSm90INS1_25CollectiveMainloopBwdSm90ILi2ELi1ELi1EN4cute5tupleIJNS5_1CILi1EEES8_S8_EEENS6_IJNS7_ILi64EEENS7_ILi96EEENS7_ILi192EEEEEENS_6half_tEfNS_4arch4Sm90ELb0ELb0ELb1ELb0ELb1ELb0ELb1ELb0ELi3ELi1ELi1ELi1ELb0EEENS1_21CollectiveEpilogueBwdISD_SE_SG_Li384ELb0ELb1ELi3EEENS1_19SingleTileSchedulerILb0ELb0ELb0ELi96EEEEEEEEEvNT_6ParamsE:
	.zero		2944


//--------------------- .nv.constant0._ZN7cutlass13device_kernelIN5flash11enable_sm90INS1_16FlashAttnBwdSm90INS1_25CollectiveMainloopBwdSm90ILi2ELi1ELi1EN4cute5tupleIJNS5_1CILi1EEES8_S8_EEENS6_IJNS7_ILi64EEENS7_ILi96EEENS7_ILi192EEEEEENS_6half_tEfNS_4arch4Sm90ELb0ELb0ELb1ELb0ELb0ELb0ELb1ELb0ELi3ELi1ELi1ELi1ELb0EEENS1_24CollectiveEpilogueBwdGQAISD_fSG_Li384ELb0ELb0EEENS1_19SingleTileSchedulerILb0ELb0ELb0ELi96EEEEEEEEEvNT_6ParamsE --------------------------
	.section	.nv.constant0._ZN7cutlass13device_kernelIN5flash11enable_sm90INS1_16FlashAttnBwdSm90INS1_25CollectiveMainloopBwdSm90ILi2ELi1ELi1EN4cute5tupleIJNS5_1CILi1EEES8_S8_EEENS6_IJNS7_ILi64EEENS7_ILi96EEENS7_ILi192EEEEEENS_6half_tEfNS_4arch4Sm90ELb0ELb0ELb1ELb0ELb0ELb0ELb1ELb0ELi3ELi1ELi1ELi1ELb0EEENS1_24CollectiveEpilogueBwdGQAISD_fSG_Li384ELb0ELb0EEENS1_19SingleTileSchedulerILb0ELb0ELb0ELi96EEEEEEEEEvNT_6ParamsE,"a",@progbits
	.sectionflags	@""
	.align	4
.nv.constant0._ZN7cutlass13device_kernelIN5flash11enable_sm90INS1_16FlashAttnBwdSm90INS1_25CollectiveMainloopBwdSm90ILi2ELi1ELi1EN4cute5tupleIJNS5_1CILi1EEES8_S8_EEENS6_IJNS7_ILi64EEENS7_ILi96EEENS7_ILi192EEEEEENS_6half_tEfNS_4arch4Sm90ELb0ELb0ELb1ELb0ELb0ELb0ELb1ELb0ELi3ELi1ELi1ELi1ELb0EEENS1_24CollectiveEpilogueBwdGQAISD_fSG_Li384ELb0ELb0EEENS1_19SingleTileSchedulerILb0ELb0ELb0ELi96EEEEEEEEEvNT_6ParamsE:
	.zero		2304


//--------------------- .nv.constant0._ZN7cutlass13device_kernelIN5flash11enable_sm90INS1_16FlashAttnBwdSm90INS1_25CollectiveMainloopBwdSm90ILi2ELi1ELi1EN4cute5tupleIJNS5_1CILi1EEES8_S8_EEENS6_IJNS7_ILi64EEENS7_ILi96EEENS7_ILi192EEEEEENS_6half_tEfNS_4arch4Sm90ELb0ELb0ELb1ELb0ELb1ELb0ELb1ELb0ELi3ELi1ELi1ELi1ELb0EEENS1_24CollectiveEpilogueBwdGQAISD_fSG_Li384ELb0ELb1EEENS1_19SingleTileSchedulerILb0ELb0ELb0ELi96EEEEEEEEEvNT_6ParamsE --------------------------
	.section	.nv.constant0._ZN7cutlass13device_kernelIN5flash11enable_sm90INS1_16FlashAttnBwdSm90INS1_25CollectiveMainloopBwdSm90ILi2ELi1ELi1EN4cute5tupleIJNS5_1CILi1EEES8_S8_EEENS6_IJNS7_ILi64EEENS7_ILi96EEENS7_ILi192EEEEEENS_6half_tEfNS_4arch4Sm90ELb0ELb0ELb1ELb0ELb1ELb0ELb1ELb0ELi3ELi1ELi1ELi1ELb0EEENS1_24CollectiveEpilogueBwdGQAISD_fSG_Li384ELb0ELb1EEENS1_19SingleTileSchedulerILb0ELb0ELb0ELi96EEEEEEEEEvNT_6ParamsE,"a",@progbits
	.sectionflags	@""
	.align	4
.nv.constant0._ZN7cutlass13device_kernelIN5flash11enable_sm90INS1_16FlashAttnBwdSm90INS1_25CollectiveMainloopBwdSm90ILi2ELi1ELi1EN4cute5tupleIJNS5_1CILi1EEES8_S8_EEENS6_IJNS7_ILi64EEENS7_ILi96EEENS7_ILi192EEEEEENS_6half_tEfNS_4arch4Sm90ELb0ELb0ELb1ELb0ELb1ELb0ELb1ELb0ELi3ELi1ELi1ELi1ELb0EEENS1_24CollectiveEpilogueBwdGQAISD_fSG_Li384ELb0ELb1EEENS1_19SingleTileSchedulerILb0ELb0ELb0ELi96EEEEEEEEEvNT_6ParamsE:
	.zero		2304


//--------------------- .nv.constant0._ZN7cutlass13device_kernelIN5flash11enable_sm90INS1_16FlashAttnBwdSm90INS1_25CollectiveMainloopBwdSm90ILi2ELi1ELi1EN4cute5tupleIJNS5_1CILi1EEES8_S8_EEENS6_IJNS7_ILi64EEENS7_ILi96EEENS7_ILi192EEEEEENS_6half_tEfNS_4arch4Sm90ELb0ELb0ELb1ELb1ELb0ELb0ELb1ELb0ELi3ELi1ELi1ELi1ELb0EEENS1_21CollectiveEpilogueBwdISD_SE_SG_Li384ELb1ELb1ELi3EEENS1_19SingleTileSchedulerILb1ELb0ELb0ELi96EEEEEEEEEvNT_6ParamsE --------------------------
	.section	.nv.constant0._ZN7cutlass13device_kernelIN5flash11enable_sm90INS1_16FlashAttnBwdSm90INS1_25CollectiveMainloopBwdSm90ILi2ELi1ELi1EN4cute5tupleIJNS5_1CILi1EEES8_S8_EEENS6_IJNS7_ILi64EEENS7_ILi96EEENS7_ILi192EEEEEENS_6half_tEfNS_4arch4Sm90ELb0ELb0ELb1ELb1ELb0ELb0ELb1ELb0ELi3ELi1ELi1ELi1ELb0EEENS1_21CollectiveEpilogueBwdISD_SE_SG_Li384ELb1ELb1ELi3EEENS1_19SingleTileSchedulerILb1ELb0ELb0ELi96EEEEEEEEEvNT_6ParamsE,"a",@progbits
	.sectionflags	@""
	.align	4
.nv.constant0._ZN7cutlass13device_kernelIN5flash11enable_sm90INS1_16FlashAttnBwdSm90INS1_25CollectiveMainloopBwdSm90ILi2ELi1ELi1EN4cute5tupleIJNS5_1CILi1EEES8_S8_EEENS6_IJNS7_ILi64EEENS7_ILi96EEENS7_ILi192EEEEEENS_6half_tEfNS_4arch4Sm90ELb0ELb0ELb1ELb1ELb0ELb0ELb1ELb0ELi3ELi1ELi1ELi1ELb0EEENS1_21CollectiveEpilogueBwdISD_SE_SG_Li384ELb1ELb1ELi3EEENS1_19SingleTileSchedulerILb1ELb0ELb0ELi96EEEEEEEEEvNT_6ParamsE:
	.zero		2304


//--------------------- .nv.constant0._ZN7cutlass13device_kernelIN5flash11enable_sm90INS1_16FlashAttnBwdSm90INS1_25CollectiveMainloopBwdSm90ILi2ELi1ELi1EN4cute5tupleIJNS5_1CILi1EEES8_S8_EEENS6_IJNS7_ILi64EEENS7_ILi96EEENS7_ILi192EEEEEENS_6half_tEfNS_4arch4Sm90ELb0ELb0ELb1ELb1ELb1ELb0ELb1ELb0ELi3ELi1ELi1ELi1ELb0EEENS1_21CollectiveEpilogueBwdISD_SE_SG_Li384ELb1ELb1ELi3EEENS1_19SingleTileSchedulerILb1ELb0ELb0ELi96EEEEEEEEEvNT_6ParamsE --------------------------
	.section	.nv.constant0._ZN7cutlass13device_kernelIN5flash11enable_sm90INS1_16FlashAttnBwdSm90INS1_25CollectiveMainloopBwdSm90ILi2ELi1ELi1EN4cute5tupleIJNS5_1CILi1EEES8_S8_EEENS6_IJNS7_ILi64EEENS7_ILi96EEENS7_ILi192EEEEEENS_6half_tEfNS_4arch4Sm90ELb0ELb0ELb1ELb1ELb1ELb0ELb1ELb0ELi3ELi1ELi1ELi1ELb0EEENS1_21CollectiveEpilogueBwdISD_SE_SG_Li384ELb1ELb1ELi3EEENS1_19SingleTileSchedulerILb1ELb0ELb0ELi96EEEEEEEEEvNT_6ParamsE,"a",@progbits
	.sectionflags	@""
	.align	4
.nv.constant0._ZN7cutlass13device_kernelIN5flash11enable_sm90INS1_16FlashAttnBwdSm90INS1_25CollectiveMainloopBwdSm90ILi2ELi1ELi1EN4cute5tupleIJNS5_1CILi1EEES8_S8_EEENS6_IJNS7_ILi64EEENS7_ILi96EEENS7_ILi192EEEEEENS_6half_tEfNS_4arch4Sm90ELb0ELb0ELb1ELb1ELb1ELb0ELb1ELb0ELi3ELi1ELi1ELi1ELb0EEENS1_21CollectiveEpilogueBwdISD_SE_SG_Li384ELb1ELb1ELi3EEENS1_19SingleTileSchedulerILb1ELb0ELb0ELi96EEEEEEEEEvNT_6ParamsE:
	.zero		2304


//--------------------- .nv.constant0._ZN7cutlass13device_kernelIN5flash11enable_sm90INS1_16FlashAttnBwdSm90INS1_25CollectiveMainloopBwdSm90ILi2ELi1ELi1EN4cute5tupleIJNS5_1CILi1EEES8_S8_EEENS6_IJNS7_ILi64EEENS7_ILi96EEENS7_ILi192EEEEEENS_6half_tEfNS_4arch4Sm90ELb0ELb0ELb1ELb1ELb0ELb0ELb1ELb0ELi3ELi1ELi1ELi1ELb0EEENS1_24CollectiveEpilogueBwdGQAISD_fSG_Li384ELb1ELb0EEENS1_19SingleTileSchedulerILb1ELb0ELb0ELi96EEEEEEEEEvNT_6ParamsE --------------------------
	.section	.nv.constant0._ZN7cutlass13device_kernelIN5flash11enable_sm90INS1_16FlashAttnBwdSm90INS1_25CollectiveMainloopBwdSm90ILi2ELi1ELi1EN4cute5tupleIJNS5_1CILi1EEES8_S8_EEENS6_IJNS7_ILi64EEENS7_ILi96EEENS7_ILi192EEEEEENS_6half_tEfNS_4arch4Sm90ELb0ELb0ELb1ELb1ELb0ELb0ELb1ELb0ELi3ELi1ELi1ELi1ELb0EEENS1_24CollectiveEpilogueBwdGQAISD_fSG_Li384ELb1ELb0EEENS1_19SingleTileSchedulerILb1ELb0ELb0ELi96EEEEEEEEEvNT_6ParamsE,"a",@progbits
	.sectionflags	@""
	.align	4
.nv.constant0._ZN7cutlass13device_kernelIN5flash11enable_sm90INS1_16FlashAttnBwdSm90INS1_25CollectiveMainloopBwdSm90ILi2ELi1ELi1EN4cute5tupleIJNS5_1CILi1EEES8_S8_EEENS6_IJNS7_ILi64EEENS7_ILi96EEENS7_ILi192EEEEEENS_6half_tEfNS_4arch4Sm90ELb0ELb0ELb1ELb1ELb0ELb0ELb1ELb0ELi3ELi1ELi1ELi1ELb0EEENS1_24CollectiveEpilogueBwdGQAISD_fSG_Li384ELb1ELb0EEENS1_19SingleTileSchedulerILb1ELb0ELb0ELi96EEEEEEEEEvNT_6ParamsE:
	.zero		2304


//--------------------- .nv.constant0._ZN7cutlass13device_kernelIN5flash11enable_sm90INS1_16FlashAttnBwdSm90INS1_25CollectiveMainloopBwdSm90ILi2ELi1ELi1EN4cute5tupleIJNS5_1CILi1EEES8_S8_EEENS6_IJNS7_ILi64EEENS7_ILi96EEENS7_ILi192EEEEEENS_6half_tEfNS_4arch4Sm90ELb0ELb0ELb1ELb1ELb1ELb0ELb1ELb0ELi3ELi1ELi1ELi1ELb0EEENS1_24CollectiveEpilogueBwdGQAISD_fSG_Li384ELb1ELb1EEENS1_19SingleTileSchedulerILb1ELb0ELb0ELi96EEEEEEEEEvNT_6ParamsE --------------------------
	.section	.nv.constant0._ZN7cutlass13device_kernelIN5flash11enable_sm90INS1_16FlashAttnBwdSm90INS1_25CollectiveMainloopBwdSm90ILi2ELi1ELi1EN4cute5tupleIJNS5_1CILi1EEES8_S8_EEENS6_IJNS7_ILi64EEENS7_ILi96EEENS7_ILi192EEEEEENS_6half_tEfNS_4arch4Sm90ELb0ELb0ELb1ELb1ELb1ELb0ELb1ELb0ELi3ELi1ELi1ELi1ELb0EEENS1_24CollectiveEpilogueBwdGQAISD_fSG_Li384ELb1ELb1EEENS1_19SingleTileSchedulerILb1ELb0ELb0ELi96EEEEEEEEEvNT_6ParamsE,"a",@progbits
	.sectionflags	@""
	.align	4
.nv.constant0._ZN7cutlass13device_kernelIN5flash11enable_sm90INS1_16FlashAttnBwdSm90INS1_25CollectiveMainloopBwdSm90ILi2ELi1ELi1EN4cute5tupleIJNS5_1CILi1EEES8_S8_EEENS6_IJNS7_ILi64EEENS7_ILi96EEENS7_ILi192EEEEEENS_6half_tEfNS_4arch4Sm90ELb0ELb0ELb1ELb1ELb1ELb0ELb1ELb0ELi3ELi1ELi1ELi1ELb0EEENS1_24CollectiveEpilogueBwdGQAISD_fSG_Li384ELb1ELb1EEENS1_19SingleTileSchedulerILb1ELb0ELb0ELi96EEEEEEEEEvNT_6ParamsE:
	.zero		2304


//--------------------- .nv.constant0._ZN7cutlass13device_kernelIN5flash11enable_sm90INS1_16FlashAttnBwdSm90INS1_25CollectiveMainloopBwdSm90ILi2ELi1ELi1EN4cute5tupleIJNS5_1CILi1EEES8_S8_EEENS6_IJNS7_ILi64EEENS7_ILi96EEENS7_ILi192EEEEEENS_6half_tEfNS_4arch4Sm90ELb0ELb1ELb1ELb0ELb0ELb0ELb1ELb0ELi3ELi1ELi1ELi1ELb0EEENS1_21CollectiveEpilogueBwdISD_SE_SG_Li384ELb0ELb1ELi3EEENS1_19SingleTileSchedulerILb0ELb0ELb0ELi96EEEEEEEEEvNT_6ParamsE --------------------------
	.section	.nv.constant0._ZN7cutlass13device_kernelIN5flash11enable_sm90INS1_16FlashAttnBwdSm90INS1_25CollectiveMainloopBwdSm90ILi2ELi1ELi1EN4cute5tupleIJNS5_1CILi1EEES8_S8_EEENS6_IJNS7_ILi64EEENS7_ILi96EEENS7_ILi192EEEEEENS_6half_tEfNS_4arch4Sm90ELb0ELb1ELb1ELb0ELb0ELb0ELb1ELb0ELi3ELi1ELi1ELi1ELb0EEENS1_21CollectiveEpilogueBwdISD_SE_SG_Li384ELb0ELb1ELi3EEENS1_19SingleTileSchedulerILb0ELb0ELb0ELi96EEEEEEEEEvNT_6ParamsE,"a",@progbits
	.sectionflags	@""
	.align	4
.nv.constant0._ZN7cutlass13device_kernelIN5flash11enable_sm90INS1_16FlashAttnBwdSm90INS1_25CollectiveMainloopBwdSm90ILi2ELi1ELi1EN4cute5tupleIJNS5_1CILi1EEES8_S8_EEENS6_IJNS7_ILi64EEENS7_ILi96EEENS7_ILi192EEEEEENS_6half_tEfNS_4arch4Sm90ELb0ELb1ELb1ELb0ELb0ELb0ELb1ELb0ELi3ELi1ELi1ELi1ELb0EEENS1_21CollectiveEpilogueBwdISD_SE_SG_Li384ELb0ELb1ELi3EEENS1_19SingleTileSchedulerILb0ELb0ELb0ELi96EEEEEEEEEvNT_6ParamsE:
	.zero		2944


//--------------------- .nv.constant0._ZN7cutlass13device_kernelIN5flash11enable_sm90INS1_16FlashAttnBwdSm90INS1_25CollectiveMainloopBwdSm90ILi2ELi1ELi1EN4cute5tupleIJNS5_1CILi1EEES8_S8_EEENS6_IJNS7_ILi64EEENS7_ILi96EEENS7_ILi192EEEEEENS_6half_tEfNS_4arch4Sm90ELb0ELb1ELb1ELb0ELb1ELb0ELb1ELb0ELi3ELi1ELi1ELi1ELb0EEENS1_21CollectiveEpilogueBwdISD_SE_SG_Li384ELb0ELb1ELi3EEENS1_19SingleTileSchedulerILb0ELb0ELb0ELi96EEEEEEEEEvNT_6ParamsE --------------------------
	.section	.nv.constant0._ZN7cutlass13device_kernelIN5flash11enable_sm90INS1_16FlashAttnBwdSm90INS1_25CollectiveMainloopBwdSm90ILi2ELi1ELi1EN4cute5tupleIJNS5_1CILi1EEES8_S8_EEENS6_IJNS7_ILi64EEENS7_ILi96EEENS7_ILi192EEEEEENS_6half_tEfNS_4arch4Sm90ELb0ELb1ELb1ELb0ELb1ELb0ELb1ELb0ELi3ELi1ELi1ELi1ELb0EEENS1_21CollectiveEpilogueBwdISD_SE_SG_Li384ELb0ELb1ELi3EEENS1_19SingleTileSchedulerILb0ELb0ELb0ELi96EEEEEEEEEvNT_6ParamsE,"a",@progbits
	.sectionflags	@""
	.align	4
.nv.constant0._ZN7cutlass13device_kernelIN5flash11enable_sm90INS1_16FlashAttnBwdSm90INS1_25CollectiveMainloopBwdSm90ILi2ELi1ELi1EN4cute5tupleIJNS5_1CILi1EEES8_S8_EEENS6_IJNS7_ILi64EEENS7_ILi96EEENS7_ILi192EEEEEENS_6half_tEfNS_4arch4Sm90ELb0ELb1ELb1ELb0ELb1ELb0ELb1ELb0ELi3ELi1ELi1ELi1ELb0EEENS1_21CollectiveEpilogueBwdISD_SE_SG_Li384ELb0ELb1ELi3EEENS1_19SingleTileSchedulerILb0ELb0ELb0ELi96EEEEEEEEEvNT_6ParamsE:
	.zero		2944


//--------------------- .nv.constant0._ZN7cutlass13device_kernelIN5flash11enable_sm90INS1_16FlashAttnBwdSm90INS1_25CollectiveMainloopBwdSm90ILi2ELi1ELi1EN4cute5tupleIJNS5_1CILi1EEES8_S8_EEENS6_IJNS7_ILi64EEENS7_ILi96EEENS7_ILi192EEEEEENS_6half_tEfNS_4arch4Sm90ELb0ELb1ELb1ELb0ELb0ELb0ELb1ELb0ELi3ELi1ELi1ELi1ELb0EEENS1_24CollectiveEpilogueBwdGQAISD_fSG_Li384ELb0ELb0EEENS1_19SingleTileSchedulerILb0ELb0ELb0ELi96EEEEEEEEEvNT_6ParamsE --------------------------
	.section	.nv.constant0._ZN7cutlass13device_kernelIN5flash11enable_sm90INS1_16FlashAttnBwdSm90INS1_25CollectiveMainloopBwdSm90ILi2ELi1ELi1EN4cute5tupleIJNS5_1CILi1EEES8_S8_EEENS6_IJNS7_ILi64EEENS7_ILi96EEENS7_ILi192EEEEEENS_6half_tEfNS_4arch4Sm90ELb0ELb1ELb1ELb0ELb0ELb0ELb1ELb0ELi3ELi1ELi1ELi1ELb0EEENS1_24CollectiveEpilogueBwdGQAISD_fSG_Li384ELb0ELb0EEENS1_19SingleTileSchedulerILb0ELb0ELb0ELi96EEEEEEEEEvNT_6ParamsE,"a",@progbits
	.sectionflags	@""
	.align	4
.nv.constant0._ZN7cutlass13device_kernelIN5flash11enable_sm90INS1_16FlashAttnBwdSm90INS1_25CollectiveMainloopBwdSm90ILi2ELi1ELi1EN4cute5tupleIJNS5_1CILi1EEES8_S8_EEENS6_IJNS7_ILi64EEENS7_ILi96EEENS7_ILi192EEEEEENS_6half_tEfNS_4arch4Sm90ELb0ELb1ELb1ELb0ELb0ELb0ELb1ELb0ELi3ELi1ELi1ELi1ELb0EEENS1_24CollectiveEpilogueBwdGQAISD_fSG_Li384ELb0ELb0EEENS1_19SingleTileSchedulerILb0ELb0ELb0ELi96EEEEEEEEEvNT_6ParamsE:
	.zero		2304


//--------------------- .nv.constant0._ZN7cutlass13device_kernelIN5flash11enable_sm90INS1_16FlashAttnBwdSm90INS1_25CollectiveMainloopBwdSm90ILi2ELi1ELi1EN4cute5tupleIJNS5_1CILi1EEES8_S8_EEENS6_IJNS7_ILi64EEENS7_ILi96EEENS7_ILi192EEEEEENS_6half_tEfNS_4arch4Sm90ELb0ELb1ELb1ELb0ELb1ELb0ELb1ELb0ELi3ELi1ELi1ELi1ELb0EEENS1_24CollectiveEpilogueBwdGQAISD_fSG_Li384ELb0ELb1EEENS1_19SingleTileSchedulerILb0ELb0ELb0ELi96EEEEEEEEEvNT_6ParamsE --------------------------
	.section	.nv.constant0._ZN7cutlass13device_kernelIN5flash11enable_sm90INS1_16FlashAttnBwdSm90INS1_25CollectiveMainloopBwdSm90ILi2ELi1ELi1EN4cute5tupleIJNS5_1CILi1EEES8_S8_EEENS6_IJNS7_ILi64EEENS7_ILi96EEENS7_ILi192EEEEEENS_6half_tEfNS_4arch4Sm90ELb0ELb1ELb1ELb0ELb1ELb0ELb1ELb0ELi3ELi1ELi1ELi1ELb0EEENS1_24CollectiveEpilogueBwdGQAISD_fSG_Li384ELb0ELb1EEENS1_19SingleTileSchedulerILb0ELb0ELb0ELi96EEEEEEEEEvNT_6ParamsE,"a",@progbits
	.sectionflags	@""
	.align	4
.nv.constant0._ZN7cutlass13device_kernelIN5flash11enable_sm90INS1_16FlashAttnBwdSm90INS1_25CollectiveMainloopBwdSm90ILi2ELi1ELi1EN4cute5tupleIJNS5_1CILi1EEES8_S8_EEENS6_IJNS7_ILi64EEENS7_ILi96EEENS7_ILi192EEEEEENS_6half_tEfNS_4arch4Sm90ELb0ELb1ELb1ELb0ELb1ELb0ELb1ELb0ELi3ELi1ELi1ELi1ELb0EEENS1_24CollectiveEpilogueBwdGQAISD_fSG_Li384ELb0ELb1EEENS1_19SingleTileSchedulerILb0ELb0ELb0ELi96EEEEEEEEEvNT_6ParamsE:
	.zero		2304


//--------------------- .nv.constant0._ZN7cutlass13device_kernelIN5flash11enable_sm90INS1_16FlashAttnBwdSm90INS1_25CollectiveMainloopBwdSm90ILi2ELi1ELi1EN4cute5tupleIJNS5_1CILi1EEES8_S8_EEENS6_IJNS7_ILi64EEENS7_ILi96EEENS7_ILi192EEEEEENS_6half_tEfNS_4arch4Sm90ELb0ELb1ELb1ELb1ELb0ELb0ELb1ELb0ELi3ELi1ELi1ELi1ELb0EEENS1_21CollectiveEpilogueBwdISD_SE_SG_Li384ELb1ELb1ELi3EEENS1_19SingleTileSchedulerILb1ELb0ELb0ELi96EEEEEEEEEvNT_6ParamsE --------------------------
	.section	.nv.constant0._ZN7cutlass13device_kernelIN5flash11enable_sm90INS1_16FlashAttnBwdSm90INS1_25CollectiveMainloopBwdSm90ILi2ELi1ELi1EN4cute5tupleIJNS5_1CILi1EEES8_S8_EEENS6_IJNS7_ILi64EEENS7_ILi96EEENS7_ILi192EEEEEENS_6half_tEfNS_4arch4Sm90ELb0ELb1ELb1ELb1ELb0ELb0ELb1ELb0ELi3ELi1ELi1ELi1ELb0EEENS1_21CollectiveEpilogueBwdISD_SE_SG_Li384ELb1ELb1ELi3EEENS1_19SingleTileSchedulerILb1ELb0ELb0ELi96EEEEEEEEEvNT_6ParamsE,"a",@progbits
	.sectionflags	@""
	.align	4
.nv.constant0._ZN7cutlass13device_kernelIN5flash11enable_sm90INS1_16FlashAttnBwdSm90INS1_25CollectiveMainloopBwdSm90ILi2ELi1ELi1EN4cute5tupleIJNS5_1CILi1EEES8_S8_EEENS6_IJNS7_ILi64EEENS7_ILi96EEENS7_ILi192EEEEEENS_6half_tEfNS_4arch4Sm90ELb0ELb1ELb1ELb1ELb0ELb0ELb1ELb0ELi3ELi1ELi1ELi1ELb0EEENS1_21CollectiveEpilogueBwdISD_SE_SG_Li384ELb1ELb1ELi3EEENS1_19SingleTileSchedulerILb1ELb0ELb0ELi96EEEEEEEEEvNT_6ParamsE:
	.zero		2304


//--------------------- .nv.constant0._ZN7cutlass13device_kernelIN5flash11enable_sm90INS1_16FlashAttnBwdSm90INS1_25CollectiveMainloopBwdSm90ILi2ELi1ELi1EN4cute5tupleIJNS5_1CILi1EEES8_S8_EEENS6_IJNS7_ILi64EEENS7_ILi96EEENS7_ILi192EEEEEENS_6half_tEfNS_4arch4Sm90ELb0ELb1ELb1ELb1ELb1ELb0ELb1ELb0ELi3ELi1ELi1ELi1ELb0EEENS1_21CollectiveEpilogueBwdISD_SE_SG_Li384ELb1ELb1ELi3EEENS1_19SingleTileSchedulerILb1ELb0ELb0ELi96EEEEEEEEEvNT_6ParamsE --------------------------
	.section	.nv.constant0._ZN7cutlass13device_kernelIN5flash11enable_sm90INS1_16FlashAttnBwdSm90INS1_25CollectiveMainloopBwdSm90ILi2ELi1ELi1EN4cute5tupleIJNS5_1CILi1EEES8_S8_EEENS6_IJNS7_ILi64EEENS7_ILi96EEENS7_ILi192EEEEEENS_6half_tEfNS_4arch4Sm90ELb0ELb1ELb1ELb1ELb1ELb0ELb1ELb0ELi3ELi1ELi1ELi1ELb0EEENS1_21CollectiveEpilogueBwdISD_SE_SG_Li384ELb1ELb1ELi3EEENS1_19SingleTileSchedulerILb1ELb0ELb0ELi96EEEEEEEEEvNT_6ParamsE,"a",@progbits
	.sectionflags	@""
	.align	4
.nv.constant0._ZN7cutlass13device_kernelIN5flash11enable_sm90INS1_16FlashAttnBwdSm90INS1_25CollectiveMainloopBwdSm90ILi2ELi1ELi1EN4cute5tupleIJNS5_1CILi1EEES8_S8_EEENS6_IJNS7_ILi64EEENS7_ILi96EEENS7_ILi192EEEEEENS_6half_tEfNS_4arch4Sm90ELb0ELb1ELb1ELb1ELb1ELb0ELb1ELb0ELi3ELi1ELi1ELi1ELb0EEENS1_21CollectiveEpilogueBwdISD_SE_SG_Li384ELb1ELb1ELi3EEENS1_19SingleTileSchedulerILb1ELb0ELb0ELi96EEEEEEEEEvNT_6ParamsE:
	.zero		2304


//--------------------- .nv.constant0._ZN7cutlass13device_kernelIN5flash11enable_sm90INS1_16FlashAttnBwdSm90INS1_25CollectiveMainloopBwdSm90ILi2ELi1ELi1EN4cute5tupleIJNS5_1CILi1EEES8_S8_EEENS6_IJNS7_ILi64EEENS7_ILi96EEENS7_ILi192EEEEEENS_6half_tEfNS_4arch4Sm90ELb0ELb1ELb1ELb1ELb0ELb0ELb1ELb0ELi3ELi1ELi1ELi1ELb0EEENS1_24CollectiveEpilogueBwdGQAISD_fSG_Li384ELb1ELb0EEENS1_19SingleTileSchedulerILb1ELb0ELb0ELi96EEEEEEEEEvNT_6ParamsE --------------------------
	.section	.nv.constant0._ZN7cutlass13device_kernelIN5flash11enable_sm90INS1_16FlashAttnBwdSm90INS1_25CollectiveMainloopBwdSm90ILi2ELi1ELi1EN4cute5tupleIJNS5_1CILi1EEES8_S8_EEENS6_IJNS7_ILi64EEENS7_ILi96EEENS7_ILi192EEEEEENS_6half_tEfNS_4arch4Sm90ELb0ELb1ELb1ELb1ELb0ELb0ELb1ELb0ELi3ELi1ELi1ELi1ELb0EEENS1_24CollectiveEpilogueBwdGQAISD_fSG_Li384ELb1ELb0EEENS1_19SingleTileSchedulerILb1ELb0ELb0ELi96EEEEEEEEEvNT_6ParamsE,"a",@progbits
	.sectionflags	@""
	.align	4
.nv.constant0._ZN7cutlass13device_kernelIN5flash11enable_sm90INS1_16FlashAttnBwdSm90INS1_25CollectiveMainloopBwdSm90ILi2ELi1ELi1EN4cute5tupleIJNS5_1CILi1EEES8_S8_EEENS6_IJNS7_ILi64EEENS7_ILi96EEENS7_ILi192EEEEEENS_6half_tEfNS_4arch4Sm90ELb0ELb1ELb1ELb1ELb0ELb0ELb1ELb0ELi3ELi1ELi1ELi1ELb0EEENS1_24CollectiveEpilogueBwdGQAISD_fSG_Li384ELb1ELb0EEENS1_19SingleTileSchedulerILb1ELb0ELb0ELi96EEEEEEEEEvNT_6ParamsE:
	.zero		2304


//--------------------- .nv.constant0._ZN7cutlass13device_kernelIN5flash11enable_sm90INS1_16FlashAttnBwdSm90INS1_25CollectiveMainloopBwdSm90ILi2ELi1ELi1EN4cute5tupleIJNS5_1CILi1EEES8_S8_EEENS6_IJNS7_ILi64EEENS7_ILi96EEENS7_ILi192EEEEEENS_6half_tEfNS_4arch4Sm90ELb0ELb1ELb1ELb1ELb1ELb0ELb1ELb0ELi3ELi1ELi1ELi1ELb0EEENS1_24CollectiveEpilogueBwdGQAISD_fSG_Li384ELb1ELb1EEENS1_19SingleTileSchedulerILb1ELb0ELb0ELi96EEEEEEEEEvNT_6ParamsE --------------------------
	.section	.nv.constant0._ZN7cutlass13device_kernelIN5flash11enable_sm90INS1_16FlashAttnBwdSm90INS1_25CollectiveMainloopBwdSm90ILi2ELi1ELi1EN4cute5tupleIJNS5_1CILi1EEES8_S8_EEENS6_IJNS7_ILi64EEENS7_ILi96EEENS7_ILi192EEEEEENS_6half_tEfNS_4arch4Sm90ELb0ELb1ELb1ELb1ELb1ELb0ELb1ELb0ELi3ELi1ELi1ELi1ELb0EEENS1_24CollectiveEpilogueBwdGQAISD_fSG_Li384ELb1ELb1EEENS1_19SingleTileSchedulerILb1ELb0ELb0ELi96EEEEEEEEEvNT_6ParamsE,"a",@progbits
	.sectionflags	@""
	.align	4
.nv.constant0._ZN7cutlass13device_kernelIN5flash11enable_sm90INS1_16FlashAttnBwdSm90INS1_25CollectiveMainloopBwdSm90ILi2ELi1ELi1EN4cute5tupleIJNS5_1CILi1EEES8_S8_EEENS6_IJNS7_ILi64EEENS7_ILi96EEENS7_ILi192EEEEEENS_6half_tEfNS_4arch4Sm90ELb0ELb1ELb1ELb1ELb1ELb0ELb1ELb0ELi3ELi1ELi1ELi1ELb0EEENS1_24CollectiveEpilogueBwdGQAISD_fSG_Li384ELb1ELb1EEENS1_19SingleTileSchedulerILb1ELb0ELb0ELi96EEEEEEEEEvNT_6ParamsE:
	.zero		2304


//--------------------- .nv.constant0._ZN7cutlass13device_kernelIN5flash11enable_sm90INS1_16FlashAttnBwdSm90INS1_25CollectiveMainloopBwdSm90ILi2ELi1ELi1EN4cute5tupleIJNS5_1CILi1EEES8_S8_EEENS6_IJNS7_ILi64EEENS7_ILi96EEENS7_ILi192EEEEEENS_6half_tEfNS_4arch4Sm90ELb1ELb0ELb1ELb0ELb0ELb0ELb1ELb0ELi3ELi1ELi1ELi1ELb0EEENS1_21CollectiveEpilogueBwdISD_SE_SG_Li384ELb0ELb1ELi3EEENS1_25SingleTileBwdLPTSchedulerILb0ELi96ELb0EEEEEEEEEvNT_6ParamsE --------------------------
	.section	.nv.constant0._ZN7cutlass13device_kernelIN5flash11enable_sm90INS1_16FlashAttnBwdSm90INS1_25CollectiveMainloopBwdSm90ILi2ELi1ELi1EN4cute5tupleIJNS5_1CILi1EEES8_S8_EEENS6_IJNS7_ILi64EEENS7_ILi96EEENS7_ILi192EEEEEENS_6half_tEfNS_4arch4Sm90ELb1ELb0ELb1ELb0ELb0ELb0ELb1ELb0ELi3ELi1ELi1ELi1ELb0EEENS1_21CollectiveEpilogueBwdISD_SE_SG_Li384ELb0ELb1ELi3EEENS1_25SingleTileBwdLPTSchedulerILb0ELi96ELb0EEEEEEEEEvNT_6ParamsE,"a",@progbits
	.sectionflags	@""
	.align	4
.nv.constant0._ZN7cutlass13device_kernelIN5flash11enable_sm90INS1_16FlashAttnBwdSm90INS1_25CollectiveMainloopBwdSm90ILi2ELi1ELi1EN4cute5tupleIJNS5_1CILi1EEES8_S8_EEENS6_IJNS7_ILi64EEENS7_ILi96EEENS7_ILi192EEEEEENS_6half_tEfNS_4arch4Sm90ELb1ELb0ELb1ELb0ELb0ELb0ELb1ELb0ELi3ELi1ELi1ELi1ELb0EEENS1_21CollectiveEpilogueBwdISD_SE_SG_Li384ELb0ELb1ELi3EEENS1_25SingleTileBwdLPTSchedulerILb0ELi96ELb0EEEEEEEEEvNT_6ParamsE:
	.zero		2944


//--------------------- .nv.constant0._ZN7cutlass13device_kernelIN5flash11enable_sm90INS1_16FlashAttnBwdSm90INS1_25CollectiveMainloopBwdSm90ILi2ELi1ELi1EN4cute5tupleIJNS5_1CILi1EEES8_S8_EEENS6_IJNS7_ILi64EEENS7_ILi96EEENS7_ILi192EEEEEENS_6half_tEfNS_4arch4Sm90ELb1ELb0ELb1ELb0ELb1ELb0ELb1ELb0ELi3ELi1ELi1ELi1ELb0EEENS1_21CollectiveEpilogueBwdISD_SE_SG_Li384ELb0ELb1ELi3EEENS1_25SingleTileBwdLPTSchedulerILb0ELi96ELb1EEEEEEEEEvNT_6ParamsE --------------------------
	.section	.nv.constant0._ZN7cutlass13device_kernelIN5flash11enable_sm90INS1_16FlashAttnBwdSm90INS1_25CollectiveMainloopBwdSm90ILi2ELi1ELi1EN4cute5tupleIJNS5_1CILi1EEES8_S8_EEENS6_IJNS7_ILi64EEENS7_ILi96EEENS7_ILi192EEEEEENS_6half_tEfNS_4arch4Sm90ELb1ELb0ELb1ELb0ELb1ELb0ELb1ELb0ELi3ELi1ELi1ELi1ELb0EEENS1_21CollectiveEpilogueBwdISD_SE_SG_Li384ELb0ELb1ELi3EEENS1_25SingleTileBwdLPTSchedulerILb0ELi96ELb1EEEEEEEEEvNT_6ParamsE,"a",@progbits
	.sectionflags	@""
	.align	4
.nv.constant0._ZN7cutlass13device_kernelIN5flash11enable_sm90INS1_16FlashAttnBwdSm90INS1_25CollectiveMainloopBwdSm90ILi2ELi1ELi1EN4cute5tupleIJNS5_1CILi1EEES8_S8_EEENS6_IJNS7_ILi64EEENS7_ILi96EEENS7_ILi192EEEEEENS_6half_tEfNS_4arch4Sm90ELb1ELb0ELb1ELb0ELb1ELb0ELb1ELb0ELi3ELi1ELi1ELi1ELb0EEENS1_21CollectiveEpilogueBwdISD_SE_SG_Li384ELb0ELb1ELi3EEENS1_25SingleTileBwdLPTSchedulerILb0ELi96ELb1EEEEEEEEEvNT_6ParamsE:
	.zero		2944


//--------------------- .nv.constant0._ZN7cutlass13device_kernelIN5flash11enable_sm90INS1_16FlashAttnBwdSm90INS1_25CollectiveMainloopBwdSm90ILi2ELi1ELi1EN4cute5tupleIJNS5_1CILi1EEES8_S8_EEENS6_IJNS7_ILi64EEENS7_ILi96EEENS7_ILi192EEEEEENS_6half_tEfNS_4arch4Sm90ELb1ELb0ELb1ELb0ELb0ELb0ELb1ELb0ELi3ELi1ELi1ELi1ELb0EEENS1_24CollectiveEpilogueBwdGQAISD_fSG_Li384ELb0ELb0EEENS1_25SingleTileBwdLPTSchedulerILb0ELi96ELb0EEEEEEEEEvNT_6ParamsE --------------------------
	.section	.nv.constant0._ZN7cutlass13device_kernelIN5flash11enable_sm90INS1_16FlashAttnBwdSm90INS1_25CollectiveMainloopBwdSm90ILi2ELi1ELi1EN4cute5tupleIJNS5_1CILi1EEES8_S8_EEENS6_IJNS7_ILi64EEENS7_ILi96EEENS7_ILi192EEEEEENS_6half_tEfNS_4arch4Sm90ELb1ELb0ELb1ELb0ELb0ELb0ELb1ELb0ELi3ELi1ELi1ELi1ELb0EEENS1_24CollectiveEpilogueBwdGQAISD_fSG_Li384ELb0ELb0EEENS1_25SingleTileBwdLPTSchedulerILb0ELi96ELb0EEEEEEEEEvNT_6ParamsE,"a",@progbits
	.sectionflags	@""
	.align	4
.nv.constant0._ZN7cutlass13device_kernelIN5flash11enable_sm90INS1_16FlashAttnBwdSm90INS1_25CollectiveMainloopBwdSm90ILi2ELi1ELi1EN4cute5tupleIJNS5_1CILi1EEES8_S8_EEENS6_IJNS7_ILi64EEENS7_ILi96EEENS7_ILi192EEEEEENS_6half_tEfNS_4arch4Sm90ELb1ELb0ELb1ELb0ELb0ELb0ELb1ELb0ELi3ELi1ELi1ELi1ELb0EEENS1_24CollectiveEpilogueBwdGQAISD_fSG_Li384ELb0ELb0EEENS1_25SingleTileBwdLPTSchedulerILb0ELi96ELb0EEEEEEEEEvNT_6ParamsE:
	.zero		2432


//--------------------- .nv.constant0._ZN7cutlass13device_kernelIN5flash11enable_sm90INS1_16FlashAttnBwdSm90INS1_25CollectiveMainloopBwdSm90ILi2ELi1ELi1EN4cute5tupleIJNS5_1CILi1EEES8_S8_EEENS6_IJNS7_ILi64EEENS7_ILi96EEENS7_ILi192EEEEEENS_6half_tEfNS_4arch4Sm90ELb1ELb0ELb1ELb0ELb1ELb0ELb1ELb0ELi3ELi1ELi1ELi1ELb0EEENS1_24CollectiveEpilogueBwdGQAISD_fSG_Li384ELb0ELb1EEENS1_25SingleTileBwdLPTSchedulerILb0ELi96ELb1EEEEEEEEEvNT_6ParamsE --------------------------
	.section	.nv.constant0._ZN7cutlass13device_kernelIN5flash11enable_sm90INS1_16FlashAttnBwdSm90INS1_25CollectiveMainloopBwdSm90ILi2ELi1ELi1EN4cute5tupleIJNS5_1CILi1EEES8_S8_EEENS6_IJNS7_ILi64EEENS7_ILi96EEENS7_ILi192EEEEEENS_6half_tEfNS_4arch4Sm90ELb1ELb0ELb1ELb0ELb1ELb0ELb1ELb0ELi3ELi1ELi1ELi1ELb0EEENS1_24CollectiveEpilogueBwdGQAISD_fSG_Li384ELb0ELb1EEENS1_25SingleTileBwdLPTSchedulerILb0ELi96ELb1EEEEEEEEEvNT_6ParamsE,"a",@progbits
	.sectionflags	@""
	.align	4
.nv.constant0._ZN7cutlass13device_kernelIN5flash11enable_sm90INS1_16FlashAttnBwdSm90INS1_25CollectiveMainloopBwdSm90ILi2ELi1ELi1EN4cute5tupleIJNS5_1CILi1EEES8_S8_EEENS6_IJNS7_ILi64EEENS7_ILi96EEENS7_ILi192EEEEEENS_6half_tEfNS_4arch4Sm90ELb1ELb0ELb1ELb0ELb1ELb0ELb1ELb0ELi3ELi1ELi1ELi1ELb0EEENS1_24CollectiveEpilogueBwdGQAISD_fSG_Li384ELb0ELb1EEENS1_25SingleTileBwdLPTSchedulerILb0ELi96ELb1EEEEEEEEEvNT_6ParamsE:
	.zero		2432


//--------------------- .nv.constant0._ZN7cutlass13device_kernelIN5flash11enable_sm90INS1_16FlashAttnBwdSm90INS1_25CollectiveMainloopBwdSm90ILi2ELi1ELi1EN4cute5tupleIJNS5_1CILi1EEES8_S8_EEENS6_IJNS7_ILi64EEENS7_ILi96EEENS7_ILi192EEEEEENS_6half_tEfNS_4arch4Sm90ELb1ELb0ELb1ELb1ELb0ELb0ELb1ELb0ELi3ELi1ELi1ELi1ELb0EEENS1_21CollectiveEpilogueBwdISD_SE_SG_Li384ELb1ELb1ELi3EEENS1_25SingleTileBwdLPTSchedulerILb1ELi96ELb0EEEEEEEEEvNT_6ParamsE --------------------------
	.section	.nv.constant0._ZN7cutlass13device_kernelIN5flash11enable_sm90INS1_16FlashAttnBwdSm90INS1_25CollectiveMainloopBwdSm90ILi2ELi1ELi1EN4cute5tupleIJNS5_1CILi1EEES8_S8_EEENS6_IJNS7_ILi64EEENS7_ILi96EEENS7_ILi192EEEEEENS_6half_tEfNS_4arch4Sm90ELb1ELb0ELb1ELb1ELb0ELb0ELb1ELb0ELi3ELi1ELi1ELi1ELb0EEENS1_21CollectiveEpilogueBwdISD_SE_SG_Li384ELb1ELb1ELi3EEENS1_25SingleTileBwdLPTSchedulerILb1ELi96ELb0EEEEEEEEEvNT_6ParamsE,"a",@progbits
	.sectionflags	@""
	.align	4
.nv.constant0._ZN7cutlass13device_kernelIN5flash11enable_sm90INS1_16FlashAttnBwdSm90INS1_25CollectiveMainloopBwdSm90ILi2ELi1ELi1EN4cute5tupleIJNS5_1CILi1EEES8_S8_EEENS6_IJNS7_ILi64EEENS7_ILi96EEENS7_ILi192EEEEEENS_6half_tEfNS_4arch4Sm90ELb1ELb0ELb1ELb1ELb0ELb0ELb1ELb0ELi3ELi1ELi1ELi1ELb0EEENS1_21CollectiveEpilogueBwdISD_SE_SG_Li384ELb1ELb1ELi3EEENS1_25SingleTileBwdLPTSchedulerILb1ELi96ELb0EEEEEEEEEvNT_6ParamsE:
	.zero		2304


//--------------------- .nv.constant0._ZN7cutlass13device_kernelIN5flash11enable_sm90INS1_16FlashAttnBwdSm90INS1_25CollectiveMainloopBwdSm90ILi2ELi1ELi1EN4cute5tupleIJNS5_1CILi1EEES8_S8_EEENS6_IJNS7_ILi64EEENS7_ILi96EEENS7_ILi192EEEEEENS_6half_tEfNS_4arch4Sm90ELb1ELb0ELb1ELb1ELb1ELb0ELb1ELb0ELi3ELi1ELi1ELi1ELb0EEENS1_21CollectiveEpilogueBwdISD_SE_SG_Li384ELb1ELb1ELi3EEENS1_25SingleTileBwdLPTSchedulerILb1ELi96ELb1EEEEEEEEEvNT_6ParamsE --------------------------
	.section	.nv.constant0._ZN7cutlass13device_kernelIN5flash11enable_sm90INS1_16FlashAttnBwdSm90INS1_25CollectiveMainloopBwdSm90ILi2ELi1ELi1EN4cute5tupleIJNS5_1CILi1EEES8_S8_EEENS6_IJNS7_ILi64EEENS7_ILi96EEENS7_ILi192EEEEEENS_6half_tEfNS_4arch4Sm90ELb1ELb0ELb1ELb1ELb1ELb0ELb1ELb0ELi3ELi1ELi1ELi1ELb0EEENS1_21CollectiveEpilogueBwdISD_SE_SG_Li384ELb1ELb1ELi3EEENS1_25SingleTileBwdLPTSchedulerILb1ELi96ELb1EEEEEEEEEvNT_6ParamsE,"a",@progbits
	.sectionflags	@""
	.align	4
.nv.constant0._ZN7cutlass13device_kernelIN5flash11enable_sm90INS1_16FlashAttnBwdSm90INS1_25CollectiveMainloopBwdSm90ILi2ELi1ELi1EN4cute5tupleIJNS5_1CILi1EEES8_S8_EEENS6_IJNS7_ILi64EEENS7_ILi96EEENS7_ILi192EEEEEENS_6half_tEfNS_4arch4Sm90ELb1ELb0ELb1ELb1ELb1ELb0ELb1ELb0ELi3ELi1ELi1ELi1ELb0EEENS1_21CollectiveEpilogueBwdISD_SE_SG_Li384ELb1ELb1ELi3EEENS1_25SingleTileBwdLPTSchedulerILb1ELi96ELb1EEEEEEEEEvNT_6ParamsE:
	.zero		2304


//--------------------- .nv.constant0._ZN7cutlass13device_kernelIN5flash11enable_sm90INS1_16FlashAttnBwdSm90INS1_25CollectiveMainloopBwdSm90ILi2ELi1ELi1EN4cute5tupleIJNS5_1CILi1EEES8_S8_EEENS6_IJNS7_ILi64EEENS7_ILi96EEENS7_ILi192EEEEEENS_6half_tEfNS_4arch4Sm90ELb1ELb0ELb1ELb1ELb0ELb0ELb1ELb0ELi3ELi1ELi1ELi1ELb0EEENS1_24CollectiveEpilogueBwdGQAISD_fSG_Li384ELb1ELb0EEENS1_25SingleTileBwdLPTSchedulerILb1ELi96ELb0EEEEEEEEEvNT_6ParamsE --------------------------
	.section	.nv.constant0._ZN7cutlass13device_kernelIN5flash11enable_sm90INS1_16FlashAttnBwdSm90INS1_25CollectiveMainloopBwdSm90ILi2ELi1ELi1EN4cute5tupleIJNS5_1CILi1EEES8_S8_EEENS6_IJNS7_ILi64EEENS7_ILi96EEENS7_ILi192EEEEEENS_6half_tEfNS_4arch4Sm90ELb1ELb0ELb1ELb1ELb0ELb0ELb1ELb0ELi3ELi1ELi1ELi1ELb0EEENS1_24CollectiveEpilogueBwdGQAISD_fSG_Li384ELb1ELb0EEENS1_25SingleTileBwdLPTSchedulerILb1ELi96ELb0EEEEEEEEEvNT_6ParamsE,"a",@progbits
	.sectionflags	@""
	.align	4
.nv.constant0._ZN7cutlass13device_kernelIN5flash11enable_sm90INS1_16FlashAttnBwdSm90INS1_25CollectiveMainloopBwdSm90ILi2ELi1ELi1EN4cute5tupleIJNS5_1CILi1EEES8_S8_EEENS6_IJNS7_ILi64EEENS7_ILi96EEENS7_ILi192EEEEEENS_6half_tEfNS_4arch4Sm90ELb1ELb0ELb1ELb1ELb0ELb0ELb1ELb0ELi3ELi1ELi1ELi1ELb0EEENS1_24CollectiveEpilogueBwdGQAISD_fSG_Li384ELb1ELb0EEENS1_25SingleTileBwdLPTSchedulerILb1ELi96ELb0EEEEEEEEEvNT_6ParamsE:
	.zero		2432


//--------------------- .nv.constant0._ZN7cutlass13device_kernelIN5flash11enable_sm90INS1_16FlashAttnBwdSm90INS1_25CollectiveMainloopBwdSm90ILi2ELi1ELi1EN4cute5tupleIJNS5_1CILi1EEES8_S8_EEENS6_IJNS7_ILi64EEENS7_ILi96EEENS7_ILi192EEEEEENS_6half_tEfNS_4arch4Sm90ELb1ELb0ELb1ELb1ELb1ELb0ELb1ELb0ELi3ELi1ELi1ELi1ELb0EEENS1_24CollectiveEpilogueBwdGQAISD_fSG_Li384ELb1ELb1EEENS1_25SingleTileBwdLPTSchedulerILb1ELi96ELb1EEEEEEEEEvNT_6ParamsE --------------------------
	.section	.nv.constant0._ZN7cutlass13device_kernelIN5flash11enable_sm90INS1_16FlashAttnBwdSm90INS1_25CollectiveMainloopBwdSm90ILi2ELi1ELi1EN4cute5tupleIJNS5_1CILi1EEES8_S8_EEENS6_IJNS7_ILi64EEENS7_ILi96EEENS7_ILi192EEEEEENS_6half_tEfNS_4arch4Sm90ELb1ELb0ELb1ELb1ELb1ELb0ELb1ELb0ELi3ELi1ELi1ELi1ELb0EEENS1_24CollectiveEpilogueBwdGQAISD_fSG_Li384ELb1ELb1EEENS1_25SingleTileBwdLPTSchedulerILb1ELi96ELb1EEEEEEEEEvNT_6ParamsE,"a",@progbits
	.sectionflags	@""
	.align	4
.nv.constant0._ZN7cutlass13device_kernelIN5flash11enable_sm90INS1_16FlashAttnBwdSm90INS1_25CollectiveMainloopBwdSm90ILi2ELi1ELi1EN4cute5tupleIJNS5_1CILi1EEES8_S8_EEENS6_IJNS7_ILi64EEENS7_ILi96EEENS7_ILi192EEEEEENS_6half_tEfNS_4arch4Sm90ELb1ELb0ELb1ELb1ELb1ELb0ELb1ELb0ELi3ELi1ELi1ELi1ELb0EEENS1_24CollectiveEpilogueBwdGQAISD_fSG_Li384ELb1ELb1EEENS1_25SingleTileBwdLPTSchedulerILb1ELi96ELb1EEEEEEEEEvNT_6ParamsE:
	.zero		2432


//--------------------- .nv.constant0._ZN7cutlass13device_kernelIN5flash11enable_sm90INS1_16FlashAttnBwdSm90INS1_25CollectiveMainloopBwdSm90ILi2ELi1ELi1EN4cute5tupleIJNS5_1CILi1EEES8_S8_EEENS6_IJNS7_ILi64EEENS7_ILi96EEENS7_ILi192EEEEEENS_6half_tEfNS_4arch4Sm90ELb0ELb0ELb0ELb0ELb0ELb0ELb1ELb0ELi3ELi1ELi1ELi1ELb0EEENS1_21CollectiveEpilogueBwdISD_SE_SG_Li384ELb0ELb1ELi3EEENS1_19SingleTileSchedulerILb0ELb0ELb0ELi96EEEEEEEEEvNT_6ParamsE --------------------------
	.section	.nv.constant0._ZN7cutlass13device_kernelIN5flash11enable_sm90INS1_16FlashAttnBwdSm90INS1_25CollectiveMainloopBwdSm90ILi2ELi1ELi1EN4cute5tupleIJNS5_1CILi1EEES8_S8_EEENS6_IJNS7_ILi64EEENS7_ILi96EEENS7_ILi192EEEEEENS_6half_tEfNS_4arch4Sm90ELb0ELb0ELb0ELb0ELb0ELb0ELb1ELb0ELi3ELi1ELi1ELi1ELb0EEENS1_21CollectiveEpilogueBwdISD_SE_SG_Li384ELb0ELb1ELi3EEENS1_19SingleTileSchedulerILb0ELb0ELb0ELi96EEEEEEEEEvNT_6ParamsE,"a",@progbits
	.sectionflags	@""
	.align	4
.nv.constant0._ZN7cutlass13device_kernelIN5flash11enable_sm90INS1_16FlashAttnBwdSm90INS1_25CollectiveMainloopBwdSm90ILi2ELi1ELi1EN4cute5tupleIJNS5_1CILi1EEES8_S8_EEENS6_IJNS7_ILi64EEENS7_ILi96EEENS7_ILi192EEEEEENS_6half_tEfNS_4arch4Sm90ELb0ELb0ELb0ELb0ELb0ELb0ELb1ELb0ELi3ELi1ELi1ELi1ELb0EEENS1_21CollectiveEpilogueBwdISD_SE_SG_Li384ELb0ELb1ELi3EEENS1_19SingleTileSchedulerILb0ELb0ELb0ELi96EEEEEEEEEvNT_6ParamsE:
	.zero		2944


//--------------------- .nv.constant0._ZN7cutlass13device_kernelIN5flash11enable_sm90INS1_16FlashAttnBwdSm90INS1_25CollectiveMainloopBwdSm90ILi2ELi1ELi1EN4cute5tupleIJNS5_1CILi1EEES8_S8_EEENS6_IJNS7_ILi64EEENS7_ILi96EEENS7_ILi192EEEEEENS_6half_tEfNS_4arch4Sm90ELb0ELb0ELb0ELb0ELb1ELb0ELb1ELb0ELi3ELi1ELi1ELi1ELb0EEENS1_21CollectiveEpilogueBwdISD_SE_SG_Li384ELb0ELb1ELi3EEENS1_19SingleTileSchedulerILb0ELb0ELb0ELi96EEEEEEEEEvNT_6ParamsE --------------------------
	.section	.nv.constant0._ZN7cutlass13device_kernelIN5flash11enable_sm90INS1_16FlashAttnBwdSm90INS1_25CollectiveMainloopBwdSm90ILi2ELi1ELi1EN4cute5tupleIJNS5_1CILi1EEES8_S8_EEENS6_IJNS7_ILi64EEENS7_ILi96EEENS7_ILi192EEEEEENS_6half_tEfNS_4arch4Sm90ELb0ELb0ELb0ELb0ELb1ELb0ELb1ELb0ELi3ELi1ELi1ELi1ELb0EEENS1_21CollectiveEpilogueBwdISD_SE_SG_Li384ELb0ELb1ELi3EEENS1_19SingleTileSchedulerILb0ELb0ELb0ELi96EEEEEEEEEvNT_6ParamsE,"a",@progbits
	.sectionflags	@""
	.align	4
.nv.constant0._ZN7cutlass13device_kernelIN5flash11enable_sm90INS1_16FlashAttnBwdSm90INS1_25CollectiveMainloopBwdSm90ILi2ELi1ELi1EN4cute5tupleIJNS5_1CILi1EEES8_S8_EEENS6_IJNS7_ILi64EEENS7_ILi96EEENS7_ILi192EEEEEENS_6half_tEfNS_4arch4Sm90ELb0ELb0ELb0ELb0ELb1ELb0ELb1ELb0ELi3ELi1ELi1ELi1ELb0EEENS1_21CollectiveEpilogueBwdISD_SE_SG_Li384ELb0ELb1ELi3EEENS1_19SingleTileSchedulerILb0ELb0ELb0ELi96EEEEEEEEEvNT_6ParamsE:
	.zero		2944


//--------------------- .nv.constant0._ZN7cutlass13device_kernelIN5flash11enable_sm90INS1_16FlashAttnBwdSm90INS1_25CollectiveMainloopBwdSm90ILi2ELi1ELi1EN4cute5tupleIJNS5_1CILi1EEES8_S8_EEENS6_IJNS7_ILi64EEENS7_ILi96EEENS7_ILi192EEEEEENS_6half_tEfNS_4arch4Sm90ELb0ELb0ELb0ELb0ELb0ELb0ELb1ELb0ELi3ELi1ELi1ELi1ELb0EEENS1_24CollectiveEpilogueBwdGQAISD_fSG_Li384ELb0ELb0EEENS1_19SingleTileSchedulerILb0ELb0ELb0ELi96EEEEEEEEEvNT_6ParamsE --------------------------
	.section	.nv.constant0._ZN7cutlass13device_kernelIN5flash11enable_sm90INS1_16FlashAttnBwdSm90INS1_25CollectiveMainloopBwdSm90ILi2ELi1ELi1EN4cute5tupleIJNS5_1CILi1EEES8_S8_EEENS6_IJNS7_ILi64EEENS7_ILi96EEENS7_ILi192EEEEEENS_6half_tEfNS_4arch4Sm90ELb0ELb0ELb0ELb0ELb0ELb0ELb1ELb0ELi3ELi1ELi1ELi1ELb0EEENS1_24CollectiveEpilogueBwdGQAISD_fSG_Li384ELb0ELb0EEENS1_19SingleTileSchedulerILb0ELb0ELb0ELi96EEEEEEEEEvNT_6ParamsE,"a",@progbits
	.sectionflags	@""
	.align	4
.nv.constant0._ZN7cutlass13device_kernelIN5flash11enable_sm90INS1_16FlashAttnBwdSm90INS1_25CollectiveMainloopBwdSm90ILi2ELi1ELi1EN4cute5tupleIJNS5_1CILi1EEES8_S8_EEENS6_IJNS7_ILi64EEENS7_ILi96EEENS7_ILi192EEEEEENS_6half_tEfNS_4arch4Sm90ELb0ELb0ELb0ELb0ELb0ELb0ELb1ELb0ELi3ELi1ELi1ELi1ELb0EEENS1_24CollectiveEpilogueBwdGQAISD_fSG_Li384ELb0ELb0EEENS1_19SingleTileSchedulerILb0ELb0ELb0ELi96EEEEEEEEEvNT_6ParamsE:
	.zero		2304


//--------------------- .nv.constant0._ZN7cutlass13device_kernelIN5flash11enable_sm90INS1_16FlashAttnBwdSm90INS1_25CollectiveMainloopBwdSm90ILi2ELi1ELi1EN4cute5tupleIJNS5_1CILi1EEES8_S8_EEENS6_IJNS7_ILi64EEENS7_ILi96EEENS7_ILi192EEEEEENS_6half_tEfNS_4arch4Sm90ELb0ELb0ELb0ELb0ELb1ELb0ELb1ELb0ELi3ELi1ELi1ELi1ELb0EEENS1_24CollectiveEpilogueBwdGQAISD_fSG_Li384ELb0ELb1EEENS1_19SingleTileSchedulerILb0ELb0ELb0ELi96EEEEEEEEEvNT_6ParamsE --------------------------
	.section	.nv.constant0._ZN7cutlass13device_kernelIN5flash11enable_sm90INS1_16FlashAttnBwdSm90INS1_25CollectiveMainloopBwdSm90ILi2ELi1ELi1EN4cute5tupleIJNS5_1CILi1EEES8_S8_EEENS6_IJNS7_ILi64EEENS7_ILi96EEENS7_ILi192EEEEEENS_6half_tEfNS_4arch4Sm90ELb0ELb0ELb0ELb0ELb1ELb0ELb1ELb0ELi3ELi1ELi1ELi1ELb0EEENS1_24CollectiveEpilogueBwdGQAISD_fSG_Li384ELb0ELb1EEENS1_19SingleTileSchedulerILb0ELb0ELb0ELi96EEEEEEEEEvNT_6ParamsE,"a",@progbits
	.sectionflags	@""
	.align	4
.nv.constant0._ZN7cutlass13device_kernelIN5flash11enable_sm90INS1_16FlashAttnBwdSm90INS1_25CollectiveMainloopBwdSm90ILi2ELi1ELi1EN4cute5tupleIJNS5_1CILi1EEES8_S8_EEENS6_IJNS7_ILi64EEENS7_ILi96EEENS7_ILi192EEEEEENS_6half_tEfNS_4arch4Sm90ELb0ELb0ELb0ELb0ELb1ELb0ELb1ELb0ELi3ELi1ELi1ELi1ELb0EEENS1_24CollectiveEpilogueBwdGQAISD_fSG_Li384ELb0ELb1EEENS1_19SingleTileSchedulerILb0ELb0ELb0ELi96EEEEEEEEEvNT_6ParamsE:
	.zero		2304


//--------------------- .nv.constant0._ZN7cutlass13device_kernelIN5flash11enable_sm90INS1_16FlashAttnBwdSm90INS1_25CollectiveMainloopBwdSm90ILi2ELi1ELi1EN4cute5tupleIJNS5_1CILi1EEES8_S8_EEENS6_IJNS7_ILi64EEENS7_ILi96EEENS7_ILi192EEEEEENS_6half_tEfNS_4arch4Sm90ELb0ELb0ELb0ELb1ELb0ELb0ELb1ELb0ELi3ELi1ELi1ELi1ELb0EEENS1_21CollectiveEpilogueBwdISD_SE_SG_Li384ELb1ELb1ELi3EEENS1_19SingleTileSchedulerILb1ELb0ELb0ELi96EEEEEEEEEvNT_6ParamsE --------------------------
	.section	.nv.constant0._ZN7cutlass13device_kernelIN5flash11enable_sm90INS1_16FlashAttnBwdSm90INS1_25CollectiveMainloopBwdSm90ILi2ELi1ELi1EN4cute5tupleIJNS5_1CILi1EEES8_S8_EEENS6_IJNS7_ILi64EEENS7_ILi96EEENS7_ILi192EEEEEENS_6half_tEfNS_4arch4Sm90ELb0ELb0ELb0ELb1ELb0ELb0ELb1ELb0ELi3ELi1ELi1ELi1ELb0EEENS1_21CollectiveEpilogueBwdISD_SE_SG_Li384ELb1ELb1ELi3EEENS1_19SingleTileSchedulerILb1ELb0ELb0ELi96EEEEEEEEEvNT_6ParamsE,"a",@progbits
	.sectionflags	@""
	.align	4
.nv.constant0._ZN7cutlass13device_kernelIN5flash11enable_sm90INS1_16FlashAttnBwdSm90INS1_25CollectiveMainloopBwdSm90ILi2ELi1ELi1EN4cute5tupleIJNS5_1CILi1EEES8_S8_EEENS6_IJNS7_ILi64EEENS7_ILi96EEENS7_ILi192EEEEEENS_6half_tEfNS_4arch4Sm90ELb0ELb0ELb0ELb1ELb0ELb0ELb1ELb0ELi3ELi1ELi1ELi1ELb0EEENS1_21CollectiveEpilogueBwdISD_SE_SG_Li384ELb1ELb1ELi3EEENS1_19SingleTileSchedulerILb1ELb0ELb0ELi96EEEEEEEEEvNT_6ParamsE:
	.zero		2304


//--------------------- .nv.constant0._ZN7cutlass13device_kernelIN5flash11enable_sm90INS1_16FlashAttnBwdSm90INS1_25CollectiveMainloopBwdSm90ILi2ELi1ELi1EN4cute5tupleIJNS5_1CILi1EEES8_S8_EEENS6_IJNS7_ILi64EEENS7_ILi96EEENS7_ILi192EEEEEENS_6half_tEfNS_4arch4Sm90ELb0ELb0ELb0ELb1ELb1ELb0ELb1ELb0ELi3ELi1ELi1ELi1ELb0EEENS1_21CollectiveEpilogueBwdISD_SE_SG_Li384ELb1ELb1ELi3EEENS1_19SingleTileSchedulerILb1ELb0ELb0ELi96EEEEEEEEEvNT_6ParamsE --------------------------
	.section	.nv.constant0._ZN7cutlass13device_kernelIN5flash11enable_sm90INS1_16FlashAttnBwdSm90INS1_25CollectiveMainloopBwdSm90ILi2ELi1ELi1EN4cute5tupleIJNS5_1CILi1EEES8_S8_EEENS6_IJNS7_ILi64EEENS7_ILi96EEENS7_ILi192EEEEEENS_6half_tEfNS_4arch4Sm90ELb0ELb0ELb0ELb1ELb1ELb0ELb1ELb0ELi3ELi1ELi1ELi1ELb0EEENS1_21CollectiveEpilogueBwdISD_SE_SG_Li384ELb1ELb1ELi3EEENS1_19SingleTileSchedulerILb1ELb0ELb0ELi96EEEEEEEEEvNT_6ParamsE,"a",@progbits
	.sectionflags	@""
	.align	4
.nv.constant0._ZN7cutlass13device_kernelIN5flash11enable_sm90INS1_16FlashAttnBwdSm90INS1_25CollectiveMainloopBwdSm90ILi2ELi1ELi1EN4cute5tupleIJNS5_1CILi1EEES8_S8_EEENS6_IJNS7_ILi64EEENS7_ILi96EEENS7_ILi192EEEEEENS_6half_tEfNS_4arch4Sm90ELb0ELb0ELb0ELb1ELb1ELb0ELb1ELb0ELi3ELi1ELi1ELi1ELb0EEENS1_21CollectiveEpilogueBwdISD_SE_SG_Li384ELb1ELb1ELi3EEENS1_19SingleTileSchedulerILb1ELb0ELb0ELi96EEEEEEEEEvNT_6ParamsE:
	.zero		2304


//--------------------- .nv.constant0._ZN7cutlass13device_kernelIN5flash11enable_sm90INS1_16FlashAttnBwdSm90INS1_25CollectiveMainloopBwdSm90ILi2ELi1ELi1EN4cute5tupleIJNS5_1CILi1EEES8_S8_EEENS6_IJNS7_ILi64EEENS7_ILi96EEENS7_ILi192EEEEEENS_6half_tEfNS_4arch4Sm90ELb0ELb0ELb0ELb1ELb0ELb0ELb1ELb0ELi3ELi1ELi1ELi1ELb0EEENS1_24CollectiveEpilogueBwdGQAISD_fSG_Li384ELb1ELb0EEENS1_19SingleTileSchedulerILb1ELb0ELb0ELi96EEEEEEEEEvNT_6ParamsE --------------------------
	.section	.nv.constant0._ZN7cutlass13device_kernelIN5flash11enable_sm90INS1_16FlashAttnBwdSm90INS1_25CollectiveMainloopBwdSm90ILi2ELi1ELi1EN4cute5tupleIJNS5_1CILi1EEES8_S8_EEENS6_IJNS7_ILi64EEENS7_ILi96EEENS7_ILi192EEEEEENS_6half_tEfNS_4arch4Sm90ELb0ELb0ELb0ELb1ELb0ELb0ELb1ELb0ELi3ELi1ELi1ELi1ELb0EEENS1_24CollectiveEpilogueBwdGQAISD_fSG_Li384ELb1ELb0EEENS1_19SingleTileSchedulerILb1ELb0ELb0ELi96EEEEEEEEEvNT_6ParamsE,"a",@progbits
	.sectionflags	@""
	.align	4
.nv.constant0._ZN7cutlass13device_kernelIN5flash11enable_sm90INS1_16FlashAttnBwdSm90INS1_25CollectiveMainloopBwdSm90ILi2ELi1ELi1EN4cute5tupleIJNS5_1CILi1EEES8_S8_EEENS6_IJNS7_ILi64EEENS7_ILi96EEENS7_ILi192EEEEEENS_6half_tEfNS_4arch4Sm90ELb0ELb0ELb0ELb1ELb0ELb0ELb1ELb0ELi3ELi1ELi1ELi1ELb0EEENS1_24CollectiveEpilogueBwdGQAISD_fSG_Li384ELb1ELb0EEENS1_19SingleTileSchedulerILb1ELb0ELb0ELi96EEEEEEEEEvNT_6ParamsE:
	.zero		2304


//--------------------- .nv.constant0._ZN7cutlass13device_kernelIN5flash11enable_sm90INS1_16FlashAttnBwdSm90INS1_25CollectiveMainloopBwdSm90ILi2ELi1ELi1EN4cute5tupleIJNS5_1CILi1EEES8_S8_EEENS6_IJNS7_ILi64EEENS7_ILi96EEENS7_ILi192EEEEEENS_6half_tEfNS_4arch4Sm90ELb0ELb0ELb0ELb1ELb1ELb0ELb1ELb0ELi3ELi1ELi1ELi1ELb0EEENS1_24CollectiveEpilogueBwdGQAISD_fSG_Li384ELb1ELb1EEENS1_19SingleTileSchedulerILb1ELb0ELb0ELi96EEEEEEEEEvNT_6ParamsE --------------------------
	.section	.nv.constant0._ZN7cutlass13device_kernelIN5flash11enable_sm90INS1_16FlashAttnBwdSm90INS1_25CollectiveMainloopBwdSm90ILi2ELi1ELi1EN4cute5tupleIJNS5_1CILi1EEES8_S8_EEENS6_IJNS7_ILi64EEENS7_ILi96EEENS7_ILi192EEEEEENS_6half_tEfNS_4arch4Sm90ELb0ELb0ELb0ELb1ELb1ELb0ELb1ELb0ELi3ELi1ELi1ELi1ELb0EEENS1_24CollectiveEpilogueBwdGQAISD_fSG_Li384ELb1ELb1EEENS1_19SingleTileSchedulerILb1ELb0ELb0ELi96EEEEEEEEEvNT_6ParamsE,"a",@progbits
	.sectionflags	@""
	.align	4
.nv.constant0._ZN7cutlass13device_kernelIN5flash11enable_sm90INS1_16FlashAttnBwdSm90INS1_25CollectiveMainloopBwdSm90ILi2ELi1ELi1EN4cute5tupleIJNS5_1CILi1EEES8_S8_EEENS6_IJNS7_ILi64EEENS7_ILi96EEENS7_ILi192EEEEEENS_6half_tEfNS_4arch4Sm90ELb0ELb0ELb0ELb1ELb1ELb0ELb1ELb0ELi3ELi1ELi1ELi1ELb0EEENS1_24CollectiveEpilogueBwdGQAISD_fSG_Li384ELb1ELb1EEENS1_19SingleTileSchedulerILb1ELb0ELb0ELi96EEEEEEEEEvNT_6ParamsE:
	.zero		2304


//--------------------- .nv.constant0._ZN7cutlass13device_kernelIN5flash11enable_sm90INS1_16FlashAttnBwdSm90INS1_25CollectiveMainloopBwdSm90ILi2ELi1ELi1EN4cute5tupleIJNS5_1CILi1EEES8_S8_EEENS6_IJNS7_ILi64EEENS7_ILi96EEENS7_ILi192EEEEEENS_6half_tEfNS_4arch4Sm90ELb0ELb1ELb0ELb0ELb0ELb0ELb1ELb0ELi3ELi1ELi1ELi1ELb0EEENS1_21CollectiveEpilogueBwdISD_SE_SG_Li384ELb0ELb1ELi3EEENS1_19SingleTileSchedulerILb0ELb0ELb0ELi96EEEEEEEEEvNT_6ParamsE --------------------------
	.section	.nv.constant0._ZN7cutlass13device_kernelIN5flash11enable_sm90INS1_16FlashAttnBwdSm90INS1_25CollectiveMainloopBwdSm90ILi2ELi1ELi1EN4cute5tupleIJNS5_1CILi1EEES8_S8_EEENS6_IJNS7_ILi64EEENS7_ILi96EEENS7_ILi192EEEEEENS_6half_tEfNS_4arch4Sm90ELb0ELb1ELb0ELb0ELb0ELb0ELb1ELb0ELi3ELi1ELi1ELi1ELb0EEENS1_21CollectiveEpilogueBwdISD_SE_SG_Li384ELb0ELb1ELi3EEENS1_19SingleTileSchedulerILb0ELb0ELb0ELi96EEEEEEEEEvNT_6ParamsE,"a",@progbits
	.sectionflags	@""
	.align	4
.nv.constant0._ZN7cutlass13device_kernelIN5flash11enable_sm90INS1_16FlashAttnBwdSm90INS1_25CollectiveMainloopBwdSm90ILi2ELi1ELi1EN4cute5tupleIJNS5_1CILi1EEES8_S8_EEENS6_IJNS7_ILi64EEENS7_ILi96EEENS7_ILi192EEEEEENS_6half_tEfNS_4arch4Sm90ELb0ELb1ELb0ELb0ELb0ELb0ELb1ELb0ELi3ELi1ELi1ELi1ELb0EEENS1_21CollectiveEpilogueBwdISD_SE_SG_Li384ELb0ELb1ELi3EEENS1_19SingleTileSchedulerILb0ELb0ELb0ELi96EEEEEEEEEvNT_6ParamsE:
	.zero		2944


//--------------------- .nv.constant0._ZN7cutlass13device_kernelIN5flash11enable_sm90INS1_16FlashAttnBwdSm90INS1_25CollectiveMainloopBwdSm90ILi2ELi1ELi1EN4cute5tupleIJNS5_1CILi1EEES8_S8_EEENS6_IJNS7_ILi64EEENS7_ILi96EEENS7_ILi192EEEEEENS_6half_tEfNS_4arch4Sm90ELb0ELb1ELb0ELb0ELb1ELb0ELb1ELb0ELi3ELi1ELi1ELi1ELb0EEENS1_21CollectiveEpilogueBwdISD_SE_SG_Li384ELb0ELb1ELi3EEENS1_19SingleTileSchedulerILb0ELb0ELb0ELi96EEEEEEEEEvNT_6ParamsE --------------------------
	.section	.nv.constant0._ZN7cutlass13device_kernelIN5flash11enable_sm90INS1_16FlashAttnBwdSm90INS1_25CollectiveMainloopBwdSm90ILi2ELi1ELi1EN4cute5tupleIJNS5_1CILi1EEES8_S8_EEENS6_IJNS7_ILi64EEENS7_ILi96EEENS7_ILi192EEEEEENS_6half_tEfNS_4arch4Sm90ELb0ELb1ELb0ELb0ELb1ELb0ELb1ELb0ELi3ELi1ELi1ELi1ELb0EEENS1_21CollectiveEpilogueBwdISD_SE_SG_Li384ELb0ELb1ELi3EEENS1_19SingleTileSchedulerILb0ELb0ELb0ELi96EEEEEEEEEvNT_6ParamsE,"a",@progbits
	.sectionflags	@""
	.align	4
.nv.constant0._ZN7cutlass13device_kernelIN5flash11enable_sm90INS1_16FlashAttnBwdSm90INS1_25CollectiveMainloopBwdSm90ILi2ELi1ELi1EN4cute5tupleIJNS5_1CILi1EEES8_S8_EEENS6_IJNS7_ILi64EEENS7_ILi96EEENS7_ILi192EEEEEENS_6half_tEfNS_4arch4Sm90ELb0ELb1ELb0ELb0ELb1ELb0ELb1ELb0ELi3ELi1ELi1ELi1ELb0EEENS1_21CollectiveEpilogueBwdISD_SE_SG_Li384ELb0ELb1ELi3EEENS1_19SingleTileSchedulerILb0ELb0ELb0ELi96EEEEEEEEEvNT_6ParamsE:
	.zero		2944


//--------------------- .nv.constant0._ZN7cutlass13device_kernelIN5flash11enable_sm90INS1_16FlashAttnBwdSm90INS1_25CollectiveMainloopBwdSm90ILi2ELi1ELi1EN4cute5tupleIJNS5_1CILi1EEES8_S8_EEENS6_IJNS7_ILi64EEENS7_ILi96EEENS7_ILi192EEEEEENS_6half_tEfNS_4arch4Sm90ELb0ELb1ELb0ELb0ELb0ELb0ELb1ELb0ELi3ELi1ELi1ELi1ELb0EEENS1_24CollectiveEpilogueBwdGQAISD_fSG_Li384ELb0ELb0EEENS1_19SingleTileSchedulerILb0ELb0ELb0ELi96EEEEEEEEEvNT_6ParamsE --------------------------
	.section	.nv.constant0._ZN7cutlass13device_kernelIN5flash11enable_sm90INS1_16FlashAttnBwdSm90INS1_25CollectiveMainloopBwdSm90ILi2ELi1ELi1EN4cute5tupleIJNS5_1CILi1EEES8_S8_EEENS6_IJNS7_ILi64EEENS7_ILi96EEENS7_ILi192EEEEEENS_6half_tEfNS_4arch4Sm90ELb0ELb1ELb0ELb0ELb0ELb0ELb1ELb0ELi3ELi1ELi1ELi1ELb0EEENS1_24CollectiveEpilogueBwdGQAISD_fSG_Li384ELb0ELb0EEENS1_19SingleTileSchedulerILb0ELb0ELb0ELi96EEEEEEEEEvNT_6ParamsE,"a",@progbits
	.sectionflags	@""
	.align	4
.nv.constant0._ZN7cutlass13device_kernelIN5flash11enable_sm90INS1_16FlashAttnBwdSm90INS1_25CollectiveMainloopBwdSm90ILi2ELi1ELi1EN4cute5tupleIJNS5_1CILi1EEES8_S8_EEENS6_IJNS7_ILi64EEENS7_ILi96EEENS7_ILi192EEEEEENS_6half_tEfNS_4arch4Sm90ELb0ELb1ELb0ELb0ELb0ELb0ELb1ELb0ELi3ELi1ELi1ELi1ELb0EEENS1_24CollectiveEpilogueBwdGQAISD_fSG_Li384ELb0ELb0EEENS1_19SingleTileSchedulerILb0ELb0ELb0ELi96EEEEEEEEEvNT_6ParamsE:
	.zero		2304


//--------------------- .nv.constant0._ZN7cutlass13device_kernelIN5flash11enable_sm90INS1_16FlashAttnBwdSm90INS1_25CollectiveMainloopBwdSm90ILi2ELi1ELi1EN4cute5tupleIJNS5_1CILi1EEES8_S8_EEENS6_IJNS7_ILi64EEENS7_ILi96EEENS7_ILi192EEEEEENS_6half_tEfNS_4arch4Sm90ELb0ELb1ELb0ELb0ELb1ELb0ELb1ELb0ELi3ELi1ELi1ELi1ELb0EEENS1_24CollectiveEpilogueBwdGQAISD_fSG_Li384ELb0ELb1EEENS1_19SingleTileSchedulerILb0ELb0ELb0ELi96EEEEEEEEEvNT_6ParamsE --------------------------
	.section	.nv.constant0._ZN7cutlass13device_kernelIN5flash11enable_sm90INS1_16FlashAttnBwdSm90INS1_25CollectiveMainloopBwdSm90ILi2ELi1ELi1EN4cute5tupleIJNS5_1CILi1EEES8_S8_EEENS6_IJNS7_ILi64EEENS7_ILi96EEENS7_ILi192EEEEEENS_6half_tEfNS_4arch4Sm90ELb0ELb1ELb0ELb0ELb1ELb0ELb1ELb0ELi3ELi1ELi1ELi1ELb0EEENS1_24CollectiveEpilogueBwdGQAISD_fSG_Li384ELb0ELb1EEENS1_19SingleTileSchedulerILb0ELb0ELb0ELi96EEEEEEEEEvNT_6ParamsE,"a",@progbits
	.sectionflags	@""
	.align	4
.nv.constant0._ZN7cutlass13device_kernelIN5flash11enable_sm90INS1_16FlashAttnBwdSm90INS1_25CollectiveMainloopBwdSm90ILi2ELi1ELi1EN4cute5tupleIJNS5_1CILi1EEES8_S8_EEENS6_IJNS7_ILi64EEENS7_ILi96EEENS7_ILi192EEEEEENS_6half_tEfNS_4arch4Sm90ELb0ELb1ELb0ELb0ELb1ELb0ELb1ELb0ELi3ELi1ELi1ELi1ELb0EEENS1_24CollectiveEpilogueBwdGQAISD_fSG_Li384ELb0ELb1EEENS1_19SingleTileSchedulerILb0ELb0ELb0ELi96EEEEEEEEEvNT_6ParamsE:
	.zero		2304


//--------------------- .nv.constant0._ZN7cutlass13device_kernelIN5flash11enable_sm90INS1_16FlashAttnBwdSm90INS1_25CollectiveMainloopBwdSm90ILi2ELi1ELi1EN4cute5tupleIJNS5_1CILi1EEES8_S8_EEENS6_IJNS7_ILi64EEENS7_ILi96EEENS7_ILi192EEEEEENS_6half_tEfNS_4arch4Sm90ELb0ELb1ELb0ELb1ELb0ELb0ELb1ELb0ELi3ELi1ELi1ELi1ELb0EEENS1_21CollectiveEpilogueBwdISD_SE_SG_Li384ELb1ELb1ELi3EEENS1_19SingleTileSchedulerILb1ELb0ELb0ELi96EEEEEEEEEvNT_6ParamsE --------------------------
	.section	.nv.constant0._ZN7cutlass13device_kernelIN5flash11enable_sm90INS1_16FlashAttnBwdSm90INS1_25CollectiveMainloopBwdSm90ILi2ELi1ELi1EN4cute5tupleIJNS5_1CILi1EEES8_S8_EEENS6_IJNS7_ILi64EEENS7_ILi96EEENS7_ILi192EEEEEENS_6half_tEfNS_4arch4Sm90ELb0ELb1ELb0ELb1ELb0ELb0ELb1ELb0ELi3ELi1ELi1ELi1ELb0EEENS1_21CollectiveEpilogueBwdISD_SE_SG_Li384ELb1ELb1ELi3EEENS1_19SingleTileSchedulerILb1ELb0ELb0ELi96EEEEEEEEEvNT_6ParamsE,"a",@progbits
	.sectionflags	@""
	.align	4
.nv.constant0._ZN7cutlass13device_kernelIN5flash11enable_sm90INS1_16FlashAttnBwdSm90INS1_25CollectiveMainloopBwdSm90ILi2ELi1ELi1EN4cute5tupleIJNS5_1CILi1EEES8_S8_EEENS6_IJNS7_ILi64EEENS7_ILi96EEENS7_ILi192EEEEEENS_6half_tEfNS_4arch4Sm90ELb0ELb1ELb0ELb1ELb0ELb0ELb1ELb0ELi3ELi1ELi1ELi1ELb0EEENS1_21CollectiveEpilogueBwdISD_SE_SG_Li384ELb1ELb1ELi3EEENS1_19SingleTileSchedulerILb1ELb0ELb0ELi96EEEEEEEEEvNT_6ParamsE:
	.zero		2304


//--------------------- .nv.constant0._ZN7cutlass13device_kernelIN5flash11enable_sm90INS1_16FlashAttnBwdSm90INS1_25CollectiveMainloopBwdSm90ILi2ELi1ELi1EN4cute5tupleIJNS5_1CILi1EEES8_S8_EEENS6_IJNS7_ILi64EEENS7_ILi96EEENS7_ILi192EEEEEENS_6half_tEfNS_4arch4Sm90ELb0ELb1ELb0ELb1ELb1ELb0ELb1ELb0ELi3ELi1ELi1ELi1ELb0EEENS1_21CollectiveEpilogueBwdISD_SE_SG_Li384ELb1ELb1ELi3EEENS1_19SingleTileSchedulerILb1ELb0ELb0ELi96EEEEEEEEEvNT_6ParamsE --------------------------
	.section	.nv.constant0._ZN7cutlass13device_kernelIN5flash11enable_sm90INS1_16FlashAttnBwdSm90INS1_25CollectiveMainloopBwdSm90ILi2ELi1ELi1EN4cute5tupleIJNS5_1CILi1EEES8_S8_EEENS6_IJNS7_ILi64EEENS7_ILi96EEENS7_ILi192EEEEEENS_6half_tEfNS_4arch4Sm90ELb0ELb1ELb0ELb1ELb1ELb0ELb1ELb0ELi3ELi1ELi1ELi1ELb0EEENS1_21CollectiveEpilogueBwdISD_SE_SG_Li384ELb1ELb1ELi3EEENS1_19SingleTileSchedulerILb1ELb0ELb0ELi96EEEEEEEEEvNT_6ParamsE,"a",@progbits
	.sectionflags	@""
	.align	4
.nv.constant0._ZN7cutlass13device_kernelIN5flash11enable_sm90INS1_16FlashAttnBwdSm90INS1_25CollectiveMainloopBwdSm90ILi2ELi1ELi1EN4cute5tupleIJNS5_1CILi1EEES8_S8_EEENS6_IJNS7_ILi64EEENS7_ILi96EEENS7_ILi192EEEEEENS_6half_tEfNS_4arch4Sm90ELb0ELb1ELb0ELb1ELb1ELb0ELb1ELb0ELi3ELi1ELi1ELi1ELb0EEENS1_21CollectiveEpilogueBwdISD_SE_SG_Li384ELb1ELb1ELi3EEENS1_19SingleTileSchedulerILb1ELb0ELb0ELi96EEEEEEEEEvNT_6ParamsE:
	.zero		2304


//--------------------- .nv.constant0._ZN7cutlass13device_kernelIN5flash11enable_sm90INS1_16FlashAttnBwdSm90INS1_25CollectiveMainloopBwdSm90ILi2ELi1ELi1EN4cute5tupleIJNS5_1CILi1EEES8_S8_EEENS6_IJNS7_ILi64EEENS7_ILi96EEENS7_ILi192EEEEEENS_6half_tEfNS_4arch4Sm90ELb0ELb1ELb0ELb1ELb0ELb0ELb1ELb0ELi3ELi1ELi1ELi1ELb0EEENS1_24CollectiveEpilogueBwdGQAISD_fSG_Li384ELb1ELb0EEENS1_19SingleTileSchedulerILb1ELb0ELb0ELi96EEEEEEEEEvNT_6ParamsE --------------------------
	.section	.nv.constant0._ZN7cutlass13device_kernelIN5flash11enable_sm90INS1_16FlashAttnBwdSm90INS1_25CollectiveMainloopBwdSm90ILi2ELi1ELi1EN4cute5tupleIJNS5_1CILi1EEES8_S8_EEENS6_IJNS7_ILi64EEENS7_ILi96EEENS7_ILi192EEEEEENS_6half_tEfNS_4arch4Sm90ELb0ELb1ELb0ELb1ELb0ELb0ELb1ELb0ELi3ELi1ELi1ELi1ELb0EEENS1_24CollectiveEpilogueBwdGQAISD_fSG_Li384ELb1ELb0EEENS1_19SingleTileSchedulerILb1ELb0ELb0ELi96EEEEEEEEEvNT_6ParamsE,"a",@progbits
	.sectionflags	@""
	.align	4
.nv.constant0._ZN7cutlass13device_kernelIN5flash11enable_sm90INS1_16FlashAttnBwdSm90INS1_25CollectiveMainloopBwdSm90ILi2ELi1ELi1EN4cute5tupleIJNS5_1CILi1EEES8_S8_EEENS6_IJNS7_ILi64EEENS7_ILi96EEENS7_ILi192EEEEEENS_6half_tEfNS_4arch4Sm90ELb0ELb1ELb0ELb1ELb0ELb0ELb1ELb0ELi3ELi1ELi1ELi1ELb0EEENS1_24CollectiveEpilogueBwdGQAISD_fSG_Li384ELb1ELb0EEENS1_19SingleTileSchedulerILb1ELb0ELb0ELi96EEEEEEEEEvNT_6ParamsE:
	.zero		2304


//--------------------- .nv.constant0._ZN7cutlass13device_kernelIN5flash11enable_sm90INS1_16FlashAttnBwdSm90INS1_25CollectiveMainloopBwdSm90ILi2ELi1ELi1EN4cute5tupleIJNS5_1CILi1EEES8_S8_EEENS6_IJNS7_ILi64EEENS7_ILi96EEENS7_ILi192EEEEEENS_6half_tEfNS_4arch4Sm90ELb0ELb1ELb0ELb1ELb1ELb0ELb1ELb0ELi3ELi1ELi1ELi1ELb0EEENS1_24CollectiveEpilogueBwdGQAISD_fSG_Li384ELb1ELb1EEENS1_19SingleTileSchedulerILb1ELb0ELb0ELi96EEEEEEEEEvNT_6ParamsE --------------------------
	.section	.nv.constant0._ZN7cutlass13device_kernelIN5flash11enable_sm90INS1_16FlashAttnBwdSm90INS1_25CollectiveMainloopBwdSm90ILi2ELi1ELi1EN4cute5tupleIJNS5_1CILi1EEES8_S8_EEENS6_IJNS7_ILi64EEENS7_ILi96EEENS7_ILi192EEEEEENS_6half_tEfNS_4arch4Sm90ELb0ELb1ELb0ELb1ELb1ELb0ELb1ELb0ELi3ELi1ELi1ELi1ELb0EEENS1_24CollectiveEpilogueBwdGQAISD_fSG_Li384ELb1ELb1EEENS1_19SingleTileSchedulerILb1ELb0ELb0ELi96EEEEEEEEEvNT_6ParamsE,"a",@progbits
	.sectionflags	@""
	.align	4
.nv.constant0._ZN7cutlass13device_kernelIN5flash11enable_sm90INS1_16FlashAttnBwdSm90INS1_25CollectiveMainloopBwdSm90ILi2ELi1ELi1EN4cute5tupleIJNS5_1CILi1EEES8_S8_EEENS6_IJNS7_ILi64EEENS7_ILi96EEENS7_ILi192EEEEEENS_6half_tEfNS_4arch4Sm90ELb0ELb1ELb0ELb1ELb1ELb0ELb1ELb0ELi3ELi1ELi1ELi1ELb0EEENS1_24CollectiveEpilogueBwdGQAISD_fSG_Li384ELb1ELb1EEENS1_19SingleTileSchedulerILb1ELb0ELb0ELi96EEEEEEEEEvNT_6ParamsE:
	.zero		2304


//--------------------- .nv.constant0._ZN7cutlass13device_kernelIN5flash11enable_sm90INS1_16FlashAttnBwdSm90INS1_25CollectiveMainloopBwdSm90ILi2ELi1ELi1EN4cute5tupleIJNS5_1CILi1EEES8_S8_EEENS6_IJNS7_ILi64EEENS7_ILi96EEENS7_ILi192EEEEEENS_6half_tEfNS_4arch4Sm90ELb1ELb0ELb0ELb0ELb0ELb0ELb1ELb0ELi3ELi1ELi1ELi1ELb0EEENS1_21CollectiveEpilogueBwdISD_SE_SG_Li384ELb0ELb1ELi3EEENS1_25SingleTileBwdLPTSchedulerILb0ELi96ELb0EEEEEEEEEvNT_6ParamsE --------------------------
	.section	.nv.constant0._ZN7cutlass13device_kernelIN5flash11enable_sm90INS1_16FlashAttnBwdSm90INS1_25CollectiveMainloopBwdSm90ILi2ELi1ELi1EN4cute5tupleIJNS5_1CILi1EEES8_S8_EEENS6_IJNS7_ILi64EEENS7_ILi96EEENS7_ILi192EEEEEENS_6half_tEfNS_4arch4Sm90ELb1ELb0ELb0ELb0ELb0ELb0ELb1ELb0ELi3ELi1ELi1ELi1ELb0EEENS1_21CollectiveEpilogueBwdISD_SE_SG_Li384ELb0ELb1ELi3EEENS1_25SingleTileBwdLPTSchedulerILb0ELi96ELb0EEEEEEEEEvNT_6ParamsE,"a",@progbits
	.sectionflags	@""
	.align	4
.nv.constant0._ZN7cutlass13device_kernelIN5flash11enable_sm90INS1_16FlashAttnBwdSm90INS1_25CollectiveMainloopBwdSm90ILi2ELi1ELi1EN4cute5tupleIJNS5_1CILi1EEES8_S8_EEENS6_IJNS7_ILi64EEENS7_ILi96EEENS7_ILi192EEEEEENS_6half_tEfNS_4arch4Sm90ELb1ELb0ELb0ELb0ELb0ELb0ELb1ELb0ELi3ELi1ELi1ELi1ELb0EEENS1_21CollectiveEpilogueBwdISD_SE_SG_Li384ELb0ELb1ELi3EEENS1_25SingleTileBwdLPTSchedulerILb0ELi96ELb0EEEEEEEEEvNT_6ParamsE:
	.zero		2944


//--------------------- .nv.constant0._ZN7cutlass13device_kernelIN5flash11enable_sm90INS1_16FlashAttnBwdSm90INS1_25CollectiveMainloopBwdSm90ILi2ELi1ELi1EN4cute5tupleIJNS5_1CILi1EEES8_S8_EEENS6_IJNS7_ILi64EEENS7_ILi96EEENS7_ILi192EEEEEENS_6half_tEfNS_4arch4Sm90ELb1ELb0ELb0ELb0ELb1ELb0ELb1ELb0ELi3ELi1ELi1ELi1ELb0EEENS1_21CollectiveEpilogueBwdISD_SE_SG_Li384ELb0ELb1ELi3EEENS1_25SingleTileBwdLPTSchedulerILb0ELi96ELb1EEEEEEEEEvNT_6ParamsE --------------------------
	.section	.nv.constant0._ZN7cutlass13device_kernelIN5flash11enable_sm90INS1_16FlashAttnBwdSm90INS1_25CollectiveMainloopBwdSm90ILi2ELi1ELi1EN4cute5tupleIJNS5_1CILi1EEES8_S8_EEENS6_IJNS7_ILi64EEENS7_ILi96EEENS7_ILi192EEEEEENS_6half_tEfNS_4arch4Sm90ELb1ELb0ELb0ELb0ELb1ELb0ELb1ELb0ELi3ELi1ELi1ELi1ELb0EEENS1_21CollectiveEpilogueBwdISD_SE_SG_Li384ELb0ELb1ELi3EEENS1_25SingleTileBwdLPTSchedulerILb0ELi96ELb1EEEEEEEEEvNT_6ParamsE,"a",@progbits
	.sectionflags	@""
	.align	4
.nv.constant0._ZN7cutlass13device_kernelIN5flash11enable_sm90INS1_16FlashAttnBwdSm90INS1_25CollectiveMainloopBwdSm90ILi2ELi1ELi1EN4cute5tupleIJNS5_1CILi1EEES8_S8_EEENS6_IJNS7_ILi64EEENS7_ILi96EEENS7_ILi192EEEEEENS_6half_tEfNS_4arch4Sm90ELb1ELb0ELb0ELb0ELb1ELb0ELb1ELb0ELi3ELi1ELi1ELi1ELb0EEENS1_21CollectiveEpilogueBwdISD_SE_SG_Li384ELb0ELb1ELi3EEENS1_25SingleTileBwdLPTSchedulerILb0ELi96ELb1EEEEEEEEEvNT_6ParamsE:
	.zero		2944


//--------------------- .nv.constant0._ZN7cutlass13device_kernelIN5flash11enable_sm90INS1_16FlashAttnBwdSm90INS1_25CollectiveMainloopBwdSm90ILi2ELi1ELi1EN4cute5tupleIJNS5_1CILi1EEES8_S8_EEENS6_IJNS7_ILi64EEENS7_ILi96EEENS7_ILi192EEEEEENS_6half_tEfNS_4arch4Sm90ELb1ELb0ELb0ELb0ELb0ELb0ELb1ELb0ELi3ELi1ELi1ELi1ELb0EEENS1_24CollectiveEpilogueBwdGQAISD_fSG_Li384ELb0ELb0EEENS1_25SingleTileBwdLPTSchedulerILb0ELi96ELb0EEEEEEEEEvNT_6ParamsE --------------------------
	.section	.nv.constant0._ZN7cutlass13device_kernelIN5flash11enable_sm90INS1_16FlashAttnBwdSm90INS1_25CollectiveMainloopBwdSm90ILi2ELi1ELi1EN4cute5tupleIJNS5_1CILi1EEES8_S8_EEENS6_IJNS7_ILi64EEENS7_ILi96EEENS7_ILi192EEEEEENS_6half_tEfNS_4arch4Sm90ELb1ELb0ELb0ELb0ELb0ELb0ELb1ELb0ELi3ELi1ELi1ELi1ELb0EEENS1_24CollectiveEpilogueBwdGQAISD_fSG_Li384ELb0ELb0EEENS1_25SingleTileBwdLPTSchedulerILb0ELi96ELb0EEEEEEEEEvNT_6ParamsE,"a",@progbits
	.sectionflags	@""
	.align	4
.nv.constant0._ZN7cutlass13device_kernelIN5flash11enable_sm90INS1_16FlashAttnBwdSm90INS1_25CollectiveMainloopBwdSm90ILi2ELi1ELi1EN4cute5tupleIJNS5_1CILi1EEES8_S8_EEENS6_IJNS7_ILi64EEENS7_ILi96EEENS7_ILi192EEEEEENS_6half_tEfNS_4arch4Sm90ELb1ELb0ELb0ELb0ELb0ELb0ELb1ELb0ELi3ELi1ELi1ELi1ELb0EEENS1_24CollectiveEpilogueBwdGQAISD_fSG_Li384ELb0ELb0EEENS1_25SingleTileBwdLPTSchedulerILb0ELi96ELb0EEEEEEEEEvNT_6ParamsE:
	.zero		2432


//--------------------- .nv.constant0._ZN7cutlass13device_kernelIN5flash11enable_sm90INS1_16FlashAttnBwdSm90INS1_25CollectiveMainloopBwdSm90ILi2ELi1ELi1EN4cute5tupleIJNS5_1CILi1EEES8_S8_EEENS6_IJNS7_ILi64EEENS7_ILi96EEENS7_ILi192EEEEEENS_6half_tEfNS_4arch4Sm90ELb1ELb0ELb0ELb0ELb1ELb0ELb1ELb0ELi3ELi1ELi1ELi1ELb0EEENS1_24CollectiveEpilogueBwdGQAISD_fSG_Li384ELb0ELb1EEENS1_25SingleTileBwdLPTSchedulerILb0ELi96ELb1EEEEEEEEEvNT_6ParamsE --------------------------
	.section	.nv.constant0._ZN7cutlass13device_kernelIN5flash11enable_sm90INS1_16FlashAttnBwdSm90INS1_25CollectiveMainloopBwdSm90ILi2ELi1ELi1EN4cute5tupleIJNS5_1CILi1EEES8_S8_EEENS6_IJNS7_ILi64EEENS7_ILi96EEENS7_ILi192EEEEEENS_6half_tEfNS_4arch4Sm90ELb1ELb0ELb0ELb0ELb1ELb0ELb1ELb0ELi3ELi1ELi1ELi1ELb0EEENS1_24CollectiveEpilogueBwdGQAISD_fSG_Li384ELb0ELb1EEENS1_25SingleTileBwdLPTSchedulerILb0ELi96ELb1EEEEEEEEEvNT_6ParamsE,"a",@progbits
	.sectionflags	@""
	.align	4
.nv.constant0._ZN7cutlass13device_kernelIN5flash11enable_sm90INS1_16FlashAttnBwdSm90INS1_25CollectiveMainloopBwdSm90ILi2ELi1ELi1EN4cute5tupleIJNS5_1CILi1EEES8_S8_EEENS6_IJNS7_ILi64EEENS7_ILi96EEENS7_ILi192EEEEEENS_6half_tEfNS_4arch4Sm90ELb1ELb0ELb0ELb0ELb1ELb0ELb1ELb0ELi3ELi1ELi1ELi1ELb0EEENS1_24CollectiveEpilogueBwdGQAISD_fSG_Li384ELb0ELb1EEENS1_25SingleTileBwdLPTSchedulerILb0ELi96ELb1EEEEEEEEEvNT_6ParamsE:
	.zero		2432


//--------------------- .nv.constant0._ZN7cutlass13device_kernelIN5flash22FlashAttnBwdPreprocessIN4cute5tupleIJNS3_1CILi64EEENS5_ILi192EEEEEENS_6half_tEfNS_4arch4Sm90ELb1ELb0EEEEEvNT_6ParamsE --------------------------
	.section	.nv.constant0._ZN7cutlass13device_kernelIN5flash22FlashAttnBwdPreprocessIN4cute5tupleIJNS3_1CILi64EEENS5_ILi192EEEEEENS_6half_tEfNS_4arch4Sm90ELb1ELb0EEEEEvNT_6ParamsE,"a",@progbits
	.sectionflags	@""
	.align	4
.nv.constant0._ZN7cutlass13device_kernelIN5flash22FlashAttnBwdPreprocessIN4cute5tupleIJNS3_1CILi64EEENS5_ILi192EEEEEENS_6half_tEfNS_4arch4Sm90ELb1ELb0EEEEEvNT_6ParamsE:
	.zero		768


//--------------------- .nv.constant0._ZN7cutlass13device_kernelIN5flash11enable_sm90INS1_16FlashAttnBwdSm90INS1_25CollectiveMainloopBwdSm90ILi2ELi1ELi1EN4cute5tupleIJNS5_1CILi1EEES8_S8_EEENS6_IJNS7_ILi64EEENS7_ILi96EEENS7_ILi192EEEEEENS_6half_tEfNS_4arch4Sm90ELb1ELb0ELb0ELb1ELb0ELb0ELb1ELb0ELi3ELi1ELi1ELi1ELb0EEENS1_21CollectiveEpilogueBwdISD_SE_SG_Li384ELb1ELb1ELi3EEENS1_25SingleTileBwdLPTSchedulerILb1ELi96ELb0EEEEEEEEEvNT_6ParamsE --------------------------
	.section	.nv.constant0._ZN7cutlass13device_kernelIN5flash11enable_sm90INS1_16FlashAttnBwdSm90INS1_25CollectiveMainloopBwdSm90ILi2ELi1ELi1EN4cute5tupleIJNS5_1CILi1EEES8_S8_EEENS6_IJNS7_ILi64EEENS7_ILi96EEENS7_ILi192EEEEEENS_6half_tEfNS_4arch4Sm90ELb1ELb0ELb0ELb1ELb0ELb0ELb1ELb0ELi3ELi1ELi1ELi1ELb0EEENS1_21CollectiveEpilogueBwdISD_SE_SG_Li384ELb1ELb1ELi3EEENS1_25SingleTileBwdLPTSchedulerILb1ELi96ELb0EEEEEEEEEvNT_6ParamsE,"a",@progbits
	.sectionflags	@""
	.align	4
.nv.constant0._ZN7cutlass13device_kernelIN5flash11enable_sm90INS1_16FlashAttnBwdSm90INS1_25CollectiveMainloopBwdSm90ILi2ELi1ELi1EN4cute5tupleIJNS5_1CILi1EEES8_S8_EEENS6_IJNS7_ILi64EEENS7_ILi96EEENS7_ILi192EEEEEENS_6half_tEfNS_4arch4Sm90ELb1ELb0ELb0ELb1ELb0ELb0ELb1ELb0ELi3ELi1ELi1ELi1ELb0EEENS1_21CollectiveEpilogueBwdISD_SE_SG_Li384ELb1ELb1ELi3EEENS1_25SingleTileBwdLPTSchedulerILb1ELi96ELb0EEEEEEEEEvNT_6ParamsE:
	.zero		2304


//--------------------- .nv.constant0._ZN7cutlass13device_kernelIN5flash11enable_sm90INS1_16FlashAttnBwdSm90INS1_25CollectiveMainloopBwdSm90ILi2ELi1ELi1EN4cute5tupleIJNS5_1CILi1EEES8_S8_EEENS6_IJNS7_ILi64EEENS7_ILi96EEENS7_ILi192EEEEEENS_6half_tEfNS_4arch4Sm90ELb1ELb0ELb0ELb1ELb1ELb0ELb1ELb0ELi3ELi1ELi1ELi1ELb0EEENS1_21CollectiveEpilogueBwdISD_SE_SG_Li384ELb1ELb1ELi3EEENS1_25SingleTileBwdLPTSchedulerILb1ELi96ELb1EEEEEEEEEvNT_6ParamsE --------------------------
	.section	.nv.constant0._ZN7cutlass13device_kernelIN5flash11enable_sm90INS1_16FlashAttnBwdSm90INS1_25CollectiveMainloopBwdSm90ILi2ELi1ELi1EN4cute5tupleIJNS5_1CILi1EEES8_S8_EEENS6_IJNS7_ILi64EEENS7_ILi96EEENS7_ILi192EEEEEENS_6half_tEfNS_4arch4Sm90ELb1ELb0ELb0ELb1ELb1ELb0ELb1ELb0ELi3ELi1ELi1ELi1ELb0EEENS1_21CollectiveEpilogueBwdISD_SE_SG_Li384ELb1ELb1ELi3EEENS1_25SingleTileBwdLPTSchedulerILb1ELi96ELb1EEEEEEEEEvNT_6ParamsE,"a",@progbits
	.sectionflags	@""
	.align	4
.nv.constant0._ZN7cutlass13device_kernelIN5flash11enable_sm90INS1_16FlashAttnBwdSm90INS1_25CollectiveMainloopBwdSm90ILi2ELi1ELi1EN4cute5tupleIJNS5_1CILi1EEES8_S8_EEENS6_IJNS7_ILi64EEENS7_ILi96EEENS7_ILi192EEEEEENS_6half_tEfNS_4arch4Sm90ELb1ELb0ELb0ELb1ELb1ELb0ELb1ELb0ELi3ELi1ELi1ELi1ELb0EEENS1_21CollectiveEpilogueBwdISD_SE_SG_Li384ELb1ELb1ELi3EEENS1_25SingleTileBwdLPTSchedulerILb1ELi96ELb1EEEEEEEEEvNT_6ParamsE:
	.zero		2304


//--------------------- .nv.constant0._ZN7cutlass13device_kernelIN5flash11enable_sm90INS1_16FlashAttnBwdSm90INS1_25CollectiveMainloopBwdSm90ILi2ELi1ELi1EN4cute5tupleIJNS5_1CILi1EEES8_S8_EEENS6_IJNS7_ILi64EEENS7_ILi96EEENS7_ILi192EEEEEENS_6half_tEfNS_4arch4Sm90ELb1ELb0ELb0ELb1ELb0ELb0ELb1ELb0ELi3ELi1ELi1ELi1ELb0EEENS1_24CollectiveEpilogueBwdGQAISD_fSG_Li384ELb1ELb0EEENS1_25SingleTileBwdLPTSchedulerILb1ELi96ELb0EEEEEEEEEvNT_6ParamsE --------------------------
	.section	.nv.constant0._ZN7cutlass13device_kernelIN5flash11enable_sm90INS1_16FlashAttnBwdSm90INS1_25CollectiveMainloopBwdSm90ILi2ELi1ELi1EN4cute5tupleIJNS5_1CILi1EEES8_S8_EEENS6_IJNS7_ILi64EEENS7_ILi96EEENS7_ILi192EEEEEENS_6half_tEfNS_4arch4Sm90ELb1ELb0ELb0ELb1ELb0ELb0ELb1ELb0ELi3ELi1ELi1ELi1ELb0EEENS1_24CollectiveEpilogueBwdGQAISD_fSG_Li384ELb1ELb0EEENS1_25SingleTileBwdLPTSchedulerILb1ELi96ELb0EEEEEEEEEvNT_6ParamsE,"a",@progbits
	.sectionflags	@""
	.align	4
.nv.constant0._ZN7cutlass13device_kernelIN5flash11enable_sm90INS1_16FlashAttnBwdSm90INS1_25CollectiveMainloopBwdSm90ILi2ELi1ELi1EN4cute5tupleIJNS5_1CILi1EEES8_S8_EEENS6_IJNS7_ILi64EEENS7_ILi96EEENS7_ILi192EEEEEENS_6half_tEfNS_4arch4Sm90ELb1ELb0ELb0ELb1ELb0ELb0ELb1ELb0ELi3ELi1ELi1ELi1ELb0EEENS1_24CollectiveEpilogueBwdGQAISD_fSG_Li384ELb1ELb0EEENS1_25SingleTileBwdLPTSchedulerILb1ELi96ELb0EEEEEEEEEvNT_6ParamsE:
	.zero		2432


//--------------------- .nv.constant0._ZN7cutlass13device_kernelIN5flash32FlashAttnBwdPostprocessConvertdQIN4cute5tupleIJNS3_1CILi96EEENS5_ILi192EEEEEENS_6half_tEfNS_4arch4Sm90ELi384ENS3_8TiledMMAINS3_8MMA_AtomIJNS3_4SM904GMMA25MMA_64x96x16_F32F16F16_SSILNSF_5MajorE1ELSH_1ELNSF_7ScaleInE1ELSI_1EEEEEENS3_6LayoutINS4_IJNS5_ILi3EEENS5_ILi1EEESN_EEENS4_IJSN_NS5_ILi0EEESP_EEEEENS4_IJNS3_10UnderscoreESS_SS_EEEEELb1EEEEEvNT_6ParamsE --------------------------
	.section	.nv.constant0._ZN7cutlass13device_kernelIN5flash32FlashAttnBwdPostprocessConvertdQIN4cute5tupleIJNS3_1CILi96EEENS5_ILi192EEEEEENS_6half_tEfNS_4arch4Sm90ELi384ENS3_8TiledMMAINS3_8MMA_AtomIJNS3_4SM904GMMA25MMA_64x96x16_F32F16F16_SSILNSF_5MajorE1ELSH_1ELNSF_7ScaleInE1ELSI_1EEEEEENS3_6LayoutINS4_IJNS5_ILi3EEENS5_ILi1EEESN_EEENS4_IJSN_NS5_ILi0EEESP_EEEEENS4_IJNS3_10UnderscoreESS_SS_EEEEELb1EEEEEvNT_6ParamsE,"a",@progbits
	.sectionflags	@""
	.align	4
.nv.constant0._ZN7cutlass13device_kernelIN5flash32FlashAttnBwdPostprocessConvertdQIN4cute5tupleIJNS3_1CILi96EEENS5_ILi192EEEEEENS_6half_tEfNS_4arch4Sm90ELi384ENS3_8TiledMMAINS3_8MMA_AtomIJNS3_4SM904GMMA25MMA_64x96x16_F32F16F16_SSILNSF_5MajorE1ELSH_1ELNSF_7ScaleInE1ELSI_1EEEEEENS3_6LayoutINS4_IJNS5_ILi3EEENS5_ILi1EEESN_EEENS4_IJSN_NS5_ILi0EEESP_EEEEENS4_IJNS3_10UnderscoreESS_SS_EEEEELb1EEEEEvNT_6ParamsE:
	.zero		640


//--------------------- .nv.constant0._ZN7cutlass13device_kernelIN5flash32FlashAttnBwdPostprocessConvertdQIN4cute5tupleIJNS3_1CILi64EEENS5_ILi192EEEEEENS_6half_tEfNS_4arch4Sm90ELi384ENS3_8TiledMMAINS3_8MMA_AtomIJNS3_4SM904GMMA25MMA_64x64x16_F32F16F16_SSILNSF_5MajorE0ELSH_1ELNSF_7ScaleInE1ELSI_1EEEEEENS3_6LayoutINS4_IJNS5_ILi1EEENS5_ILi3EEESM_EEENS4_IJNS5_ILi0EEESM_SP_EEEEENS4_IJNS3_10UnderscoreESS_SS_EEEEELb0EEEEEvNT_6ParamsE --------------------------
	.section	.nv.constant0._ZN7cutlass13device_kernelIN5flash32FlashAttnBwdPostprocessConvertdQIN4cute5tupleIJNS3_1CILi64EEENS5_ILi192EEEEEENS_6half_tEfNS_4arch4Sm90ELi384ENS3_8TiledMMAINS3_8MMA_AtomIJNS3_4SM904GMMA25MMA_64x64x16_F32F16F16_SSILNSF_5MajorE0ELSH_1ELNSF_7ScaleInE1ELSI_1EEEEEENS3_6LayoutINS4_IJNS5_ILi1EEENS5_ILi3EEESM_EEENS4_IJNS5_ILi0EEESM_SP_EEEEENS4_IJNS3_10UnderscoreESS_SS_EEEEELb0EEEEEvNT_6ParamsE,"a",@progbits
	.sectionflags	@""
	.align	4
.nv.constant0._ZN7cutlass13device_kernelIN5flash32FlashAttnBwdPostprocessConvertdQIN4cute5tupleIJNS3_1CILi64EEENS5_ILi192EEEEEENS_6half_tEfNS_4arch4Sm90ELi384ENS3_8TiledMMAINS3_8MMA_AtomIJNS3_4SM904GMMA25MMA_64x64x16_F32F16F16_SSILNSF_5MajorE0ELSH_1ELNSF_7ScaleInE1ELSI_1EEEEEENS3_6LayoutINS4_IJNS5_ILi1EEENS5_ILi3EEESM_EEENS4_IJNS5_ILi0EEESM_SP_EEEEENS4_IJNS3_10UnderscoreESS_SS_EEEEELb0EEEEEvNT_6ParamsE:
	.zero		640


//--------------------- .nv.constant0._ZN7cutlass13device_kernelIN5flash11enable_sm90INS1_16FlashAttnBwdSm90INS1_25CollectiveMainloopBwdSm90ILi2ELi1ELi1EN4cute5tupleIJNS5_1CILi1EEES8_S8_EEENS6_IJNS7_ILi64EEENS7_ILi96EEENS7_ILi192EEEEEENS_6half_tEfNS_4arch4Sm90ELb1ELb0ELb0ELb1ELb1ELb0ELb1ELb0ELi3ELi1ELi1ELi1ELb0EEENS1_24CollectiveEpilogueBwdGQAISD_fSG_Li384ELb1ELb1EEENS1_25SingleTileBwdLPTSchedulerILb1ELi96ELb1EEEEEEEEEvNT_6ParamsE --------------------------
	.section	.nv.constant0._ZN7cutlass13device_kernelIN5flash11enable_sm90INS1_16FlashAttnBwdSm90INS1_25CollectiveMainloopBwdSm90ILi2ELi1ELi1EN4cute5tupleIJNS5_1CILi1EEES8_S8_EEENS6_IJNS7_ILi64EEENS7_ILi96EEENS7_ILi192EEEEEENS_6half_tEfNS_4arch4Sm90ELb1ELb0ELb0ELb1ELb1ELb0ELb1ELb0ELi3ELi1ELi1ELi1ELb0EEENS1_24CollectiveEpilogueBwdGQAISD_fSG_Li384ELb1ELb1EEENS1_25SingleTileBwdLPTSchedulerILb1ELi96ELb1EEEEEEEEEvNT_6ParamsE,"a",@progbits
	.sectionflags	@""
	.align	4
.nv.constant0._ZN7cutlass13device_kernelIN5flash11enable_sm90INS1_16FlashAttnBwdSm90INS1_25CollectiveMainloopBwdSm90ILi2ELi1ELi1EN4cute5tupleIJNS5_1CILi1EEES8_S8_EEENS6_IJNS7_ILi64EEENS7_ILi96EEENS7_ILi192EEEEEENS_6half_tEfNS_4arch4Sm90ELb1ELb0ELb0ELb1ELb1ELb0ELb1ELb0ELi3ELi1ELi1ELi1ELb0EEENS1_24CollectiveEpilogueBwdGQAISD_fSG_Li384ELb1ELb1EEENS1_25SingleTileBwdLPTSchedulerILb1ELi96ELb1EEEEEEEEEvNT_6ParamsE:
	.zero		2432


//--------------------- .nv.constant0._ZN7cutlass13device_kernelIN5flash22FlashAttnBwdPreprocessIN4cute5tupleIJNS3_1CILi64EEENS5_ILi192EEEEEENS_6half_tEfNS_4arch4Sm90ELb1ELb1EEEEEvNT_6ParamsE --------------------------
	.section	.nv.constant0._ZN7cutlass13device_kernelIN5flash22FlashAttnBwdPreprocessIN4cute5tupleIJNS3_1CILi64EEENS5_ILi192EEEEEENS_6half_tEfNS_4arch4Sm90ELb1ELb1EEEEEvNT_6ParamsE,"a",@progbits
	.sectionflags	@""
	.align	4
.nv.constant0._ZN7cutlass13device_kernelIN5flash22FlashAttnBwdPreprocessIN4cute5tupleIJNS3_1CILi64EEENS5_ILi192EEEEEENS_6half_tEfNS_4arch4Sm90ELb1ELb1EEEEEvNT_6ParamsE:
	.zero		768


//--------------------- SYMBOLS --------------------------

	.type		.nv.reservedSmem.offset0,@object
	.size		.nv.reservedSmem.offset0,0x4
	.type		__assertfail,@function
